	.target	sm_90a

	.elftype	@"ET_EXEC"


//--------------------- .note.nv.tkinfo           --------------------------
	.section	.note.nv.tkinfo,"",@"SHT_NOTE"
	.sectionflags	@"SHF_NOTE_NV_TKINFO"
	.tkinfo
        /*0018*/ 	.word	0x00000002
        /*0030*/ 	.string	""
        /*0030*/ 	.string	"ptxas"
        /*0030*/ 	.string	"Cuda compilation tools, release 13.0, V13.0.88"
        /*0030*/ 	.string	"Build cuda_13.0.r13.0/compiler.36424714_0"
        /*0030*/ 	.string	"-arch sm_90a -m 64 "



//--------------------- .note.nv.cuinfo           --------------------------
	.section	.note.nv.cuinfo,"",@"SHT_NOTE"
	.sectionflags	@"SHF_NOTE_NV_CUINFO"
        /*0018*/ 	.short	0x0002
        /*001a*/ 	.short	0x005a
        /*001c*/ 	.short	0x0082
	.zero		2


//--------------------- .nv.info                  --------------------------
	.section	.nv.info,"",@"SHT_CUDA_INFO"
	.align	4


	//----- nvinfo : EIATTR_REGCOUNT
	.align		4
        /*0000*/ 	.byte	0x04, 0x2f
        /*0002*/ 	.short	(.L_21 - .L_20)
	.align		4
.L_20:
        /*0004*/ 	.word	index@(_ZN7cutlass13device_kernelIN5flash11enable_sm90INS1_16FlashAttnFwdSm90INS1_25CollectiveMainloopFwdSm90ILi2EN4cute5tupleIJNS5_1CILi1EEES8_S8_EEENS6_IJNS7_ILi192EEENS7_ILi128EEENS7_ILi96EEEEEELi96ENS_12float_e4m3_tEfNS_4arch4Sm90ELb1ELb0ELb0ELb1ELb0ELb1ELb0ELb1ELb1ELb1ELb1ELb0EEENS1_21CollectiveEpilogueFwdINS6_IJSA_SC_SB_EEES9_NS_10bfloat16_tESG_Li384ELb1ELb1ELb1ELb1EEENS1_36VarlenDynamicPersistentTileSchedulerILi192ELi128ELi384ELi128ELb1ELb1ELb1ELb1ELb1ELb1EEEEEEEEEvNT_6ParamsE)
        /*0008*/ 	.word	0x00000080


	//----- nvinfo : EIATTR_FRAME_SIZE
	.align		4
.L_21:
        /*000c*/ 	.byte	0x04, 0x11
        /*000e*/ 	.short	(.L_23 - .L_22)
	.align		4
.L_22:
        /*0010*/ 	.word	index@(_ZN7cutlass13device_kernelIN5flash11enable_sm90INS1_16FlashAttnFwdSm90INS1_25CollectiveMainloopFwdSm90ILi2EN4cute5tupleIJNS5_1CILi1EEES8_S8_EEENS6_IJNS7_ILi192EEENS7_ILi128EEENS7_ILi96EEEEEELi96ENS_12float_e4m3_tEfNS_4arch4Sm90ELb1ELb0ELb0ELb1ELb0ELb1ELb0ELb1ELb1ELb1ELb1ELb0EEENS1_21CollectiveEpilogueFwdINS6_IJSA_SC_SB_EEES9_NS_10bfloat16_tESG_Li384ELb1ELb1ELb1ELb1EEENS1_36VarlenDynamicPersistentTileSchedulerILi192ELi128ELi384ELi128ELb1ELb1ELb1ELb1ELb1ELb1EEEEEEEEEvNT_6ParamsE)
        /*0014*/ 	.word	0x00000090


	//----- nvinfo : EIATTR_REGCOUNT
	.align		4
.L_23:
        /*0018*/ 	.byte	0x04, 0x2f
        /*001a*/ 	.short	(.L_25 - .L_24)
	.align		4
.L_24:
        /*001c*/ 	.word	index@(_ZN7cutlass13device_kernelIN5flash11enable_sm90INS1_16FlashAttnFwdSm90INS1_25CollectiveMainloopFwdSm90ILi2EN4cute5tupleIJNS5_1CILi1EEES8_S8_EEENS6_IJNS7_ILi192EEENS7_ILi128EEENS7_ILi96EEEEEELi96ENS_12float_e4m3_tEfNS_4arch4Sm90ELb1ELb0ELb0ELb1ELb0ELb0ELb0ELb1ELb1ELb1ELb1ELb0EEENS1_21CollectiveEpilogueFwdINS6_IJSA_SC_SB_EEES9_NS_10bfloat16_tESG_Li384ELb1ELb1ELb1ELb1EEENS1_36VarlenDynamicPersistentTileSchedulerILi192ELi128ELi384ELi128ELb1ELb1ELb1ELb1ELb1ELb1EEEEEEEEEvNT_6ParamsE)
        /*0020*/ 	.word	0x00000080


	//----- nvinfo : EIATTR_FRAME_SIZE
	.align		4
.L_25:
        /*0024*/ 	.byte	0x04, 0x11
        /*0026*/ 	.short	(.L_27 - .L_26)
	.align		4
.L_26:
        /*0028*/ 	.word	index@(_ZN7cutlass13device_kernelIN5flash11enable_sm90INS1_16FlashAttnFwdSm90INS1_25CollectiveMainloopFwdSm90ILi2EN4cute5tupleIJNS5_1CILi1EEES8_S8_EEENS6_IJNS7_ILi192EEENS7_ILi128EEENS7_ILi96EEEEEELi96ENS_12float_e4m3_tEfNS_4arch4Sm90ELb1ELb0ELb0ELb1ELb0ELb0ELb0ELb1ELb1ELb1ELb1ELb0EEENS1_21CollectiveEpilogueFwdINS6_IJSA_SC_SB_EEES9_NS_10bfloat16_tESG_Li384ELb1ELb1ELb1ELb1EEENS1_36VarlenDynamicPersistentTileSchedulerILi192ELi128ELi384ELi128ELb1ELb1ELb1ELb1ELb1ELb1EEEEEEEEEvNT_6ParamsE)
        /*002c*/ 	.word	0x00000020


	//----- nvinfo : EIATTR_REGCOUNT
	.align		4
.L_27:
        /*0030*/ 	.byte	0x04, 0x2f
        /*0032*/ 	.short	(.L_29 - .L_28)
	.align		4
.L_28:
        /*0034*/ 	.word	index@(_ZN7cutlass13device_kernelIN5flash11enable_sm90INS1_16FlashAttnFwdSm90INS1_25CollectiveMainloopFwdSm90ILi2EN4cute5tupleIJNS5_1CILi1EEES8_S8_EEENS6_IJNS7_ILi192EEENS7_ILi128EEENS7_ILi96EEEEEELi96ENS_12float_e4m3_tEfNS_4arch4Sm90ELb1ELb0ELb0ELb0ELb0ELb0ELb0ELb1ELb1ELb1ELb1ELb0EEENS1_21CollectiveEpilogueFwdINS6_IJSA_SC_SB_EEES9_NS_10bfloat16_tESG_Li384ELb0ELb1ELb1ELb1EEENS1_19SingleTileSchedulerILb0ELb1ELb1ELi192EEEEEEEEEvNT_6ParamsE)
        /*0038*/ 	.word	0x00000080


	//----- nvinfo : EIATTR_FRAME_SIZE
	.align		4
.L_29:
        /*003c*/ 	.byte	0x04, 0x11
        /*003e*/ 	.short	(.L_31 - .L_30)
	.align		4
.L_30:
        /*0040*/ 	.word	index@(_ZN7cutlass13device_kernelIN5flash11enable_sm90INS1_16FlashAttnFwdSm90INS1_25CollectiveMainloopFwdSm90ILi2EN4cute5tupleIJNS5_1CILi1EEES8_S8_EEENS6_IJNS7_ILi192EEENS7_ILi128EEENS7_ILi96EEEEEELi96ENS_12float_e4m3_tEfNS_4arch4Sm90ELb1ELb0ELb0ELb0ELb0ELb0ELb0ELb1ELb1ELb1ELb1ELb0EEENS1_21CollectiveEpilogueFwdINS6_IJSA_SC_SB_EEES9_NS_10bfloat16_tESG_Li384ELb0ELb1ELb1ELb1EEENS1_19SingleTileSchedulerILb0ELb1ELb1ELi192EEEEEEEEEvNT_6ParamsE)
        /*0044*/ 	.word	0x00000000


	//----- nvinfo : EIATTR_REGCOUNT
	.align		4
.L_31:
        /*0048*/ 	.byte	0x04, 0x2f
        /*004a*/ 	.short	(.L_33 - .L_32)
	.align		4
.L_32:
        /*004c*/ 	.word	index@(_ZN7cutlass13device_kernelIN5flash11enable_sm90INS1_16FlashAttnFwdSm90INS1_25CollectiveMainloopFwdSm90ILi2EN4cute5tupleIJNS5_1CILi1EEES8_S8_EEENS6_IJNS7_ILi192EEENS7_ILi128EEENS7_ILi96EEEEEELi96ENS_12float_e4m3_tEfNS_4arch4Sm90ELb0ELb1ELb0ELb1ELb0ELb1ELb0ELb1ELb1ELb1ELb1ELb0EEENS1_21CollectiveEpilogueFwdINS6_IJSA_SC_SB_EEES9_NS_10bfloat16_tESG_Li384ELb1ELb1ELb1ELb1EEENS1_36VarlenDynamicPersistentTileSchedulerILi192ELi128ELi384ELi128ELb1ELb1ELb1ELb1ELb0ELb1EEEEEEEEEvNT_6ParamsE)
        /*0050*/ 	.word	0x00000080


	//----- nvinfo : EIATTR_FRAME_SIZE
	.align		4
.L_33:
        /*0054*/ 	.byte	0x04, 0x11
        /*0056*/ 	.short	(.L_35 - .L_34)
	.align		4
.L_34:
        /*0058*/ 	.word	index@(_ZN7cutlass13device_kernelIN5flash11enable_sm90INS1_16FlashAttnFwdSm90INS1_25CollectiveMainloopFwdSm90ILi2EN4cute5tupleIJNS5_1CILi1EEES8_S8_EEENS6_IJNS7_ILi192EEENS7_ILi128EEENS7_ILi96EEEEEELi96ENS_12float_e4m3_tEfNS_4arch4Sm90ELb0ELb1ELb0ELb1ELb0ELb1ELb0ELb1ELb1ELb1ELb1ELb0EEENS1_21CollectiveEpilogueFwdINS6_IJSA_SC_SB_EEES9_NS_10bfloat16_tESG_Li384ELb1ELb1ELb1ELb1EEENS1_36VarlenDynamicPersistentTileSchedulerILi192ELi128ELi384ELi128ELb1ELb1ELb1ELb1ELb0ELb1EEEEEEEEEvNT_6ParamsE)
        /*005c*/ 	.word	0x00000090


	//----- nvinfo : EIATTR_REGCOUNT
	.align		4
.L_35:
        /*0060*/ 	.byte	0x04, 0x2f
        /*0062*/ 	.short	(.L_37 - .L_36)
	.align		4
.L_36:
        /*0064*/ 	.word	index@(_ZN7cutlass13device_kernelIN5flash11enable_sm90INS1_16FlashAttnFwdSm90INS1_25CollectiveMainloopFwdSm90ILi2EN4cute5tupleIJNS5_1CILi1EEES8_S8_EEENS6_IJNS7_ILi192EEENS7_ILi128EEENS7_ILi96EEEEEELi96ENS_12float_e4m3_tEfNS_4arch4Sm90ELb0ELb1ELb0ELb1ELb0ELb0ELb0ELb1ELb1ELb1ELb1ELb0EEENS1_21CollectiveEpilogueFwdINS6_IJSA_SC_SB_EEES9_NS_10bfloat16_tESG_Li384ELb1ELb1ELb1ELb1EEENS1_36VarlenDynamicPersistentTileSchedulerILi192ELi128ELi384ELi128ELb1ELb1ELb1ELb1ELb0ELb1EEEEEEEEEvNT_6ParamsE)
        /*0068*/ 	.word	0x00000080


	//----- nvinfo : EIATTR_FRAME_SIZE
	.align		4
.L_37:
        /*006c*/ 	.byte	0x04, 0x11
        /*006e*/ 	.short	(.L_39 - .L_38)
	.align		4
.L_38:
        /*0070*/ 	.word	index@(_ZN7cutlass13device_kernelIN5flash11enable_sm90INS1_16FlashAttnFwdSm90INS1_25CollectiveMainloopFwdSm90ILi2EN4cute5tupleIJNS5_1CILi1EEES8_S8_EEENS6_IJNS7_ILi192EEENS7_ILi128EEENS7_ILi96EEEEEELi96ENS_12float_e4m3_tEfNS_4arch4Sm90ELb0ELb1ELb0ELb1ELb0ELb0ELb0ELb1ELb1ELb1ELb1ELb0EEENS1_21CollectiveEpilogueFwdINS6_IJSA_SC_SB_EEES9_NS_10bfloat16_tESG_Li384ELb1ELb1ELb1ELb1EEENS1_36VarlenDynamicPersistentTileSchedulerILi192ELi128ELi384ELi128ELb1ELb1ELb1ELb1ELb0ELb1EEEEEEEEEvNT_6ParamsE)
        /*0074*/ 	.word	0x00000020


	//----- nvinfo : EIATTR_REGCOUNT
	.align		4
.L_39:
        /*0078*/ 	.byte	0x04, 0x2f
        /*007a*/ 	.short	(.L_41 - .L_40)
	.align		4
.L_40:
        /*007c*/ 	.word	index@(_ZN7cutlass13device_kernelIN5flash11enable_sm90INS1_16FlashAttnFwdSm90INS1_25CollectiveMainloopFwdSm90ILi2EN4cute5tupleIJNS5_1CILi1EEES8_S8_EEENS6_IJNS7_ILi192EEENS7_ILi128EEENS7_ILi96EEEEEELi96ENS_12float_e4m3_tEfNS_4arch4Sm90ELb0ELb1ELb0ELb0ELb0ELb0ELb0ELb1ELb1ELb1ELb1ELb0EEENS1_21CollectiveEpilogueFwdINS6_IJSA_SC_SB_EEES9_NS_10bfloat16_tESG_Li384ELb0ELb1ELb1ELb1EEENS1_19SingleTileSchedulerILb0ELb1ELb1ELi192EEEEEEEEEvNT_6ParamsE)
        /*0080*/ 	.word	0x00000080


	//----- nvinfo : EIATTR_FRAME_SIZE
	.align		4
.L_41:
        /*0084*/ 	.byte	0x04, 0x11
        /*0086*/ 	.short	(.L_43 - .L_42)
	.align		4
.L_42:
        /*0088*/ 	.word	index@(_ZN7cutlass13device_kernelIN5flash11enable_sm90INS1_16FlashAttnFwdSm90INS1_25CollectiveMainloopFwdSm90ILi2EN4cute5tupleIJNS5_1CILi1EEES8_S8_EEENS6_IJNS7_ILi192EEENS7_ILi128EEENS7_ILi96EEEEEELi96ENS_12float_e4m3_tEfNS_4arch4Sm90ELb0ELb1ELb0ELb0ELb0ELb0ELb0ELb1ELb1ELb1ELb1ELb0EEENS1_21CollectiveEpilogueFwdINS6_IJSA_SC_SB_EEES9_NS_10bfloat16_tESG_Li384ELb0ELb1ELb1ELb1EEENS1_19SingleTileSchedulerILb0ELb1ELb1ELi192EEEEEEEEEvNT_6ParamsE)
        /*008c*/ 	.word	0x00000000


	//----- nvinfo : EIATTR_REGCOUNT
	.align		4
.L_43:
        /*0090*/ 	.byte	0x04, 0x2f
        /*0092*/ 	.short	(.L_45 - .L_44)
	.align		4
.L_44:
        /*0094*/ 	.word	index@(_ZN7cutlass13device_kernelIN5flash11enable_sm90INS1_16FlashAttnFwdSm90INS1_25CollectiveMainloopFwdSm90ILi2EN4cute5tupleIJNS5_1CILi1EEES8_S8_EEENS6_IJNS7_ILi192EEENS7_ILi128EEENS7_ILi96EEEEEELi96ENS_12float_e4m3_tEfNS_4arch4Sm90ELb0ELb0ELb0ELb1ELb0ELb1ELb0ELb1ELb1ELb1ELb1ELb0EEENS1_21CollectiveEpilogueFwdINS6_IJSA_SC_SB_EEES9_NS_10bfloat16_tESG_Li384ELb1ELb1ELb1ELb1EEENS1_36VarlenDynamicPersistentTileSchedulerILi192ELi128ELi384ELi128ELb1ELb1ELb1ELb0ELb1ELb1EEEEEEEEEvNT_6ParamsE)
        /*0098*/ 	.word	0x00000080


	//----- nvinfo : EIATTR_FRAME_SIZE
	.align		4
.L_45:
        /*009c*/ 	.byte	0x04, 0x11
        /*009e*/ 	.short	(.L_47 - .L_46)
	.align		4
.L_46:
        /*00a0*/ 	.word	index@(_ZN7cutlass13device_kernelIN5flash11enable_sm90INS1_16FlashAttnFwdSm90INS1_25CollectiveMainloopFwdSm90ILi2EN4cute5tupleIJNS5_1CILi1EEES8_S8_EEENS6_IJNS7_ILi192EEENS7_ILi128EEENS7_ILi96EEEEEELi96ENS_12float_e4m3_tEfNS_4arch4Sm90ELb0ELb0ELb0ELb1ELb0ELb1ELb0ELb1ELb1ELb1ELb1ELb0EEENS1_21CollectiveEpilogueFwdINS6_IJSA_SC_SB_EEES9_NS_10bfloat16_tESG_Li384ELb1ELb1ELb1ELb1EEENS1_36VarlenDynamicPersistentTileSchedulerILi192ELi128ELi384ELi128ELb1ELb1ELb1ELb0ELb1ELb1EEEEEEEEEvNT_6ParamsE)
        /*00a4*/ 	.word	0x000000a0


	//----- nvinfo : EIATTR_REGCOUNT
	.align		4
.L_47:
        /*00a8*/ 	.byte	0x04, 0x2f
        /*00aa*/ 	.short	(.L_49 - .L_48)
	.align		4
.L_48:
        /*00ac*/ 	.word	index@(_ZN7cutlass13device_kernelIN5flash11enable_sm90INS1_16FlashAttnFwdSm90INS1_25CollectiveMainloopFwdSm90ILi2EN4cute5tupleIJNS5_1CILi1EEES8_S8_EEENS6_IJNS7_ILi192EEENS7_ILi128EEENS7_ILi96EEEEEELi96ENS_12float_e4m3_tEfNS_4arch4Sm90ELb0ELb0ELb0ELb1ELb0ELb0ELb0ELb1ELb1ELb1ELb1ELb0EEENS1_21CollectiveEpilogueFwdINS6_IJSA_SC_SB_EEES9_NS_10bfloat16_tESG_Li384ELb1ELb1ELb1ELb1EEENS1_36VarlenDynamicPersistentTileSchedulerILi192ELi128ELi384ELi128ELb1ELb1ELb1ELb0ELb1ELb1EEEEEEEEEvNT_6ParamsE)
        /*00b0*/ 	.word	0x00000080


	//----- nvinfo : EIATTR_FRAME_SIZE
	.align		4
.L_49:
        /*00b4*/ 	.byte	0x04, 0x11
        /*00b6*/ 	.short	(.L_51 - .L_50)
	.align		4
.L_50:
        /*00b8*/ 	.word	index@(_ZN7cutlass13device_kernelIN5flash11enable_sm90INS1_16FlashAttnFwdSm90INS1_25CollectiveMainloopFwdSm90ILi2EN4cute5tupleIJNS5_1CILi1EEES8_S8_EEENS6_IJNS7_ILi192EEENS7_ILi128EEENS7_ILi96EEEEEELi96ENS_12float_e4m3_tEfNS_4arch4Sm90ELb0ELb0ELb0ELb1ELb0ELb0ELb0ELb1ELb1ELb1ELb1ELb0EEENS1_21CollectiveEpilogueFwdINS6_IJSA_SC_SB_EEES9_NS_10bfloat16_tESG_Li384ELb1ELb1ELb1ELb1EEENS1_36VarlenDynamicPersistentTileSchedulerILi192ELi128ELi384ELi128ELb1ELb1ELb1ELb0ELb1ELb1EEEEEEEEEvNT_6ParamsE)
        /*00bc*/ 	.word	0x00000028


	//----- nvinfo : EIATTR_REGCOUNT
	.align		4
.L_51:
        /*00c0*/ 	.byte	0x04, 0x2f
        /*00c2*/ 	.short	(.L_53 - .L_52)
	.align		4
.L_52:
        /*00c4*/ 	.word	index@(_ZN7cutlass13device_kernelIN5flash11enable_sm90INS1_16FlashAttnFwdSm90INS1_25CollectiveMainloopFwdSm90ILi2EN4cute5tupleIJNS5_1CILi1EEES8_S8_EEENS6_IJNS7_ILi192EEENS7_ILi128EEENS7_ILi96EEEEEELi96ENS_12float_e4m3_tEfNS_4arch4Sm90ELb0ELb0ELb0ELb0ELb0ELb0ELb0ELb1ELb1ELb1ELb1ELb0EEENS1_21CollectiveEpilogueFwdINS6_IJSA_SC_SB_EEES9_NS_10bfloat16_tESG_Li384ELb0ELb1ELb1ELb1EEENS1_19SingleTileSchedulerILb0ELb1ELb1ELi192EEEEEEEEEvNT_6ParamsE)
        /*00c8*/ 	.word	0x00000080


	//----- nvinfo : EIATTR_FRAME_SIZE
	.align		4
.L_53:
        /*00cc*/ 	.byte	0x04, 0x11
        /*00ce*/ 	.short	(.L_55 - .L_54)
	.align		4
.L_54:
        /*00d0*/ 	.word	index@(_ZN7cutlass13device_kernelIN5flash11enable_sm90INS1_16FlashAttnFwdSm90INS1_25CollectiveMainloopFwdSm90ILi2EN4cute5tupleIJNS5_1CILi1EEES8_S8_EEENS6_IJNS7_ILi192EEENS7_ILi128EEENS7_ILi96EEEEEELi96ENS_12float_e4m3_tEfNS_4arch4Sm90ELb0ELb0ELb0ELb0ELb0ELb0ELb0ELb1ELb1ELb1ELb1ELb0EEENS1_21CollectiveEpilogueFwdINS6_IJSA_SC_SB_EEES9_NS_10bfloat16_tESG_Li384ELb0ELb1ELb1ELb1EEENS1_19SingleTileSchedulerILb0ELb1ELb1ELi192EEEEEEEEEvNT_6ParamsE)
        /*00d4*/ 	.word	0x00000000


	//----- nvinfo : EIATTR_MIN_STACK_SIZE
	.align		4
.L_55:
        /*00d8*/ 	.byte	0x04, 0x12
        /*00da*/ 	.short	(.L_57 - .L_56)
	.align		4
.L_56:
        /*00dc*/ 	.word	index@(_ZN7cutlass13device_kernelIN5flash11enable_sm90INS1_16FlashAttnFwdSm90INS1_25CollectiveMainloopFwdSm90ILi2EN4cute5tupleIJNS5_1CILi1EEES8_S8_EEENS6_IJNS7_ILi192EEENS7_ILi128EEENS7_ILi96EEEEEELi96ENS_12float_e4m3_tEfNS_4arch4Sm90ELb0ELb0ELb0ELb0ELb0ELb0ELb0ELb1ELb1ELb1ELb1ELb0EEENS1_21CollectiveEpilogueFwdINS6_IJSA_SC_SB_EEES9_NS_10bfloat16_tESG_Li384ELb0ELb1ELb1ELb1EEENS1_19SingleTileSchedulerILb0ELb1ELb1ELi192EEEEEEEEEvNT_6ParamsE)
        /*00e0*/ 	.word	0x00000000


	//----- nvinfo : EIATTR_MIN_STACK_SIZE
	.align		4
.L_57:
        /*00e4*/ 	.byte	0x04, 0x12
        /*00e6*/ 	.short	(.L_59 - .L_58)
	.align		4
.L_58:
        /*00e8*/ 	.word	index@(_ZN7cutlass13device_kernelIN5flash11enable_sm90INS1_16FlashAttnFwdSm90INS1_25CollectiveMainloopFwdSm90ILi2EN4cute5tupleIJNS5_1CILi1EEES8_S8_EEENS6_IJNS7_ILi192EEENS7_ILi128EEENS7_ILi96EEEEEELi96ENS_12float_e4m3_tEfNS_4arch4Sm90ELb0ELb0ELb0ELb1ELb0ELb0ELb0ELb1ELb1ELb1ELb1ELb0EEENS1_21CollectiveEpilogueFwdINS6_IJSA_SC_SB_EEES9_NS_10bfloat16_tESG_Li384ELb1ELb1ELb1ELb1EEENS1_36VarlenDynamicPersistentTileSchedulerILi192ELi128ELi384ELi128ELb1ELb1ELb1ELb0ELb1ELb1EEEEEEEEEvNT_6ParamsE)
        /*00ec*/ 	.word	0x00000028


	//----- nvinfo : EIATTR_MIN_STACK_SIZE
	.align		4
.L_59:
        /*00f0*/ 	.byte	0x04, 0x12
        /*00f2*/ 	.short	(.L_61 - .L_60)
	.align		4
.L_60:
        /*00f4*/ 	.word	index@(_ZN7cutlass13device_kernelIN5flash11enable_sm90INS1_16FlashAttnFwdSm90INS1_25CollectiveMainloopFwdSm90ILi2EN4cute5tupleIJNS5_1CILi1EEES8_S8_EEENS6_IJNS7_ILi192EEENS7_ILi128EEENS7_ILi96EEEEEELi96ENS_12float_e4m3_tEfNS_4arch4Sm90ELb0ELb0ELb0ELb1ELb0ELb1ELb0ELb1ELb1ELb1ELb1ELb0EEENS1_21CollectiveEpilogueFwdINS6_IJSA_SC_SB_EEES9_NS_10bfloat16_tESG_Li384ELb1ELb1ELb1ELb1EEENS1_36VarlenDynamicPersistentTileSchedulerILi192ELi128ELi384ELi128ELb1ELb1ELb1ELb0ELb1ELb1EEEEEEEEEvNT_6ParamsE)
        /*00f8*/ 	.word	0x000000a0


	//----- nvinfo : EIATTR_MIN_STACK_SIZE
	.align		4
.L_61:
        /*00fc*/ 	.byte	0x04, 0x12
        /*00fe*/ 	.short	(.L_63 - .L_62)
	.align		4
.L_62:
        /*0100*/ 	.word	index@(_ZN7cutlass13device_kernelIN5flash11enable_sm90INS1_16FlashAttnFwdSm90INS1_25CollectiveMainloopFwdSm90ILi2EN4cute5tupleIJNS5_1CILi1EEES8_S8_EEENS6_IJNS7_ILi192EEENS7_ILi128EEENS7_ILi96EEEEEELi96ENS_12float_e4m3_tEfNS_4arch4Sm90ELb0ELb1ELb0ELb0ELb0ELb0ELb0ELb1ELb1ELb1ELb1ELb0EEENS1_21CollectiveEpilogueFwdINS6_IJSA_SC_SB_EEES9_NS_10bfloat16_tESG_Li384ELb0ELb1ELb1ELb1EEENS1_19SingleTileSchedulerILb0ELb1ELb1ELi192EEEEEEEEEvNT_6ParamsE)
        /*0104*/ 	.word	0x00000000


	//----- nvinfo : EIATTR_MIN_STACK_SIZE
	.align		4
.L_63:
        /*0108*/ 	.byte	0x04, 0x12
        /*010a*/ 	.short	(.L_65 - .L_64)
	.align		4
.L_64:
        /*010c*/ 	.word	index@(_ZN7cutlass13device_kernelIN5flash11enable_sm90INS1_16FlashAttnFwdSm90INS1_25CollectiveMainloopFwdSm90ILi2EN4cute5tupleIJNS5_1CILi1EEES8_S8_EEENS6_IJNS7_ILi192EEENS7_ILi128EEENS7_ILi96EEEEEELi96ENS_12float_e4m3_tEfNS_4arch4Sm90ELb0ELb1ELb0ELb1ELb0ELb0ELb0ELb1ELb1ELb1ELb1ELb0EEENS1_21CollectiveEpilogueFwdINS6_IJSA_SC_SB_EEES9_NS_10bfloat16_tESG_Li384ELb1ELb1ELb1ELb1EEENS1_36VarlenDynamicPersistentTileSchedulerILi192ELi128ELi384ELi128ELb1ELb1ELb1ELb1ELb0ELb1EEEEEEEEEvNT_6ParamsE)
        /*0110*/ 	.word	0x00000020


	//----- nvinfo : EIATTR_MIN_STACK_SIZE
	.align		4
.L_65:
        /*0114*/ 	.byte	0x04, 0x12
        /*0116*/ 	.short	(.L_67 - .L_66)
	.align		4
.L_66:
        /*0118*/ 	.word	index@(_ZN7cutlass13device_kernelIN5flash11enable_sm90INS1_16FlashAttnFwdSm90INS1_25CollectiveMainloopFwdSm90ILi2EN4cute5tupleIJNS5_1CILi1EEES8_S8_EEENS6_IJNS7_ILi192EEENS7_ILi128EEENS7_ILi96EEEEEELi96ENS_12float_e4m3_tEfNS_4arch4Sm90ELb0ELb1ELb0ELb1ELb0ELb1ELb0ELb1ELb1ELb1ELb1ELb0EEENS1_21CollectiveEpilogueFwdINS6_IJSA_SC_SB_EEES9_NS_10bfloat16_tESG_Li384ELb1ELb1ELb1ELb1EEENS1_36VarlenDynamicPersistentTileSchedulerILi192ELi128ELi384ELi128ELb1ELb1ELb1ELb1ELb0ELb1EEEEEEEEEvNT_6ParamsE)
        /*011c*/ 	.word	0x00000090


	//----- nvinfo : EIATTR_MIN_STACK_SIZE
	.align		4
.L_67:
        /*0120*/ 	.byte	0x04, 0x12
        /*0122*/ 	.short	(.L_69 - .L_68)
	.align		4
.L_68:
        /*0124*/ 	.word	index@(_ZN7cutlass13device_kernelIN5flash11enable_sm90INS1_16FlashAttnFwdSm90INS1_25CollectiveMainloopFwdSm90ILi2EN4cute5tupleIJNS5_1CILi1EEES8_S8_EEENS6_IJNS7_ILi192EEENS7_ILi128EEENS7_ILi96EEEEEELi96ENS_12float_e4m3_tEfNS_4arch4Sm90ELb1ELb0ELb0ELb0ELb0ELb0ELb0ELb1ELb1ELb1ELb1ELb0EEENS1_21CollectiveEpilogueFwdINS6_IJSA_SC_SB_EEES9_NS_10bfloat16_tESG_Li384ELb0ELb1ELb1ELb1EEENS1_19SingleTileSchedulerILb0ELb1ELb1ELi192EEEEEEEEEvNT_6ParamsE)
        /*0128*/ 	.word	0x00000000


	//----- nvinfo : EIATTR_MIN_STACK_SIZE
	.align		4
.L_69:
        /*012c*/ 	.byte	0x04, 0x12
        /*012e*/ 	.short	(.L_71 - .L_70)
	.align		4
.L_70:
        /*0130*/ 	.word	index@(_ZN7cutlass13device_kernelIN5flash11enable_sm90INS1_16FlashAttnFwdSm90INS1_25CollectiveMainloopFwdSm90ILi2EN4cute5tupleIJNS5_1CILi1EEES8_S8_EEENS6_IJNS7_ILi192EEENS7_ILi128EEENS7_ILi96EEEEEELi96ENS_12float_e4m3_tEfNS_4arch4Sm90ELb1ELb0ELb0ELb1ELb0ELb0ELb0ELb1ELb1ELb1ELb1ELb0EEENS1_21CollectiveEpilogueFwdINS6_IJSA_SC_SB_EEES9_NS_10bfloat16_tESG_Li384ELb1ELb1ELb1ELb1EEENS1_36VarlenDynamicPersistentTileSchedulerILi192ELi128ELi384ELi128ELb1ELb1ELb1ELb1ELb1ELb1EEEEEEEEEvNT_6ParamsE)
        /*0134*/ 	.word	0x00000020


	//----- nvinfo : EIATTR_MIN_STACK_SIZE
	.align		4
.L_71:
        /*0138*/ 	.byte	0x04, 0x12
        /*013a*/ 	.short	(.L_73 - .L_72)
	.align		4
.L_72:
        /*013c*/ 	.word	index@(_ZN7cutlass13device_kernelIN5flash11enable_sm90INS1_16FlashAttnFwdSm90INS1_25CollectiveMainloopFwdSm90ILi2EN4cute5tupleIJNS5_1CILi1EEES8_S8_EEENS6_IJNS7_ILi192EEENS7_ILi128EEENS7_ILi96EEEEEELi96ENS_12float_e4m3_tEfNS_4arch4Sm90ELb1ELb0ELb0ELb1ELb0ELb1ELb0ELb1ELb1ELb1ELb1ELb0EEENS1_21CollectiveEpilogueFwdINS6_IJSA_SC_SB_EEES9_NS_10bfloat16_tESG_Li384ELb1ELb1ELb1ELb1EEENS1_36VarlenDynamicPersistentTileSchedulerILi192ELi128ELi384ELi128ELb1ELb1ELb1ELb1ELb1ELb1EEEEEEEEEvNT_6ParamsE)
        /*0140*/ 	.word	0x00000090
.L_73:


//--------------------- .nv.compat                --------------------------
	.section	.nv.compat,"",@"SHT_CUDA_COMPAT_INFO"
	.align	4
        /*0000*/ 	.byte	0x02, 0x09, 0x01, 0x00, 0x02, 0x02, 0x04, 0x00, 0x02, 0x05, 0x05, 0x00, 0x03, 0x07, 0x01, 0x01
        /*0010*/ 	.byte	0x02, 0x03, 0x01, 0x00, 0x02, 0x06, 0x01, 0x00, 0x04, 0x0b, 0x08, 0x00, 0x00, 0x00, 0x00, 0x00
        /*0020*/ 	.byte	0x00, 0x00, 0x00, 0x00


//--------------------- .nv.info._ZN7cutlass13device_kernelIN5flash11enable_sm90INS1_16FlashAttnFwdSm90INS1_25CollectiveMainloopFwdSm90ILi2EN4cute5tupleIJNS5_1CILi1EEES8_S8_EEENS6_IJNS7_ILi192EEENS7_ILi128EEENS7_ILi96EEEEEELi96ENS_12float_e4m3_tEfNS_4arch4Sm90ELb0ELb0ELb0ELb0ELb0ELb0ELb0ELb1ELb1ELb1ELb1ELb0EEENS1_21CollectiveEpilogueFwdINS6_IJSA_SC_SB_EEES9_NS_10bfloat16_tESG_Li384ELb0ELb1ELb1ELb1EEENS1_19SingleTileSchedulerILb0ELb1ELb1ELi192EEEEEEEEEvNT_6ParamsE --------------------------
	.section	.nv.info._ZN7cutlass13device_kernelIN5flash11enable_sm90INS1_16FlashAttnFwdSm90INS1_25CollectiveMainloopFwdSm90ILi2EN4cute5tupleIJNS5_1CILi1EEES8_S8_EEENS6_IJNS7_ILi192EEENS7_ILi128EEENS7_ILi96EEEEEELi96ENS_12float_e4m3_tEfNS_4arch4Sm90ELb0ELb0ELb0ELb0ELb0ELb0ELb0ELb1ELb1ELb1ELb1ELb0EEENS1_21CollectiveEpilogueFwdINS6_IJSA_SC_SB_EEES9_NS_10bfloat16_tESG_Li384ELb0ELb1ELb1ELb1EEENS1_19SingleTileSchedulerILb0ELb1ELb1ELi192EEEEEEEEEvNT_6ParamsE,"",@"SHT_CUDA_INFO"
	.sectionflags	@""
	.align	4


	//----- nvinfo : EIATTR_CUDA_API_VERSION
	.align		4
        /*0000*/ 	.byte	0x04, 0x37
        /*0002*/ 	.short	(.L_75 - .L_74)
.L_74:
        /*0004*/ 	.word	0x00000082


	//----- nvinfo : EIATTR_KPARAM_INFO
	.align		4
.L_75:
        /*0008*/ 	.byte	0x04, 0x17
        /*000a*/ 	.short	(.L_77 - .L_76)
.L_76:
        /*000c*/ 	.word	0x00000000
        /*0010*/ 	.short	0x0000
        /*0012*/ 	.short	0x0070
        /*0014*/ 	.byte	0x00, 0xf0, 0x01, 0x28


	//----- nvinfo : EIATTR_SPARSE_MMA_MASK
	.align		4
.L_77:
        /*0018*/ 	.byte	0x03, 0x50
        /*001a*/ 	.short	0x0000


	//----- nvinfo : EIATTR_MAXREG_COUNT
	.align		4
        /*001c*/ 	.byte	0x03, 0x1b
        /*001e*/ 	.short	0x0080


	//----- nvinfo : EIATTR_NUM_BARRIERS
	.align		4
        /*0020*/ 	.byte	0x02, 0x4c
        /*0022*/ 	.byte	0x09
	.zero		1


	//----- nvinfo : EIATTR_EXTERNS
	.align		4
        /*0024*/ 	.byte	0x04, 0x0f
        /*0026*/ 	.short	(.L_79 - .L_78)


	//   ....[0]....
	.align		4
.L_78:
        /*0028*/ 	.word	index@(__assertfail)


	//----- nvinfo : EIATTR_MERCURY_ISA_VERSION
	.align		4
.L_79:
        /*002c*/ 	.byte	0x03, 0x5f
        /*002e*/ 	.short	0x0101


	//----- nvinfo : EIATTR_INT_WARP_WIDE_INSTR_OFFSETS
	.align		4
        /*0030*/ 	.byte	0x04, 0x31
        /*0032*/ 	.short	(.L_81 - .L_80)


	//   ....[0]....
.L_80:
        /*0034*/ 	.word	0x00000120


	//   ....[1]....
        /*0038*/ 	.word	0x00000160


	//   ....[2]....
        /*003c*/ 	.word	0x000001d0


	//----- nvinfo : EIATTR_COOP_GROUP_MASK_REGIDS
	.align		4
.L_81:
        /*0040*/ 	.byte	0x04, 0x29
        /*0042*/ 	.short	(.L_83 - .L_82)


	//   ....[0]....
.L_82:
        /*0044*/ 	.word	0xffffffff


	//   ....[1]....
        /*0048*/ 	.word	0xffffffff


	//   ....[2]....
        /*004c*/ 	.word	0xffffffff


	//   ....[3]....
        /*0050*/ 	.word	0xffffffff


	//   ....[4]....
        /*0054*/ 	.word	0xffffffff


	//   ....[5]....
        /*0058*/ 	.word	0xffffffff


	//   ....[6]....
        /*005c*/ 	.word	0xffffffff


	//   ....[7]....
        /*0060*/ 	.word	0xffffffff


	//   ....[8]....
        /*0064*/ 	.word	0xffffffff


	//   ....[9]....
        /*0068*/ 	.word	0xffffffff


	//   ....[10]....
        /*006c*/ 	.word	0xffffffff


	//   ....[11]....
        /*0070*/ 	.word	0xffffffff


	//   ....[12]....
        /*0074*/ 	.word	0xffffffff


	//   ....[13]....
        /*0078*/ 	.word	0xffffffff


	//   ....[14]....
        /*007c*/ 	.word	0xffffffff


	//   ....[15]....
        /*0080*/ 	.word	0xffffffff


	//   ....[16]....
        /*0084*/ 	.word	0xffffffff


	//   ....[17]....
        /*0088*/ 	.word	0xffffffff


	//   ....[18]....
        /*008c*/ 	.word	0xffffffff


	//   ....[19]....
        /*0090*/ 	.word	0xffffffff


	//   ....[20]....
        /*0094*/ 	.word	0xffffffff


	//   ....[21]....
        /*0098*/ 	.word	0xffffffff


	//   ....[22]....
        /*009c*/ 	.word	0xffffffff


	//   ....[23]....
        /*00a0*/ 	.word	0xffffffff


	//   ....[24]....
        /*00a4*/ 	.word	0xffffffff


	//   ....[25]....
        /*00a8*/ 	.word	0xffffffff


	//   ....[26]....
        /*00ac*/ 	.word	0xffffffff


	//   ....[27]....
        /*00b0*/ 	.word	0xffffffff


	//   ....[28]....
        /*00b4*/ 	.word	0xffffffff


	//   ....[29]....
        /*00b8*/ 	.word	0xffffffff


	//   ....[30]....
        /*00bc*/ 	.word	0xffffffff


	//   ....[31]....
        /*00c0*/ 	.word	0xffffffff


	//   ....[32]....
        /*00c4*/ 	.word	0xffffffff


	//   ....[33]....
        /*00c8*/ 	.word	0xffffffff


	//   ....[34]....
        /*00cc*/ 	.word	0xffffffff


	//   ....[35]....
        /*00d0*/ 	.word	0xffffffff


	//   ....[36]....
        /*00d4*/ 	.word	0xffffffff


	//   ....[37]....
        /*00d8*/ 	.word	0xffffffff


	//   ....[38]....
        /*00dc*/ 	.word	0xffffffff


	//   ....[39]....
        /*00e0*/ 	.word	0xffffffff


	//   ....[40]....
        /*00e4*/ 	.word	0xffffffff


	//   ....[41]....
        /*00e8*/ 	.word	0xffffffff


	//   ....[42]....
        /*00ec*/ 	.word	0xffffffff


	//   ....[43]....
        /*00f0*/ 	.word	0xffffffff


	//   ....[44]....
        /*00f4*/ 	.word	0xffffffff


	//   ....[45]....
        /*00f8*/ 	.word	0xffffffff


	//   ....[46]....
        /*00fc*/ 	.word	0xffffffff


	//   ....[47]....
        /*0100*/ 	.word	0xffffffff


	//   ....[48]....
        /*0104*/ 	.word	0xffffffff


	//   ....[49]....
        /*0108*/ 	.word	0xffffffff


	//   ....[50]....
        /*010c*/ 	.word	0xffffffff


	//   ....[51]....
        /*0110*/ 	.word	0xffffffff


	//   ....[52]....
        /*0114*/ 	.word	0xffffffff


	//   ....[53]....
        /*0118*/ 	.word	0xffffffff


	//   ....[54]....
        /*011c*/ 	.word	0xffffffff


	//   ....[55]....
        /*0120*/ 	.word	0xffffffff


	//   ....[56]....
        /*0124*/ 	.word	0xffffffff


	//   ....[57]....
        /*0128*/ 	.word	0xffffffff


	//   ....[58]....
        /*012c*/ 	.word	0xffffffff


	//   ....[59]....
        /*0130*/ 	.word	0xffffffff


	//   ....[60]....
        /*0134*/ 	.word	0xffffffff


	//   ....[61]....
        /*0138*/ 	.word	0xffffffff


	//   ....[62]....
        /*013c*/ 	.word	0xffffffff


	//   ....[63]....
        /*0140*/ 	.word	0xffffffff


	//   ....[64]....
        /*0144*/ 	.word	0xffffffff


	//   ....[65]....
        /*0148*/ 	.word	0xffffffff


	//   ....[66]....
        /*014c*/ 	.word	0xffffffff


	//   ....[67]....
        /*0150*/ 	.word	0xffffffff


	//   ....[68]....
        /*0154*/ 	.word	0xffffffff


	//   ....[69]....
        /*0158*/ 	.word	0xffffffff


	//   ....[70]....
        /*015c*/ 	.word	0xffffffff


	//   ....[71]....
        /*0160*/ 	.word	0xffffffff


	//   ....[72]....
        /*0164*/ 	.word	0xffffffff


	//   ....[73]....
        /*0168*/ 	.word	0xffffffff


	//   ....[74]....
        /*016c*/ 	.word	0xffffffff


	//   ....[75]....
        /*0170*/ 	.word	0xffffffff


	//   ....[76]....
        /*0174*/ 	.word	0xffffffff


	//   ....[77]....
        /*0178*/ 	.word	0xffffffff


	//   ....[78]....
        /*017c*/ 	.word	0xffffffff


	//   ....[79]....
        /*0180*/ 	.word	0xffffffff


	//   ....[80]....
        /*0184*/ 	.word	0xffffffff


	//   ....[81]....
        /*0188*/ 	.word	0xffffffff


	//   ....[82]....
        /*018c*/ 	.word	0xffffffff


	//   ....[83]....
        /*0190*/ 	.word	0xffffffff


	//   ....[84]....
        /*0194*/ 	.word	0xffffffff


	//   ....[85]....
        /*0198*/ 	.word	0x0500000f


	//   ....[86]....
        /*019c*/ 	.word	0x0500000f


	//   ....[87]....
        /*01a0*/ 	.word	0x0500000f


	//   ....[88]....
        /*01a4*/ 	.word	0x0500000f


	//   ....[89]....
        /*01a8*/ 	.word	0x0500000f


	//   ....[90]....
        /*01ac*/ 	.word	0x0500000f


	//   ....[91]....
        /*01b0*/ 	.word	0x0500000f


	//----- nvinfo : EIATTR_COOP_GROUP_INSTR_OFFSETS
	.align		4
.L_83:
        /*01b4*/ 	.byte	0x04, 0x28
        /*01b6*/ 	.short	(.L_85 - .L_84)


	//   ....[0]....
.L_84:
        /*01b8*/ 	.word	0x00000050


	//   ....[1]....
        /*01bc*/ 	.word	0x00000130


	//   ....[2]....
        /*01c0*/ 	.word	0x00000180


	//   ....[3]....
        /*01c4*/ 	.word	0x000003b0


	//   ....[4]....
        /*01c8*/ 	.word	0x00000510


	//   ....[5]....
        /*01cc*/ 	.word	0x00000630


	//   ....[6]....
        /*01d0*/ 	.word	0x00000790


	//   ....[7]....
        /*01d4*/ 	.word	0x000013a0


	//   ....[8]....
        /*01d8*/ 	.word	0x00002400


	//   ....[9]....
        /*01dc*/ 	.word	0x00002500


	//   ....[10]....
        /*01e0*/ 	.word	0x00002a50


	//   ....[11]....
        /*01e4*/ 	.word	0x00002ab0


	//   ....[12]....
        /*01e8*/ 	.word	0x00003ef0


	//   ....[13]....
        /*01ec*/ 	.word	0x00003f40


	//   ....[14]....
        /*01f0*/ 	.word	0x00003fc0


	//   ....[15]....
        /*01f4*/ 	.word	0x00003fe0


	//   ....[16]....
        /*01f8*/ 	.word	0x000056f0


	//   ....[17]....
        /*01fc*/ 	.word	0x00005710


	//   ....[18]....
        /*0200*/ 	.word	0x00005790


	//   ....[19]....
        /*0204*/ 	.word	0x000057a0


	//   ....[20]....
        /*0208*/ 	.word	0x00006470


	//   ....[21]....
        /*020c*/ 	.word	0x00006480


	//   ....[22]....
        /*0210*/ 	.word	0x00006490


	//   ....[23]....
        /*0214*/ 	.word	0x000064a0


	//   ....[24]....
        /*0218*/ 	.word	0x000064b0


	//   ....[25]....
        /*021c*/ 	.word	0x000064d0


	//   ....[26]....
        /*0220*/ 	.word	0x000064e0


	//   ....[27]....
        /*0224*/ 	.word	0x000064f0


	//   ....[28]....
        /*0228*/ 	.word	0x00006510


	//   ....[29]....
        /*022c*/ 	.word	0x00006520


	//   ....[30]....
        /*0230*/ 	.word	0x00006530


	//   ....[31]....
        /*0234*/ 	.word	0x00006540


	//   ....[32]....
        /*0238*/ 	.word	0x00006560


	//   ....[33]....
        /*023c*/ 	.word	0x00006580


	//   ....[34]....
        /*0240*/ 	.word	0x000065a0


	//   ....[35]....
        /*0244*/ 	.word	0x000065b0


	//   ....[36]....
        /*0248*/ 	.word	0x000065d0


	//   ....[37]....
        /*024c*/ 	.word	0x000065f0


	//   ....[38]....
        /*0250*/ 	.word	0x00006600


	//   ....[39]....
        /*0254*/ 	.word	0x00006620


	//   ....[40]....
        /*0258*/ 	.word	0x00006640


	//   ....[41]....
        /*025c*/ 	.word	0x00006650


	//   ....[42]....
        /*0260*/ 	.word	0x00006660


	//   ....[43]....
        /*0264*/ 	.word	0x00006670


	//   ....[44]....
        /*0268*/ 	.word	0x000066a0


	//   ....[45]....
        /*026c*/ 	.word	0x000066b0


	//   ....[46]....
        /*0270*/ 	.word	0x000066c0


	//   ....[47]....
        /*0274*/ 	.word	0x000066d0


	//   ....[48]....
        /*0278*/ 	.word	0x000066f0


	//   ....[49]....
        /*027c*/ 	.word	0x00006700


	//   ....[50]....
        /*0280*/ 	.word	0x00006710


	//   ....[51]....
        /*0284*/ 	.word	0x00006720


	//   ....[52]....
        /*0288*/ 	.word	0x00006730


	//   ....[53]....
        /*028c*/ 	.word	0x00006740


	//   ....[54]....
        /*0290*/ 	.word	0x00006750


	//   ....[55]....
        /*0294*/ 	.word	0x00006760


	//   ....[56]....
        /*0298*/ 	.word	0x00006770


	//   ....[57]....
        /*029c*/ 	.word	0x00006780


	//   ....[58]....
        /*02a0*/ 	.word	0x00006790


	//   ....[59]....
        /*02a4*/ 	.word	0x000067a0


	//   ....[60]....
        /*02a8*/ 	.word	0x000067c0


	//   ....[61]....
        /*02ac*/ 	.word	0x000067e0


	//   ....[62]....
        /*02b0*/ 	.word	0x00006800


	//   ....[63]....
        /*02b4*/ 	.word	0x00006810


	//   ....[64]....
        /*02b8*/ 	.word	0x00006820


	//   ....[65]....
        /*02bc*/ 	.word	0x00006830


	//   ....[66]....
        /*02c0*/ 	.word	0x00006840


	//   ....[67]....
        /*02c4*/ 	.word	0x00006850


	//   ....[68]....
        /*02c8*/ 	.word	0x00006c30


	//   ....[69]....
        /*02cc*/ 	.word	0x00006c90


	//   ....[70]....
        /*02d0*/ 	.word	0x00006cc0


	//   ....[71]....
        /*02d4*/ 	.word	0x00006d00


	//   ....[72]....
        /*02d8*/ 	.word	0x00006d40


	//   ....[73]....
        /*02dc*/ 	.word	0x00006d80


	//   ....[74]....
        /*02e0*/ 	.word	0x000072a0


	//   ....[75]....
        /*02e4*/ 	.word	0x000072d0


	//   ....[76]....
        /*02e8*/ 	.word	0x00007ca0


	//   ....[77]....
        /*02ec*/ 	.word	0x000089f0


	//   ....[78]....
        /*02f0*/ 	.word	0x000096e0


	//   ....[79]....
        /*02f4*/ 	.word	0x00009710


	//   ....[80]....
        /*02f8*/ 	.word	0x00009740


	//   ....[81]....
        /*02fc*/ 	.word	0x00009760


	//   ....[82]....
        /*0300*/ 	.word	0x00009770


	//   ....[83]....
        /*0304*/ 	.word	0x000097d0


	//   ....[84]....
        /*0308*/ 	.word	0x0000aee0


	//   ....[85]....
        /*030c*/ 	.word	0x0000b3d0


	//   ....[86]....
        /*0310*/ 	.word	0x0000b5a0


	//   ....[87]....
        /*0314*/ 	.word	0x0000b5f0


	//   ....[88]....
        /*0318*/ 	.word	0x0000b6b0


	//   ....[89]....
        /*031c*/ 	.word	0x0000b760


	//   ....[90]....
        /*0320*/ 	.word	0x0000b7f0


	//   ....[91]....
        /*0324*/ 	.word	0x0000b8e0


	//----- nvinfo : EIATTR_REG_RECONFIG
	.align		4
.L_85:
        /*0328*/ 	.byte	0x01, 0x54
	.zero		2


	//----- nvinfo : EIATTR_SYSCALL_OFFSETS
	.align		4
        /*032c*/ 	.byte	0x04, 0x46
        /*032e*/ 	.short	(.L_87 - .L_86)


	//   ....[0]....
.L_86:
        /*0330*/ 	.word	0x00001560


	//   ....[1]....
        /*0334*/ 	.word	0x00008390


	//   ....[2]....
        /*0338*/ 	.word	0x000084d0


	//   ....[3]....
        /*033c*/ 	.word	0x00008610


	//   ....[4]....
        /*0340*/ 	.word	0x00008730


	//   ....[5]....
        /*0344*/ 	.word	0x00009260


	//----- nvinfo : EIATTR_MBARRIER_INSTR_OFFSETS
	.align		4
.L_87:
        /*0348*/ 	.byte	0x04, 0x39
        /*034a*/ 	.short	(.L_89 - .L_88)


	//   ....[0]....
.L_88:
        /*034c*/ 	.word	0x00000260
        /*0350*/ 	.word	0x000000ff
        /*0354*/ 	.word	0x00017000
        /*0358*/ 	.short	0x0100
        /*035a*/ 	.byte	0x08
	.zero		1


	//   ....[1]....
        /*035c*/ 	.word	0x00000270
        /*0360*/ 	.word	0x000000ff
        /*0364*/ 	.word	0x00017020
        /*0368*/ 	.short	0x0100
        /*036a*/ 	.byte	0x08
	.zero		1


	//   ....[2]....
        /*036c*/ 	.word	0x00000360
        /*0370*/ 	.word	0x000000ff
        /*0374*/ 	.word	0x00017030
        /*0378*/ 	.short	0x0100
        /*037a*/ 	.byte	0x08
	.zero		1


	//   ....[3]....
        /*037c*/ 	.word	0x00000370
        /*0380*/ 	.word	0x000000ff
        /*0384*/ 	.word	0x00017040
        /*0388*/ 	.short	0x0100
        /*038a*/ 	.byte	0x08
	.zero		1


	//   ....[4]....
        /*038c*/ 	.word	0x00000380
        /*0390*/ 	.word	0x000000ff
        /*0394*/ 	.word	0x00017038
        /*0398*/ 	.short	0x0100
        /*039a*/ 	.byte	0x08
	.zero		1


	//   ....[5]....
        /*039c*/ 	.word	0x00000390
        /*03a0*/ 	.word	0x000000ff
        /*03a4*/ 	.word	0x00017048
        /*03a8*/ 	.short	0x0100
        /*03aa*/ 	.byte	0x08
	.zero		1


	//   ....[6]....
        /*03ac*/ 	.word	0x000004c0
        /*03b0*/ 	.word	0x000000ff
        /*03b4*/ 	.word	0x00017050
        /*03b8*/ 	.short	0x0100
        /*03ba*/ 	.byte	0x08
	.zero		1


	//   ....[7]....
        /*03bc*/ 	.word	0x000004d0
        /*03c0*/ 	.word	0x000000ff
        /*03c4*/ 	.word	0x00017060
        /*03c8*/ 	.short	0x0100
        /*03ca*/ 	.byte	0x08
	.zero		1


	//   ....[8]....
        /*03cc*/ 	.word	0x000004e0
        /*03d0*/ 	.word	0x000000ff
        /*03d4*/ 	.word	0x00017058
        /*03d8*/ 	.short	0x0100
        /*03da*/ 	.byte	0x08
	.zero		1


	//   ....[9]....
        /*03dc*/ 	.word	0x000004f0
        /*03e0*/ 	.word	0x000000ff
        /*03e4*/ 	.word	0x00017068
        /*03e8*/ 	.short	0x0100
        /*03ea*/ 	.byte	0x08
	.zero		1


	//   ....[10]....
        /*03ec*/ 	.word	0x000005e0
        /*03f0*/ 	.word	0x000000ff
        /*03f4*/ 	.word	0x00017070
        /*03f8*/ 	.short	0x0100
        /*03fa*/ 	.byte	0x06
	.zero		1


	//   ....[11]....
        /*03fc*/ 	.word	0x000005f0
        /*0400*/ 	.word	0x000000ff
        /*0404*/ 	.word	0x00017080
        /*0408*/ 	.short	0x0100
        /*040a*/ 	.byte	0x06
	.zero		1


	//   ....[12]....
        /*040c*/ 	.word	0x00000600
        /*0410*/ 	.word	0x000000ff
        /*0414*/ 	.word	0x00017078
        /*0418*/ 	.short	0x0100
        /*041a*/ 	.byte	0x06
	.zero		1


	//   ....[13]....
        /*041c*/ 	.word	0x00000610
        /*0420*/ 	.word	0x000000ff
        /*0424*/ 	.word	0x00017088
        /*0428*/ 	.short	0x0100
        /*042a*/ 	.byte	0x06
	.zero		1


	//   ....[14]....
        /*042c*/ 	.word	0x00000740
        /*0430*/ 	.word	0x000000ff
        /*0434*/ 	.word	0x00017090
        /*0438*/ 	.short	0x0100
        /*043a*/ 	.byte	0x08
	.zero		1


	//   ....[15]....
        /*043c*/ 	.word	0x00000750
        /*0440*/ 	.word	0x000000ff
        /*0444*/ 	.word	0x000170a0
        /*0448*/ 	.short	0x0100
        /*044a*/ 	.byte	0x08
	.zero		1


	//   ....[16]....
        /*044c*/ 	.word	0x00000760
        /*0450*/ 	.word	0x000000ff
        /*0454*/ 	.word	0x00017098
        /*0458*/ 	.short	0x0100
        /*045a*/ 	.byte	0x08
	.zero		1


	//   ....[17]....
        /*045c*/ 	.word	0x00000770
        /*0460*/ 	.word	0x000000ff
        /*0464*/ 	.word	0x000170a8
        /*0468*/ 	.short	0x0100
        /*046a*/ 	.byte	0x08
	.zero		1


	//   ....[18]....
        /*046c*/ 	.word	0x000008a0
        /*0470*/ 	.word	0x000000ff
        /*0474*/ 	.word	0x000170b0
        /*0478*/ 	.short	0x0100
        /*047a*/ 	.byte	0x08
	.zero		1


	//   ....[19]....
        /*047c*/ 	.word	0x000008b0
        /*0480*/ 	.word	0x000000ff
        /*0484*/ 	.word	0x000170c0
        /*0488*/ 	.short	0x0100
        /*048a*/ 	.byte	0x08
	.zero		1


	//   ....[20]....
        /*048c*/ 	.word	0x000008c0
        /*0490*/ 	.word	0x000000ff
        /*0494*/ 	.word	0x000170b8
        /*0498*/ 	.short	0x0100
        /*049a*/ 	.byte	0x08
	.zero		1


	//   ....[21]....
        /*049c*/ 	.word	0x000008d0
        /*04a0*/ 	.word	0x000000ff
        /*04a4*/ 	.word	0x000170c8
        /*04a8*/ 	.short	0x0100
        /*04aa*/ 	.byte	0x08
	.zero		1


	//   ....[22]....
        /*04ac*/ 	.word	0x00001580
        /*04b0*/ 	.word	0x000000ff
        /*04b4*/ 	.word	0x00017000
        /*04b8*/ 	.short	0x010a
        /*04ba*/ 	.byte	0x26
	.zero		1


	//   ....[23]....
        /*04bc*/ 	.word	0x000015f0
        /*04c0*/ 	.word	0x000000ff
        /*04c4*/ 	.word	0x00017030
        /*04c8*/ 	.short	0x010a
        /*04ca*/ 	.byte	0x26
	.zero		1


	//   ....[24]....
        /*04cc*/ 	.word	0x00001650
        /*04d0*/ 	.word	0x000000ff
        /*04d4*/ 	.word	0x00017030
        /*04d8*/ 	.short	0x010a
        /*04da*/ 	.byte	0x26
	.zero		1


	//   ....[25]....
        /*04dc*/ 	.word	0x00002f30
        /*04e0*/ 	.word	0x0000002d
        /*04e4*/ 	.word	0x00000000
        /*04e8*/ 	.short	0x0101
        /*04ea*/ 	.byte	0x3f
	.zero		1


	//   ....[26]....
        /*04ec*/ 	.word	0x000038a0
        /*04f0*/ 	.word	0x000000ff
        /*04f4*/ 	.word	0x00017030
        /*04f8*/ 	.short	0x010a
        /*04fa*/ 	.byte	0x15
	.zero		1


	//   ....[27]....
        /*04fc*/ 	.word	0x000038e0
        /*0500*/ 	.word	0x000000ff
        /*0504*/ 	.word	0x00017030
        /*0508*/ 	.short	0x010a
        /*050a*/ 	.byte	0x15
	.zero		1


	//   ....[28]....
        /*050c*/ 	.word	0x00003a70
        /*0510*/ 	.word	0x000000ff
        /*0514*/ 	.word	0x00017050
        /*0518*/ 	.short	0x010a
        /*051a*/ 	.byte	0x0e
	.zero		1


	//   ....[29]....
        /*051c*/ 	.word	0x00003ea0
        /*0520*/ 	.word	0x000000ff
        /*0524*/ 	.word	0x00017050
        /*0528*/ 	.short	0x010a
        /*052a*/ 	.byte	0x0e
	.zero		1


	//   ....[30]....
        /*052c*/ 	.word	0x00004c20
        /*0530*/ 	.word	0x00000008
        /*0534*/ 	.word	0x00000000
        /*0538*/ 	.short	0x0101
        /*053a*/ 	.byte	0x3f
	.zero		1


	//   ....[31]....
        /*053c*/ 	.word	0x00004ef0
        /*0540*/ 	.word	0x000000ff
        /*0544*/ 	.word	0x00000000
        /*0548*/ 	.short	0x0101
        /*054a*/ 	.byte	0x05
	.zero		1


	//   ....[32]....
        /*054c*/ 	.word	0x00005410
        /*0550*/ 	.word	0x000000ff
        /*0554*/ 	.word	0x00017050
        /*0558*/ 	.short	0x010a
        /*055a*/ 	.byte	0x10
	.zero		1


	//   ....[33]....
        /*055c*/ 	.word	0x00005450
        /*0560*/ 	.word	0x000000ff
        /*0564*/ 	.word	0x00017050
        /*0568*/ 	.short	0x010a
        /*056a*/ 	.byte	0x10
	.zero		1


	//   ....[34]....
        /*056c*/ 	.word	0x00005a80
        /*0570*/ 	.word	0x000000ff
        /*0574*/ 	.word	0x00000000
        /*0578*/ 	.short	0x0101
        /*057a*/ 	.byte	0x04
	.zero		1


	//   ....[35]....
        /*057c*/ 	.word	0x00006d60
        /*0580*/ 	.word	0x000000ff
        /*0584*/ 	.word	0x00000000
        /*0588*/ 	.short	0x0101
        /*058a*/ 	.byte	0x04
	.zero		1


	//   ....[36]....
        /*058c*/ 	.word	0x00008c20
        /*0590*/ 	.word	0x000000ff
        /*0594*/ 	.word	0x00017080
        /*0598*/ 	.short	0x010a
        /*059a*/ 	.byte	0x26
	.zero		1


	//   ....[37]....
        /*059c*/ 	.word	0x00008e40
        /*05a0*/ 	.word	0x000000ff
        /*05a4*/ 	.word	0x00017040
        /*05a8*/ 	.short	0x010a
        /*05aa*/ 	.byte	0x26
	.zero		1


	//   ....[38]....
        /*05ac*/ 	.word	0x00009990
        /*05b0*/ 	.word	0x000000ff
        /*05b4*/ 	.word	0x00017000
        /*05b8*/ 	.short	0x0107
        /*05ba*/ 	.byte	0x26
	.zero		1


	//   ....[39]....
        /*05bc*/ 	.word	0x000099d0
        /*05c0*/ 	.word	0x000000ff
        /*05c4*/ 	.word	0x00017000
        /*05c8*/ 	.short	0x0101
        /*05ca*/ 	.byte	0x26
	.zero		1


	//   ....[40]....
        /*05cc*/ 	.word	0x000099e0
        /*05d0*/ 	.word	0x000000ff
        /*05d4*/ 	.word	0x00017020
        /*05d8*/ 	.short	0x010a
        /*05da*/ 	.byte	0x26
	.zero		1


	//   ....[41]....
        /*05dc*/ 	.word	0x00009ce0
        /*05e0*/ 	.word	0x00000006
        /*05e4*/ 	.word	0x00017080
        /*05e8*/ 	.short	0x010a
        /*05ea*/ 	.byte	0x3f
	.zero		1


	//   ....[42]....
        /*05ec*/ 	.word	0x0000a0c0
        /*05f0*/ 	.word	0x00000006
        /*05f4*/ 	.word	0x00017040
        /*05f8*/ 	.short	0x010a
        /*05fa*/ 	.byte	0x3f
	.zero		1


	//   ....[43]....
        /*05fc*/ 	.word	0x0000a4d0
        /*0600*/ 	.word	0x00000003
        /*0604*/ 	.word	0x00017070
        /*0608*/ 	.short	0x010a
        /*060a*/ 	.byte	0x3f
	.zero		1


	//   ....[44]....
        /*060c*/ 	.word	0x0000a530
        /*0610*/ 	.word	0x00000003
        /*0614*/ 	.word	0x00017060
        /*0618*/ 	.short	0x010a
        /*061a*/ 	.byte	0x3f
	.zero		1


	//   ....[45]....
        /*061c*/ 	.word	0x0000a860
        /*0620*/ 	.word	0x00000003
        /*0624*/ 	.word	0x00017050
        /*0628*/ 	.short	0x0101
        /*062a*/ 	.byte	0x3f
	.zero		1


	//   ....[46]....
        /*062c*/ 	.word	0x0000a8d0
        /*0630*/ 	.word	0x00000002
        /*0634*/ 	.word	0x00000000
        /*0638*/ 	.short	0x0101
        /*063a*/ 	.byte	0x3f
	.zero		1


	//   ....[47]....
        /*063c*/ 	.word	0x0000a9c0
        /*0640*/ 	.word	0x00000000
        /*0644*/ 	.word	0x00017070
        /*0648*/ 	.short	0x010a
        /*064a*/ 	.byte	0x3f
	.zero		1


	//   ....[48]....
        /*064c*/ 	.word	0x0000aa60
        /*0650*/ 	.word	0x00000000
        /*0654*/ 	.word	0x00017060
        /*0658*/ 	.short	0x010a
        /*065a*/ 	.byte	0x3f
	.zero		1


	//   ....[49]....
        /*065c*/ 	.word	0x0000ad90
        /*0660*/ 	.word	0x00000000
        /*0664*/ 	.word	0x00017050
        /*0668*/ 	.short	0x0101
        /*066a*/ 	.byte	0x3f
	.zero		1


	//   ....[50]....
        /*066c*/ 	.word	0x0000adf0
        /*0670*/ 	.word	0x00000002
        /*0674*/ 	.word	0x00000000
        /*0678*/ 	.short	0x0101
        /*067a*/ 	.byte	0x3f
	.zero		1


	//   ....[51]....
        /*067c*/ 	.word	0x0000ae90
        /*0680*/ 	.word	0x00000009
        /*0684*/ 	.word	0x00017020
        /*0688*/ 	.short	0x010a
        /*068a*/ 	.byte	0x3f
	.zero		1


	//   ....[52]....
        /*068c*/ 	.word	0x0000afd0
        /*0690*/ 	.word	0x00000006
        /*0694*/ 	.word	0x00000000
        /*0698*/ 	.short	0x010a
        /*069a*/ 	.byte	0x3f
	.zero		1


	//   ....[53]....
        /*069c*/ 	.word	0x0000b040
        /*06a0*/ 	.word	0x00000007
        /*06a4*/ 	.word	0x00000000
        /*06a8*/ 	.short	0x010a
        /*06aa*/ 	.byte	0x3f
	.zero		1


	//   ....[54]....
        /*06ac*/ 	.word	0x0000b090
        /*06b0*/ 	.word	0x00000000
        /*06b4*/ 	.word	0x00017060
        /*06b8*/ 	.short	0x010a
        /*06ba*/ 	.byte	0x3f
	.zero		1


	//   ....[55]....
        /*06bc*/ 	.word	0x0000b0e0
        /*06c0*/ 	.word	0x00000005
        /*06c4*/ 	.word	0x00017060
        /*06c8*/ 	.short	0x010a
        /*06ca*/ 	.byte	0x3f
	.zero		1


	//   ....[56]....
        /*06cc*/ 	.word	0x0000b120
        /*06d0*/ 	.word	0x00000000
        /*06d4*/ 	.word	0x00017080
        /*06d8*/ 	.short	0x010a
        /*06da*/ 	.byte	0x3f
	.zero		1


	//   ....[57]....
        /*06dc*/ 	.word	0x0000b140
        /*06e0*/ 	.word	0x00000005
        /*06e4*/ 	.word	0x00017080
        /*06e8*/ 	.short	0x010a
        /*06ea*/ 	.byte	0x3f
	.zero		1


	//   ....[58]....
        /*06ec*/ 	.word	0x0000b1b0
        /*06f0*/ 	.word	0x00000003
        /*06f4*/ 	.word	0x00017000
        /*06f8*/ 	.short	0x010a
        /*06fa*/ 	.byte	0x3f
	.zero		1


	//   ....[59]....
        /*06fc*/ 	.word	0x0000b210
        /*0700*/ 	.word	0x00000003
        /*0704*/ 	.word	0x00017030
        /*0708*/ 	.short	0x010a
        /*070a*/ 	.byte	0x3f
	.zero		1


	//   ....[60]....
        /*070c*/ 	.word	0x0000b270
        /*0710*/ 	.word	0x00000005
        /*0714*/ 	.word	0x00017030
        /*0718*/ 	.short	0x010a
        /*071a*/ 	.byte	0x3f
	.zero		1


	//   ....[61]....
        /*071c*/ 	.word	0x0000b2d0
        /*0720*/ 	.word	0x00000005
        /*0724*/ 	.word	0x00017050
        /*0728*/ 	.short	0x010a
        /*072a*/ 	.byte	0x3f
	.zero		1


	//   ....[62]....
        /*072c*/ 	.word	0x0000b330
        /*0730*/ 	.word	0x00000003
        /*0734*/ 	.word	0x00017050
        /*0738*/ 	.short	0x010a
        /*073a*/ 	.byte	0x3f
	.zero		1


	//   ....[63]....
        /*073c*/ 	.word	0x0000b490
        /*0740*/ 	.word	0x00000003
        /*0744*/ 	.word	0x00017080
        /*0748*/ 	.short	0x010a
        /*074a*/ 	.byte	0x3f
	.zero		1


	//   ....[64]....
        /*074c*/ 	.word	0x0000b4f0
        /*0750*/ 	.word	0x00000003
        /*0754*/ 	.word	0x00017040
        /*0758*/ 	.short	0x010a
        /*075a*/ 	.byte	0x3f
	.zero		1


	//   ....[65]....
        /*075c*/ 	.word	0x0000b920
        /*0760*/ 	.word	0x00000003
        /*0764*/ 	.word	0x00017020
        /*0768*/ 	.short	0x010a
        /*076a*/ 	.byte	0x3f
	.zero		1


	//   ....[66]....
        /*076c*/ 	.word	0x0000b970
        /*0770*/ 	.word	0x00000006
        /*0774*/ 	.word	0x00017080
        /*0778*/ 	.short	0x010a
        /*077a*/ 	.byte	0x3f
	.zero		1


	//   ....[67]....
        /*077c*/ 	.word	0x0000b9c0
        /*0780*/ 	.word	0x00000006
        /*0784*/ 	.word	0x00017040
        /*0788*/ 	.short	0x010a
        /*078a*/ 	.byte	0x3f
	.zero		1


	//   ....[68]....
        /*078c*/ 	.word	0x0000ba10
        /*0790*/ 	.word	0x00000003
        /*0794*/ 	.word	0x00017070
        /*0798*/ 	.short	0x010a
        /*079a*/ 	.byte	0x3f
	.zero		1


	//   ....[69]....
        /*079c*/ 	.word	0x0000ba60
        /*07a0*/ 	.word	0x00000003
        /*07a4*/ 	.word	0x00017060
        /*07a8*/ 	.short	0x010a
        /*07aa*/ 	.byte	0x3f
	.zero		1


	//   ....[70]....
        /*07ac*/ 	.word	0x0000bab0
        /*07b0*/ 	.word	0x00000000
        /*07b4*/ 	.word	0x00017070
        /*07b8*/ 	.short	0x010a
        /*07ba*/ 	.byte	0x3f
	.zero		1


	//   ....[71]....
        /*07bc*/ 	.word	0x0000bb00
        /*07c0*/ 	.word	0x00000000
        /*07c4*/ 	.word	0x00017060
        /*07c8*/ 	.short	0x010a
        /*07ca*/ 	.byte	0x3f
	.zero		1


	//   ....[72]....
        /*07cc*/ 	.word	0x0000bb50
        /*07d0*/ 	.word	0x00000009
        /*07d4*/ 	.word	0x00017020
        /*07d8*/ 	.short	0x010a
        /*07da*/ 	.byte	0x3f
	.zero		1


	//   ....[73]....
        /*07dc*/ 	.word	0x0000bba0
        /*07e0*/ 	.word	0x00000006
        /*07e4*/ 	.word	0x00000000
        /*07e8*/ 	.short	0x010a
        /*07ea*/ 	.byte	0x3f
	.zero		1


	//   ....[74]....
        /*07ec*/ 	.word	0x0000bbf0
        /*07f0*/ 	.word	0x00000007
        /*07f4*/ 	.word	0x00000000
        /*07f8*/ 	.short	0x010a
        /*07fa*/ 	.byte	0x3f
	.zero		1


	//   ....[75]....
        /*07fc*/ 	.word	0x0000bc40
        /*0800*/ 	.word	0x00000000
        /*0804*/ 	.word	0x00017060
        /*0808*/ 	.short	0x010a
        /*080a*/ 	.byte	0x3f
	.zero		1


	//   ....[76]....
        /*080c*/ 	.word	0x0000bc90
        /*0810*/ 	.word	0x00000005
        /*0814*/ 	.word	0x00017060
        /*0818*/ 	.short	0x010a
        /*081a*/ 	.byte	0x3f
	.zero		1


	//   ....[77]....
        /*081c*/ 	.word	0x0000bce0
        /*0820*/ 	.word	0x00000000
        /*0824*/ 	.word	0x00017080
        /*0828*/ 	.short	0x010a
        /*082a*/ 	.byte	0x3f
	.zero		1


	//----- nvinfo : EIATTR_NUM_MBARRIERS
	.align		4
.L_89:
        /*082c*/ 	.byte	0x03, 0x38
        /*082e*/ 	.short	0x0016


	//----- nvinfo : EIATTR_EXIT_INSTR_OFFSETS
	.align		4
        /*0830*/ 	.byte	0x04, 0x1c
        /*0832*/ 	.short	(.L_91 - .L_90)


	//   ....[0]....
.L_90:
        /*0834*/ 	.word	0x0000b190


	//----- nvinfo : EIATTR_MAX_THREADS
	.align		4
.L_91:
        /*0838*/ 	.byte	0x04, 0x05
        /*083a*/ 	.short	(.L_93 - .L_92)
.L_92:
        /*083c*/ 	.word	0x00000200
        /*0840*/ 	.word	0x00000001
        /*0844*/ 	.word	0x00000001


	//----- nvinfo : EIATTR_CRS_STACK_SIZE
	.align		4
.L_93:
        /*0848*/ 	.byte	0x04, 0x1e
        /*084a*/ 	.short	(.L_95 - .L_94)
.L_94:
        /*084c*/ 	.word	0x00000000


	//----- nvinfo : EIATTR_CBANK_PARAM_SIZE
	.align		4
.L_95:
        /*0850*/ 	.byte	0x03, 0x19
        /*0852*/ 	.short	0x0a70


	//----- nvinfo : EIATTR_PARAM_CBANK
	.align		4
        /*0854*/ 	.byte	0x04, 0x0a
        /*0856*/ 	.short	(.L_97 - .L_96)
	.align		4
.L_96:
        /*0858*/ 	.word	index@(.nv.constant0._ZN7cutlass13device_kernelIN5flash11enable_sm90INS1_16FlashAttnFwdSm90INS1_25CollectiveMainloopFwdSm90ILi2EN4cute5tupleIJNS5_1CILi1EEES8_S8_EEENS6_IJNS7_ILi192EEENS7_ILi128EEENS7_ILi96EEEEEELi96ENS_12float_e4m3_tEfNS_4arch4Sm90ELb0ELb0ELb0ELb0ELb0ELb0ELb0ELb1ELb1ELb1ELb1ELb0EEENS1_21CollectiveEpilogueFwdINS6_IJSA_SC_SB_EEES9_NS_10bfloat16_tESG_Li384ELb0ELb1ELb1ELb1EEENS1_19SingleTileSchedulerILb0ELb1ELb1ELi192EEEEEEEEEvNT_6ParamsE)
        /*085c*/ 	.short	0x0210
        /*085e*/ 	.short	0x0a70


	//----- nvinfo : EIATTR_SW_WAR
	.align		4
.L_97:
        /*0860*/ 	.byte	0x04, 0x36
        /*0862*/ 	.short	(.L_99 - .L_98)
.L_98:
        /*0864*/ 	.word	0x00000008
.L_99:


//--------------------- .nv.info._ZN7cutlass13device_kernelIN5flash11enable_sm90INS1_16FlashAttnFwdSm90INS1_25CollectiveMainloopFwdSm90ILi2EN4cute5tupleIJNS5_1CILi1EEES8_S8_EEENS6_IJNS7_ILi192EEENS7_ILi128EEENS7_ILi96EEEEEELi96ENS_12float_e4m3_tEfNS_4arch4Sm90ELb0ELb0ELb0ELb1ELb0ELb0ELb0ELb1ELb1ELb1ELb1ELb0EEENS1_21CollectiveEpilogueFwdINS6_IJSA_SC_SB_EEES9_NS_10bfloat16_tESG_Li384ELb1ELb1ELb1ELb1EEENS1_36VarlenDynamicPersistentTileSchedulerILi192ELi128ELi384ELi128ELb1ELb1ELb1ELb0ELb1ELb1EEEEEEEEEvNT_6ParamsE --------------------------
	.section	.nv.info._ZN7cutlass13device_kernelIN5flash11enable_sm90INS1_16FlashAttnFwdSm90INS1_25CollectiveMainloopFwdSm90ILi2EN4cute5tupleIJNS5_1CILi1EEES8_S8_EEENS6_IJNS7_ILi192EEENS7_ILi128EEENS7_ILi96EEEEEELi96ENS_12float_e4m3_tEfNS_4arch4Sm90ELb0ELb0ELb0ELb1ELb0ELb0ELb0ELb1ELb1ELb1ELb1ELb0EEENS1_21CollectiveEpilogueFwdINS6_IJSA_SC_SB_EEES9_NS_10bfloat16_tESG_Li384ELb1ELb1ELb1ELb1EEENS1_36VarlenDynamicPersistentTileSchedulerILi192ELi128ELi384ELi128ELb1ELb1ELb1ELb0ELb1ELb1EEEEEEEEEvNT_6ParamsE,"",@"SHT_CUDA_INFO"
	.sectionflags	@""
	.align	4


	//----- nvinfo : EIATTR_CUDA_API_VERSION
	.align		4
        /*0000*/ 	.byte	0x04, 0x37
        /*0002*/ 	.short	(.L_101 - .L_100)
.L_100:
        /*0004*/ 	.word	0x00000082


	//----- nvinfo : EIATTR_KPARAM_INFO
	.align		4
.L_101:
        /*0008*/ 	.byte	0x04, 0x17
        /*000a*/ 	.short	(.L_103 - .L_102)
.L_102:
        /*000c*/ 	.word	0x00000000
        /*0010*/ 	.short	0x0000
        /*0012*/ 	.short	0x0070
        /*0014*/ 	.byte	0x00, 0xf0, 0x01, 0x2a


	//----- nvinfo : EIATTR_SPARSE_MMA_MASK
	.align		4
.L_103:
        /*0018*/ 	.byte	0x03, 0x50
        /*001a*/ 	.short	0x0000


	//----- nvinfo : EIATTR_MAXREG_COUNT
	.align		4
        /*001c*/ 	.byte	0x03, 0x1b
        /*001e*/ 	.short	0x0080


	//----- nvinfo : EIATTR_NUM_BARRIERS
	.align		4
        /*0020*/ 	.byte	0x02, 0x4c
        /*0022*/ 	.byte	0x09
	.zero		1


	//----- nvinfo : EIATTR_EXTERNS
	.align		4
        /*0024*/ 	.byte	0x04, 0x0f
        /*0026*/ 	.short	(.L_105 - .L_104)


	//   ....[0]....
	.align		4
.L_104:
        /*0028*/ 	.word	index@(__assertfail)


	//----- nvinfo : EIATTR_ANNOTATIONS
	.align		4
.L_105:
        /*002c*/ 	.byte	0x04, 0x55
        /*002e*/ 	.short	(.L_107 - .L_106)


	//   ....[0]....
.L_106:
        /*0030*/ 	.word	0x00000001
        /*0034*/ 	.byte	0x10, 0x0d, 0x00, 0x00, 0x01, 0x00, 0x00, 0x00, 0xf0, 0x0d, 0x00, 0x00, 0x01, 0x00, 0x00, 0x00
        /* <DEDUP_REMOVED lines=20> */
        /*0184*/ 	.byte	0xf0, 0xf3, 0x00, 0x00


	//----- nvinfo : EIATTR_MERCURY_ISA_VERSION
	.align		4
.L_107:
        /*0188*/ 	.byte	0x03, 0x5f
        /*018a*/ 	.short	0x0101


	//----- nvinfo : EIATTR_UNUSED_LOAD_BYTE_OFFSET
	.align		4
        /*018c*/ 	.byte	0x04, 0x44
        /*018e*/ 	.short	(.L_109 - .L_108)


	//   ....[0]....
.L_108:
        /*0190*/ 	.word	0x00000a00
        /*0194*/ 	.word	0x0000fff0


	//   ....[1]....
        /*0198*/ 	.word	0x000065a0
        /*019c*/ 	.word	0x0000fff0


	//----- nvinfo : EIATTR_INT_WARP_WIDE_INSTR_OFFSETS
	.align		4
.L_109:
        /*01a0*/ 	.byte	0x04, 0x31
        /*01a2*/ 	.short	(.L_111 - .L_110)


	//   ....[0]....
.L_110:
        /*01a4*/ 	.word	0x00000130


	//   ....[1]....
        /*01a8*/ 	.word	0x00000170


	//   ....[2]....
        /*01ac*/ 	.word	0x000001e0


	//   ....[3]....
        /*01b0*/ 	.word	0x0000b130


	//   ....[4]....
        /*01b4*/ 	.word	0x0000b1c0


	//   ....[5]....
        /*01b8*/ 	.word	0x0000db30


	//   ....[6]....
        /*01bc*/ 	.word	0x0000dbc0


	//----- nvinfo : EIATTR_COOP_GROUP_MASK_REGIDS
	.align		4
.L_111:
        /*01c0*/ 	.byte	0x04, 0x29
        /*01c2*/ 	.short	(.L_113 - .L_112)


	//   ....[0]....
.L_112:
        /*01c4*/ 	.word	0xffffffff


	//   ....[1]....
        /*01c8*/ 	.word	0xffffffff


	//   ....[2]....
        /*01cc*/ 	.word	0xffffffff


	//   ....[3]....
        /*01d0*/ 	.word	0xffffffff


	//   ....[4]....
        /*01d4*/ 	.word	0xffffffff


	//   ....[5]....
        /*01d8*/ 	.word	0xffffffff


	//   ....[6]....
        /*01dc*/ 	.word	0xffffffff


	//   ....[7]....
        /*01e0*/ 	.word	0xffffffff


	//   ....[8]....
        /*01e4*/ 	.word	0xffffffff


	//   ....[9]....
        /*01e8*/ 	.word	0xffffffff


	//   ....[10]....
        /*01ec*/ 	.word	0xffffffff


	//   ....[11]....
        /*01f0*/ 	.word	0xffffffff


	//   ....[12]....
        /*01f4*/ 	.word	0xffffffff


	//   ....[13]....
        /*01f8*/ 	.word	0xffffffff


	//   ....[14]....
        /*01fc*/ 	.word	0xffffffff


	//   ....[15]....
        /*0200*/ 	.word	0xffffffff


	//   ....[16]....
        /*0204*/ 	.word	0xffffffff


	//   ....[17]....
        /*0208*/ 	.word	0xffffffff


	//   ....[18]....
        /*020c*/ 	.word	0xffffffff


	//   ....[19]....
        /*0210*/ 	.word	0xffffffff


	//   ....[20]....
        /*0214*/ 	.word	0xffffffff


	//   ....[21]....
        /*0218*/ 	.word	0xffffffff


	//   ....[22]....
        /*021c*/ 	.word	0xffffffff


	//   ....[23]....
        /*0220*/ 	.word	0xffffffff


	//   ....[24]....
        /*0224*/ 	.word	0xffffffff


	//   ....[25]....
        /*0228*/ 	.word	0xffffffff


	//   ....[26]....
        /*022c*/ 	.word	0xffffffff


	//   ....[27]....
        /*0230*/ 	.word	0xffffffff


	//   ....[28]....
        /*0234*/ 	.word	0xffffffff


	//   ....[29]....
        /*0238*/ 	.word	0xffffffff


	//   ....[30]....
        /*023c*/ 	.word	0xffffffff


	//   ....[31]....
        /*0240*/ 	.word	0xffffffff


	//   ....[32]....
        /*0244*/ 	.word	0xffffffff


	//   ....[33]....
        /*0248*/ 	.word	0xffffffff


	//   ....[34]....
        /*024c*/ 	.word	0xffffffff


	//   ....[35]....
        /*0250*/ 	.word	0xffffffff


	//   ....[36]....
        /*0254*/ 	.word	0xffffffff


	//   ....[37]....
        /*0258*/ 	.word	0xffffffff


	//   ....[38]....
        /*025c*/ 	.word	0xffffffff


	//   ....[39]....
        /*0260*/ 	.word	0xffffffff


	//   ....[40]....
        /*0264*/ 	.word	0xffffffff


	//   ....[41]....
        /*0268*/ 	.word	0xffffffff


	//   ....[42]....
        /*026c*/ 	.word	0xffffffff


	//   ....[43]....
        /*0270*/ 	.word	0xffffffff


	//   ....[44]....
        /*0274*/ 	.word	0xffffffff


	//   ....[45]....
        /*0278*/ 	.word	0xffffffff


	//   ....[46]....
        /*027c*/ 	.word	0xffffffff


	//   ....[47]....
        /*0280*/ 	.word	0xffffffff


	//   ....[48]....
        /*0284*/ 	.word	0xffffffff


	//   ....[49]....
        /*0288*/ 	.word	0xffffffff


	//   ....[50]....
        /*028c*/ 	.word	0xffffffff


	//   ....[51]....
        /*0290*/ 	.word	0xffffffff


	//   ....[52]....
        /*0294*/ 	.word	0xffffffff


	//   ....[53]....
        /*0298*/ 	.word	0xffffffff


	//   ....[54]....
        /*029c*/ 	.word	0xffffffff


	//   ....[55]....
        /*02a0*/ 	.word	0xffffffff


	//   ....[56]....
        /*02a4*/ 	.word	0xffffffff


	//   ....[57]....
        /*02a8*/ 	.word	0xffffffff


	//   ....[58]....
        /*02ac*/ 	.word	0xffffffff


	//   ....[59]....
        /*02b0*/ 	.word	0xffffffff


	//   ....[60]....
        /*02b4*/ 	.word	0xffffffff


	//   ....[61]....
        /*02b8*/ 	.word	0xffffffff


	//   ....[62]....
        /*02bc*/ 	.word	0xffffffff


	//   ....[63]....
        /*02c0*/ 	.word	0xffffffff


	//   ....[64]....
        /*02c4*/ 	.word	0xffffffff


	//   ....[65]....
        /*02c8*/ 	.word	0xffffffff


	//   ....[66]....
        /*02cc*/ 	.word	0xffffffff


	//   ....[67]....
        /*02d0*/ 	.word	0xffffffff


	//   ....[68]....
        /*02d4*/ 	.word	0xffffffff


	//   ....[69]....
        /*02d8*/ 	.word	0xffffffff


	//   ....[70]....
        /*02dc*/ 	.word	0xffffffff


	//   ....[71]....
        /*02e0*/ 	.word	0xffffffff


	//   ....[72]....
        /*02e4*/ 	.word	0xffffffff


	//   ....[73]....
        /*02e8*/ 	.word	0xffffffff


	//   ....[74]....
        /*02ec*/ 	.word	0xffffffff


	//   ....[75]....
        /*02f0*/ 	.word	0xffffffff


	//   ....[76]....
        /*02f4*/ 	.word	0xffffffff


	//   ....[77]....
        /*02f8*/ 	.word	0xffffffff


	//   ....[78]....
        /*02fc*/ 	.word	0xffffffff


	//   ....[79]....
        /*0300*/ 	.word	0xffffffff


	//   ....[80]....
        /*0304*/ 	.word	0xffffffff


	//   ....[81]....
        /*0308*/ 	.word	0xffffffff


	//   ....[82]....
        /*030c*/ 	.word	0xffffffff


	//   ....[83]....
        /*0310*/ 	.word	0xffffffff


	//   ....[84]....
        /*0314*/ 	.word	0xffffffff


	//   ....[85]....
        /*0318*/ 	.word	0xffffffff


	//   ....[86]....
        /*031c*/ 	.word	0xffffffff


	//   ....[87]....
        /*0320*/ 	.word	0xffffffff


	//   ....[88]....
        /*0324*/ 	.word	0xffffffff


	//   ....[89]....
        /*0328*/ 	.word	0xffffffff


	//   ....[90]....
        /*032c*/ 	.word	0xffffffff


	//   ....[91]....
        /*0330*/ 	.word	0xffffffff


	//   ....[92]....
        /*0334*/ 	.word	0xffffffff


	//   ....[93]....
        /*0338*/ 	.word	0xffffffff


	//   ....[94]....
        /*033c*/ 	.word	0xffffffff


	//   ....[95]....
        /*0340*/ 	.word	0xffffffff


	//   ....[96]....
        /*0344*/ 	.word	0xffffffff


	//   ....[97]....
        /*0348*/ 	.word	0xffffffff


	//   ....[98]....
        /*034c*/ 	.word	0xffffffff


	//   ....[99]....
        /*0350*/ 	.word	0xffffffff


	//   ....[100]....
        /*0354*/ 	.word	0xffffffff


	//   ....[101]....
        /*0358*/ 	.word	0xffffffff


	//   ....[102]....
        /*035c*/ 	.word	0xffffffff


	//   ....[103]....
        /*0360*/ 	.word	0xffffffff


	//   ....[104]....
        /*0364*/ 	.word	0xffffffff


	//   ....[105]....
        /*0368*/ 	.word	0xffffffff


	//   ....[106]....
        /*036c*/ 	.word	0xffffffff


	//   ....[107]....
        /*0370*/ 	.word	0xffffffff


	//   ....[108]....
        /*0374*/ 	.word	0xffffffff


	//   ....[109]....
        /*0378*/ 	.word	0xffffffff


	//   ....[110]....
        /*037c*/ 	.word	0xffffffff


	//   ....[111]....
        /*0380*/ 	.word	0xffffffff


	//   ....[112]....
        /*0384*/ 	.word	0xffffffff


	//   ....[113]....
        /*0388*/ 	.word	0xffffffff


	//   ....[114]....
        /*038c*/ 	.word	0xffffffff


	//   ....[115]....
        /*0390*/ 	.word	0xffffffff


	//   ....[116]....
        /*0394*/ 	.word	0xffffffff


	//   ....[117]....
        /*0398*/ 	.word	0xffffffff


	//   ....[118]....
        /*039c*/ 	.word	0xffffffff


	//   ....[119]....
        /*03a0*/ 	.word	0xffffffff


	//   ....[120]....
        /*03a4*/ 	.word	0xffffffff


	//   ....[121]....
        /*03a8*/ 	.word	0xffffffff


	//   ....[122]....
        /*03ac*/ 	.word	0xffffffff


	//   ....[123]....
        /*03b0*/ 	.word	0xffffffff


	//   ....[124]....
        /*03b4*/ 	.word	0xffffffff


	//   ....[125]....
        /*03b8*/ 	.word	0xffffffff


	//   ....[126]....
        /*03bc*/ 	.word	0xffffffff


	//   ....[127]....
        /*03c0*/ 	.word	0x0500000f


	//   ....[128]....
        /*03c4*/ 	.word	0x0500000f


	//   ....[129]....
        /*03c8*/ 	.word	0x0500000f


	//   ....[130]....
        /*03cc*/ 	.word	0x0500000f


	//   ....[131]....
        /*03d0*/ 	.word	0x0500000f


	//   ....[132]....
        /*03d4*/ 	.word	0x0500000f


	//   ....[133]....
        /*03d8*/ 	.word	0x0500000f


	//   ....[134]....
        /*03dc*/ 	.word	0x0500000f


	//----- nvinfo : EIATTR_COOP_GROUP_INSTR_OFFSETS
	.align		4
.L_113:
        /*03e0*/ 	.byte	0x04, 0x28
        /*03e2*/ 	.short	(.L_115 - .L_114)


	//   ....[0]....
.L_114:
        /*03e4*/ 	.word	0x00000060


	//   ....[1]....
        /*03e8*/ 	.word	0x00000140


	//   ....[2]....
        /*03ec*/ 	.word	0x00000190


	//   ....[3]....
        /*03f0*/ 	.word	0x000003c0


	//   ....[4]....
        /*03f4*/ 	.word	0x00000520


	//   ....[5]....
        /*03f8*/ 	.word	0x00000640


	//   ....[6]....
        /*03fc*/ 	.word	0x000007a0


	//   ....[7]....
        /*0400*/ 	.word	0x00001b40


	//   ....[8]....
        /*0404*/ 	.word	0x00002ba0


	//   ....[9]....
        /*0408*/ 	.word	0x00002c90


	//   ....[10]....
        /*040c*/ 	.word	0x00003220


	//   ....[11]....
        /*0410*/ 	.word	0x000032c0


	//   ....[12]....
        /*0414*/ 	.word	0x00004770


	//   ....[13]....
        /*0418*/ 	.word	0x00004780


	//   ....[14]....
        /*041c*/ 	.word	0x00004810


	//   ....[15]....
        /*0420*/ 	.word	0x00004820


	//   ....[16]....
        /*0424*/ 	.word	0x00005ed0


	//   ....[17]....
        /*0428*/ 	.word	0x00005ef0


	//   ....[18]....
        /*042c*/ 	.word	0x00005f70


	//   ....[19]....
        /*0430*/ 	.word	0x00005f80


	//   ....[20]....
        /*0434*/ 	.word	0x00006c30


	//   ....[21]....
        /*0438*/ 	.word	0x00006c60


	//   ....[22]....
        /*043c*/ 	.word	0x00006c80


	//   ....[23]....
        /*0440*/ 	.word	0x00006c90


	//   ....[24]....
        /*0444*/ 	.word	0x00006ca0


	//   ....[25]....
        /*0448*/ 	.word	0x00006cb0


	//   ....[26]....
        /*044c*/ 	.word	0x00006cc0


	//   ....[27]....
        /*0450*/ 	.word	0x00006ce0


	//   ....[28]....
        /*0454*/ 	.word	0x00006d00


	//   ....[29]....
        /*0458*/ 	.word	0x00006d20


	//   ....[30]....
        /*045c*/ 	.word	0x00006d30


	//   ....[31]....
        /*0460*/ 	.word	0x00006d40


	//   ....[32]....
        /*0464*/ 	.word	0x00006d50


	//   ....[33]....
        /*0468*/ 	.word	0x00006d60


	//   ....[34]....
        /*046c*/ 	.word	0x00006d70


	//   ....[35]....
        /*0470*/ 	.word	0x00006d80


	//   ....[36]....
        /*0474*/ 	.word	0x00006d90


	//   ....[37]....
        /*0478*/ 	.word	0x00006da0


	//   ....[38]....
        /*047c*/ 	.word	0x00006db0


	//   ....[39]....
        /*0480*/ 	.word	0x00006dc0


	//   ....[40]....
        /*0484*/ 	.word	0x00006dd0


	//   ....[41]....
        /*0488*/ 	.word	0x00006de0


	//   ....[42]....
        /*048c*/ 	.word	0x00006df0


	//   ....[43]....
        /*0490*/ 	.word	0x00006e00


	//   ....[44]....
        /*0494*/ 	.word	0x00006e10


	//   ....[45]....
        /*0498*/ 	.word	0x00006e20


	//   ....[46]....
        /*049c*/ 	.word	0x00006e30


	//   ....[47]....
        /*04a0*/ 	.word	0x00006e40


	//   ....[48]....
        /*04a4*/ 	.word	0x00006e50


	//   ....[49]....
        /*04a8*/ 	.word	0x00006e60


	//   ....[50]....
        /*04ac*/ 	.word	0x00006e70


	//   ....[51]....
        /*04b0*/ 	.word	0x00006e80


	//   ....[52]....
        /*04b4*/ 	.word	0x00006e90


	//   ....[53]....
        /*04b8*/ 	.word	0x00006ea0


	//   ....[54]....
        /*04bc*/ 	.word	0x00006eb0


	//   ....[55]....
        /*04c0*/ 	.word	0x00006ec0


	//   ....[56]....
        /*04c4*/ 	.word	0x00006ed0


	//   ....[57]....
        /*04c8*/ 	.word	0x00006ee0


	//   ....[58]....
        /*04cc*/ 	.word	0x00006ef0


	//   ....[59]....
        /*04d0*/ 	.word	0x00006f00


	//   ....[60]....
        /*04d4*/ 	.word	0x00006f10


	//   ....[61]....
        /*04d8*/ 	.word	0x00006f20


	//   ....[62]....
        /*04dc*/ 	.word	0x00006f30


	//   ....[63]....
        /*04e0*/ 	.word	0x00006f40


	//   ....[64]....
        /*04e4*/ 	.word	0x00006f50


	//   ....[65]....
        /*04e8*/ 	.word	0x00006f60


	//   ....[66]....
        /*04ec*/ 	.word	0x00006f70


	//   ....[67]....
        /*04f0*/ 	.word	0x00006f80


	//   ....[68]....
        /*04f4*/ 	.word	0x00007960


	//   ....[69]....
        /*04f8*/ 	.word	0x00007970


	//   ....[70]....
        /*04fc*/ 	.word	0x00007980


	//   ....[71]....
        /*0500*/ 	.word	0x000079c0


	//   ....[72]....
        /*0504*/ 	.word	0x00008100


	//   ....[73]....
        /*0508*/ 	.word	0x00008110


	//   ....[74]....
        /*050c*/ 	.word	0x00008210


	//   ....[75]....
        /*0510*/ 	.word	0x00008230


	//   ....[76]....
        /*0514*/ 	.word	0x00008700


	//   ....[77]....
        /*0518*/ 	.word	0x00008710


	//   ....[78]....
        /*051c*/ 	.word	0x00008a50


	//   ....[79]....
        /*0520*/ 	.word	0x00008a60


	//   ....[80]....
        /*0524*/ 	.word	0x000096f0


	//   ....[81]....
        /*0528*/ 	.word	0x00009700


	//   ....[82]....
        /*052c*/ 	.word	0x00009800


	//   ....[83]....
        /*0530*/ 	.word	0x00009820


	//   ....[84]....
        /*0534*/ 	.word	0x000099b0


	//   ....[85]....
        /*0538*/ 	.word	0x00009bd0


	//   ....[86]....
        /*053c*/ 	.word	0x00009c00


	//   ....[87]....
        /*0540*/ 	.word	0x00009c30


	//   ....[88]....
        /*0544*/ 	.word	0x00009c60


	//   ....[89]....
        /*0548*/ 	.word	0x00009c90


	//   ....[90]....
        /*054c*/ 	.word	0x00009cd0


	//   ....[91]....
        /*0550*/ 	.word	0x00009e70


	//   ....[92]....
        /*0554*/ 	.word	0x00009ea0


	//   ....[93]....
        /*0558*/ 	.word	0x00009ed0


	//   ....[94]....
        /*055c*/ 	.word	0x00009f00


	//   ....[95]....
        /*0560*/ 	.word	0x00009f30


	//   ....[96]....
        /*0564*/ 	.word	0x00009f60


	//   ....[97]....
        /*0568*/ 	.word	0x00009ff0


	//   ....[98]....
        /*056c*/ 	.word	0x0000a040


	//   ....[99]....
        /*0570*/ 	.word	0x0000a050


	//   ....[100]....
        /*0574*/ 	.word	0x0000a110


	//   ....[101]....
        /*0578*/ 	.word	0x0000b8a0


	//   ....[102]....
        /*057c*/ 	.word	0x0000c710


	//   ....[103]....
        /*0580*/ 	.word	0x0000c720


	//   ....[104]....
        /*0584*/ 	.word	0x0000c730


	//   ....[105]....
        /*0588*/ 	.word	0x0000c740


	//   ....[106]....
        /*058c*/ 	.word	0x0000c760


	//   ....[107]....
        /*0590*/ 	.word	0x0000c780


	//   ....[108]....
        /*0594*/ 	.word	0x0000e310


	//   ....[109]....
        /*0598*/ 	.word	0x0000e340


	//   ....[110]....
        /*059c*/ 	.word	0x0000e370


	//   ....[111]....
        /*05a0*/ 	.word	0x0000e380


	//   ....[112]....
        /*05a4*/ 	.word	0x0000e3b0


	//   ....[113]....
        /*05a8*/ 	.word	0x0000e3c0


	//   ....[114]....
        /*05ac*/ 	.word	0x0000e3f0


	//   ....[115]....
        /*05b0*/ 	.word	0x0000e440


	//   ....[116]....
        /*05b4*/ 	.word	0x0000e5a0


	//   ....[117]....
        /*05b8*/ 	.word	0x0000e5d0


	//   ....[118]....
        /*05bc*/ 	.word	0x0000e600


	//   ....[119]....
        /*05c0*/ 	.word	0x0000e630


	//   ....[120]....
        /*05c4*/ 	.word	0x0000e660


	//   ....[121]....
        /*05c8*/ 	.word	0x0000e6a0


	//   ....[122]....
        /*05cc*/ 	.word	0x0000e730


	//   ....[123]....
        /*05d0*/ 	.word	0x0000e780


	//   ....[124]....
        /*05d4*/ 	.word	0x0000e790


	//   ....[125]....
        /*05d8*/ 	.word	0x0000e820


	//   ....[126]....
        /*05dc*/ 	.word	0x0000edd0


	//   ....[127]....
        /*05e0*/ 	.word	0x0000f2a0


	//   ....[128]....
        /*05e4*/ 	.word	0x0000f460


	//   ....[129]....
        /*05e8*/ 	.word	0x0000f4b0


	//   ....[130]....
        /*05ec*/ 	.word	0x0000f510


	//   ....[131]....
        /*05f0*/ 	.word	0x0000f560


	//   ....[132]....
        /*05f4*/ 	.word	0x0000f5c0


	//   ....[133]....
        /*05f8*/ 	.word	0x0000f610


	//   ....[134]....
        /*05fc*/ 	.word	0x0000fab0


	//----- nvinfo : EIATTR_REG_RECONFIG
	.align		4
.L_115:
        /*0600*/ 	.byte	0x01, 0x54
	.zero		2


	//----- nvinfo : EIATTR_SYSCALL_OFFSETS
	.align		4
        /*0604*/ 	.byte	0x04, 0x46
        /*0606*/ 	.short	(.L_117 - .L_116)


	//   ....[0]....
.L_116:
        /*0608*/ 	.word	0x00001cf0


	//   ....[1]....
        /*060c*/ 	.word	0x0000b320


	//   ....[2]....
        /*0610*/ 	.word	0x0000b4b0


	//   ....[3]....
        /*0614*/ 	.word	0x0000b600


	//   ....[4]....
        /*0618*/ 	.word	0x0000b740


	//   ....[5]....
        /*061c*/ 	.word	0x0000c210


	//----- nvinfo : EIATTR_MBARRIER_INSTR_OFFSETS
	.align		4
.L_117:
        /*0620*/ 	.byte	0x04, 0x39
        /*0622*/ 	.short	(.L_119 - .L_118)


	//   ....[0]....
.L_118:
        /*0624*/ 	.word	0x00000270
        /*0628*/ 	.word	0x000000ff
        /*062c*/ 	.word	0x00019c00
        /*0630*/ 	.short	0x0100
        /*0632*/ 	.byte	0x08
	.zero		1


	//   ....[1]....
        /*0634*/ 	.word	0x00000280
        /*0638*/ 	.word	0x000000ff
        /*063c*/ 	.word	0x00019c20
        /*0640*/ 	.short	0x0100
        /*0642*/ 	.byte	0x08
	.zero		1


	//   ....[2]....
        /*0644*/ 	.word	0x00000370
        /*0648*/ 	.word	0x000000ff
        /*064c*/ 	.word	0x00019c30
        /*0650*/ 	.short	0x0100
        /*0652*/ 	.byte	0x08
	.zero		1


	//   ....[3]....
        /*0654*/ 	.word	0x00000380
        /*0658*/ 	.word	0x000000ff
        /*065c*/ 	.word	0x00019c40
        /*0660*/ 	.short	0x0100
        /*0662*/ 	.byte	0x08
	.zero		1


	//   ....[4]....
        /*0664*/ 	.word	0x00000390
        /*0668*/ 	.word	0x000000ff
        /*066c*/ 	.word	0x00019c38
        /*0670*/ 	.short	0x0100
        /*0672*/ 	.byte	0x08
	.zero		1


	//   ....[5]....
        /*0674*/ 	.word	0x000003a0
        /*0678*/ 	.word	0x000000ff
        /*067c*/ 	.word	0x00019c48
        /*0680*/ 	.short	0x0100
        /*0682*/ 	.byte	0x08
	.zero		1


	//   ....[6]....
        /*0684*/ 	.word	0x000004d0
        /*0688*/ 	.word	0x000000ff
        /*068c*/ 	.word	0x00019c50
        /*0690*/ 	.short	0x0100
        /*0692*/ 	.byte	0x08
	.zero		1


	//   ....[7]....
        /*0694*/ 	.word	0x000004e0
        /*0698*/ 	.word	0x000000ff
        /*069c*/ 	.word	0x00019c60
        /*06a0*/ 	.short	0x0100
        /*06a2*/ 	.byte	0x08
	.zero		1


	//   ....[8]....
        /*06a4*/ 	.word	0x000004f0
        /*06a8*/ 	.word	0x000000ff
        /*06ac*/ 	.word	0x00019c58
        /*06b0*/ 	.short	0x0100
        /*06b2*/ 	.byte	0x08
	.zero		1


	//   ....[9]....
        /*06b4*/ 	.word	0x00000500
        /*06b8*/ 	.word	0x000000ff
        /*06bc*/ 	.word	0x00019c68
        /*06c0*/ 	.short	0x0100
        /*06c2*/ 	.byte	0x08
	.zero		1


	//   ....[10]....
        /*06c4*/ 	.word	0x000005f0
        /*06c8*/ 	.word	0x000000ff
        /*06cc*/ 	.word	0x00019c70
        /*06d0*/ 	.short	0x0100
        /*06d2*/ 	.byte	0x06
	.zero		1


	//   ....[11]....
        /*06d4*/ 	.word	0x00000600
        /*06d8*/ 	.word	0x000000ff
        /*06dc*/ 	.word	0x00019c80
        /*06e0*/ 	.short	0x0100
        /*06e2*/ 	.byte	0x06
	.zero		1


	//   ....[12]....
        /*06e4*/ 	.word	0x00000610
        /*06e8*/ 	.word	0x000000ff
        /*06ec*/ 	.word	0x00019c78
        /*06f0*/ 	.short	0x0100
        /*06f2*/ 	.byte	0x06
	.zero		1


	//   ....[13]....
        /*06f4*/ 	.word	0x00000620
        /*06f8*/ 	.word	0x000000ff
        /*06fc*/ 	.word	0x00019c88
        /*0700*/ 	.short	0x0100
        /*0702*/ 	.byte	0x06
	.zero		1


	//   ....[14]....
        /*0704*/ 	.word	0x00000750
        /*0708*/ 	.word	0x000000ff
        /*070c*/ 	.word	0x00019c90
        /*0710*/ 	.short	0x0100
        /*0712*/ 	.byte	0x08
	.zero		1


	//   ....[15]....
        /*0714*/ 	.word	0x00000760
        /*0718*/ 	.word	0x000000ff
        /*071c*/ 	.word	0x00019ca0
        /*0720*/ 	.short	0x0100
        /*0722*/ 	.byte	0x08
	.zero		1


	//   ....[16]....
        /*0724*/ 	.word	0x00000770
        /*0728*/ 	.word	0x000000ff
        /*072c*/ 	.word	0x00019c98
        /*0730*/ 	.short	0x0100
        /*0732*/ 	.byte	0x08
	.zero		1


	//   ....[17]....
        /*0734*/ 	.word	0x00000780
        /*0738*/ 	.word	0x000000ff
        /*073c*/ 	.word	0x00019ca8
        /*0740*/ 	.short	0x0100
        /*0742*/ 	.byte	0x08
	.zero		1


	//   ....[18]....
        /*0744*/ 	.word	0x000008b0
        /*0748*/ 	.word	0x000000ff
        /*074c*/ 	.word	0x00019cb0
        /*0750*/ 	.short	0x0100
        /*0752*/ 	.byte	0x08
	.zero		1


	//   ....[19]....
        /*0754*/ 	.word	0x000008c0
        /*0758*/ 	.word	0x000000ff
        /*075c*/ 	.word	0x00019cc0
        /*0760*/ 	.short	0x0100
        /*0762*/ 	.byte	0x08
	.zero		1


	//   ....[20]....
        /*0764*/ 	.word	0x000008d0
        /*0768*/ 	.word	0x000000ff
        /*076c*/ 	.word	0x00019cb8
        /*0770*/ 	.short	0x0100
        /*0772*/ 	.byte	0x08
	.zero		1


	//   ....[21]....
        /*0774*/ 	.word	0x000008e0
        /*0778*/ 	.word	0x000000ff
        /*077c*/ 	.word	0x00019cc8
        /*0780*/ 	.short	0x0100
        /*0782*/ 	.byte	0x08
	.zero		1


	//   ....[22]....
        /*0784*/ 	.word	0x00001da0
        /*0788*/ 	.word	0x00000000
        /*078c*/ 	.word	0x00019c00
        /*0790*/ 	.short	0x010a
        /*0792*/ 	.byte	0x3f
	.zero		1


	//   ....[23]....
        /*0794*/ 	.word	0x00001e30
        /*0798*/ 	.word	0x00000005
        /*079c*/ 	.word	0x00019c30
        /*07a0*/ 	.short	0x010a
        /*07a2*/ 	.byte	0x3f
	.zero		1


	//   ....[24]....
        /*07a4*/ 	.word	0x00001ee0
        /*07a8*/ 	.word	0x00000005
        /*07ac*/ 	.word	0x00019c30
        /*07b0*/ 	.short	0x010a
        /*07b2*/ 	.byte	0x3f
	.zero		1


	//   ....[25]....
        /*07b4*/ 	.word	0x00003680
        /*07b8*/ 	.word	0x00000038
        /*07bc*/ 	.word	0x00000000
        /*07c0*/ 	.short	0x0101
        /*07c2*/ 	.byte	0x3f
	.zero		1


	//   ....[26]....
        /*07c4*/ 	.word	0x000040a0
        /*07c8*/ 	.word	0x00000009
        /*07cc*/ 	.word	0x00019c30
        /*07d0*/ 	.short	0x010a
        /*07d2*/ 	.byte	0x3f
	.zero		1


	//   ....[27]....
        /*07d4*/ 	.word	0x000040e0
        /*07d8*/ 	.word	0x00000009
        /*07dc*/ 	.word	0x00019c30
        /*07e0*/ 	.short	0x010a
        /*07e2*/ 	.byte	0x3f
	.zero		1


	//   ....[28]....
        /*07e4*/ 	.word	0x00004250
        /*07e8*/ 	.word	0x0000000a
        /*07ec*/ 	.word	0x00019c50
        /*07f0*/ 	.short	0x010a
        /*07f2*/ 	.byte	0x3f
	.zero		1


	//   ....[29]....
        /*07f4*/ 	.word	0x00004290
        /*07f8*/ 	.word	0x0000000a
        /*07fc*/ 	.word	0x00019c50
        /*0800*/ 	.short	0x010a
        /*0802*/ 	.byte	0x3f
	.zero		1


	//   ....[30]....
        /*0804*/ 	.word	0x00005210
        /*0808*/ 	.word	0x00000009
        /*080c*/ 	.word	0x00000000
        /*0810*/ 	.short	0x0101
        /*0812*/ 	.byte	0x3f
	.zero		1


	//   ....[31]....
        /*0814*/ 	.word	0x000056b0
        /*0818*/ 	.word	0x0000000a
        /*081c*/ 	.word	0x00000000
        /*0820*/ 	.short	0x0101
        /*0822*/ 	.byte	0x3f
	.zero		1


	//   ....[32]....
        /*0824*/ 	.word	0x00005c00
        /*0828*/ 	.word	0x00000007
        /*082c*/ 	.word	0x00019c50
        /*0830*/ 	.short	0x010a
        /*0832*/ 	.byte	0x3f
	.zero		1


	//   ....[33]....
        /*0834*/ 	.word	0x00005c40
        /*0838*/ 	.word	0x00000007
        /*083c*/ 	.word	0x00019c50
        /*0840*/ 	.short	0x010a
        /*0842*/ 	.byte	0x3f
	.zero		1


	//   ....[34]....
        /*0844*/ 	.word	0x00006220
        /*0848*/ 	.word	0x00000007
        /*084c*/ 	.word	0x00000000
        /*0850*/ 	.short	0x0101
        /*0852*/ 	.byte	0x3f
	.zero		1


	//   ....[35]....
        /*0854*/ 	.word	0x00008040
        /*0858*/ 	.word	0x000000ff
        /*085c*/ 	.word	0x00000000
        /*0860*/ 	.short	0x0101
        /*0862*/ 	.byte	0x08
	.zero		1


	//   ....[36]....
        /*0864*/ 	.word	0x00008540
        /*0868*/ 	.word	0x000000ff
        /*086c*/ 	.word	0x00000000
        /*0870*/ 	.short	0x0101
        /*0872*/ 	.byte	0x08
	.zero		1


	//   ....[37]....
        /*0874*/ 	.word	0x0000bb00
        /*0878*/ 	.word	0x00000003
        /*087c*/ 	.word	0x00019c80
        /*0880*/ 	.short	0x010a
        /*0882*/ 	.byte	0x3f
	.zero		1


	//   ....[38]....
        /*0884*/ 	.word	0x0000bd60
        /*0888*/ 	.word	0x00000003
        /*088c*/ 	.word	0x00019c40
        /*0890*/ 	.short	0x010a
        /*0892*/ 	.byte	0x3f
	.zero		1


	//   ....[39]....
        /*0894*/ 	.word	0x0000c970
        /*0898*/ 	.word	0x00000011
        /*089c*/ 	.word	0x00019c00
        /*08a0*/ 	.short	0x0107
        /*08a2*/ 	.byte	0x3f
	.zero		1


	//   ....[40]....
        /*08a4*/ 	.word	0x0000ca70
        /*08a8*/ 	.word	0x00000011
        /*08ac*/ 	.word	0x00019c00
        /*08b0*/ 	.short	0x0101
        /*08b2*/ 	.byte	0x3f
	.zero		1


	//   ....[41]....
        /*08b4*/ 	.word	0x0000cab0
        /*08b8*/ 	.word	0x00000011
        /*08bc*/ 	.word	0x00019c20
        /*08c0*/ 	.short	0x010a
        /*08c2*/ 	.byte	0x3f
	.zero		1


	//   ....[42]....
        /*08c4*/ 	.word	0x0000cd70
        /*08c8*/ 	.word	0x00000004
        /*08cc*/ 	.word	0x00019c80
        /*08d0*/ 	.short	0x010a
        /*08d2*/ 	.byte	0x3f
	.zero		1


	//   ....[43]....
        /*08d4*/ 	.word	0x0000d190
        /*08d8*/ 	.word	0x00000004
        /*08dc*/ 	.word	0x00019c40
        /*08e0*/ 	.short	0x010a
        /*08e2*/ 	.byte	0x3f
	.zero		1


	//   ....[44]....
        /*08e4*/ 	.word	0x0000d640
        /*08e8*/ 	.word	0x00000003
        /*08ec*/ 	.word	0x00019c70
        /*08f0*/ 	.short	0x010a
        /*08f2*/ 	.byte	0x3f
	.zero		1


	//   ....[45]....
        /*08f4*/ 	.word	0x0000d6b0
        /*08f8*/ 	.word	0x00000003
        /*08fc*/ 	.word	0x00019c60
        /*0900*/ 	.short	0x010a
        /*0902*/ 	.byte	0x3f
	.zero		1


	//   ....[46]....
        /*0904*/ 	.word	0x0000da10
        /*0908*/ 	.word	0x00000003
        /*090c*/ 	.word	0x00019c50
        /*0910*/ 	.short	0x0101
        /*0912*/ 	.byte	0x3f
	.zero		1


	//   ....[47]....
        /*0914*/ 	.word	0x0000da90
        /*0918*/ 	.word	0x00000002
        /*091c*/ 	.word	0x00000000
        /*0920*/ 	.short	0x0101
        /*0922*/ 	.byte	0x3f
	.zero		1


	//   ....[48]....
        /*0924*/ 	.word	0x0000dc80
        /*0928*/ 	.word	0x00000003
        /*092c*/ 	.word	0x00019c70
        /*0930*/ 	.short	0x010a
        /*0932*/ 	.byte	0x3f
	.zero		1


	//   ....[49]....
        /*0934*/ 	.word	0x0000dcf0
        /*0938*/ 	.word	0x00000003
        /*093c*/ 	.word	0x00019c60
        /*0940*/ 	.short	0x010a
        /*0942*/ 	.byte	0x3f
	.zero		1


	//   ....[50]....
        /*0944*/ 	.word	0x0000e050
        /*0948*/ 	.word	0x00000003
        /*094c*/ 	.word	0x00019c50
        /*0950*/ 	.short	0x0101
        /*0952*/ 	.byte	0x3f
	.zero		1


	//   ....[51]....
        /*0954*/ 	.word	0x0000e0a0
        /*0958*/ 	.word	0x00000000
        /*095c*/ 	.word	0x00000000
        /*0960*/ 	.short	0x0101
        /*0962*/ 	.byte	0x3f
	.zero		1


	//   ....[52]....
        /*0964*/ 	.word	0x0000ed50
        /*0968*/ 	.word	0x00000007
        /*096c*/ 	.word	0x00019c20
        /*0970*/ 	.short	0x010a
        /*0972*/ 	.byte	0x3f
	.zero		1


	//   ....[53]....
        /*0974*/ 	.word	0x0000eef0
        /*0978*/ 	.word	0x00000005
        /*097c*/ 	.word	0x00000000
        /*0980*/ 	.short	0x010a
        /*0982*/ 	.byte	0x3f
	.zero		1


	//   ....[54]....
        /*0984*/ 	.word	0x0000ef60
        /*0988*/ 	.word	0x00000003
        /*098c*/ 	.word	0x00000000
        /*0990*/ 	.short	0x010a
        /*0992*/ 	.byte	0x3f
	.zero		1


	//   ....[55]....
        /*0994*/ 	.word	0x0000efb0
        /*0998*/ 	.word	0x00000003
        /*099c*/ 	.word	0x00019c60
        /*09a0*/ 	.short	0x010a
        /*09a2*/ 	.byte	0x3f
	.zero		1


	//   ....[56]....
        /*09a4*/ 	.word	0x0000f000
        /*09a8*/ 	.word	0x00000005
        /*09ac*/ 	.word	0x00019c60
        /*09b0*/ 	.short	0x010a
        /*09b2*/ 	.byte	0x3f
	.zero		1


	//   ....[57]....
        /*09b4*/ 	.word	0x0000f040
        /*09b8*/ 	.word	0x00000003
        /*09bc*/ 	.word	0x00019c80
        /*09c0*/ 	.short	0x010a
        /*09c2*/ 	.byte	0x3f
	.zero		1


	//   ....[58]....
        /*09c4*/ 	.word	0x0000f060
        /*09c8*/ 	.word	0x00000005
        /*09cc*/ 	.word	0x00019c80
        /*09d0*/ 	.short	0x010a
        /*09d2*/ 	.byte	0x3f
	.zero		1


	//   ....[59]....
        /*09d4*/ 	.word	0x0000f0c0
        /*09d8*/ 	.word	0x00000000
        /*09dc*/ 	.word	0x00019c00
        /*09e0*/ 	.short	0x010a
        /*09e2*/ 	.byte	0x3f
	.zero		1


	//   ....[60]....
        /*09e4*/ 	.word	0x0000f110
        /*09e8*/ 	.word	0x00000005
        /*09ec*/ 	.word	0x00019c30
        /*09f0*/ 	.short	0x010a
        /*09f2*/ 	.byte	0x3f
	.zero		1


	//   ....[61]....
        /*09f4*/ 	.word	0x0000f160
        /*09f8*/ 	.word	0x00000009
        /*09fc*/ 	.word	0x00019c30
        /*0a00*/ 	.short	0x010a
        /*0a02*/ 	.byte	0x3f
	.zero		1


	//   ....[62]....
        /*0a04*/ 	.word	0x0000f1b0
        /*0a08*/ 	.word	0x0000000a
        /*0a0c*/ 	.word	0x00019c50
        /*0a10*/ 	.short	0x010a
        /*0a12*/ 	.byte	0x3f
	.zero		1


	//   ....[63]....
        /*0a14*/ 	.word	0x0000f200
        /*0a18*/ 	.word	0x00000007
        /*0a1c*/ 	.word	0x00019c50
        /*0a20*/ 	.short	0x010a
        /*0a22*/ 	.byte	0x3f
	.zero		1


	//   ....[64]....
        /*0a24*/ 	.word	0x0000f350
        /*0a28*/ 	.word	0x00000003
        /*0a2c*/ 	.word	0x00019c80
        /*0a30*/ 	.short	0x010a
        /*0a32*/ 	.byte	0x3f
	.zero		1


	//   ....[65]....
        /*0a34*/ 	.word	0x0000f3a0
        /*0a38*/ 	.word	0x00000003
        /*0a3c*/ 	.word	0x00019c40
        /*0a40*/ 	.short	0x010a
        /*0a42*/ 	.byte	0x3f
	.zero		1


	//   ....[66]....
        /*0a44*/ 	.word	0x0000f7a0
        /*0a48*/ 	.word	0x00000011
        /*0a4c*/ 	.word	0x00019c20
        /*0a50*/ 	.short	0x010a
        /*0a52*/ 	.byte	0x3f
	.zero		1


	//   ....[67]....
        /*0a54*/ 	.word	0x0000f7f0
        /*0a58*/ 	.word	0x00000004
        /*0a5c*/ 	.word	0x00019c80
        /*0a60*/ 	.short	0x010a
        /*0a62*/ 	.byte	0x3f
	.zero		1


	//   ....[68]....
        /*0a64*/ 	.word	0x0000f840
        /*0a68*/ 	.word	0x00000004
        /*0a6c*/ 	.word	0x00019c40
        /*0a70*/ 	.short	0x010a
        /*0a72*/ 	.byte	0x3f
	.zero		1


	//   ....[69]....
        /*0a74*/ 	.word	0x0000f890
        /*0a78*/ 	.word	0x00000003
        /*0a7c*/ 	.word	0x00019c70
        /*0a80*/ 	.short	0x010a
        /*0a82*/ 	.byte	0x3f
	.zero		1


	//   ....[70]....
        /*0a84*/ 	.word	0x0000f8e0
        /*0a88*/ 	.word	0x00000003
        /*0a8c*/ 	.word	0x00019c60
        /*0a90*/ 	.short	0x010a
        /*0a92*/ 	.byte	0x3f
	.zero		1


	//   ....[71]....
        /*0a94*/ 	.word	0x0000f930
        /*0a98*/ 	.word	0x00000003
        /*0a9c*/ 	.word	0x00019c70
        /*0aa0*/ 	.short	0x010a
        /*0aa2*/ 	.byte	0x3f
	.zero		1


	//   ....[72]....
        /*0aa4*/ 	.word	0x0000f980
        /*0aa8*/ 	.word	0x00000003
        /*0aac*/ 	.word	0x00019c60
        /*0ab0*/ 	.short	0x010a
        /*0ab2*/ 	.byte	0x3f
	.zero		1


	//   ....[73]....
        /*0ab4*/ 	.word	0x0000f9d0
        /*0ab8*/ 	.word	0x00000007
        /*0abc*/ 	.word	0x00019c20
        /*0ac0*/ 	.short	0x010a
        /*0ac2*/ 	.byte	0x3f
	.zero		1


	//   ....[74]....
        /*0ac4*/ 	.word	0x0000fb70
        /*0ac8*/ 	.word	0x00000005
        /*0acc*/ 	.word	0x00000000
        /*0ad0*/ 	.short	0x010a
        /*0ad2*/ 	.byte	0x3f
	.zero		1


	//   ....[75]....
        /*0ad4*/ 	.word	0x0000fbc0
        /*0ad8*/ 	.word	0x00000003
        /*0adc*/ 	.word	0x00000000
        /*0ae0*/ 	.short	0x010a
        /*0ae2*/ 	.byte	0x3f
	.zero		1


	//   ....[76]....
        /*0ae4*/ 	.word	0x0000fc10
        /*0ae8*/ 	.word	0x00000003
        /*0aec*/ 	.word	0x00019c60
        /*0af0*/ 	.short	0x010a
        /*0af2*/ 	.byte	0x3f
	.zero		1


	//   ....[77]....
        /*0af4*/ 	.word	0x0000fc60
        /*0af8*/ 	.word	0x00000005
        /*0afc*/ 	.word	0x00019c60
        /*0b00*/ 	.short	0x010a
        /*0b02*/ 	.byte	0x3f
	.zero		1


	//   ....[78]....
        /*0b04*/ 	.word	0x0000fcb0
        /*0b08*/ 	.word	0x00000003
        /*0b0c*/ 	.word	0x00019c80
        /*0b10*/ 	.short	0x010a
        /*0b12*/ 	.byte	0x3f
	.zero		1


	//----- nvinfo : EIATTR_NUM_MBARRIERS
	.align		4
.L_119:
        /*0b14*/ 	.byte	0x03, 0x38
        /*0b16*/ 	.short	0x0016


	//----- nvinfo : EIATTR_EXIT_INSTR_OFFSETS
	.align		4
        /*0b18*/ 	.byte	0x04, 0x1c
        /*0b1a*/ 	.short	(.L_121 - .L_120)


	//   ....[0]....
.L_120:
        /*0b1c*/ 	.word	0x00000a40


	//   ....[1]....
        /*0b20*/ 	.word	0x00009950


	//   ....[2]....
        /*0b24*/ 	.word	0x0000f0b0


	//----- nvinfo : EIATTR_MAX_THREADS
	.align		4
.L_121:
        /*0b28*/ 	.byte	0x04, 0x05
        /*0b2a*/ 	.short	(.L_123 - .L_122)
.L_122:
        /*0b2c*/ 	.word	0x00000200
        /*0b30*/ 	.word	0x00000001
        /*0b34*/ 	.word	0x00000001


	//----- nvinfo : EIATTR_CRS_STACK_SIZE
	.align		4
.L_123:
        /*0b38*/ 	.byte	0x04, 0x1e
        /*0b3a*/ 	.short	(.L_125 - .L_124)
.L_124:
        /*0b3c*/ 	.word	0x00000000


	//----- nvinfo : EIATTR_CBANK_PARAM_SIZE
	.align		4
.L_125:
        /*0b40*/ 	.byte	0x03, 0x19
        /*0b42*/ 	.short	0x0af0


	//----- nvinfo : EIATTR_PARAM_CBANK
	.align		4
        /*0b44*/ 	.byte	0x04, 0x0a
        /*0b46*/ 	.short	(.L_127 - .L_126)
	.align		4
.L_126:
        /*0b48*/ 	.word	index@(.nv.constant0._ZN7cutlass13device_kernelIN5flash11enable_sm90INS1_16FlashAttnFwdSm90INS1_25CollectiveMainloopFwdSm90ILi2EN4cute5tupleIJNS5_1CILi1EEES8_S8_EEENS6_IJNS7_ILi192EEENS7_ILi128EEENS7_ILi96EEEEEELi96ENS_12float_e4m3_tEfNS_4arch4Sm90ELb0ELb0ELb0ELb1ELb0ELb0ELb0ELb1ELb1ELb1ELb1ELb0EEENS1_21CollectiveEpilogueFwdINS6_IJSA_SC_SB_EEES9_NS_10bfloat16_tESG_Li384ELb1ELb1ELb1ELb1EEENS1_36VarlenDynamicPersistentTileSchedulerILi192ELi128ELi384ELi128ELb1ELb1ELb1ELb0ELb1ELb1EEEEEEEEEvNT_6ParamsE)
        /*0b4c*/ 	.short	0x0210
        /*0b4e*/ 	.short	0x0af0


	//----- nvinfo : EIATTR_SW_WAR
	.align		4
.L_127:
        /*0b50*/ 	.byte	0x04, 0x36
        /*0b52*/ 	.short	(.L_129 - .L_128)
.L_128:
        /*0b54*/ 	.word	0x00000008
.L_129:


//--------------------- .nv.info._ZN7cutlass13device_kernelIN5flash11enable_sm90INS1_16FlashAttnFwdSm90INS1_25CollectiveMainloopFwdSm90ILi2EN4cute5tupleIJNS5_1CILi1EEES8_S8_EEENS6_IJNS7_ILi192EEENS7_ILi128EEENS7_ILi96EEEEEELi96ENS_12float_e4m3_tEfNS_4arch4Sm90ELb0ELb0ELb0ELb1ELb0ELb1ELb0ELb1ELb1ELb1ELb1ELb0EEENS1_21CollectiveEpilogueFwdINS6_IJSA_SC_SB_EEES9_NS_10bfloat16_tESG_Li384ELb1ELb1ELb1ELb1EEENS1_36VarlenDynamicPersistentTileSchedulerILi192ELi128ELi384ELi128ELb1ELb1ELb1ELb0ELb1ELb1EEEEEEEEEvNT_6ParamsE --------------------------
	.section	.nv.info._ZN7cutlass13device_kernelIN5flash11enable_sm90INS1_16FlashAttnFwdSm90INS1_25CollectiveMainloopFwdSm90ILi2EN4cute5tupleIJNS5_1CILi1EEES8_S8_EEENS6_IJNS7_ILi192EEENS7_ILi128EEENS7_ILi96EEEEEELi96ENS_12float_e4m3_tEfNS_4arch4Sm90ELb0ELb0ELb0ELb1ELb0ELb1ELb0ELb1ELb1ELb1ELb1ELb0EEENS1_21CollectiveEpilogueFwdINS6_IJSA_SC_SB_EEES9_NS_10bfloat16_tESG_Li384ELb1ELb1ELb1ELb1EEENS1_36VarlenDynamicPersistentTileSchedulerILi192ELi128ELi384ELi128ELb1ELb1ELb1ELb0ELb1ELb1EEEEEEEEEvNT_6ParamsE,"",@"SHT_CUDA_INFO"
	.sectionflags	@""
	.align	4


	//----- nvinfo : EIATTR_CUDA_API_VERSION
	.align		4
        /*0000*/ 	.byte	0x04, 0x37
        /*0002*/ 	.short	(.L_131 - .L_130)
.L_130:
        /*0004*/ 	.word	0x00000082


	//----- nvinfo : EIATTR_KPARAM_INFO
	.align		4
.L_131:
        /*0008*/ 	.byte	0x04, 0x17
        /*000a*/ 	.short	(.L_133 - .L_132)
.L_132:
        /*000c*/ 	.word	0x00000000
        /*0010*/ 	.short	0x0000
        /*0012*/ 	.short	0x0070
        /*0014*/ 	.byte	0x00, 0xf0, 0x01, 0x2a


	//----- nvinfo : EIATTR_SPARSE_MMA_MASK
	.align		4
.L_133:
        /*0018*/ 	.byte	0x03, 0x50
        /*001a*/ 	.short	0x0000


	//----- nvinfo : EIATTR_MAXREG_COUNT
	.align		4
        /*001c*/ 	.byte	0x03, 0x1b
        /*001e*/ 	.short	0x0080


	//----- nvinfo : EIATTR_NUM_BARRIERS
	.align		4
        /*0020*/ 	.byte	0x02, 0x4c
        /*0022*/ 	.byte	0x10
	.zero		1


	//----- nvinfo : EIATTR_EXTERNS
	.align		4
        /*0024*/ 	.byte	0x04, 0x0f
        /*0026*/ 	.short	(.L_135 - .L_134)


	//   ....[0]....
	.align		4
.L_134:
        /*0028*/ 	.word	index@(__assertfail)


	//----- nvinfo : EIATTR_ANNOTATIONS
	.align		4
.L_135:
        /*002c*/ 	.byte	0x04, 0x55
        /*002e*/ 	.short	(.L_137 - .L_136)


	//   ....[0]....
.L_136:
        /* <DEDUP_REMOVED lines=94> */


	//----- nvinfo : EIATTR_MERCURY_ISA_VERSION
	.align		4
.L_137:
        /*05f8*/ 	.byte	0x03, 0x5f
        /*05fa*/ 	.short	0x0101


	//----- nvinfo : EIATTR_UNUSED_LOAD_BYTE_OFFSET
	.align		4
        /*05fc*/ 	.byte	0x04, 0x44
        /*05fe*/ 	.short	(.L_139 - .L_138)


	//   ....[0]....
.L_138:
        /*0600*/ 	.word	0x00000a90
        /*0604*/ 	.word	0x0000fff0


	//   ....[1]....
        /*0608*/ 	.word	0x0000ffb0
        /*060c*/ 	.word	0x0000fff0


	//----- nvinfo : EIATTR_INT_WARP_WIDE_INSTR_OFFSETS
	.align		4
.L_139:
        /*0610*/ 	.byte	0x04, 0x31
        /*0612*/ 	.short	(.L_141 - .L_140)


	//   ....[0]....
.L_140:
        /*0614*/ 	.word	0x00000180


	//   ....[1]....
        /*0618*/ 	.word	0x00000220


	//   ....[2]....
        /*061c*/ 	.word	0x00000290


	//   ....[3]....
        /*0620*/ 	.word	0x00016280


	//   ....[4]....
        /*0624*/ 	.word	0x00016310


	//   ....[5]....
        /*0628*/ 	.word	0x00018d10


	//   ....[6]....
        /*062c*/ 	.word	0x00018da0


	//----- nvinfo : EIATTR_COOP_GROUP_MASK_REGIDS
	.align		4
.L_141:
        /*0630*/ 	.byte	0x04, 0x29
        /*0632*/ 	.short	(.L_143 - .L_142)


	//   ....[0]....
.L_142:
        /*0634*/ 	.word	0xffffffff


	//   ....[1]....
        /*0638*/ 	.word	0xffffffff


	//   ....[2]....
        /*063c*/ 	.word	0xffffffff


	//   ....[3]....
        /*0640*/ 	.word	0xffffffff


	//   ....[4]....
        /*0644*/ 	.word	0xffffffff


	//   ....[5]....
        /*0648*/ 	.word	0xffffffff


	//   ....[6]....
        /*064c*/ 	.word	0xffffffff


	//   ....[7]....
        /*0650*/ 	.word	0xffffffff


	//   ....[8]....
        /*0654*/ 	.word	0xffffffff


	//   ....[9]....
        /*0658*/ 	.word	0xffffffff


	//   ....[10]....
        /*065c*/ 	.word	0xffffffff


	//   ....[11]....
        /*0660*/ 	.word	0xffffffff


	//   ....[12]....
        /*0664*/ 	.word	0xffffffff


	//   ....[13]....
        /*0668*/ 	.word	0xffffffff


	//   ....[14]....
        /*066c*/ 	.word	0xffffffff


	//   ....[15]....
        /*0670*/ 	.word	0xffffffff


	//   ....[16]....
        /*0674*/ 	.word	0xffffffff


	//   ....[17]....
        /*0678*/ 	.word	0xffffffff


	//   ....[18]....
        /*067c*/ 	.word	0xffffffff


	//   ....[19]....
        /*0680*/ 	.word	0xffffffff


	//   ....[20]....
        /*0684*/ 	.word	0xffffffff


	//   ....[21]....
        /*0688*/ 	.word	0xffffffff


	//   ....[22]....
        /*068c*/ 	.word	0xffffffff


	//   ....[23]....
        /*0690*/ 	.word	0xffffffff


	//   ....[24]....
        /*0694*/ 	.word	0xffffffff


	//   ....[25]....
        /*0698*/ 	.word	0xffffffff


	//   ....[26]....
        /*069c*/ 	.word	0xffffffff


	//   ....[27]....
        /*06a0*/ 	.word	0xffffffff


	//   ....[28]....
        /*06a4*/ 	.word	0xffffffff


	//   ....[29]....
        /*06a8*/ 	.word	0xffffffff


	//   ....[30]....
        /*06ac*/ 	.word	0xffffffff


	//   ....[31]....
        /*06b0*/ 	.word	0xffffffff


	//   ....[32]....
        /*06b4*/ 	.word	0xffffffff


	//   ....[33]....
        /*06b8*/ 	.word	0xffffffff


	//   ....[34]....
        /*06bc*/ 	.word	0xffffffff


	//   ....[35]....
        /*06c0*/ 	.word	0xffffffff


	//   ....[36]....
        /*06c4*/ 	.word	0xffffffff


	//   ....[37]....
        /*06c8*/ 	.word	0xffffffff


	//   ....[38]....
        /*06cc*/ 	.word	0xffffffff


	//   ....[39]....
        /*06d0*/ 	.word	0xffffffff


	//   ....[40]....
        /*06d4*/ 	.word	0xffffffff


	//   ....[41]....
        /*06d8*/ 	.word	0xffffffff


	//   ....[42]....
        /*06dc*/ 	.word	0xffffffff


	//   ....[43]....
        /*06e0*/ 	.word	0xffffffff


	//   ....[44]....
        /*06e4*/ 	.word	0xffffffff


	//   ....[45]....
        /*06e8*/ 	.word	0xffffffff


	//   ....[46]....
        /*06ec*/ 	.word	0xffffffff


	//   ....[47]....
        /*06f0*/ 	.word	0xffffffff


	//   ....[48]....
        /*06f4*/ 	.word	0xffffffff


	//   ....[49]....
        /*06f8*/ 	.word	0xffffffff


	//   ....[50]....
        /*06fc*/ 	.word	0xffffffff


	//   ....[51]....
        /*0700*/ 	.word	0xffffffff


	//   ....[52]....
        /*0704*/ 	.word	0xffffffff


	//   ....[53]....
        /*0708*/ 	.word	0xffffffff


	//   ....[54]....
        /*070c*/ 	.word	0xffffffff


	//   ....[55]....
        /*0710*/ 	.word	0xffffffff


	//   ....[56]....
        /*0714*/ 	.word	0xffffffff


	//   ....[57]....
        /*0718*/ 	.word	0xffffffff


	//   ....[58]....
        /*071c*/ 	.word	0xffffffff


	//   ....[59]....
        /*0720*/ 	.word	0xffffffff


	//   ....[60]....
        /*0724*/ 	.word	0xffffffff


	//   ....[61]....
        /*0728*/ 	.word	0xffffffff


	//   ....[62]....
        /*072c*/ 	.word	0xffffffff


	//   ....[63]....
        /*0730*/ 	.word	0xffffffff


	//   ....[64]....
        /*0734*/ 	.word	0xffffffff


	//   ....[65]....
        /*0738*/ 	.word	0xffffffff


	//   ....[66]....
        /*073c*/ 	.word	0xffffffff


	//   ....[67]....
        /*0740*/ 	.word	0xffffffff


	//   ....[68]....
        /*0744*/ 	.word	0xffffffff


	//   ....[69]....
        /*0748*/ 	.word	0xffffffff


	//   ....[70]....
        /*074c*/ 	.word	0xffffffff


	//   ....[71]....
        /*0750*/ 	.word	0xffffffff


	//   ....[72]....
        /*0754*/ 	.word	0xffffffff


	//   ....[73]....
        /*0758*/ 	.word	0xffffffff


	//   ....[74]....
        /*075c*/ 	.word	0xffffffff


	//   ....[75]....
        /*0760*/ 	.word	0xffffffff


	//   ....[76]....
        /*0764*/ 	.word	0xffffffff


	//   ....[77]....
        /*0768*/ 	.word	0xffffffff


	//   ....[78]....
        /*076c*/ 	.word	0xffffffff


	//   ....[79]....
        /*0770*/ 	.word	0xffffffff


	//   ....[80]....
        /*0774*/ 	.word	0xffffffff


	//   ....[81]....
        /*0778*/ 	.word	0xffffffff


	//   ....[82]....
        /*077c*/ 	.word	0xffffffff


	//   ....[83]....
        /*0780*/ 	.word	0xffffffff


	//   ....[84]....
        /*0784*/ 	.word	0xffffffff


	//   ....[85]....
        /*0788*/ 	.word	0xffffffff


	//   ....[86]....
        /*078c*/ 	.word	0xffffffff


	//   ....[87]....
        /*0790*/ 	.word	0xffffffff


	//   ....[88]....
        /*0794*/ 	.word	0xffffffff


	//   ....[89]....
        /*0798*/ 	.word	0xffffffff


	//   ....[90]....
        /*079c*/ 	.word	0xffffffff


	//   ....[91]....
        /*07a0*/ 	.word	0xffffffff


	//   ....[92]....
        /*07a4*/ 	.word	0xffffffff


	//   ....[93]....
        /*07a8*/ 	.word	0xffffffff


	//   ....[94]....
        /*07ac*/ 	.word	0xffffffff


	//   ....[95]....
        /*07b0*/ 	.word	0xffffffff


	//   ....[96]....
        /*07b4*/ 	.word	0xffffffff


	//   ....[97]....
        /*07b8*/ 	.word	0xffffffff


	//   ....[98]....
        /*07bc*/ 	.word	0xffffffff


	//   ....[99]....
        /*07c0*/ 	.word	0xffffffff


	//   ....[100]....
        /*07c4*/ 	.word	0xffffffff


	//   ....[101]....
        /*07c8*/ 	.word	0xffffffff


	//   ....[102]....
        /*07cc*/ 	.word	0xffffffff


	//   ....[103]....
        /*07d0*/ 	.word	0xffffffff


	//   ....[104]....
        /*07d4*/ 	.word	0xffffffff


	//   ....[105]....
        /*07d8*/ 	.word	0xffffffff


	//   ....[106]....
        /*07dc*/ 	.word	0xffffffff


	//   ....[107]....
        /*07e0*/ 	.word	0xffffffff


	//   ....[108]....
        /*07e4*/ 	.word	0xffffffff


	//   ....[109]....
        /*07e8*/ 	.word	0xffffffff


	//   ....[110]....
        /*07ec*/ 	.word	0xffffffff


	//   ....[111]....
        /*07f0*/ 	.word	0xffffffff


	//   ....[112]....
        /*07f4*/ 	.word	0xffffffff


	//   ....[113]....
        /*07f8*/ 	.word	0xffffffff


	//   ....[114]....
        /*07fc*/ 	.word	0xffffffff


	//   ....[115]....
        /*0800*/ 	.word	0xffffffff


	//   ....[116]....
        /*0804*/ 	.word	0xffffffff


	//   ....[117]....
        /*0808*/ 	.word	0xffffffff


	//   ....[118]....
        /*080c*/ 	.word	0xffffffff


	//   ....[119]....
        /*0810*/ 	.word	0xffffffff


	//   ....[120]....
        /*0814*/ 	.word	0xffffffff


	//   ....[121]....
        /*0818*/ 	.word	0xffffffff


	//   ....[122]....
        /*081c*/ 	.word	0xffffffff


	//   ....[123]....
        /*0820*/ 	.word	0xffffffff


	//   ....[124]....
        /*0824*/ 	.word	0xffffffff


	//   ....[125]....
        /*0828*/ 	.word	0xffffffff


	//   ....[126]....
        /*082c*/ 	.word	0xffffffff


	//   ....[127]....
        /*0830*/ 	.word	0xffffffff


	//   ....[128]....
        /*0834*/ 	.word	0xffffffff


	//   ....[129]....
        /*0838*/ 	.word	0xffffffff


	//   ....[130]....
        /*083c*/ 	.word	0xffffffff


	//   ....[131]....
        /*0840*/ 	.word	0xffffffff


	//   ....[132]....
        /*0844*/ 	.word	0xffffffff


	//   ....[133]....
        /*0848*/ 	.word	0xffffffff


	//   ....[134]....
        /*084c*/ 	.word	0xffffffff


	//   ....[135]....
        /*0850*/ 	.word	0xffffffff


	//   ....[136]....
        /*0854*/ 	.word	0x0500000f


	//   ....[137]....
        /*0858*/ 	.word	0x0500000f


	//   ....[138]....
        /*085c*/ 	.word	0x0500000f


	//   ....[139]....
        /*0860*/ 	.word	0x0500000f


	//   ....[140]....
        /*0864*/ 	.word	0x0500000f


	//   ....[141]....
        /*0868*/ 	.word	0x0500000f


	//   ....[142]....
        /*086c*/ 	.word	0x0500000f


	//   ....[143]....
        /*0870*/ 	.word	0x0500000f


	//   ....[144]....
        /*0874*/ 	.word	0x0500000f


	//   ....[145]....
        /*0878*/ 	.word	0x0500000f


	//   ....[146]....
        /*087c*/ 	.word	0x0500000f


	//   ....[147]....
        /*0880*/ 	.word	0x0500000f


	//   ....[148]....
        /*0884*/ 	.word	0x0500000f


	//   ....[149]....
        /*0888*/ 	.word	0x0500000f


	//   ....[150]....
        /*088c*/ 	.word	0x0500000f


	//   ....[151]....
        /*0890*/ 	.word	0x0500000f


	//   ....[152]....
        /*0894*/ 	.word	0x0500000f


	//   ....[153]....
        /*0898*/ 	.word	0x0500000f


	//   ....[154]....
        /*089c*/ 	.word	0x0500000f


	//   ....[155]....
        /*08a0*/ 	.word	0x0500000f


	//   ....[156]....
        /*08a4*/ 	.word	0x0500000f


	//   ....[157]....
        /*08a8*/ 	.word	0x0500000f


	//   ....[158]....
        /*08ac*/ 	.word	0x0500000f


	//   ....[159]....
        /*08b0*/ 	.word	0x0500000f


	//   ....[160]....
        /*08b4*/ 	.word	0x0500000f


	//   ....[161]....
        /*08b8*/ 	.word	0x0500000f


	//   ....[162]....
        /*08bc*/ 	.word	0x0500000f


	//   ....[163]....
        /*08c0*/ 	.word	0x0500000f


	//   ....[164]....
        /*08c4*/ 	.word	0x0500000f


	//   ....[165]....
        /*08c8*/ 	.word	0x0500000f


	//   ....[166]....
        /*08cc*/ 	.word	0x0500000f


	//   ....[167]....
        /*08d0*/ 	.word	0x0500000f


	//   ....[168]....
        /*08d4*/ 	.word	0x0500000f


	//   ....[169]....
        /*08d8*/ 	.word	0x0500000f


	//   ....[170]....
        /*08dc*/ 	.word	0x0500000f


	//----- nvinfo : EIATTR_COOP_GROUP_INSTR_OFFSETS
	.align		4
.L_143:
        /*08e0*/ 	.byte	0x04, 0x28
        /*08e2*/ 	.short	(.L_145 - .L_144)


	//   ....[0]....
.L_144:
        /*08e4*/ 	.word	0x00000060


	//   ....[1]....
        /*08e8*/ 	.word	0x00000190


	//   ....[2]....
        /*08ec*/ 	.word	0x00000240


	//   ....[3]....
        /*08f0*/ 	.word	0x00000400


	//   ....[4]....
        /*08f4*/ 	.word	0x00000560


	//   ....[5]....
        /*08f8*/ 	.word	0x00000680


	//   ....[6]....
        /*08fc*/ 	.word	0x000007e0


	//   ....[7]....
        /*0900*/ 	.word	0x00007040


	//   ....[8]....
        /*0904*/ 	.word	0x000075a0


	//   ....[9]....
        /*0908*/ 	.word	0x000075b0


	//   ....[10]....
        /*090c*/ 	.word	0x000075c0


	//   ....[11]....
        /*0910*/ 	.word	0x000075d0


	//   ....[12]....
        /*0914*/ 	.word	0x000090e0


	//   ....[13]....
        /*0918*/ 	.word	0x000090f0


	//   ....[14]....
        /*091c*/ 	.word	0x00009100


	//   ....[15]....
        /*0920*/ 	.word	0x00009110


	//   ....[16]....
        /*0924*/ 	.word	0x0000c050


	//   ....[17]....
        /*0928*/ 	.word	0x0000c150


	//   ....[18]....
        /*092c*/ 	.word	0x0000c5f0


	//   ....[19]....
        /*0930*/ 	.word	0x0000c670


	//   ....[20]....
        /*0934*/ 	.word	0x0000deb0


	//   ....[21]....
        /*0938*/ 	.word	0x0000e160


	//   ....[22]....
        /*093c*/ 	.word	0x0000e190


	//   ....[23]....
        /*0940*/ 	.word	0x0000e1e0


	//   ....[24]....
        /*0944*/ 	.word	0x0000f840


	//   ....[25]....
        /*0948*/ 	.word	0x0000f850


	//   ....[26]....
        /*094c*/ 	.word	0x0000f920


	//   ....[27]....
        /*0950*/ 	.word	0x0000f9e0


	//   ....[28]....
        /*0954*/ 	.word	0x00010690


	//   ....[29]....
        /*0958*/ 	.word	0x00010720


	//   ....[30]....
        /*095c*/ 	.word	0x00010750


	//   ....[31]....
        /*0960*/ 	.word	0x00010780


	//   ....[32]....
        /*0964*/ 	.word	0x000107a0


	//   ....[33]....
        /*0968*/ 	.word	0x000107b0


	//   ....[34]....
        /*096c*/ 	.word	0x000107c0


	//   ....[35]....
        /*0970*/ 	.word	0x000107d0


	//   ....[36]....
        /*0974*/ 	.word	0x000107e0


	//   ....[37]....
        /*0978*/ 	.word	0x000107f0


	//   ....[38]....
        /*097c*/ 	.word	0x00010800


	//   ....[39]....
        /*0980*/ 	.word	0x00010810


	//   ....[40]....
        /*0984*/ 	.word	0x00010820


	//   ....[41]....
        /*0988*/ 	.word	0x00010830


	//   ....[42]....
        /*098c*/ 	.word	0x00010840


	//   ....[43]....
        /*0990*/ 	.word	0x00010850


	//   ....[44]....
        /*0994*/ 	.word	0x00010860


	//   ....[45]....
        /*0998*/ 	.word	0x00010870


	//   ....[46]....
        /*099c*/ 	.word	0x00010880


	//   ....[47]....
        /*09a0*/ 	.word	0x00010890


	//   ....[48]....
        /*09a4*/ 	.word	0x000108a0


	//   ....[49]....
        /*09a8*/ 	.word	0x000108b0


	//   ....[50]....
        /*09ac*/ 	.word	0x000108c0


	//   ....[51]....
        /*09b0*/ 	.word	0x000108d0


	//   ....[52]....
        /*09b4*/ 	.word	0x000108e0


	//   ....[53]....
        /*09b8*/ 	.word	0x000108f0


	//   ....[54]....
        /*09bc*/ 	.word	0x00010900


	//   ....[55]....
        /*09c0*/ 	.word	0x00010910


	//   ....[56]....
        /*09c4*/ 	.word	0x00010920


	//   ....[57]....
        /*09c8*/ 	.word	0x00010930


	//   ....[58]....
        /*09cc*/ 	.word	0x00010940


	//   ....[59]....
        /*09d0*/ 	.word	0x00010950


	//   ....[60]....
        /*09d4*/ 	.word	0x00010960


	//   ....[61]....
        /*09d8*/ 	.word	0x00010970


	//   ....[62]....
        /*09dc*/ 	.word	0x00010980


	//   ....[63]....
        /*09e0*/ 	.word	0x00010990


	//   ....[64]....
        /*09e4*/ 	.word	0x000109a0


	//   ....[65]....
        /*09e8*/ 	.word	0x000109b0


	//   ....[66]....
        /*09ec*/ 	.word	0x000109c0


	//   ....[67]....
        /*09f0*/ 	.word	0x000109d0


	//   ....[68]....
        /*09f4*/ 	.word	0x000109e0


	//   ....[69]....
        /*09f8*/ 	.word	0x000109f0


	//   ....[70]....
        /*09fc*/ 	.word	0x00010a00


	//   ....[71]....
        /*0a00*/ 	.word	0x00010a10


	//   ....[72]....
        /*0a04*/ 	.word	0x00010a20


	//   ....[73]....
        /*0a08*/ 	.word	0x00010a30


	//   ....[74]....
        /*0a0c*/ 	.word	0x00010a40


	//   ....[75]....
        /*0a10*/ 	.word	0x00010a50


	//   ....[76]....
        /*0a14*/ 	.word	0x00011390


	//   ....[77]....
        /*0a18*/ 	.word	0x000113a0


	//   ....[78]....
        /*0a1c*/ 	.word	0x000113b0


	//   ....[79]....
        /*0a20*/ 	.word	0x000113f0


	//   ....[80]....
        /*0a24*/ 	.word	0x00011af0


	//   ....[81]....
        /*0a28*/ 	.word	0x00011b00


	//   ....[82]....
        /*0a2c*/ 	.word	0x00011c10


	//   ....[83]....
        /*0a30*/ 	.word	0x00011c30


	//   ....[84]....
        /*0a34*/ 	.word	0x00012070


	//   ....[85]....
        /*0a38*/ 	.word	0x00012080


	//   ....[86]....
        /*0a3c*/ 	.word	0x000124b0


	//   ....[87]....
        /*0a40*/ 	.word	0x000124c0


	//   ....[88]....
        /*0a44*/ 	.word	0x00013100


	//   ....[89]....
        /*0a48*/ 	.word	0x00013110


	//   ....[90]....
        /*0a4c*/ 	.word	0x00013210


	//   ....[91]....
        /*0a50*/ 	.word	0x00013230


	//   ....[92]....
        /*0a54*/ 	.word	0x000133b0


	//   ....[93]....
        /*0a58*/ 	.word	0x000135d0


	//   ....[94]....
        /*0a5c*/ 	.word	0x00013600


	//   ....[95]....
        /*0a60*/ 	.word	0x00013630


	//   ....[96]....
        /*0a64*/ 	.word	0x00013660


	//   ....[97]....
        /*0a68*/ 	.word	0x00013690


	//   ....[98]....
        /*0a6c*/ 	.word	0x000136c0


	//   ....[99]....
        /*0a70*/ 	.word	0x00013850


	//   ....[100]....
        /*0a74*/ 	.word	0x00013880


	//   ....[101]....
        /*0a78*/ 	.word	0x000138b0


	//   ....[102]....
        /*0a7c*/ 	.word	0x000138e0


	//   ....[103]....
        /*0a80*/ 	.word	0x00013910


	//   ....[104]....
        /*0a84*/ 	.word	0x00013940


	//   ....[105]....
        /*0a88*/ 	.word	0x000139d0


	//   ....[106]....
        /*0a8c*/ 	.word	0x00013a00


	//   ....[107]....
        /*0a90*/ 	.word	0x00013a10


	//   ....[108]....
        /*0a94*/ 	.word	0x00013ab0


	//   ....[109]....
        /*0a98*/ 	.word	0x00014c10


	//   ....[110]....
        /*0a9c*/ 	.word	0x000169f0


	//   ....[111]....
        /*0aa0*/ 	.word	0x00017890


	//   ....[112]....
        /*0aa4*/ 	.word	0x000178c0


	//   ....[113]....
        /*0aa8*/ 	.word	0x000178e0


	//   ....[114]....
        /*0aac*/ 	.word	0x000178f0


	//   ....[115]....
        /*0ab0*/ 	.word	0x000179f0


	//   ....[116]....
        /*0ab4*/ 	.word	0x00017a00


	//   ....[117]....
        /*0ab8*/ 	.word	0x000194a0


	//   ....[118]....
        /*0abc*/ 	.word	0x000194d0


	//   ....[119]....
        /*0ac0*/ 	.word	0x00019540


	//   ....[120]....
        /*0ac4*/ 	.word	0x00019570


	//   ....[121]....
        /*0ac8*/ 	.word	0x000195a0


	//   ....[122]....
        /*0acc*/ 	.word	0x000195d0


	//   ....[123]....
        /*0ad0*/ 	.word	0x00019600


	//   ....[124]....
        /*0ad4*/ 	.word	0x00019630


	//   ....[125]....
        /*0ad8*/ 	.word	0x000197d0


	//   ....[126]....
        /*0adc*/ 	.word	0x00019800


	//   ....[127]....
        /*0ae0*/ 	.word	0x00019830


	//   ....[128]....
        /*0ae4*/ 	.word	0x00019860


	//   ....[129]....
        /*0ae8*/ 	.word	0x00019890


	//   ....[130]....
        /*0aec*/ 	.word	0x000198c0


	//   ....[131]....
        /*0af0*/ 	.word	0x00019980


	//   ....[132]....
        /*0af4*/ 	.word	0x000199a0


	//   ....[133]....
        /*0af8*/ 	.word	0x000199b0


	//   ....[134]....
        /*0afc*/ 	.word	0x00019a10


	//   ....[135]....
        /*0b00*/ 	.word	0x0001a040


	//   ....[136]....
        /*0b04*/ 	.word	0x0001a4c0


	//   ....[137]....
        /*0b08*/ 	.word	0x0001a550


	//   ....[138]....
        /*0b0c*/ 	.word	0x0001a5a0


	//   ....[139]....
        /*0b10*/ 	.word	0x0001a5f0


	//   ....[140]....
        /*0b14*/ 	.word	0x0001a6d0


	//   ....[141]....
        /*0b18*/ 	.word	0x0001a760


	//   ....[142]....
        /*0b1c*/ 	.word	0x0001a7b0


	//   ....[143]....
        /*0b20*/ 	.word	0x0001a800


	//   ....[144]....
        /*0b24*/ 	.word	0x0001aa60


	//   ....[145]....
        /*0b28*/ 	.word	0x0001ad40


	//   ....[146]....
        /*0b2c*/ 	.word	0x0001af10


	//   ....[147]....
        /*0b30*/ 	.word	0x0001af70


	//   ....[148]....
        /*0b34*/ 	.word	0x0001afd0


	//   ....[149]....
        /*0b38*/ 	.word	0x0001b070


	//   ....[150]....
        /*0b3c*/ 	.word	0x0001b140


	//   ....[151]....
        /*0b40*/ 	.word	0x0001b220


	//   ....[152]....
        /*0b44*/ 	.word	0x0001b4f0


	//   ....[153]....
        /*0b48*/ 	.word	0x0001b590


	//   ....[154]....
        /*0b4c*/ 	.word	0x0001b720


	//   ....[155]....
        /*0b50*/ 	.word	0x0001b7a0


	//   ....[156]....
        /*0b54*/ 	.word	0x0001b820


	//   ....[157]....
        /*0b58*/ 	.word	0x0001b8a0


	//   ....[158]....
        /*0b5c*/ 	.word	0x0001b920


	//   ....[159]....
        /*0b60*/ 	.word	0x0001b9b0


	//   ....[160]....
        /*0b64*/ 	.word	0x0001ba50


	//   ....[161]....
        /*0b68*/ 	.word	0x0001bb00


	//   ....[162]....
        /*0b6c*/ 	.word	0x0001bb80


	//   ....[163]....
        /*0b70*/ 	.word	0x0001bc00


	//   ....[164]....
        /*0b74*/ 	.word	0x0001bc80


	//   ....[165]....
        /*0b78*/ 	.word	0x0001bd10


	//   ....[166]....
        /*0b7c*/ 	.word	0x0001bd90


	//   ....[167]....
        /*0b80*/ 	.word	0x0001be30


	//   ....[168]....
        /*0b84*/ 	.word	0x0001be80


	//   ....[169]....
        /*0b88*/ 	.word	0x0001bf10


	//   ....[170]....
        /*0b8c*/ 	.word	0x0001c040


	//----- nvinfo : EIATTR_REG_RECONFIG
	.align		4
.L_145:
        /*0b90*/ 	.byte	0x01, 0x54
	.zero		2


	//----- nvinfo : EIATTR_SYSCALL_OFFSETS
	.align		4
        /*0b94*/ 	.byte	0x04, 0x46
        /*0b96*/ 	.short	(.L_147 - .L_146)


	//   ....[0]....
.L_146:
        /*0b98*/ 	.word	0x00001cd0


	//   ....[1]....
        /*0b9c*/ 	.word	0x00001e20


	//   ....[2]....
        /*0ba0*/ 	.word	0x000071b0


	//   ....[3]....
        /*0ba4*/ 	.word	0x000074f0


	//   ....[4]....
        /*0ba8*/ 	.word	0x00016470


	//   ....[5]....
        /*0bac*/ 	.word	0x00016600


	//   ....[6]....
        /*0bb0*/ 	.word	0x00016750


	//   ....[7]....
        /*0bb4*/ 	.word	0x000168a0


	//   ....[8]....
        /*0bb8*/ 	.word	0x00017380


	//----- nvinfo : EIATTR_MBARRIER_INSTR_OFFSETS
	.align		4
.L_147:
        /*0bbc*/ 	.byte	0x04, 0x39
        /*0bbe*/ 	.short	(.L_149 - .L_148)


	//   ....[0]....
.L_148:
        /*0bc0*/ 	.word	0x000002b0
        /*0bc4*/ 	.word	0x000000ff
        /*0bc8*/ 	.word	0x00019c00
        /*0bcc*/ 	.short	0x0100
        /*0bce*/ 	.byte	0x08
	.zero		1


	//   ....[1]....
        /*0bd0*/ 	.word	0x000002c0
        /*0bd4*/ 	.word	0x000000ff
        /*0bd8*/ 	.word	0x00019c20
        /*0bdc*/ 	.short	0x0100
        /*0bde*/ 	.byte	0x08
	.zero		1


	//   ....[2]....
        /*0be0*/ 	.word	0x000003b0
        /*0be4*/ 	.word	0x000000ff
        /*0be8*/ 	.word	0x00019c30
        /*0bec*/ 	.short	0x0100
        /*0bee*/ 	.byte	0x08
	.zero		1


	//   ....[3]....
        /*0bf0*/ 	.word	0x000003c0
        /*0bf4*/ 	.word	0x000000ff
        /*0bf8*/ 	.word	0x00019c40
        /*0bfc*/ 	.short	0x0100
        /*0bfe*/ 	.byte	0x08
	.zero		1


	//   ....[4]....
        /*0c00*/ 	.word	0x000003d0
        /*0c04*/ 	.word	0x000000ff
        /*0c08*/ 	.word	0x00019c38
        /*0c0c*/ 	.short	0x0100
        /*0c0e*/ 	.byte	0x08
	.zero		1


	//   ....[5]....
        /*0c10*/ 	.word	0x000003e0
        /*0c14*/ 	.word	0x000000ff
        /*0c18*/ 	.word	0x00019c48
        /*0c1c*/ 	.short	0x0100
        /*0c1e*/ 	.byte	0x08
	.zero		1


	//   ....[6]....
        /*0c20*/ 	.word	0x00000510
        /*0c24*/ 	.word	0x000000ff
        /*0c28*/ 	.word	0x00019c50
        /*0c2c*/ 	.short	0x0100
        /*0c2e*/ 	.byte	0x08
	.zero		1


	//   ....[7]....
        /*0c30*/ 	.word	0x00000520
        /*0c34*/ 	.word	0x000000ff
        /*0c38*/ 	.word	0x00019c60
        /*0c3c*/ 	.short	0x0100
        /*0c3e*/ 	.byte	0x08
	.zero		1


	//   ....[8]....
        /*0c40*/ 	.word	0x00000530
        /*0c44*/ 	.word	0x000000ff
        /*0c48*/ 	.word	0x00019c58
        /*0c4c*/ 	.short	0x0100
        /*0c4e*/ 	.byte	0x08
	.zero		1


	//   ....[9]....
        /*0c50*/ 	.word	0x00000540
        /*0c54*/ 	.word	0x000000ff
        /*0c58*/ 	.word	0x00019c68
        /*0c5c*/ 	.short	0x0100
        /*0c5e*/ 	.byte	0x08
	.zero		1


	//   ....[10]....
        /*0c60*/ 	.word	0x00000630
        /*0c64*/ 	.word	0x000000ff
        /*0c68*/ 	.word	0x00019c70
        /*0c6c*/ 	.short	0x0100
        /*0c6e*/ 	.byte	0x06
	.zero		1


	//   ....[11]....
        /*0c70*/ 	.word	0x00000640
        /*0c74*/ 	.word	0x000000ff
        /*0c78*/ 	.word	0x00019c80
        /*0c7c*/ 	.short	0x0100
        /*0c7e*/ 	.byte	0x06
	.zero		1


	//   ....[12]....
        /*0c80*/ 	.word	0x00000650
        /*0c84*/ 	.word	0x000000ff
        /*0c88*/ 	.word	0x00019c78
        /*0c8c*/ 	.short	0x0100
        /*0c8e*/ 	.byte	0x06
	.zero		1


	//   ....[13]....
        /*0c90*/ 	.word	0x00000660
        /*0c94*/ 	.word	0x000000ff
        /*0c98*/ 	.word	0x00019c88
        /*0c9c*/ 	.short	0x0100
        /*0c9e*/ 	.byte	0x06
	.zero		1


	//   ....[14]....
        /*0ca0*/ 	.word	0x00000790
        /*0ca4*/ 	.word	0x000000ff
        /*0ca8*/ 	.word	0x00019c90
        /*0cac*/ 	.short	0x0100
        /*0cae*/ 	.byte	0x08
	.zero		1


	//   ....[15]....
        /*0cb0*/ 	.word	0x000007a0
        /*0cb4*/ 	.word	0x000000ff
        /*0cb8*/ 	.word	0x00019ca0
        /*0cbc*/ 	.short	0x0100
        /*0cbe*/ 	.byte	0x08
	.zero		1


	//   ....[16]....
        /*0cc0*/ 	.word	0x000007b0
        /*0cc4*/ 	.word	0x000000ff
        /*0cc8*/ 	.word	0x00019c98
        /*0ccc*/ 	.short	0x0100
        /*0cce*/ 	.byte	0x08
	.zero		1


	//   ....[17]....
        /*0cd0*/ 	.word	0x000007c0
        /*0cd4*/ 	.word	0x000000ff
        /*0cd8*/ 	.word	0x00019ca8
        /*0cdc*/ 	.short	0x0100
        /*0cde*/ 	.byte	0x08
	.zero		1


	//   ....[18]....
        /*0ce0*/ 	.word	0x000008f0
        /*0ce4*/ 	.word	0x000000ff
        /*0ce8*/ 	.word	0x00019cb0
        /*0cec*/ 	.short	0x0100
        /*0cee*/ 	.byte	0x08
	.zero		1


	//   ....[19]....
        /*0cf0*/ 	.word	0x00000900
        /*0cf4*/ 	.word	0x000000ff
        /*0cf8*/ 	.word	0x00019cc0
        /*0cfc*/ 	.short	0x0100
        /*0cfe*/ 	.byte	0x08
	.zero		1


	//   ....[20]....
        /*0d00*/ 	.word	0x00000910
        /*0d04*/ 	.word	0x000000ff
        /*0d08*/ 	.word	0x00019cb8
        /*0d0c*/ 	.short	0x0100
        /*0d0e*/ 	.byte	0x08
	.zero		1


	//   ....[21]....
        /*0d10*/ 	.word	0x00000920
        /*0d14*/ 	.word	0x000000ff
        /*0d18*/ 	.word	0x00019cc8
        /*0d1c*/ 	.short	0x0100
        /*0d1e*/ 	.byte	0x08
	.zero		1


	//   ....[22]....
        /*0d20*/ 	.word	0x00002b20
        /*0d24*/ 	.word	0x00000053
        /*0d28*/ 	.word	0x00019c90
        /*0d2c*/ 	.short	0x010a
        /*0d2e*/ 	.byte	0x3f
	.zero		1


	//   ....[23]....
        /*0d30*/ 	.word	0x00004340
        /*0d34*/ 	.word	0x00000053
        /*0d38*/ 	.word	0x00019c90
        /*0d3c*/ 	.short	0x010a
        /*0d3e*/ 	.byte	0x3f
	.zero		1


	//   ....[24]....
        /*0d40*/ 	.word	0x000063c0
        /*0d44*/ 	.word	0x00000053
        /*0d48*/ 	.word	0x00019c90
        /*0d4c*/ 	.short	0x010a
        /*0d4e*/ 	.byte	0x3f
	.zero		1


	//   ....[25]....
        /*0d50*/ 	.word	0x00006590
        /*0d54*/ 	.word	0x00000008
        /*0d58*/ 	.word	0x00000000
        /*0d5c*/ 	.short	0x0101
        /*0d5e*/ 	.byte	0x3f
	.zero		1


	//   ....[26]....
        /*0d60*/ 	.word	0x000065d0
        /*0d64*/ 	.word	0x00000053
        /*0d68*/ 	.word	0x00019cb0
        /*0d6c*/ 	.short	0x010a
        /*0d6e*/ 	.byte	0x3f
	.zero		1


	//   ....[27]....
        /*0d70*/ 	.word	0x00006840
        /*0d74*/ 	.word	0x00000053
        /*0d78*/ 	.word	0x00000000
        /*0d7c*/ 	.short	0x0101
        /*0d7e*/ 	.byte	0x3f
	.zero		1


	//   ....[28]....
        /*0d80*/ 	.word	0x00007250
        /*0d84*/ 	.word	0x00000010
        /*0d88*/ 	.word	0x00019c00
        /*0d8c*/ 	.short	0x010a
        /*0d8e*/ 	.byte	0x3f
	.zero		1


	//   ....[29]....
        /*0d90*/ 	.word	0x000072a0
        /*0d94*/ 	.word	0x00000010
        /*0d98*/ 	.word	0x00019c00
        /*0d9c*/ 	.short	0x010a
        /*0d9e*/ 	.byte	0x3f
	.zero		1


	//   ....[30]....
        /*0da0*/ 	.word	0x00007900
        /*0da4*/ 	.word	0x00000010
        /*0da8*/ 	.word	0x00019c00
        /*0dac*/ 	.short	0x010a
        /*0dae*/ 	.byte	0x3f
	.zero		1


	//   ....[31]....
        /*0db0*/ 	.word	0x00009410
        /*0db4*/ 	.word	0x00000010
        /*0db8*/ 	.word	0x00019c00
        /*0dbc*/ 	.short	0x010a
        /*0dbe*/ 	.byte	0x3f
	.zero		1


	//   ....[32]....
        /*0dc0*/ 	.word	0x0000b580
        /*0dc4*/ 	.word	0x00000003
        /*0dc8*/ 	.word	0x00019c30
        /*0dcc*/ 	.short	0x010a
        /*0dce*/ 	.byte	0x3f
	.zero		1


	//   ....[33]....
        /*0dd0*/ 	.word	0x0000b630
        /*0dd4*/ 	.word	0x00000003
        /*0dd8*/ 	.word	0x00019c30
        /*0ddc*/ 	.short	0x010a
        /*0dde*/ 	.byte	0x3f
	.zero		1


	//   ....[34]....
        /*0de0*/ 	.word	0x0000cc90
        /*0de4*/ 	.word	0x00000003
        /*0de8*/ 	.word	0x00000000
        /*0dec*/ 	.short	0x0101
        /*0dee*/ 	.byte	0x3f
	.zero		1


	//   ....[35]....
        /*0df0*/ 	.word	0x0000d820
        /*0df4*/ 	.word	0x00000009
        /*0df8*/ 	.word	0x00019c30
        /*0dfc*/ 	.short	0x010a
        /*0dfe*/ 	.byte	0x3f
	.zero		1


	//   ....[36]....
        /*0e00*/ 	.word	0x0000d8a0
        /*0e04*/ 	.word	0x00000009
        /*0e08*/ 	.word	0x00019c30
        /*0e0c*/ 	.short	0x010a
        /*0e0e*/ 	.byte	0x3f
	.zero		1


	//   ....[37]....
        /*0e10*/ 	.word	0x0000dad0
        /*0e14*/ 	.word	0x0000000e
        /*0e18*/ 	.word	0x00019c50
        /*0e1c*/ 	.short	0x010a
        /*0e1e*/ 	.byte	0x3f
	.zero		1


	//   ....[38]....
        /*0e20*/ 	.word	0x0000db20
        /*0e24*/ 	.word	0x0000000e
        /*0e28*/ 	.word	0x00019c50
        /*0e2c*/ 	.short	0x010a
        /*0e2e*/ 	.byte	0x3f
	.zero		1


	//   ....[39]....
        /*0e30*/ 	.word	0x0000e8c0
        /*0e34*/ 	.word	0x00000009
        /*0e38*/ 	.word	0x00000000
        /*0e3c*/ 	.short	0x0101
        /*0e3e*/ 	.byte	0x3f
	.zero		1


	//   ....[40]....
        /*0e40*/ 	.word	0x0000ef20
        /*0e44*/ 	.word	0x0000000e
        /*0e48*/ 	.word	0x00000000
        /*0e4c*/ 	.short	0x0101
        /*0e4e*/ 	.byte	0x3f
	.zero		1


	//   ....[41]....
        /*0e50*/ 	.word	0x0000f5c0
        /*0e54*/ 	.word	0x00000007
        /*0e58*/ 	.word	0x00019c50
        /*0e5c*/ 	.short	0x010a
        /*0e5e*/ 	.byte	0x3f
	.zero		1


	//   ....[42]....
        /*0e60*/ 	.word	0x0000f610
        /*0e64*/ 	.word	0x00000007
        /*0e68*/ 	.word	0x00019c50
        /*0e6c*/ 	.short	0x010a
        /*0e6e*/ 	.byte	0x3f
	.zero		1


	//   ....[43]....
        /*0e70*/ 	.word	0x0000fed0
        /*0e74*/ 	.word	0x00000004
        /*0e78*/ 	.word	0x00000000
        /*0e7c*/ 	.short	0x0101
        /*0e7e*/ 	.byte	0x3f
	.zero		1


	//   ....[44]....
        /*0e80*/ 	.word	0x00011b10
        /*0e84*/ 	.word	0x00000000
        /*0e88*/ 	.word	0x00000000
        /*0e8c*/ 	.short	0x0101
        /*0e8e*/ 	.byte	0x3f
	.zero		1


	//   ....[45]....
        /*0e90*/ 	.word	0x00012060
        /*0e94*/ 	.word	0x00000002
        /*0e98*/ 	.word	0x00000000
        /*0e9c*/ 	.short	0x0101
        /*0e9e*/ 	.byte	0x3f
	.zero		1


	//   ....[46]....
        /*0ea0*/ 	.word	0x00014cf0
        /*0ea4*/ 	.word	0x00000012
        /*0ea8*/ 	.word	0x00019c20
        /*0eac*/ 	.short	0x010a
        /*0eae*/ 	.byte	0x3f
	.zero		1


	//   ....[47]....
        /*0eb0*/ 	.word	0x00014d80
        /*0eb4*/ 	.word	0x00000009
        /*0eb8*/ 	.word	0x00019ca0
        /*0ebc*/ 	.short	0x010a
        /*0ebe*/ 	.byte	0x3f
	.zero		1


	//   ....[48]....
        /*0ec0*/ 	.word	0x000151d0
        /*0ec4*/ 	.word	0x00000009
        /*0ec8*/ 	.word	0x00019cc0
        /*0ecc*/ 	.short	0x010a
        /*0ece*/ 	.byte	0x3f
	.zero		1


	//   ....[49]....
        /*0ed0*/ 	.word	0x000156e0
        /*0ed4*/ 	.word	0x00000009
        /*0ed8*/ 	.word	0x00019ca0
        /*0edc*/ 	.short	0x010a
        /*0ede*/ 	.byte	0x3f
	.zero		1


	//   ....[50]....
        /*0ee0*/ 	.word	0x00015b20
        /*0ee4*/ 	.word	0x00000009
        /*0ee8*/ 	.word	0x00019cc0
        /*0eec*/ 	.short	0x010a
        /*0eee*/ 	.byte	0x3f
	.zero		1


	//   ....[51]....
        /*0ef0*/ 	.word	0x00016c40
        /*0ef4*/ 	.word	0x00000004
        /*0ef8*/ 	.word	0x00019c80
        /*0efc*/ 	.short	0x010a
        /*0efe*/ 	.byte	0x3f
	.zero		1


	//   ....[52]....
        /*0f00*/ 	.word	0x00016ea0
        /*0f04*/ 	.word	0x00000004
        /*0f08*/ 	.word	0x00019c40
        /*0f0c*/ 	.short	0x010a
        /*0f0e*/ 	.byte	0x3f
	.zero		1


	//   ....[53]....
        /*0f10*/ 	.word	0x00017ae0
        /*0f14*/ 	.word	0x00000012
        /*0f18*/ 	.word	0x00019c00
        /*0f1c*/ 	.short	0x0107
        /*0f1e*/ 	.byte	0x3f
	.zero		1


	//   ....[54]....
        /*0f20*/ 	.word	0x00017be0
        /*0f24*/ 	.word	0x00000012
        /*0f28*/ 	.word	0x00019c00
        /*0f2c*/ 	.short	0x0101
        /*0f2e*/ 	.byte	0x3f
	.zero		1


	//   ....[55]....
        /*0f30*/ 	.word	0x00017c00
        /*0f34*/ 	.word	0x00000012
        /*0f38*/ 	.word	0x00019c20
        /*0f3c*/ 	.short	0x010a
        /*0f3e*/ 	.byte	0x3f
	.zero		1


	//   ....[56]....
        /*0f40*/ 	.word	0x00017ee0
        /*0f44*/ 	.word	0x00000006
        /*0f48*/ 	.word	0x00019c80
        /*0f4c*/ 	.short	0x010a
        /*0f4e*/ 	.byte	0x3f
	.zero		1


	//   ....[57]....
        /*0f50*/ 	.word	0x00018330
        /*0f54*/ 	.word	0x00000006
        /*0f58*/ 	.word	0x00019c40
        /*0f5c*/ 	.short	0x010a
        /*0f5e*/ 	.byte	0x3f
	.zero		1


	//   ....[58]....
        /*0f60*/ 	.word	0x000187d0
        /*0f64*/ 	.word	0x00000003
        /*0f68*/ 	.word	0x00019c70
        /*0f6c*/ 	.short	0x010a
        /*0f6e*/ 	.byte	0x3f
	.zero		1


	//   ....[59]....
        /*0f70*/ 	.word	0x00018850
        /*0f74*/ 	.word	0x00000003
        /*0f78*/ 	.word	0x00019c60
        /*0f7c*/ 	.short	0x010a
        /*0f7e*/ 	.byte	0x3f
	.zero		1


	//   ....[60]....
        /*0f80*/ 	.word	0x00018bd0
        /*0f84*/ 	.word	0x00000003
        /*0f88*/ 	.word	0x00019c50
        /*0f8c*/ 	.short	0x0101
        /*0f8e*/ 	.byte	0x3f
	.zero		1


	//   ....[61]....
        /*0f90*/ 	.word	0x00018c50
        /*0f94*/ 	.word	0x00000003
        /*0f98*/ 	.word	0x00000000
        /*0f9c*/ 	.short	0x0101
        /*0f9e*/ 	.byte	0x3f
	.zero		1


	//   ....[62]....
        /*0fa0*/ 	.word	0x00018e40
        /*0fa4*/ 	.word	0x00000003
        /*0fa8*/ 	.word	0x00019c70
        /*0fac*/ 	.short	0x010a
        /*0fae*/ 	.byte	0x3f
	.zero		1


	//   ....[63]....
        /*0fb0*/ 	.word	0x00018eb0
        /*0fb4*/ 	.word	0x00000003
        /*0fb8*/ 	.word	0x00019c60
        /*0fbc*/ 	.short	0x010a
        /*0fbe*/ 	.byte	0x3f
	.zero		1


	//   ....[64]....
        /*0fc0*/ 	.word	0x00019230
        /*0fc4*/ 	.word	0x00000003
        /*0fc8*/ 	.word	0x00019c50
        /*0fcc*/ 	.short	0x0101
        /*0fce*/ 	.byte	0x3f
	.zero		1


	//   ....[65]....
        /*0fd0*/ 	.word	0x00019280
        /*0fd4*/ 	.word	0x00000000
        /*0fd8*/ 	.word	0x00000000
        /*0fdc*/ 	.short	0x0101
        /*0fde*/ 	.byte	0x3f
	.zero		1


	//   ....[66]....
        /*0fe0*/ 	.word	0x00019fc0
        /*0fe4*/ 	.word	0x00000008
        /*0fe8*/ 	.word	0x00019c20
        /*0fec*/ 	.short	0x010a
        /*0fee*/ 	.byte	0x3f
	.zero		1


	//   ....[67]....
        /*0ff0*/ 	.word	0x0001a150
        /*0ff4*/ 	.word	0x00000006
        /*0ff8*/ 	.word	0x00000000
        /*0ffc*/ 	.short	0x010a
        /*0ffe*/ 	.byte	0x3f
	.zero		1


	//   ....[68]....
        /*1000*/ 	.word	0x0001a1c0
        /*1004*/ 	.word	0x00000007
        /*1008*/ 	.word	0x00000000
        /*100c*/ 	.short	0x010a
        /*100e*/ 	.byte	0x3f
	.zero		1


	//   ....[69]....
        /*1010*/ 	.word	0x0001a210
        /*1014*/ 	.word	0x00000002
        /*1018*/ 	.word	0x00019c60
        /*101c*/ 	.short	0x010a
        /*101e*/ 	.byte	0x3f
	.zero		1


	//   ....[70]....
        /*1020*/ 	.word	0x0001a260
        /*1024*/ 	.word	0x00000005
        /*1028*/ 	.word	0x00019c60
        /*102c*/ 	.short	0x010a
        /*102e*/ 	.byte	0x3f
	.zero		1


	//   ....[71]....
        /*1030*/ 	.word	0x0001a2a0
        /*1034*/ 	.word	0x00000002
        /*1038*/ 	.word	0x00019c80
        /*103c*/ 	.short	0x010a
        /*103e*/ 	.byte	0x3f
	.zero		1


	//   ....[72]....
        /*1040*/ 	.word	0x0001a2c0
        /*1044*/ 	.word	0x00000005
        /*1048*/ 	.word	0x00019c80
        /*104c*/ 	.short	0x010a
        /*104e*/ 	.byte	0x3f
	.zero		1


	//   ....[73]....
        /*1050*/ 	.word	0x0001a320
        /*1054*/ 	.word	0x00000053
        /*1058*/ 	.word	0x00019c90
        /*105c*/ 	.short	0x010a
        /*105e*/ 	.byte	0x3f
	.zero		1


	//   ....[74]....
        /*1060*/ 	.word	0x0001a370
        /*1064*/ 	.word	0x00000053
        /*1068*/ 	.word	0x00019c90
        /*106c*/ 	.short	0x010a
        /*106e*/ 	.byte	0x3f
	.zero		1


	//   ....[75]....
        /*1070*/ 	.word	0x0001a3c0
        /*1074*/ 	.word	0x00000053
        /*1078*/ 	.word	0x00019c90
        /*107c*/ 	.short	0x010a
        /*107e*/ 	.byte	0x3f
	.zero		1


	//   ....[76]....
        /*1080*/ 	.word	0x0001a410
        /*1084*/ 	.word	0x00000053
        /*1088*/ 	.word	0x00019cb0
        /*108c*/ 	.short	0x010a
        /*108e*/ 	.byte	0x3f
	.zero		1


	//   ....[77]....
        /*1090*/ 	.word	0x0001a620
        /*1094*/ 	.word	0x00000010
        /*1098*/ 	.word	0x00019c00
        /*109c*/ 	.short	0x010a
        /*109e*/ 	.byte	0x3f
	.zero		1


	//   ....[78]....
        /*10a0*/ 	.word	0x0001a840
        /*10a4*/ 	.word	0x00000010
        /*10a8*/ 	.word	0x00019c00
        /*10ac*/ 	.short	0x010a
        /*10ae*/ 	.byte	0x3f
	.zero		1


	//   ....[79]....
        /*10b0*/ 	.word	0x0001a890
        /*10b4*/ 	.word	0x00000003
        /*10b8*/ 	.word	0x00019c30
        /*10bc*/ 	.short	0x010a
        /*10be*/ 	.byte	0x3f
	.zero		1


	//   ....[80]....
        /*10c0*/ 	.word	0x0001a8e0
        /*10c4*/ 	.word	0x00000009
        /*10c8*/ 	.word	0x00019c30
        /*10cc*/ 	.short	0x010a
        /*10ce*/ 	.byte	0x3f
	.zero		1


	//   ....[81]....
        /*10d0*/ 	.word	0x0001a930
        /*10d4*/ 	.word	0x0000000e
        /*10d8*/ 	.word	0x00019c50
        /*10dc*/ 	.short	0x010a
        /*10de*/ 	.byte	0x3f
	.zero		1


	//   ....[82]....
        /*10e0*/ 	.word	0x0001a980
        /*10e4*/ 	.word	0x00000007
        /*10e8*/ 	.word	0x00019c50
        /*10ec*/ 	.short	0x010a
        /*10ee*/ 	.byte	0x3f
	.zero		1


	//   ....[83]....
        /*10f0*/ 	.word	0x0001ab20
        /*10f4*/ 	.word	0x00000012
        /*10f8*/ 	.word	0x00019c20
        /*10fc*/ 	.short	0x010a
        /*10fe*/ 	.byte	0x3f
	.zero		1


	//   ....[84]....
        /*1100*/ 	.word	0x0001ab70
        /*1104*/ 	.word	0x00000009
        /*1108*/ 	.word	0x00019ca0
        /*110c*/ 	.short	0x010a
        /*110e*/ 	.byte	0x3f
	.zero		1


	//   ....[85]....
        /*1110*/ 	.word	0x0001abc0
        /*1114*/ 	.word	0x00000009
        /*1118*/ 	.word	0x00019cc0
        /*111c*/ 	.short	0x010a
        /*111e*/ 	.byte	0x3f
	.zero		1


	//   ....[86]....
        /*1120*/ 	.word	0x0001ac10
        /*1124*/ 	.word	0x00000009
        /*1128*/ 	.word	0x00019ca0
        /*112c*/ 	.short	0x010a
        /*112e*/ 	.byte	0x3f
	.zero		1


	//   ....[87]....
        /*1130*/ 	.word	0x0001ac60
        /*1134*/ 	.word	0x00000009
        /*1138*/ 	.word	0x00019cc0
        /*113c*/ 	.short	0x010a
        /*113e*/ 	.byte	0x3f
	.zero		1


	//   ....[88]....
        /*1140*/ 	.word	0x0001ae00
        /*1144*/ 	.word	0x00000004
        /*1148*/ 	.word	0x00019c80
        /*114c*/ 	.short	0x010a
        /*114e*/ 	.byte	0x3f
	.zero		1


	//   ....[89]....
        /*1150*/ 	.word	0x0001ae50
        /*1154*/ 	.word	0x00000004
        /*1158*/ 	.word	0x00019c40
        /*115c*/ 	.short	0x010a
        /*115e*/ 	.byte	0x3f
	.zero		1


	//   ....[90]....
        /*1160*/ 	.word	0x0001b260
        /*1164*/ 	.word	0x00000012
        /*1168*/ 	.word	0x00019c20
        /*116c*/ 	.short	0x010a
        /*116e*/ 	.byte	0x3f
	.zero		1


	//   ....[91]....
        /*1170*/ 	.word	0x0001b2b0
        /*1174*/ 	.word	0x00000006
        /*1178*/ 	.word	0x00019c80
        /*117c*/ 	.short	0x010a
        /*117e*/ 	.byte	0x3f
	.zero		1


	//   ....[92]....
        /*1180*/ 	.word	0x0001b300
        /*1184*/ 	.word	0x00000006
        /*1188*/ 	.word	0x00019c40
        /*118c*/ 	.short	0x010a
        /*118e*/ 	.byte	0x3f
	.zero		1


	//   ....[93]....
        /*1190*/ 	.word	0x0001b350
        /*1194*/ 	.word	0x00000003
        /*1198*/ 	.word	0x00019c70
        /*119c*/ 	.short	0x010a
        /*119e*/ 	.byte	0x3f
	.zero		1


	//   ....[94]....
        /*11a0*/ 	.word	0x0001b3a0
        /*11a4*/ 	.word	0x00000003
        /*11a8*/ 	.word	0x00019c60
        /*11ac*/ 	.short	0x010a
        /*11ae*/ 	.byte	0x3f
	.zero		1


	//   ....[95]....
        /*11b0*/ 	.word	0x0001b3f0
        /*11b4*/ 	.word	0x00000003
        /*11b8*/ 	.word	0x00019c70
        /*11bc*/ 	.short	0x010a
        /*11be*/ 	.byte	0x3f
	.zero		1


	//   ....[96]....
        /*11c0*/ 	.word	0x0001b440
        /*11c4*/ 	.word	0x00000003
        /*11c8*/ 	.word	0x00019c60
        /*11cc*/ 	.short	0x010a
        /*11ce*/ 	.byte	0x3f
	.zero		1


	//   ....[97]....
        /*11d0*/ 	.word	0x0001bf60
        /*11d4*/ 	.word	0x00000008
        /*11d8*/ 	.word	0x00019c20
        /*11dc*/ 	.short	0x010a
        /*11de*/ 	.byte	0x3f
	.zero		1


	//   ....[98]....
        /*11e0*/ 	.word	0x0001c100
        /*11e4*/ 	.word	0x00000006
        /*11e8*/ 	.word	0x00000000
        /*11ec*/ 	.short	0x010a
        /*11ee*/ 	.byte	0x3f
	.zero		1


	//   ....[99]....
        /*11f0*/ 	.word	0x0001c150
        /*11f4*/ 	.word	0x00000007
        /*11f8*/ 	.word	0x00000000
        /*11fc*/ 	.short	0x010a
        /*11fe*/ 	.byte	0x3f
	.zero		1


	//   ....[100]....
        /*1200*/ 	.word	0x0001c1a0
        /*1204*/ 	.word	0x00000002
        /*1208*/ 	.word	0x00019c60
        /*120c*/ 	.short	0x010a
        /*120e*/ 	.byte	0x3f
	.zero		1


	//   ....[101]....
        /*1210*/ 	.word	0x0001c1f0
        /*1214*/ 	.word	0x00000005
        /*1218*/ 	.word	0x00019c60
        /*121c*/ 	.short	0x010a
        /*121e*/ 	.byte	0x3f
	.zero		1


	//   ....[102]....
        /*1220*/ 	.word	0x0001c240
        /*1224*/ 	.word	0x00000002
        /*1228*/ 	.word	0x00019c80
        /*122c*/ 	.short	0x010a
        /*122e*/ 	.byte	0x3f
	.zero		1


	//----- nvinfo : EIATTR_NUM_MBARRIERS
	.align		4
.L_149:
        /*1230*/ 	.byte	0x03, 0x38
        /*1232*/ 	.short	0x0016


	//----- nvinfo : EIATTR_EXIT_INSTR_OFFSETS
	.align		4
        /*1234*/ 	.byte	0x04, 0x1c
        /*1236*/ 	.short	(.L_151 - .L_150)


	//   ....[0]....
.L_150:
        /*1238*/ 	.word	0x0001a310


	//----- nvinfo : EIATTR_MAX_THREADS
	.align		4
.L_151:
        /*123c*/ 	.byte	0x04, 0x05
        /*123e*/ 	.short	(.L_153 - .L_152)
.L_152:
        /*1240*/ 	.word	0x00000200
        /*1244*/ 	.word	0x00000001
        /*1248*/ 	.word	0x00000001


	//----- nvinfo : EIATTR_CRS_STACK_SIZE
	.align		4
.L_153:
        /*124c*/ 	.byte	0x04, 0x1e
        /*124e*/ 	.short	(.L_155 - .L_154)
.L_154:
        /*1250*/ 	.word	0x00000000


	//----- nvinfo : EIATTR_CBANK_PARAM_SIZE
	.align		4
.L_155:
        /*1254*/ 	.byte	0x03, 0x19
        /*1256*/ 	.short	0x0af0


	//----- nvinfo : EIATTR_PARAM_CBANK
	.align		4
        /*1258*/ 	.byte	0x04, 0x0a
        /*125a*/ 	.short	(.L_157 - .L_156)
	.align		4
.L_156:
        /*125c*/ 	.word	index@(.nv.constant0._ZN7cutlass13device_kernelIN5flash11enable_sm90INS1_16FlashAttnFwdSm90INS1_25CollectiveMainloopFwdSm90ILi2EN4cute5tupleIJNS5_1CILi1EEES8_S8_EEENS6_IJNS7_ILi192EEENS7_ILi128EEENS7_ILi96EEEEEELi96ENS_12float_e4m3_tEfNS_4arch4Sm90ELb0ELb0ELb0ELb1ELb0ELb1ELb0ELb1ELb1ELb1ELb1ELb0EEENS1_21CollectiveEpilogueFwdINS6_IJSA_SC_SB_EEES9_NS_10bfloat16_tESG_Li384ELb1ELb1ELb1ELb1EEENS1_36VarlenDynamicPersistentTileSchedulerILi192ELi128ELi384ELi128ELb1ELb1ELb1ELb0ELb1ELb1EEEEEEEEEvNT_6ParamsE)
        /*1260*/ 	.short	0x0210
        /*1262*/ 	.short	0x0af0


	//----- nvinfo : EIATTR_SW_WAR
	.align		4
.L_157:
        /*1264*/ 	.byte	0x04, 0x36
        /*1266*/ 	.short	(.L_159 - .L_158)
.L_158:
        /*1268*/ 	.word	0x00000008
.L_159:


//--------------------- .nv.info._ZN7cutlass13device_kernelIN5flash11enable_sm90INS1_16FlashAttnFwdSm90INS1_25CollectiveMainloopFwdSm90ILi2EN4cute5tupleIJNS5_1CILi1EEES8_S8_EEENS6_IJNS7_ILi192EEENS7_ILi128EEENS7_ILi96EEEEEELi96ENS_12float_e4m3_tEfNS_4arch4Sm90ELb0ELb1ELb0ELb0ELb0ELb0ELb0ELb1ELb1ELb1ELb1ELb0EEENS1_21CollectiveEpilogueFwdINS6_IJSA_SC_SB_EEES9_NS_10bfloat16_tESG_Li384ELb0ELb1ELb1ELb1EEENS1_19SingleTileSchedulerILb0ELb1ELb1ELi192EEEEEEEEEvNT_6ParamsE --------------------------
	.section	.nv.info._ZN7cutlass13device_kernelIN5flash11enable_sm90INS1_16FlashAttnFwdSm90INS1_25CollectiveMainloopFwdSm90ILi2EN4cute5tupleIJNS5_1CILi1EEES8_S8_EEENS6_IJNS7_ILi192EEENS7_ILi128EEENS7_ILi96EEEEEELi96ENS_12float_e4m3_tEfNS_4arch4Sm90ELb0ELb1ELb0ELb0ELb0ELb0ELb0ELb1ELb1ELb1ELb1ELb0EEENS1_21CollectiveEpilogueFwdINS6_IJSA_SC_SB_EEES9_NS_10bfloat16_tESG_Li384ELb0ELb1ELb1ELb1EEENS1_19SingleTileSchedulerILb0ELb1ELb1ELi192EEEEEEEEEvNT_6ParamsE,"",@"SHT_CUDA_INFO"
	.sectionflags	@""
	.align	4


	//----- nvinfo : EIATTR_CUDA_API_VERSION
	.align		4
        /*0000*/ 	.byte	0x04, 0x37
        /*0002*/ 	.short	(.L_161 - .L_160)
.L_160:
        /*0004*/ 	.word	0x00000082


	//----- nvinfo : EIATTR_KPARAM_INFO
	.align		4
.L_161:
        /*0008*/ 	.byte	0x04, 0x17
        /*000a*/ 	.short	(.L_163 - .L_162)
.L_162:
        /*000c*/ 	.word	0x00000000
        /*0010*/ 	.short	0x0000
        /*0012*/ 	.short	0x0070
        /*0014*/ 	.byte	0x00, 0xf0, 0x01, 0x28


	//----- nvinfo : EIATTR_SPARSE_MMA_MASK
	.align		4
.L_163:
        /*0018*/ 	.byte	0x03, 0x50
        /*001a*/ 	.short	0x0000


	//----- nvinfo : EIATTR_MAXREG_COUNT
	.align		4
        /*001c*/ 	.byte	0x03, 0x1b
        /*001e*/ 	.short	0x0080


	//----- nvinfo : EIATTR_NUM_BARRIERS
	.align		4
        /*0020*/ 	.byte	0x02, 0x4c
        /*0022*/ 	.byte	0x09
	.zero		1


	//----- nvinfo : EIATTR_EXTERNS
	.align		4
        /*0024*/ 	.byte	0x04, 0x0f
        /*0026*/ 	.short	(.L_165 - .L_164)


	//   ....[0]....
	.align		4
.L_164:
        /*0028*/ 	.word	index@(__assertfail)


	//----- nvinfo : EIATTR_MERCURY_ISA_VERSION
	.align		4
.L_165:
        /*002c*/ 	.byte	0x03, 0x5f
        /*002e*/ 	.short	0x0101


	//----- nvinfo : EIATTR_INT_WARP_WIDE_INSTR_OFFSETS
	.align		4
        /*0030*/ 	.byte	0x04, 0x31
        /*0032*/ 	.short	(.L_167 - .L_166)


	//   ....[0]....
.L_166:
        /*0034*/ 	.word	0x00000120


	//   ....[1]....
        /*0038*/ 	.word	0x00000160


	//   ....[2]....
        /*003c*/ 	.word	0x000001d0


	//----- nvinfo : EIATTR_COOP_GROUP_MASK_REGIDS
	.align		4
.L_167:
        /*0040*/ 	.byte	0x04, 0x29
        /*0042*/ 	.short	(.L_169 - .L_168)


	//   ....[0]....
.L_168:
        /*0044*/ 	.word	0xffffffff


	//   ....[1]....
        /*0048*/ 	.word	0xffffffff


	//   ....[2]....
        /*004c*/ 	.word	0xffffffff


	//   ....[3]....
        /*0050*/ 	.word	0xffffffff


	//   ....[4]....
        /*0054*/ 	.word	0xffffffff


	//   ....[5]....
        /*0058*/ 	.word	0xffffffff


	//   ....[6]....
        /*005c*/ 	.word	0xffffffff


	//   ....[7]....
        /*0060*/ 	.word	0xffffffff


	//   ....[8]....
        /*0064*/ 	.word	0xffffffff


	//   ....[9]....
        /*0068*/ 	.word	0xffffffff


	//   ....[10]....
        /*006c*/ 	.word	0xffffffff


	//   ....[11]....
        /*0070*/ 	.word	0xffffffff


	//   ....[12]....
        /*0074*/ 	.word	0xffffffff


	//   ....[13]....
        /*0078*/ 	.word	0xffffffff


	//   ....[14]....
        /*007c*/ 	.word	0xffffffff


	//   ....[15]....
        /*0080*/ 	.word	0xffffffff


	//   ....[16]....
        /*0084*/ 	.word	0xffffffff


	//   ....[17]....
        /*0088*/ 	.word	0xffffffff


	//   ....[18]....
        /*008c*/ 	.word	0xffffffff


	//   ....[19]....
        /*0090*/ 	.word	0xffffffff


	//   ....[20]....
        /*0094*/ 	.word	0xffffffff


	//   ....[21]....
        /*0098*/ 	.word	0xffffffff


	//   ....[22]....
        /*009c*/ 	.word	0xffffffff


	//   ....[23]....
        /*00a0*/ 	.word	0xffffffff


	//   ....[24]....
        /*00a4*/ 	.word	0xffffffff


	//   ....[25]....
        /*00a8*/ 	.word	0xffffffff


	//   ....[26]....
        /*00ac*/ 	.word	0xffffffff


	//   ....[27]....
        /*00b0*/ 	.word	0xffffffff


	//   ....[28]....
        /*00b4*/ 	.word	0xffffffff


	//   ....[29]....
        /*00b8*/ 	.word	0xffffffff


	//   ....[30]....
        /*00bc*/ 	.word	0xffffffff


	//   ....[31]....
        /*00c0*/ 	.word	0xffffffff


	//   ....[32]....
        /*00c4*/ 	.word	0xffffffff


	//   ....[33]....
        /*00c8*/ 	.word	0xffffffff


	//   ....[34]....
        /*00cc*/ 	.word	0xffffffff


	//   ....[35]....
        /*00d0*/ 	.word	0xffffffff


	//   ....[36]....
        /*00d4*/ 	.word	0xffffffff


	//   ....[37]....
        /*00d8*/ 	.word	0xffffffff


	//   ....[38]....
        /*00dc*/ 	.word	0xffffffff


	//   ....[39]....
        /*00e0*/ 	.word	0xffffffff


	//   ....[40]....
        /*00e4*/ 	.word	0xffffffff


	//   ....[41]....
        /*00e8*/ 	.word	0xffffffff


	//   ....[42]....
        /*00ec*/ 	.word	0xffffffff


	//   ....[43]....
        /*00f0*/ 	.word	0xffffffff


	//   ....[44]....
        /*00f4*/ 	.word	0xffffffff


	//   ....[45]....
        /*00f8*/ 	.word	0xffffffff


	//   ....[46]....
        /*00fc*/ 	.word	0xffffffff


	//   ....[47]....
        /*0100*/ 	.word	0xffffffff


	//   ....[48]....
        /*0104*/ 	.word	0xffffffff


	//   ....[49]....
        /*0108*/ 	.word	0xffffffff


	//   ....[50]....
        /*010c*/ 	.word	0xffffffff


	//   ....[51]....
        /*0110*/ 	.word	0xffffffff


	//   ....[52]....
        /*0114*/ 	.word	0xffffffff


	//   ....[53]....
        /*0118*/ 	.word	0xffffffff


	//   ....[54]....
        /*011c*/ 	.word	0xffffffff


	//   ....[55]....
        /*0120*/ 	.word	0xffffffff


	//   ....[56]....
        /*0124*/ 	.word	0xffffffff


	//   ....[57]....
        /*0128*/ 	.word	0xffffffff


	//   ....[58]....
        /*012c*/ 	.word	0xffffffff


	//   ....[59]....
        /*0130*/ 	.word	0xffffffff


	//   ....[60]....
        /*0134*/ 	.word	0xffffffff


	//   ....[61]....
        /*0138*/ 	.word	0xffffffff


	//   ....[62]....
        /*013c*/ 	.word	0xffffffff


	//   ....[63]....
        /*0140*/ 	.word	0xffffffff


	//   ....[64]....
        /*0144*/ 	.word	0xffffffff


	//   ....[65]....
        /*0148*/ 	.word	0xffffffff


	//   ....[66]....
        /*014c*/ 	.word	0xffffffff


	//   ....[67]....
        /*0150*/ 	.word	0xffffffff


	//   ....[68]....
        /*0154*/ 	.word	0xffffffff


	//   ....[69]....
        /*0158*/ 	.word	0xffffffff


	//   ....[70]....
        /*015c*/ 	.word	0xffffffff


	//   ....[71]....
        /*0160*/ 	.word	0xffffffff


	//   ....[72]....
        /*0164*/ 	.word	0xffffffff


	//   ....[73]....
        /*0168*/ 	.word	0xffffffff


	//   ....[74]....
        /*016c*/ 	.word	0xffffffff


	//   ....[75]....
        /*0170*/ 	.word	0xffffffff


	//   ....[76]....
        /*0174*/ 	.word	0xffffffff


	//   ....[77]....
        /*0178*/ 	.word	0xffffffff


	//   ....[78]....
        /*017c*/ 	.word	0xffffffff


	//   ....[79]....
        /*0180*/ 	.word	0xffffffff


	//   ....[80]....
        /*0184*/ 	.word	0xffffffff


	//   ....[81]....
        /*0188*/ 	.word	0xffffffff


	//   ....[82]....
        /*018c*/ 	.word	0xffffffff


	//   ....[83]....
        /*0190*/ 	.word	0xffffffff


	//   ....[84]....
        /*0194*/ 	.word	0xffffffff


	//   ....[85]....
        /*0198*/ 	.word	0xffffffff


	//   ....[86]....
        /*019c*/ 	.word	0xffffffff


	//   ....[87]....
        /*01a0*/ 	.word	0xffffffff


	//   ....[88]....
        /*01a4*/ 	.word	0xffffffff


	//   ....[89]....
        /*01a8*/ 	.word	0xffffffff


	//   ....[90]....
        /*01ac*/ 	.word	0xffffffff


	//   ....[91]....
        /*01b0*/ 	.word	0xffffffff


	//   ....[92]....
        /*01b4*/ 	.word	0xffffffff


	//   ....[93]....
        /*01b8*/ 	.word	0xffffffff


	//   ....[94]....
        /*01bc*/ 	.word	0xffffffff


	//   ....[95]....
        /*01c0*/ 	.word	0xffffffff


	//   ....[96]....
        /*01c4*/ 	.word	0xffffffff


	//   ....[97]....
        /*01c8*/ 	.word	0xffffffff


	//   ....[98]....
        /*01cc*/ 	.word	0xffffffff


	//   ....[99]....
        /*01d0*/ 	.word	0x0500000f


	//   ....[100]....
        /*01d4*/ 	.word	0x0500000f


	//   ....[101]....
        /*01d8*/ 	.word	0x0500000f


	//   ....[102]....
        /*01dc*/ 	.word	0x0500000f


	//   ....[103]....
        /*01e0*/ 	.word	0x0500000f


	//   ....[104]....
        /*01e4*/ 	.word	0x0500000f


	//   ....[105]....
        /*01e8*/ 	.word	0x0500000f


	//----- nvinfo : EIATTR_COOP_GROUP_INSTR_OFFSETS
	.align		4
.L_169:
        /*01ec*/ 	.byte	0x04, 0x28
        /*01ee*/ 	.short	(.L_171 - .L_170)


	//   ....[0]....
.L_170:
        /*01f0*/ 	.word	0x00000050


	//   ....[1]....
        /*01f4*/ 	.word	0x00000130


	//   ....[2]....
        /*01f8*/ 	.word	0x00000180


	//   ....[3]....
        /*01fc*/ 	.word	0x000003b0


	//   ....[4]....
        /*0200*/ 	.word	0x00000510


	//   ....[5]....
        /*0204*/ 	.word	0x00000630


	//   ....[6]....
        /*0208*/ 	.word	0x00000790


	//   ....[7]....
        /*020c*/ 	.word	0x00001820


	//   ....[8]....
        /*0210*/ 	.word	0x00001f30


	//   ....[9]....
        /*0214*/ 	.word	0x00002d60


	//   ....[10]....
        /*0218*/ 	.word	0x000034a0


	//   ....[11]....
        /*021c*/ 	.word	0x000035b0


	//   ....[12]....
        /*0220*/ 	.word	0x00003f00


	//   ....[13]....
        /*0224*/ 	.word	0x00003f60


	//   ....[14]....
        /*0228*/ 	.word	0x000054a0


	//   ....[15]....
        /*022c*/ 	.word	0x000056e0


	//   ....[16]....
        /*0230*/ 	.word	0x000062c0


	//   ....[17]....
        /*0234*/ 	.word	0x00006360


	//   ....[18]....
        /*0238*/ 	.word	0x00006c30


	//   ....[19]....
        /*023c*/ 	.word	0x00006cd0


	//   ....[20]....
        /*0240*/ 	.word	0x00008600


	//   ....[21]....
        /*0244*/ 	.word	0x00008630


	//   ....[22]....
        /*0248*/ 	.word	0x000086e0


	//   ....[23]....
        /*024c*/ 	.word	0x000086f0


	//   ....[24]....
        /*0250*/ 	.word	0x00009ff0


	//   ....[25]....
        /*0254*/ 	.word	0x0000a260


	//   ....[26]....
        /*0258*/ 	.word	0x0000ae30


	//   ....[27]....
        /*025c*/ 	.word	0x0000af30


	//   ....[28]....
        /*0260*/ 	.word	0x0000b7a0


	//   ....[29]....
        /*0264*/ 	.word	0x0000b820


	//   ....[30]....
        /*0268*/ 	.word	0x0000ca90


	//   ....[31]....
        /*026c*/ 	.word	0x0000cab0


	//   ....[32]....
        /*0270*/ 	.word	0x0000cb30


	//   ....[33]....
        /*0274*/ 	.word	0x0000cb40


	//   ....[34]....
        /*0278*/ 	.word	0x0000d810


	//   ....[35]....
        /*027c*/ 	.word	0x0000d820


	//   ....[36]....
        /*0280*/ 	.word	0x0000d830


	//   ....[37]....
        /*0284*/ 	.word	0x0000d840


	//   ....[38]....
        /*0288*/ 	.word	0x0000d850


	//   ....[39]....
        /*028c*/ 	.word	0x0000d870


	//   ....[40]....
        /*0290*/ 	.word	0x0000d880


	//   ....[41]....
        /*0294*/ 	.word	0x0000d890


	//   ....[42]....
        /*0298*/ 	.word	0x0000d8b0


	//   ....[43]....
        /*029c*/ 	.word	0x0000d8c0


	//   ....[44]....
        /*02a0*/ 	.word	0x0000d8d0


	//   ....[45]....
        /*02a4*/ 	.word	0x0000d8e0


	//   ....[46]....
        /*02a8*/ 	.word	0x0000d900


	//   ....[47]....
        /*02ac*/ 	.word	0x0000d920


	//   ....[48]....
        /*02b0*/ 	.word	0x0000d930


	//   ....[49]....
        /*02b4*/ 	.word	0x0000d940


	//   ....[50]....
        /*02b8*/ 	.word	0x0000d960


	//   ....[51]....
        /*02bc*/ 	.word	0x0000d980


	//   ....[52]....
        /*02c0*/ 	.word	0x0000d990


	//   ....[53]....
        /*02c4*/ 	.word	0x0000d9b0


	//   ....[54]....
        /*02c8*/ 	.word	0x0000d9d0


	//   ....[55]....
        /*02cc*/ 	.word	0x0000d9e0


	//   ....[56]....
        /*02d0*/ 	.word	0x0000d9f0


	//   ....[57]....
        /*02d4*/ 	.word	0x0000da00


	//   ....[58]....
        /*02d8*/ 	.word	0x0000da10


	//   ....[59]....
        /*02dc*/ 	.word	0x0000da30


	//   ....[60]....
        /*02e0*/ 	.word	0x0000da40


	//   ....[61]....
        /*02e4*/ 	.word	0x0000da50


	//   ....[62]....
        /*02e8*/ 	.word	0x0000da60


	//   ....[63]....
        /*02ec*/ 	.word	0x0000da70


	//   ....[64]....
        /*02f0*/ 	.word	0x0000da80


	//   ....[65]....
        /*02f4*/ 	.word	0x0000da90


	//   ....[66]....
        /*02f8*/ 	.word	0x0000daa0


	//   ....[67]....
        /*02fc*/ 	.word	0x0000dac0


	//   ....[68]....
        /*0300*/ 	.word	0x0000daf0


	//   ....[69]....
        /*0304*/ 	.word	0x0000db20


	//   ....[70]....
        /*0308*/ 	.word	0x0000db50


	//   ....[71]....
        /*030c*/ 	.word	0x0000db90


	//   ....[72]....
        /*0310*/ 	.word	0x0000dbd0


	//   ....[73]....
        /*0314*/ 	.word	0x0000dc00


	//   ....[74]....
        /*0318*/ 	.word	0x0000dc10


	//   ....[75]....
        /*031c*/ 	.word	0x0000dc20


	//   ....[76]....
        /*0320*/ 	.word	0x0000dc30


	//   ....[77]....
        /*0324*/ 	.word	0x0000dc40


	//   ....[78]....
        /*0328*/ 	.word	0x0000dc50


	//   ....[79]....
        /*032c*/ 	.word	0x0000dc60


	//   ....[80]....
        /*0330*/ 	.word	0x0000dc70


	//   ....[81]....
        /*0334*/ 	.word	0x0000dc80


	//   ....[82]....
        /*0338*/ 	.word	0x0000dfd0


	//   ....[83]....
        /*033c*/ 	.word	0x0000e030


	//   ....[84]....
        /*0340*/ 	.word	0x0000e060


	//   ....[85]....
        /*0344*/ 	.word	0x0000e0a0


	//   ....[86]....
        /*0348*/ 	.word	0x0000e0e0


	//   ....[87]....
        /*034c*/ 	.word	0x0000e120


	//   ....[88]....
        /*0350*/ 	.word	0x0000e640


	//   ....[89]....
        /*0354*/ 	.word	0x0000e670


	//   ....[90]....
        /*0358*/ 	.word	0x0000f040


	//   ....[91]....
        /*035c*/ 	.word	0x00010200


	//   ....[92]....
        /*0360*/ 	.word	0x00010ee0


	//   ....[93]....
        /*0364*/ 	.word	0x00010f10


	//   ....[94]....
        /*0368*/ 	.word	0x00010f40


	//   ....[95]....
        /*036c*/ 	.word	0x00010f60


	//   ....[96]....
        /*0370*/ 	.word	0x00010f70


	//   ....[97]....
        /*0374*/ 	.word	0x00010fd0


	//   ....[98]....
        /*0378*/ 	.word	0x000126c0


	//   ....[99]....
        /*037c*/ 	.word	0x00012d30


	//   ....[100]....
        /*0380*/ 	.word	0x00012f00


	//   ....[101]....
        /*0384*/ 	.word	0x00012f50


	//   ....[102]....
        /*0388*/ 	.word	0x00013010


	//   ....[103]....
        /*038c*/ 	.word	0x000130c0


	//   ....[104]....
        /*0390*/ 	.word	0x00013150


	//   ....[105]....
        /*0394*/ 	.word	0x00013240


	//----- nvinfo : EIATTR_REG_RECONFIG
	.align		4
.L_171:
        /*0398*/ 	.byte	0x01, 0x54
	.zero		2


	//----- nvinfo : EIATTR_SYSCALL_OFFSETS
	.align		4
        /*039c*/ 	.byte	0x04, 0x46
        /*039e*/ 	.short	(.L_173 - .L_172)


	//   ....[0]....
.L_172:
        /*03a0*/ 	.word	0x000019e0


	//   ....[1]....
        /*03a4*/ 	.word	0x0000fba0


	//   ....[2]....
        /*03a8*/ 	.word	0x0000fce0


	//   ....[3]....
        /*03ac*/ 	.word	0x0000fe20


	//   ....[4]....
        /*03b0*/ 	.word	0x0000ff40


	//   ....[5]....
        /*03b4*/ 	.word	0x00010a60


	//----- nvinfo : EIATTR_MBARRIER_INSTR_OFFSETS
	.align		4
.L_173:
        /*03b8*/ 	.byte	0x04, 0x39
        /*03ba*/ 	.short	(.L_175 - .L_174)


	//   ....[0]....
.L_174:
        /*03bc*/ 	.word	0x00000260
        /*03c0*/ 	.word	0x000000ff
        /*03c4*/ 	.word	0x00017000
        /*03c8*/ 	.short	0x0100
        /*03ca*/ 	.byte	0x08
	.zero		1


	//   ....[1]....
        /*03cc*/ 	.word	0x00000270
        /*03d0*/ 	.word	0x000000ff
        /*03d4*/ 	.word	0x00017020
        /*03d8*/ 	.short	0x0100
        /*03da*/ 	.byte	0x08
	.zero		1


	//   ....[2]....
        /*03dc*/ 	.word	0x00000360
        /*03e0*/ 	.word	0x000000ff
        /*03e4*/ 	.word	0x00017030
        /*03e8*/ 	.short	0x0100
        /*03ea*/ 	.byte	0x08
	.zero		1


	//   ....[3]....
        /*03ec*/ 	.word	0x00000370
        /*03f0*/ 	.word	0x000000ff
        /*03f4*/ 	.word	0x00017040
        /*03f8*/ 	.short	0x0100
        /*03fa*/ 	.byte	0x08
	.zero		1


	//   ....[4]....
        /*03fc*/ 	.word	0x00000380
        /*0400*/ 	.word	0x000000ff
        /*0404*/ 	.word	0x00017038
        /*0408*/ 	.short	0x0100
        /*040a*/ 	.byte	0x08
	.zero		1


	//   ....[5]....
        /*040c*/ 	.word	0x00000390
        /*0410*/ 	.word	0x000000ff
        /*0414*/ 	.word	0x00017048
        /*0418*/ 	.short	0x0100
        /*041a*/ 	.byte	0x08
	.zero		1


	//   ....[6]....
        /*041c*/ 	.word	0x000004c0
        /*0420*/ 	.word	0x000000ff
        /*0424*/ 	.word	0x00017050
        /*0428*/ 	.short	0x0100
        /*042a*/ 	.byte	0x08
	.zero		1


	//   ....[7]....
        /*042c*/ 	.word	0x000004d0
        /*0430*/ 	.word	0x000000ff
        /*0434*/ 	.word	0x00017060
        /*0438*/ 	.short	0x0100
        /*043a*/ 	.byte	0x08
	.zero		1


	//   ....[8]....
        /*043c*/ 	.word	0x000004e0
        /*0440*/ 	.word	0x000000ff
        /*0444*/ 	.word	0x00017058
        /*0448*/ 	.short	0x0100
        /*044a*/ 	.byte	0x08
	.zero		1


	//   ....[9]....
        /*044c*/ 	.word	0x000004f0
        /*0450*/ 	.word	0x000000ff
        /*0454*/ 	.word	0x00017068
        /*0458*/ 	.short	0x0100
        /*045a*/ 	.byte	0x08
	.zero		1


	//   ....[10]....
        /*045c*/ 	.word	0x000005e0
        /*0460*/ 	.word	0x000000ff
        /*0464*/ 	.word	0x00017070
        /*0468*/ 	.short	0x0100
        /*046a*/ 	.byte	0x06
	.zero		1


	//   ....[11]....
        /*046c*/ 	.word	0x000005f0
        /*0470*/ 	.word	0x000000ff
        /*0474*/ 	.word	0x00017080
        /*0478*/ 	.short	0x0100
        /*047a*/ 	.byte	0x06
	.zero		1


	//   ....[12]....
        /*047c*/ 	.word	0x00000600
        /*0480*/ 	.word	0x000000ff
        /*0484*/ 	.word	0x00017078
        /*0488*/ 	.short	0x0100
        /*048a*/ 	.byte	0x06
	.zero		1


	//   ....[13]....
        /*048c*/ 	.word	0x00000610
        /*0490*/ 	.word	0x000000ff
        /*0494*/ 	.word	0x00017088
        /*0498*/ 	.short	0x0100
        /*049a*/ 	.byte	0x06
	.zero		1


	//   ....[14]....
        /*049c*/ 	.word	0x00000740
        /*04a0*/ 	.word	0x000000ff
        /*04a4*/ 	.word	0x00017090
        /*04a8*/ 	.short	0x0100
        /*04aa*/ 	.byte	0x08
	.zero		1


	//   ....[15]....
        /*04ac*/ 	.word	0x00000750
        /*04b0*/ 	.word	0x000000ff
        /*04b4*/ 	.word	0x000170a0
        /*04b8*/ 	.short	0x0100
        /*04ba*/ 	.byte	0x08
	.zero		1


	//   ....[16]....
        /*04bc*/ 	.word	0x00000760
        /*04c0*/ 	.word	0x000000ff
        /*04c4*/ 	.word	0x00017098
        /*04c8*/ 	.short	0x0100
        /*04ca*/ 	.byte	0x08
	.zero		1


	//   ....[17]....
        /*04cc*/ 	.word	0x00000770
        /*04d0*/ 	.word	0x000000ff
        /*04d4*/ 	.word	0x000170a8
        /*04d8*/ 	.short	0x0100
        /*04da*/ 	.byte	0x08
	.zero		1


	//   ....[18]....
        /*04dc*/ 	.word	0x000008a0
        /*04e0*/ 	.word	0x000000ff
        /*04e4*/ 	.word	0x000170b0
        /*04e8*/ 	.short	0x0100
        /*04ea*/ 	.byte	0x08
	.zero		1


	//   ....[19]....
        /*04ec*/ 	.word	0x000008b0
        /*04f0*/ 	.word	0x000000ff
        /*04f4*/ 	.word	0x000170c0
        /*04f8*/ 	.short	0x0100
        /*04fa*/ 	.byte	0x08
	.zero		1


	//   ....[20]....
        /*04fc*/ 	.word	0x000008c0
        /*0500*/ 	.word	0x000000ff
        /*0504*/ 	.word	0x000170b8
        /*0508*/ 	.short	0x0100
        /*050a*/ 	.byte	0x08
	.zero		1


	//   ....[21]....
        /*050c*/ 	.word	0x000008d0
        /*0510*/ 	.word	0x000000ff
        /*0514*/ 	.word	0x000170c8
        /*0518*/ 	.short	0x0100
        /*051a*/ 	.byte	0x08
	.zero		1


	//   ....[22]....
        /*051c*/ 	.word	0x00001a00
        /*0520*/ 	.word	0x000000ff
        /*0524*/ 	.word	0x00017000
        /*0528*/ 	.short	0x010a
        /*052a*/ 	.byte	0x2a
	.zero		1


	//   ....[23]....
        /*052c*/ 	.word	0x00001a70
        /*0530*/ 	.word	0x000000ff
        /*0534*/ 	.word	0x00017030
        /*0538*/ 	.short	0x010a
        /*053a*/ 	.byte	0x2a
	.zero		1


	//   ....[24]....
        /*053c*/ 	.word	0x00001ae0
        /*0540*/ 	.word	0x000000ff
        /*0544*/ 	.word	0x00017030
        /*0548*/ 	.short	0x010a
        /*054a*/ 	.byte	0x2a
	.zero		1


	//   ....[25]....
        /*054c*/ 	.word	0x00002040
        /*0550*/ 	.word	0x00000000
        /*0554*/ 	.word	0x00000000
        /*0558*/ 	.short	0x0101
        /*055a*/ 	.byte	0x3f
	.zero		1


	//   ....[26]....
        /*055c*/ 	.word	0x00005020
        /*0560*/ 	.word	0x000000ff
        /*0564*/ 	.word	0x00017030
        /*0568*/ 	.short	0x010a
        /*056a*/ 	.byte	0x1b
	.zero		1


	//   ....[27]....
        /*056c*/ 	.word	0x00005060
        /*0570*/ 	.word	0x000000ff
        /*0574*/ 	.word	0x00017030
        /*0578*/ 	.short	0x010a
        /*057a*/ 	.byte	0x1b
	.zero		1


	//   ....[28]....
        /*057c*/ 	.word	0x000051e0
        /*0580*/ 	.word	0x000000ff
        /*0584*/ 	.word	0x00017050
        /*0588*/ 	.short	0x010a
        /*058a*/ 	.byte	0x0b
	.zero		1


	//   ....[29]....
        /*058c*/ 	.word	0x00005220
        /*0590*/ 	.word	0x000000ff
        /*0594*/ 	.word	0x00017050
        /*0598*/ 	.short	0x010a
        /*059a*/ 	.byte	0x0b
	.zero		1


	//   ....[30]....
        /*059c*/ 	.word	0x000054e0
        /*05a0*/ 	.word	0x0000000b
        /*05a4*/ 	.word	0x00000000
        /*05a8*/ 	.short	0x0101
        /*05aa*/ 	.byte	0x3f
	.zero		1


	//   ....[31]....
        /*05ac*/ 	.word	0x00007720
        /*05b0*/ 	.word	0x000000ff
        /*05b4*/ 	.word	0x00000000
        /*05b8*/ 	.short	0x0101
        /*05ba*/ 	.byte	0x06
	.zero		1


	//   ....[32]....
        /*05bc*/ 	.word	0x00007fc0
        /*05c0*/ 	.word	0x000000ff
        /*05c4*/ 	.word	0x00017030
        /*05c8*/ 	.short	0x010a
        /*05ca*/ 	.byte	0x18
	.zero		1


	//   ....[33]....
        /*05cc*/ 	.word	0x00008000
        /*05d0*/ 	.word	0x000000ff
        /*05d4*/ 	.word	0x00017030
        /*05d8*/ 	.short	0x010a
        /*05da*/ 	.byte	0x18
	.zero		1


	//   ....[34]....
        /*05dc*/ 	.word	0x00008180
        /*05e0*/ 	.word	0x000000ff
        /*05e4*/ 	.word	0x00017050
        /*05e8*/ 	.short	0x010a
        /*05ea*/ 	.byte	0x0e
	.zero		1


	//   ....[35]....
        /*05ec*/ 	.word	0x000085b0
        /*05f0*/ 	.word	0x000000ff
        /*05f4*/ 	.word	0x00017050
        /*05f8*/ 	.short	0x010a
        /*05fa*/ 	.byte	0x0e
	.zero		1


	//   ....[36]....
        /*05fc*/ 	.word	0x00009300
        /*0600*/ 	.word	0x00000004
        /*0604*/ 	.word	0x00000000
        /*0608*/ 	.short	0x0101
        /*060a*/ 	.byte	0x3f
	.zero		1


	//   ....[37]....
        /*060c*/ 	.word	0x000096e0
        /*0610*/ 	.word	0x000000ff
        /*0614*/ 	.word	0x00000000
        /*0618*/ 	.short	0x0101
        /*061a*/ 	.byte	0x06
	.zero		1


	//   ....[38]....
        /*061c*/ 	.word	0x00009be0
        /*0620*/ 	.word	0x000000ff
        /*0624*/ 	.word	0x00017030
        /*0628*/ 	.short	0x010a
        /*062a*/ 	.byte	0x1b
	.zero		1


	//   ....[39]....
        /*062c*/ 	.word	0x00009c20
        /*0630*/ 	.word	0x000000ff
        /*0634*/ 	.word	0x00017030
        /*0638*/ 	.short	0x010a
        /*063a*/ 	.byte	0x1b
	.zero		1


	//   ....[40]....
        /*063c*/ 	.word	0x00009da0
        /*0640*/ 	.word	0x000000ff
        /*0644*/ 	.word	0x00017050
        /*0648*/ 	.short	0x010a
        /*064a*/ 	.byte	0x0e
	.zero		1


	//   ....[41]....
        /*064c*/ 	.word	0x00009de0
        /*0650*/ 	.word	0x000000ff
        /*0654*/ 	.word	0x00017050
        /*0658*/ 	.short	0x010a
        /*065a*/ 	.byte	0x0e
	.zero		1


	//   ....[42]....
        /*065c*/ 	.word	0x0000a0b0
        /*0660*/ 	.word	0x0000000c
        /*0664*/ 	.word	0x00000000
        /*0668*/ 	.short	0x0101
        /*066a*/ 	.byte	0x3f
	.zero		1


	//   ....[43]....
        /*066c*/ 	.word	0x0000c290
        /*0670*/ 	.word	0x000000ff
        /*0674*/ 	.word	0x00000000
        /*0678*/ 	.short	0x0101
        /*067a*/ 	.byte	0x06
	.zero		1


	//   ....[44]....
        /*067c*/ 	.word	0x0000c7b0
        /*0680*/ 	.word	0x000000ff
        /*0684*/ 	.word	0x00017050
        /*0688*/ 	.short	0x010a
        /*068a*/ 	.byte	0x10
	.zero		1


	//   ....[45]....
        /*068c*/ 	.word	0x0000c7f0
        /*0690*/ 	.word	0x000000ff
        /*0694*/ 	.word	0x00017050
        /*0698*/ 	.short	0x010a
        /*069a*/ 	.byte	0x10
	.zero		1


	//   ....[46]....
        /*069c*/ 	.word	0x0000ce20
        /*06a0*/ 	.word	0x000000ff
        /*06a4*/ 	.word	0x00000000
        /*06a8*/ 	.short	0x0101
        /*06aa*/ 	.byte	0x04
	.zero		1


	//   ....[47]....
        /*06ac*/ 	.word	0x0000e100
        /*06b0*/ 	.word	0x000000ff
        /*06b4*/ 	.word	0x00000000
        /*06b8*/ 	.short	0x0101
        /*06ba*/ 	.byte	0x04
	.zero		1


	//   ....[48]....
        /*06bc*/ 	.word	0x00010420
        /*06c0*/ 	.word	0x000000ff
        /*06c4*/ 	.word	0x00017080
        /*06c8*/ 	.short	0x010a
        /*06ca*/ 	.byte	0x26
	.zero		1


	//   ....[49]....
        /*06cc*/ 	.word	0x00010640
        /*06d0*/ 	.word	0x000000ff
        /*06d4*/ 	.word	0x00017040
        /*06d8*/ 	.short	0x010a
        /*06da*/ 	.byte	0x26
	.zero		1


	//   ....[50]....
        /*06dc*/ 	.word	0x00011190
        /*06e0*/ 	.word	0x000000ff
        /*06e4*/ 	.word	0x00017000
        /*06e8*/ 	.short	0x0107
        /*06ea*/ 	.byte	0x26
	.zero		1


	//   ....[51]....
        /*06ec*/ 	.word	0x000111d0
        /*06f0*/ 	.word	0x000000ff
        /*06f4*/ 	.word	0x00017000
        /*06f8*/ 	.short	0x0101
        /*06fa*/ 	.byte	0x26
	.zero		1


	//   ....[52]....
        /*06fc*/ 	.word	0x00011200
        /*0700*/ 	.word	0x000000ff
        /*0704*/ 	.word	0x00017020
        /*0708*/ 	.short	0x010a
        /*070a*/ 	.byte	0x26
	.zero		1


	//   ....[53]....
        /*070c*/ 	.word	0x000114c0
        /*0710*/ 	.word	0x00000004
        /*0714*/ 	.word	0x00017080
        /*0718*/ 	.short	0x010a
        /*071a*/ 	.byte	0x3f
	.zero		1


	//   ....[54]....
        /*071c*/ 	.word	0x000118a0
        /*0720*/ 	.word	0x00000004
        /*0724*/ 	.word	0x00017040
        /*0728*/ 	.short	0x010a
        /*072a*/ 	.byte	0x3f
	.zero		1


	//   ....[55]....
        /*072c*/ 	.word	0x00011cb0
        /*0730*/ 	.word	0x00000003
        /*0734*/ 	.word	0x00017070
        /*0738*/ 	.short	0x010a
        /*073a*/ 	.byte	0x3f
	.zero		1


	//   ....[56]....
        /*073c*/ 	.word	0x00011d10
        /*0740*/ 	.word	0x00000003
        /*0744*/ 	.word	0x00017060
        /*0748*/ 	.short	0x010a
        /*074a*/ 	.byte	0x3f
	.zero		1


	//   ....[57]....
        /*074c*/ 	.word	0x00012040
        /*0750*/ 	.word	0x00000003
        /*0754*/ 	.word	0x00017050
        /*0758*/ 	.short	0x0101
        /*075a*/ 	.byte	0x3f
	.zero		1


	//   ....[58]....
        /*075c*/ 	.word	0x000120b0
        /*0760*/ 	.word	0x00000002
        /*0764*/ 	.word	0x00000000
        /*0768*/ 	.short	0x0101
        /*076a*/ 	.byte	0x3f
	.zero		1


	//   ....[59]....
        /*076c*/ 	.word	0x000121a0
        /*0770*/ 	.word	0x00000000
        /*0774*/ 	.word	0x00017070
        /*0778*/ 	.short	0x010a
        /*077a*/ 	.byte	0x3f
	.zero		1


	//   ....[60]....
        /*077c*/ 	.word	0x00012240
        /*0780*/ 	.word	0x00000000
        /*0784*/ 	.word	0x00017060
        /*0788*/ 	.short	0x010a
        /*078a*/ 	.byte	0x3f
	.zero		1


	//   ....[61]....
        /*078c*/ 	.word	0x00012570
        /*0790*/ 	.word	0x00000000
        /*0794*/ 	.word	0x00017050
        /*0798*/ 	.short	0x0101
        /*079a*/ 	.byte	0x3f
	.zero		1


	//   ....[62]....
        /*079c*/ 	.word	0x000125d0
        /*07a0*/ 	.word	0x00000002
        /*07a4*/ 	.word	0x00000000
        /*07a8*/ 	.short	0x0101
        /*07aa*/ 	.byte	0x3f
	.zero		1


	//   ....[63]....
        /*07ac*/ 	.word	0x00012670
        /*07b0*/ 	.word	0x00000009
        /*07b4*/ 	.word	0x00017020
        /*07b8*/ 	.short	0x010a
        /*07ba*/ 	.byte	0x3f
	.zero		1


	//   ....[64]....
        /*07bc*/ 	.word	0x000127b0
        /*07c0*/ 	.word	0x00000006
        /*07c4*/ 	.word	0x00000000
        /*07c8*/ 	.short	0x010a
        /*07ca*/ 	.byte	0x3f
	.zero		1


	//   ....[65]....
        /*07cc*/ 	.word	0x00012820
        /*07d0*/ 	.word	0x00000007
        /*07d4*/ 	.word	0x00000000
        /*07d8*/ 	.short	0x010a
        /*07da*/ 	.byte	0x3f
	.zero		1


	//   ....[66]....
        /*07dc*/ 	.word	0x00012870
        /*07e0*/ 	.word	0x00000000
        /*07e4*/ 	.word	0x00017060
        /*07e8*/ 	.short	0x010a
        /*07ea*/ 	.byte	0x3f
	.zero		1


	//   ....[67]....
        /*07ec*/ 	.word	0x000128c0
        /*07f0*/ 	.word	0x00000005
        /*07f4*/ 	.word	0x00017060
        /*07f8*/ 	.short	0x010a
        /*07fa*/ 	.byte	0x3f
	.zero		1


	//   ....[68]....
        /*07fc*/ 	.word	0x00012900
        /*0800*/ 	.word	0x00000000
        /*0804*/ 	.word	0x00017080
        /*0808*/ 	.short	0x010a
        /*080a*/ 	.byte	0x3f
	.zero		1


	//   ....[69]....
        /*080c*/ 	.word	0x00012920
        /*0810*/ 	.word	0x00000005
        /*0814*/ 	.word	0x00017080
        /*0818*/ 	.short	0x010a
        /*081a*/ 	.byte	0x3f
	.zero		1


	//   ....[70]....
        /*081c*/ 	.word	0x00012990
        /*0820*/ 	.word	0x00000003
        /*0824*/ 	.word	0x00017000
        /*0828*/ 	.short	0x010a
        /*082a*/ 	.byte	0x3f
	.zero		1


	//   ....[71]....
        /*082c*/ 	.word	0x000129f0
        /*0830*/ 	.word	0x00000003
        /*0834*/ 	.word	0x00017030
        /*0838*/ 	.short	0x010a
        /*083a*/ 	.byte	0x3f
	.zero		1


	//   ....[72]....
        /*083c*/ 	.word	0x00012a50
        /*0840*/ 	.word	0x0000000b
        /*0844*/ 	.word	0x00017030
        /*0848*/ 	.short	0x010a
        /*084a*/ 	.byte	0x3f
	.zero		1


	//   ....[73]....
        /*084c*/ 	.word	0x00012ab0
        /*0850*/ 	.word	0x0000000b
        /*0854*/ 	.word	0x00017050
        /*0858*/ 	.short	0x010a
        /*085a*/ 	.byte	0x3f
	.zero		1


	//   ....[74]....
        /*085c*/ 	.word	0x00012b10
        /*0860*/ 	.word	0x00000003
        /*0864*/ 	.word	0x00017030
        /*0868*/ 	.short	0x010a
        /*086a*/ 	.byte	0x3f
	.zero		1


	//   ....[75]....
        /*086c*/ 	.word	0x00012b70
        /*0870*/ 	.word	0x00000013
        /*0874*/ 	.word	0x00017050
        /*0878*/ 	.short	0x010a
        /*087a*/ 	.byte	0x3f
	.zero		1


	//   ....[76]....
        /*087c*/ 	.word	0x00012bd0
        /*0880*/ 	.word	0x0000000d
        /*0884*/ 	.word	0x00017030
        /*0888*/ 	.short	0x010a
        /*088a*/ 	.byte	0x3f
	.zero		1


	//   ....[77]....
        /*088c*/ 	.word	0x00012c30
        /*0890*/ 	.word	0x0000000d
        /*0894*/ 	.word	0x00017050
        /*0898*/ 	.short	0x010a
        /*089a*/ 	.byte	0x3f
	.zero		1


	//   ....[78]....
        /*089c*/ 	.word	0x00012c90
        /*08a0*/ 	.word	0x00000006
        /*08a4*/ 	.word	0x00017050
        /*08a8*/ 	.short	0x010a
        /*08aa*/ 	.byte	0x3f
	.zero		1


	//   ....[79]....
        /*08ac*/ 	.word	0x00012df0
        /*08b0*/ 	.word	0x00000003
        /*08b4*/ 	.word	0x00017080
        /*08b8*/ 	.short	0x010a
        /*08ba*/ 	.byte	0x3f
	.zero		1


	//   ....[80]....
        /*08bc*/ 	.word	0x00012e50
        /*08c0*/ 	.word	0x00000003
        /*08c4*/ 	.word	0x00017040
        /*08c8*/ 	.short	0x010a
        /*08ca*/ 	.byte	0x3f
	.zero		1


	//   ....[81]....
        /*08cc*/ 	.word	0x00013280
        /*08d0*/ 	.word	0x00000003
        /*08d4*/ 	.word	0x00017020
        /*08d8*/ 	.short	0x010a
        /*08da*/ 	.byte	0x3f
	.zero		1


	//   ....[82]....
        /*08dc*/ 	.word	0x000132d0
        /*08e0*/ 	.word	0x00000004
        /*08e4*/ 	.word	0x00017080
        /*08e8*/ 	.short	0x010a
        /*08ea*/ 	.byte	0x3f
	.zero		1


	//   ....[83]....
        /*08ec*/ 	.word	0x00013320
        /*08f0*/ 	.word	0x00000004
        /*08f4*/ 	.word	0x00017040
        /*08f8*/ 	.short	0x010a
        /*08fa*/ 	.byte	0x3f
	.zero		1


	//   ....[84]....
        /*08fc*/ 	.word	0x00013370
        /*0900*/ 	.word	0x00000003
        /*0904*/ 	.word	0x00017070
        /*0908*/ 	.short	0x010a
        /*090a*/ 	.byte	0x3f
	.zero		1


	//   ....[85]....
        /*090c*/ 	.word	0x000133c0
        /*0910*/ 	.word	0x00000003
        /*0914*/ 	.word	0x00017060
        /*0918*/ 	.short	0x010a
        /*091a*/ 	.byte	0x3f
	.zero		1


	//   ....[86]....
        /*091c*/ 	.word	0x00013410
        /*0920*/ 	.word	0x00000000
        /*0924*/ 	.word	0x00017070
        /*0928*/ 	.short	0x010a
        /*092a*/ 	.byte	0x3f
	.zero		1


	//   ....[87]....
        /*092c*/ 	.word	0x00013460
        /*0930*/ 	.word	0x00000000
        /*0934*/ 	.word	0x00017060
        /*0938*/ 	.short	0x010a
        /*093a*/ 	.byte	0x3f
	.zero		1


	//   ....[88]....
        /*093c*/ 	.word	0x000134b0
        /*0940*/ 	.word	0x00000009
        /*0944*/ 	.word	0x00017020
        /*0948*/ 	.short	0x010a
        /*094a*/ 	.byte	0x3f
	.zero		1


	//   ....[89]....
        /*094c*/ 	.word	0x00013500
        /*0950*/ 	.word	0x00000006
        /*0954*/ 	.word	0x00000000
        /*0958*/ 	.short	0x010a
        /*095a*/ 	.byte	0x3f
	.zero		1


	//   ....[90]....
        /*095c*/ 	.word	0x00013550
        /*0960*/ 	.word	0x00000007
        /*0964*/ 	.word	0x00000000
        /*0968*/ 	.short	0x010a
        /*096a*/ 	.byte	0x3f
	.zero		1


	//   ....[91]....
        /*096c*/ 	.word	0x000135a0
        /*0970*/ 	.word	0x00000000
        /*0974*/ 	.word	0x00017060
        /*0978*/ 	.short	0x010a
        /*097a*/ 	.byte	0x3f
	.zero		1


	//   ....[92]....
        /*097c*/ 	.word	0x000135f0
        /*0980*/ 	.word	0x00000005
        /*0984*/ 	.word	0x00017060
        /*0988*/ 	.short	0x010a
        /*098a*/ 	.byte	0x3f
	.zero		1


	//   ....[93]....
        /*098c*/ 	.word	0x00013640
        /*0990*/ 	.word	0x00000000
        /*0994*/ 	.word	0x00017080
        /*0998*/ 	.short	0x010a
        /*099a*/ 	.byte	0x3f
	.zero		1


	//----- nvinfo : EIATTR_NUM_MBARRIERS
	.align		4
.L_175:
        /*099c*/ 	.byte	0x03, 0x38
        /*099e*/ 	.short	0x0016


	//----- nvinfo : EIATTR_EXIT_INSTR_OFFSETS
	.align		4
        /*09a0*/ 	.byte	0x04, 0x1c
        /*09a2*/ 	.short	(.L_177 - .L_176)


	//   ....[0]....
.L_176:
        /*09a4*/ 	.word	0x00012970


	//----- nvinfo : EIATTR_MAX_THREADS
	.align		4
.L_177:
        /*09a8*/ 	.byte	0x04, 0x05
        /*09aa*/ 	.short	(.L_179 - .L_178)
.L_178:
        /*09ac*/ 	.word	0x00000200
        /*09b0*/ 	.word	0x00000001
        /*09b4*/ 	.word	0x00000001


	//----- nvinfo : EIATTR_CRS_STACK_SIZE
	.align		4
.L_179:
        /*09b8*/ 	.byte	0x04, 0x1e
        /*09ba*/ 	.short	(.L_181 - .L_180)
.L_180:
        /*09bc*/ 	.word	0x00000000


	//----- nvinfo : EIATTR_CBANK_PARAM_SIZE
	.align		4
.L_181:
        /*09c0*/ 	.byte	0x03, 0x19
        /*09c2*/ 	.short	0x0a70


	//----- nvinfo : EIATTR_PARAM_CBANK
	.align		4
        /*09c4*/ 	.byte	0x04, 0x0a
        /*09c6*/ 	.short	(.L_183 - .L_182)
	.align		4
.L_182:
        /*09c8*/ 	.word	index@(.nv.constant0._ZN7cutlass13device_kernelIN5flash11enable_sm90INS1_16FlashAttnFwdSm90INS1_25CollectiveMainloopFwdSm90ILi2EN4cute5tupleIJNS5_1CILi1EEES8_S8_EEENS6_IJNS7_ILi192EEENS7_ILi128EEENS7_ILi96EEEEEELi96ENS_12float_e4m3_tEfNS_4arch4Sm90ELb0ELb1ELb0ELb0ELb0ELb0ELb0ELb1ELb1ELb1ELb1ELb0EEENS1_21CollectiveEpilogueFwdINS6_IJSA_SC_SB_EEES9_NS_10bfloat16_tESG_Li384ELb0ELb1ELb1ELb1EEENS1_19SingleTileSchedulerILb0ELb1ELb1ELi192EEEEEEEEEvNT_6ParamsE)
        /*09cc*/ 	.short	0x0210
        /*09ce*/ 	.short	0x0a70


	//----- nvinfo : EIATTR_SW_WAR
	.align		4
.L_183:
        /*09d0*/ 	.byte	0x04, 0x36
        /*09d2*/ 	.short	(.L_185 - .L_184)
.L_184:
        /*09d4*/ 	.word	0x00000008
.L_185:


//--------------------- .nv.info._ZN7cutlass13device_kernelIN5flash11enable_sm90INS1_16FlashAttnFwdSm90INS1_25CollectiveMainloopFwdSm90ILi2EN4cute5tupleIJNS5_1CILi1EEES8_S8_EEENS6_IJNS7_ILi192EEENS7_ILi128EEENS7_ILi96EEEEEELi96ENS_12float_e4m3_tEfNS_4arch4Sm90ELb0ELb1ELb0ELb1ELb0ELb0ELb0ELb1ELb1ELb1ELb1ELb0EEENS1_21CollectiveEpilogueFwdINS6_IJSA_SC_SB_EEES9_NS_10bfloat16_tESG_Li384ELb1ELb1ELb1ELb1EEENS1_36VarlenDynamicPersistentTileSchedulerILi192ELi128ELi384ELi128ELb1ELb1ELb1ELb1ELb0ELb1EEEEEEEEEvNT_6ParamsE --------------------------
	.section	.nv.info._ZN7cutlass13device_kernelIN5flash11enable_sm90INS1_16FlashAttnFwdSm90INS1_25CollectiveMainloopFwdSm90ILi2EN4cute5tupleIJNS5_1CILi1EEES8_S8_EEENS6_IJNS7_ILi192EEENS7_ILi128EEENS7_ILi96EEEEEELi96ENS_12float_e4m3_tEfNS_4arch4Sm90ELb0ELb1ELb0ELb1ELb0ELb0ELb0ELb1ELb1ELb1ELb1ELb0EEENS1_21CollectiveEpilogueFwdINS6_IJSA_SC_SB_EEES9_NS_10bfloat16_tESG_Li384ELb1ELb1ELb1ELb1EEENS1_36VarlenDynamicPersistentTileSchedulerILi192ELi128ELi384ELi128ELb1ELb1ELb1ELb1ELb0ELb1EEEEEEEEEvNT_6ParamsE,"",@"SHT_CUDA_INFO"
	.sectionflags	@""
	.align	4


	//----- nvinfo : EIATTR_CUDA_API_VERSION
	.align		4
        /*0000*/ 	.byte	0x04, 0x37
        /*0002*/ 	.short	(.L_187 - .L_186)
.L_186:
        /*0004*/ 	.word	0x00000082


	//----- nvinfo : EIATTR_KPARAM_INFO
	.align		4
.L_187:
        /*0008*/ 	.byte	0x04, 0x17
        /*000a*/ 	.short	(.L_189 - .L_188)
.L_188:
        /*000c*/ 	.word	0x00000000
        /*0010*/ 	.short	0x0000
        /*0012*/ 	.short	0x0070
        /*0014*/ 	.byte	0x00, 0xf0, 0x01, 0x2a


	//----- nvinfo : EIATTR_SPARSE_MMA_MASK
	.align		4
.L_189:
        /*0018*/ 	.byte	0x03, 0x50
        /*001a*/ 	.short	0x0000


	//----- nvinfo : EIATTR_MAXREG_COUNT
	.align		4
        /*001c*/ 	.byte	0x03, 0x1b
        /*001e*/ 	.short	0x0080


	//----- nvinfo : EIATTR_NUM_BARRIERS
	.align		4
        /*0020*/ 	.byte	0x02, 0x4c
        /*0022*/ 	.byte	0x09
	.zero		1


	//----- nvinfo : EIATTR_EXTERNS
	.align		4
        /*0024*/ 	.byte	0x04, 0x0f
        /*0026*/ 	.short	(.L_191 - .L_190)


	//   ....[0]....
	.align		4
.L_190:
        /*0028*/ 	.word	index@(__assertfail)


	//----- nvinfo : EIATTR_ANNOTATIONS
	.align		4
.L_191:
        /*002c*/ 	.byte	0x04, 0x55
        /*002e*/ 	.short	(.L_193 - .L_192)


	//   ....[0]....
.L_192:
        /* <DEDUP_REMOVED lines=12> */
        /*00e4*/ 	.byte	0x70, 0x69, 0x01, 0x00, 0x01, 0x00, 0x00, 0x00, 0x70, 0x72, 0x01, 0x00


	//----- nvinfo : EIATTR_MERCURY_ISA_VERSION
	.align		4
.L_193:
        /*00f0*/ 	.byte	0x03, 0x5f
        /*00f2*/ 	.short	0x0101


	//----- nvinfo : EIATTR_UNUSED_LOAD_BYTE_OFFSET
	.align		4
        /*00f4*/ 	.byte	0x04, 0x44
        /*00f6*/ 	.short	(.L_195 - .L_194)


	//   ....[0]....
.L_194:
        /*00f8*/ 	.word	0x00000a00
        /*00fc*/ 	.word	0x0000fff0


	//   ....[1]....
        /*0100*/ 	.word	0x0000d6b0
        /*0104*/ 	.word	0x0000fff0


	//----- nvinfo : EIATTR_INT_WARP_WIDE_INSTR_OFFSETS
	.align		4
.L_195:
        /*0108*/ 	.byte	0x04, 0x31
        /*010a*/ 	.short	(.L_197 - .L_196)


	//   ....[0]....
.L_196:
        /*010c*/ 	.word	0x00000130


	//   ....[1]....
        /*0110*/ 	.word	0x00000170


	//   ....[2]....
        /*0114*/ 	.word	0x000001e0


	//   ....[3]....
        /*0118*/ 	.word	0x000129e0


	//   ....[4]....
        /*011c*/ 	.word	0x00012a70


	//   ....[5]....
        /*0120*/ 	.word	0x000153f0


	//   ....[6]....
        /*0124*/ 	.word	0x00015480


	//----- nvinfo : EIATTR_COOP_GROUP_MASK_REGIDS
	.align		4
.L_197:
        /*0128*/ 	.byte	0x04, 0x29
        /*012a*/ 	.short	(.L_199 - .L_198)


	//   ....[0]....
.L_198:
        /*012c*/ 	.word	0xffffffff


	//   ....[1]....
        /*0130*/ 	.word	0xffffffff


	//   ....[2]....
        /*0134*/ 	.word	0xffffffff


	//   ....[3]....
        /*0138*/ 	.word	0xffffffff


	//   ....[4]....
        /*013c*/ 	.word	0xffffffff


	//   ....[5]....
        /*0140*/ 	.word	0xffffffff


	//   ....[6]....
        /*0144*/ 	.word	0xffffffff


	//   ....[7]....
        /*0148*/ 	.word	0xffffffff


	//   ....[8]....
        /*014c*/ 	.word	0xffffffff


	//   ....[9]....
        /*0150*/ 	.word	0xffffffff


	//   ....[10]....
        /*0154*/ 	.word	0xffffffff


	//   ....[11]....
        /*0158*/ 	.word	0xffffffff


	//   ....[12]....
        /*015c*/ 	.word	0xffffffff


	//   ....[13]....
        /*0160*/ 	.word	0xffffffff


	//   ....[14]....
        /*0164*/ 	.word	0xffffffff


	//   ....[15]....
        /*0168*/ 	.word	0xffffffff


	//   ....[16]....
        /*016c*/ 	.word	0xffffffff


	//   ....[17]....
        /*0170*/ 	.word	0xffffffff


	//   ....[18]....
        /*0174*/ 	.word	0xffffffff


	//   ....[19]....
        /*0178*/ 	.word	0xffffffff


	//   ....[20]....
        /*017c*/ 	.word	0xffffffff


	//   ....[21]....
        /*0180*/ 	.word	0xffffffff


	//   ....[22]....
        /*0184*/ 	.word	0xffffffff


	//   ....[23]....
        /*0188*/ 	.word	0xffffffff


	//   ....[24]....
        /*018c*/ 	.word	0xffffffff


	//   ....[25]....
        /*0190*/ 	.word	0xffffffff


	//   ....[26]....
        /*0194*/ 	.word	0xffffffff


	//   ....[27]....
        /*0198*/ 	.word	0xffffffff


	//   ....[28]....
        /*019c*/ 	.word	0xffffffff


	//   ....[29]....
        /*01a0*/ 	.word	0xffffffff


	//   ....[30]....
        /*01a4*/ 	.word	0xffffffff


	//   ....[31]....
        /*01a8*/ 	.word	0xffffffff


	//   ....[32]....
        /*01ac*/ 	.word	0xffffffff


	//   ....[33]....
        /*01b0*/ 	.word	0xffffffff


	//   ....[34]....
        /*01b4*/ 	.word	0xffffffff


	//   ....[35]....
        /*01b8*/ 	.word	0xffffffff


	//   ....[36]....
        /*01bc*/ 	.word	0xffffffff


	//   ....[37]....
        /*01c0*/ 	.word	0xffffffff


	//   ....[38]....
        /*01c4*/ 	.word	0xffffffff


	//   ....[39]....
        /*01c8*/ 	.word	0xffffffff


	//   ....[40]....
        /*01cc*/ 	.word	0xffffffff


	//   ....[41]....
        /*01d0*/ 	.word	0xffffffff


	//   ....[42]....
        /*01d4*/ 	.word	0xffffffff


	//   ....[43]....
        /*01d8*/ 	.word	0xffffffff


	//   ....[44]....
        /*01dc*/ 	.word	0xffffffff


	//   ....[45]....
        /*01e0*/ 	.word	0xffffffff


	//   ....[46]....
        /*01e4*/ 	.word	0xffffffff


	//   ....[47]....
        /*01e8*/ 	.word	0xffffffff


	//   ....[48]....
        /*01ec*/ 	.word	0xffffffff


	//   ....[49]....
        /*01f0*/ 	.word	0xffffffff


	//   ....[50]....
        /*01f4*/ 	.word	0xffffffff


	//   ....[51]....
        /*01f8*/ 	.word	0xffffffff


	//   ....[52]....
        /*01fc*/ 	.word	0xffffffff


	//   ....[53]....
        /*0200*/ 	.word	0xffffffff


	//   ....[54]....
        /*0204*/ 	.word	0xffffffff


	//   ....[55]....
        /*0208*/ 	.word	0xffffffff


	//   ....[56]....
        /*020c*/ 	.word	0xffffffff


	//   ....[57]....
        /*0210*/ 	.word	0xffffffff


	//   ....[58]....
        /*0214*/ 	.word	0xffffffff


	//   ....[59]....
        /*0218*/ 	.word	0xffffffff


	//   ....[60]....
        /*021c*/ 	.word	0xffffffff


	//   ....[61]....
        /*0220*/ 	.word	0xffffffff


	//   ....[62]....
        /*0224*/ 	.word	0xffffffff


	//   ....[63]....
        /*0228*/ 	.word	0xffffffff


	//   ....[64]....
        /*022c*/ 	.word	0xffffffff


	//   ....[65]....
        /*0230*/ 	.word	0xffffffff


	//   ....[66]....
        /*0234*/ 	.word	0xffffffff


	//   ....[67]....
        /*0238*/ 	.word	0xffffffff


	//   ....[68]....
        /*023c*/ 	.word	0xffffffff


	//   ....[69]....
        /*0240*/ 	.word	0xffffffff


	//   ....[70]....
        /*0244*/ 	.word	0xffffffff


	//   ....[71]....
        /*0248*/ 	.word	0xffffffff


	//   ....[72]....
        /*024c*/ 	.word	0xffffffff


	//   ....[73]....
        /*0250*/ 	.word	0xffffffff


	//   ....[74]....
        /*0254*/ 	.word	0xffffffff


	//   ....[75]....
        /*0258*/ 	.word	0xffffffff


	//   ....[76]....
        /*025c*/ 	.word	0xffffffff


	//   ....[77]....
        /*0260*/ 	.word	0xffffffff


	//   ....[78]....
        /*0264*/ 	.word	0xffffffff


	//   ....[79]....
        /*0268*/ 	.word	0xffffffff


	//   ....[80]....
        /*026c*/ 	.word	0xffffffff


	//   ....[81]....
        /*0270*/ 	.word	0xffffffff


	//   ....[82]....
        /*0274*/ 	.word	0xffffffff


	//   ....[83]....
        /*0278*/ 	.word	0xffffffff


	//   ....[84]....
        /*027c*/ 	.word	0xffffffff


	//   ....[85]....
        /*0280*/ 	.word	0xffffffff


	//   ....[86]....
        /*0284*/ 	.word	0xffffffff


	//   ....[87]....
        /*0288*/ 	.word	0xffffffff


	//   ....[88]....
        /*028c*/ 	.word	0xffffffff


	//   ....[89]....
        /*0290*/ 	.word	0xffffffff


	//   ....[90]....
        /*0294*/ 	.word	0xffffffff


	//   ....[91]....
        /*0298*/ 	.word	0xffffffff


	//   ....[92]....
        /*029c*/ 	.word	0xffffffff


	//   ....[93]....
        /*02a0*/ 	.word	0xffffffff


	//   ....[94]....
        /*02a4*/ 	.word	0xffffffff


	//   ....[95]....
        /*02a8*/ 	.word	0xffffffff


	//   ....[96]....
        /*02ac*/ 	.word	0xffffffff


	//   ....[97]....
        /*02b0*/ 	.word	0xffffffff


	//   ....[98]....
        /*02b4*/ 	.word	0xffffffff


	//   ....[99]....
        /*02b8*/ 	.word	0xffffffff


	//   ....[100]....
        /*02bc*/ 	.word	0xffffffff


	//   ....[101]....
        /*02c0*/ 	.word	0xffffffff


	//   ....[102]....
        /*02c4*/ 	.word	0xffffffff


	//   ....[103]....
        /*02c8*/ 	.word	0xffffffff


	//   ....[104]....
        /*02cc*/ 	.word	0xffffffff


	//   ....[105]....
        /*02d0*/ 	.word	0xffffffff


	//   ....[106]....
        /*02d4*/ 	.word	0xffffffff


	//   ....[107]....
        /*02d8*/ 	.word	0xffffffff


	//   ....[108]....
        /*02dc*/ 	.word	0xffffffff


	//   ....[109]....
        /*02e0*/ 	.word	0xffffffff


	//   ....[110]....
        /*02e4*/ 	.word	0xffffffff


	//   ....[111]....
        /*02e8*/ 	.word	0xffffffff


	//   ....[112]....
        /*02ec*/ 	.word	0xffffffff


	//   ....[113]....
        /*02f0*/ 	.word	0xffffffff


	//   ....[114]....
        /*02f4*/ 	.word	0xffffffff


	//   ....[115]....
        /*02f8*/ 	.word	0xffffffff


	//   ....[116]....
        /*02fc*/ 	.word	0xffffffff


	//   ....[117]....
        /*0300*/ 	.word	0xffffffff


	//   ....[118]....
        /*0304*/ 	.word	0xffffffff


	//   ....[119]....
        /*0308*/ 	.word	0xffffffff


	//   ....[120]....
        /*030c*/ 	.word	0xffffffff


	//   ....[121]....
        /*0310*/ 	.word	0xffffffff


	//   ....[122]....
        /*0314*/ 	.word	0xffffffff


	//   ....[123]....
        /*0318*/ 	.word	0xffffffff


	//   ....[124]....
        /*031c*/ 	.word	0xffffffff


	//   ....[125]....
        /*0320*/ 	.word	0xffffffff


	//   ....[126]....
        /*0324*/ 	.word	0xffffffff


	//   ....[127]....
        /*0328*/ 	.word	0xffffffff


	//   ....[128]....
        /*032c*/ 	.word	0xffffffff


	//   ....[129]....
        /*0330*/ 	.word	0xffffffff


	//   ....[130]....
        /*0334*/ 	.word	0xffffffff


	//   ....[131]....
        /*0338*/ 	.word	0xffffffff


	//   ....[132]....
        /*033c*/ 	.word	0xffffffff


	//   ....[133]....
        /*0340*/ 	.word	0xffffffff


	//   ....[134]....
        /*0344*/ 	.word	0xffffffff


	//   ....[135]....
        /*0348*/ 	.word	0xffffffff


	//   ....[136]....
        /*034c*/ 	.word	0xffffffff


	//   ....[137]....
        /*0350*/ 	.word	0xffffffff


	//   ....[138]....
        /*0354*/ 	.word	0xffffffff


	//   ....[139]....
        /*0358*/ 	.word	0xffffffff


	//   ....[140]....
        /*035c*/ 	.word	0xffffffff


	//   ....[141]....
        /*0360*/ 	.word	0x0500000f


	//   ....[142]....
        /*0364*/ 	.word	0x0500000f


	//   ....[143]....
        /*0368*/ 	.word	0x0500000f


	//   ....[144]....
        /*036c*/ 	.word	0x0500000f


	//   ....[145]....
        /*0370*/ 	.word	0x0500000f


	//   ....[146]....
        /*0374*/ 	.word	0x0500000f


	//   ....[147]....
        /*0378*/ 	.word	0x0500000f


	//   ....[148]....
        /*037c*/ 	.word	0x0500000f


	//----- nvinfo : EIATTR_COOP_GROUP_INSTR_OFFSETS
	.align		4
.L_199:
        /*0380*/ 	.byte	0x04, 0x28
        /*0382*/ 	.short	(.L_201 - .L_200)


	//   ....[0]....
.L_200:
        /*0384*/ 	.word	0x00000060


	//   ....[1]....
        /*0388*/ 	.word	0x00000140


	//   ....[2]....
        /*038c*/ 	.word	0x00000190


	//   ....[3]....
        /*0390*/ 	.word	0x000003c0


	//   ....[4]....
        /*0394*/ 	.word	0x00000520


	//   ....[5]....
        /*0398*/ 	.word	0x00000640


	//   ....[6]....
        /*039c*/ 	.word	0x000007a0


	//   ....[7]....
        /*03a0*/ 	.word	0x000020a0


	//   ....[8]....
        /*03a4*/ 	.word	0x00002630


	//   ....[9]....
        /*03a8*/ 	.word	0x00003410


	//   ....[10]....
        /*03ac*/ 	.word	0x00003ba0


	//   ....[11]....
        /*03b0*/ 	.word	0x00003cb0


	//   ....[12]....
        /*03b4*/ 	.word	0x000045d0


	//   ....[13]....
        /*03b8*/ 	.word	0x00004670


	//   ....[14]....
        /*03bc*/ 	.word	0x00005b00


	//   ....[15]....
        /*03c0*/ 	.word	0x00005d20


	//   ....[16]....
        /*03c4*/ 	.word	0x000068f0


	//   ....[17]....
        /*03c8*/ 	.word	0x000069f0


	//   ....[18]....
        /*03cc*/ 	.word	0x000072a0


	//   ....[19]....
        /*03d0*/ 	.word	0x00007330


	//   ....[20]....
        /*03d4*/ 	.word	0x00008c60


	//   ....[21]....
        /*03d8*/ 	.word	0x00008ca0


	//   ....[22]....
        /*03dc*/ 	.word	0x00008cf0


	//   ....[23]....
        /*03e0*/ 	.word	0x00008d10


	//   ....[24]....
        /*03e4*/ 	.word	0x0000a5f0


	//   ....[25]....
        /*03e8*/ 	.word	0x0000a810


	//   ....[26]....
        /*03ec*/ 	.word	0x0000b3d0


	//   ....[27]....
        /*03f0*/ 	.word	0x0000b4d0


	//   ....[28]....
        /*03f4*/ 	.word	0x0000bd80


	//   ....[29]....
        /*03f8*/ 	.word	0x0000bdf0


	//   ....[30]....
        /*03fc*/ 	.word	0x0000cff0


	//   ....[31]....
        /*0400*/ 	.word	0x0000d010


	//   ....[32]....
        /*0404*/ 	.word	0x0000d080


	//   ....[33]....
        /*0408*/ 	.word	0x0000d090


	//   ....[34]....
        /*040c*/ 	.word	0x0000db30


	//   ....[35]....
        /*0410*/ 	.word	0x0000db40


	//   ....[36]....
        /*0414*/ 	.word	0x0000db50


	//   ....[37]....
        /*0418*/ 	.word	0x0000db70


	//   ....[38]....
        /*041c*/ 	.word	0x0000dba0


	//   ....[39]....
        /*0420*/ 	.word	0x0000dc00


	//   ....[40]....
        /*0424*/ 	.word	0x0000dc40


	//   ....[41]....
        /*0428*/ 	.word	0x0000dc80


	//   ....[42]....
        /*042c*/ 	.word	0x0000dcb0


	//   ....[43]....
        /*0430*/ 	.word	0x0000dce0


	//   ....[44]....
        /*0434*/ 	.word	0x0000dd10


	//   ....[45]....
        /*0438*/ 	.word	0x0000dd40


	//   ....[46]....
        /*043c*/ 	.word	0x0000dd90


	//   ....[47]....
        /*0440*/ 	.word	0x0000ddc0


	//   ....[48]....
        /*0444*/ 	.word	0x0000ddf0


	//   ....[49]....
        /*0448*/ 	.word	0x0000de20


	//   ....[50]....
        /*044c*/ 	.word	0x0000de50


	//   ....[51]....
        /*0450*/ 	.word	0x0000de80


	//   ....[52]....
        /*0454*/ 	.word	0x0000deb0


	//   ....[53]....
        /*0458*/ 	.word	0x0000dee0


	//   ....[54]....
        /*045c*/ 	.word	0x0000df10


	//   ....[55]....
        /*0460*/ 	.word	0x0000df20


	//   ....[56]....
        /*0464*/ 	.word	0x0000df30


	//   ....[57]....
        /*0468*/ 	.word	0x0000df40


	//   ....[58]....
        /*046c*/ 	.word	0x0000df60


	//   ....[59]....
        /*0470*/ 	.word	0x0000df90


	//   ....[60]....
        /*0474*/ 	.word	0x0000dfc0


	//   ....[61]....
        /*0478*/ 	.word	0x0000dfe0


	//   ....[62]....
        /*047c*/ 	.word	0x0000e000


	//   ....[63]....
        /*0480*/ 	.word	0x0000e030


	//   ....[64]....
        /*0484*/ 	.word	0x0000e060


	//   ....[65]....
        /*0488*/ 	.word	0x0000e070


	//   ....[66]....
        /*048c*/ 	.word	0x0000e080


	//   ....[67]....
        /*0490*/ 	.word	0x0000e090


	//   ....[68]....
        /*0494*/ 	.word	0x0000e0a0


	//   ....[69]....
        /*0498*/ 	.word	0x0000e0b0


	//   ....[70]....
        /*049c*/ 	.word	0x0000e0c0


	//   ....[71]....
        /*04a0*/ 	.word	0x0000e0d0


	//   ....[72]....
        /*04a4*/ 	.word	0x0000e0e0


	//   ....[73]....
        /*04a8*/ 	.word	0x0000e0f0


	//   ....[74]....
        /*04ac*/ 	.word	0x0000e100


	//   ....[75]....
        /*04b0*/ 	.word	0x0000e120


	//   ....[76]....
        /*04b4*/ 	.word	0x0000e150


	//   ....[77]....
        /*04b8*/ 	.word	0x0000e180


	//   ....[78]....
        /*04bc*/ 	.word	0x0000e1b0


	//   ....[79]....
        /*04c0*/ 	.word	0x0000e1e0


	//   ....[80]....
        /*04c4*/ 	.word	0x0000e200


	//   ....[81]....
        /*04c8*/ 	.word	0x0000e230


	//   ....[82]....
        /*04cc*/ 	.word	0x0000ea20


	//   ....[83]....
        /*04d0*/ 	.word	0x0000ea30


	//   ....[84]....
        /*04d4*/ 	.word	0x0000ea40


	//   ....[85]....
        /*04d8*/ 	.word	0x0000ea80


	//   ....[86]....
        /*04dc*/ 	.word	0x0000f160


	//   ....[87]....
        /*04e0*/ 	.word	0x0000f190


	//   ....[88]....
        /*04e4*/ 	.word	0x0000f2b0


	//   ....[89]....
        /*04e8*/ 	.word	0x0000f2d0


	//   ....[90]....
        /*04ec*/ 	.word	0x0000f800


	//   ....[91]....
        /*04f0*/ 	.word	0x0000f810


	//   ....[92]....
        /*04f4*/ 	.word	0x0000fb60


	//   ....[93]....
        /*04f8*/ 	.word	0x0000fb70


	//   ....[94]....
        /*04fc*/ 	.word	0x000107f0


	//   ....[95]....
        /*0500*/ 	.word	0x00010800


	//   ....[96]....
        /*0504*/ 	.word	0x00010900


	//   ....[97]....
        /*0508*/ 	.word	0x00010920


	//   ....[98]....
        /*050c*/ 	.word	0x00010ab0


	//   ....[99]....
        /*0510*/ 	.word	0x00010ca0


	//   ....[100]....
        /*0514*/ 	.word	0x00010cd0


	//   ....[101]....
        /*0518*/ 	.word	0x00010d00


	//   ....[102]....
        /*051c*/ 	.word	0x00010d30


	//   ....[103]....
        /*0520*/ 	.word	0x00010d60


	//   ....[104]....
        /*0524*/ 	.word	0x00010db0


	//   ....[105]....
        /*0528*/ 	.word	0x00010f50


	//   ....[106]....
        /*052c*/ 	.word	0x00010f80


	//   ....[107]....
        /*0530*/ 	.word	0x00010fb0


	//   ....[108]....
        /*0534*/ 	.word	0x00010fe0


	//   ....[109]....
        /*0538*/ 	.word	0x00011010


	//   ....[110]....
        /*053c*/ 	.word	0x00011040


	//   ....[111]....
        /*0540*/ 	.word	0x000110d0


	//   ....[112]....
        /*0544*/ 	.word	0x00011130


	//   ....[113]....
        /*0548*/ 	.word	0x00011140


	//   ....[114]....
        /*054c*/ 	.word	0x00011190


	//   ....[115]....
        /*0550*/ 	.word	0x00013140


	//   ....[116]....
        /*0554*/ 	.word	0x00013fc0


	//   ....[117]....
        /*0558*/ 	.word	0x00013fd0


	//   ....[118]....
        /*055c*/ 	.word	0x00013fe0


	//   ....[119]....
        /*0560*/ 	.word	0x00013ff0


	//   ....[120]....
        /*0564*/ 	.word	0x00014010


	//   ....[121]....
        /*0568*/ 	.word	0x00014030


	//   ....[122]....
        /*056c*/ 	.word	0x00015bb0


	//   ....[123]....
        /*0570*/ 	.word	0x00015bd0


	//   ....[124]....
        /*0574*/ 	.word	0x00015c00


	//   ....[125]....
        /*0578*/ 	.word	0x00015c40


	//   ....[126]....
        /*057c*/ 	.word	0x00015c80


	//   ....[127]....
        /*0580*/ 	.word	0x00015cb0


	//   ....[128]....
        /*0584*/ 	.word	0x00015cc0


	//   ....[129]....
        /*0588*/ 	.word	0x00015cf0


	//   ....[130]....
        /*058c*/ 	.word	0x00015e50


	//   ....[131]....
        /*0590*/ 	.word	0x00015e80


	//   ....[132]....
        /*0594*/ 	.word	0x00015eb0


	//   ....[133]....
        /*0598*/ 	.word	0x00015ef0


	//   ....[134]....
        /*059c*/ 	.word	0x00015f20


	//   ....[135]....
        /*05a0*/ 	.word	0x00015f50


	//   ....[136]....
        /*05a4*/ 	.word	0x00015fd0


	//   ....[137]....
        /*05a8*/ 	.word	0x00016020


	//   ....[138]....
        /*05ac*/ 	.word	0x00016030


	//   ....[139]....
        /*05b0*/ 	.word	0x00016070


	//   ....[140]....
        /*05b4*/ 	.word	0x00016a90


	//   ....[141]....
        /*05b8*/ 	.word	0x00017120


	//   ....[142]....
        /*05bc*/ 	.word	0x00017310


	//   ....[143]....
        /*05c0*/ 	.word	0x00017360


	//   ....[144]....
        /*05c4*/ 	.word	0x000173c0


	//   ....[145]....
        /*05c8*/ 	.word	0x00017460


	//   ....[146]....
        /*05cc*/ 	.word	0x00017530


	//   ....[147]....
        /*05d0*/ 	.word	0x000175d0


	//   ....[148]....
        /*05d4*/ 	.word	0x00017970


	//----- nvinfo : EIATTR_REG_RECONFIG
	.align		4
.L_201:
        /*05d8*/ 	.byte	0x01, 0x54
	.zero		2


	//----- nvinfo : EIATTR_SYSCALL_OFFSETS
	.align		4
        /*05dc*/ 	.byte	0x04, 0x46
        /*05de*/ 	.short	(.L_203 - .L_202)


	//   ....[0]....
.L_202:
        /*05e0*/ 	.word	0x00002250


	//   ....[1]....
        /*05e4*/ 	.word	0x00012bd0


	//   ....[2]....
        /*05e8*/ 	.word	0x00012d40


	//   ....[3]....
        /*05ec*/ 	.word	0x00012e90


	//   ....[4]....
        /*05f0*/ 	.word	0x00012fd0


	//   ....[5]....
        /*05f4*/ 	.word	0x00013a90


	//----- nvinfo : EIATTR_MBARRIER_INSTR_OFFSETS
	.align		4
.L_203:
        /*05f8*/ 	.byte	0x04, 0x39
        /*05fa*/ 	.short	(.L_205 - .L_204)


	//   ....[0]....
.L_204:
        /*05fc*/ 	.word	0x00000270
        /*0600*/ 	.word	0x000000ff
        /*0604*/ 	.word	0x00019c00
        /*0608*/ 	.short	0x0100
        /*060a*/ 	.byte	0x08
	.zero		1


	//   ....[1]....
        /*060c*/ 	.word	0x00000280
        /*0610*/ 	.word	0x000000ff
        /*0614*/ 	.word	0x00019c20
        /*0618*/ 	.short	0x0100
        /*061a*/ 	.byte	0x08
	.zero		1


	//   ....[2]....
        /*061c*/ 	.word	0x00000370
        /*0620*/ 	.word	0x000000ff
        /*0624*/ 	.word	0x00019c30
        /*0628*/ 	.short	0x0100
        /*062a*/ 	.byte	0x08
	.zero		1


	//   ....[3]....
        /*062c*/ 	.word	0x00000380
        /*0630*/ 	.word	0x000000ff
        /*0634*/ 	.word	0x00019c40
        /*0638*/ 	.short	0x0100
        /*063a*/ 	.byte	0x08
	.zero		1


	//   ....[4]....
        /*063c*/ 	.word	0x00000390
        /*0640*/ 	.word	0x000000ff
        /*0644*/ 	.word	0x00019c38
        /*0648*/ 	.short	0x0100
        /*064a*/ 	.byte	0x08
	.zero		1


	//   ....[5]....
        /*064c*/ 	.word	0x000003a0
        /*0650*/ 	.word	0x000000ff
        /*0654*/ 	.word	0x00019c48
        /*0658*/ 	.short	0x0100
        /*065a*/ 	.byte	0x08
	.zero		1


	//   ....[6]....
        /*065c*/ 	.word	0x000004d0
        /*0660*/ 	.word	0x000000ff
        /*0664*/ 	.word	0x00019c50
        /*0668*/ 	.short	0x0100
        /*066a*/ 	.byte	0x08
	.zero		1


	//   ....[7]....
        /*066c*/ 	.word	0x000004e0
        /*0670*/ 	.word	0x000000ff
        /*0674*/ 	.word	0x00019c60
        /*0678*/ 	.short	0x0100
        /*067a*/ 	.byte	0x08
	.zero		1


	//   ....[8]....
        /*067c*/ 	.word	0x000004f0
        /*0680*/ 	.word	0x000000ff
        /*0684*/ 	.word	0x00019c58
        /*0688*/ 	.short	0x0100
        /*068a*/ 	.byte	0x08
	.zero		1


	//   ....[9]....
        /*068c*/ 	.word	0x00000500
        /*0690*/ 	.word	0x000000ff
        /*0694*/ 	.word	0x00019c68
        /*0698*/ 	.short	0x0100
        /*069a*/ 	.byte	0x08
	.zero		1


	//   ....[10]....
        /*069c*/ 	.word	0x000005f0
        /*06a0*/ 	.word	0x000000ff
        /*06a4*/ 	.word	0x00019c70
        /*06a8*/ 	.short	0x0100
        /*06aa*/ 	.byte	0x06
	.zero		1


	//   ....[11]....
        /*06ac*/ 	.word	0x00000600
        /*06b0*/ 	.word	0x000000ff
        /*06b4*/ 	.word	0x00019c80
        /*06b8*/ 	.short	0x0100
        /*06ba*/ 	.byte	0x06
	.zero		1


	//   ....[12]....
        /*06bc*/ 	.word	0x00000610
        /*06c0*/ 	.word	0x000000ff
        /*06c4*/ 	.word	0x00019c78
        /*06c8*/ 	.short	0x0100
        /*06ca*/ 	.byte	0x06
	.zero		1


	//   ....[13]....
        /*06cc*/ 	.word	0x00000620
        /*06d0*/ 	.word	0x000000ff
        /*06d4*/ 	.word	0x00019c88
        /*06d8*/ 	.short	0x0100
        /*06da*/ 	.byte	0x06
	.zero		1


	//   ....[14]....
        /*06dc*/ 	.word	0x00000750
        /*06e0*/ 	.word	0x000000ff
        /*06e4*/ 	.word	0x00019c90
        /*06e8*/ 	.short	0x0100
        /*06ea*/ 	.byte	0x08
	.zero		1


	//   ....[15]....
        /*06ec*/ 	.word	0x00000760
        /*06f0*/ 	.word	0x000000ff
        /*06f4*/ 	.word	0x00019ca0
        /*06f8*/ 	.short	0x0100
        /*06fa*/ 	.byte	0x08
	.zero		1


	//   ....[16]....
        /*06fc*/ 	.word	0x00000770
        /*0700*/ 	.word	0x000000ff
        /*0704*/ 	.word	0x00019c98
        /*0708*/ 	.short	0x0100
        /*070a*/ 	.byte	0x08
	.zero		1


	//   ....[17]....
        /*070c*/ 	.word	0x00000780
        /*0710*/ 	.word	0x000000ff
        /*0714*/ 	.word	0x00019ca8
        /*0718*/ 	.short	0x0100
        /*071a*/ 	.byte	0x08
	.zero		1


	//   ....[18]....
        /*071c*/ 	.word	0x000008b0
        /*0720*/ 	.word	0x000000ff
        /*0724*/ 	.word	0x00019cb0
        /*0728*/ 	.short	0x0100
        /*072a*/ 	.byte	0x08
	.zero		1


	//   ....[19]....
        /*072c*/ 	.word	0x000008c0
        /*0730*/ 	.word	0x000000ff
        /*0734*/ 	.word	0x00019cc0
        /*0738*/ 	.short	0x0100
        /*073a*/ 	.byte	0x08
	.zero		1


	//   ....[20]....
        /*073c*/ 	.word	0x000008d0
        /*0740*/ 	.word	0x000000ff
        /*0744*/ 	.word	0x00019cb8
        /*0748*/ 	.short	0x0100
        /*074a*/ 	.byte	0x08
	.zero		1


	//   ....[21]....
        /*074c*/ 	.word	0x000008e0
        /*0750*/ 	.word	0x000000ff
        /*0754*/ 	.word	0x00019cc8
        /*0758*/ 	.short	0x0100
        /*075a*/ 	.byte	0x08
	.zero		1


	//   ....[22]....
        /*075c*/ 	.word	0x000022d0
        /*0760*/ 	.word	0x000000ff
        /*0764*/ 	.word	0x00019c00
        /*0768*/ 	.short	0x010a
        /*076a*/ 	.byte	0x2e
	.zero		1


	//   ....[23]....
        /*076c*/ 	.word	0x00002350
        /*0770*/ 	.word	0x00000003
        /*0774*/ 	.word	0x00019c30
        /*0778*/ 	.short	0x010a
        /*077a*/ 	.byte	0x3f
	.zero		1


	//   ....[24]....
        /*077c*/ 	.word	0x000023b0
        /*0780*/ 	.word	0x00000003
        /*0784*/ 	.word	0x00019c30
        /*0788*/ 	.short	0x010a
        /*078a*/ 	.byte	0x3f
	.zero		1


	//   ....[25]....
        /*078c*/ 	.word	0x000026e0
        /*0790*/ 	.word	0x00000000
        /*0794*/ 	.word	0x00000000
        /*0798*/ 	.short	0x0101
        /*079a*/ 	.byte	0x3f
	.zero		1


	//   ....[26]....
        /*079c*/ 	.word	0x000056a0
        /*07a0*/ 	.word	0x000000ff
        /*07a4*/ 	.word	0x00019c30
        /*07a8*/ 	.short	0x010a
        /*07aa*/ 	.byte	0x17
	.zero		1


	//   ....[27]....
        /*07ac*/ 	.word	0x000056e0
        /*07b0*/ 	.word	0x000000ff
        /*07b4*/ 	.word	0x00019c30
        /*07b8*/ 	.short	0x010a
        /*07ba*/ 	.byte	0x17
	.zero		1


	//   ....[28]....
        /*07bc*/ 	.word	0x00005840
        /*07c0*/ 	.word	0x000000ff
        /*07c4*/ 	.word	0x00019c50
        /*07c8*/ 	.short	0x010a
        /*07ca*/ 	.byte	0x0b
	.zero		1


	//   ....[29]....
        /*07cc*/ 	.word	0x00005880
        /*07d0*/ 	.word	0x000000ff
        /*07d4*/ 	.word	0x00019c50
        /*07d8*/ 	.short	0x010a
        /*07da*/ 	.byte	0x0b
	.zero		1


	//   ....[30]....
        /*07dc*/ 	.word	0x00005b20
        /*07e0*/ 	.word	0x00000006
        /*07e4*/ 	.word	0x00000000
        /*07e8*/ 	.short	0x0101
        /*07ea*/ 	.byte	0x3f
	.zero		1


	//   ....[31]....
        /*07ec*/ 	.word	0x00007d60
        /*07f0*/ 	.word	0x000000ff
        /*07f4*/ 	.word	0x00000000
        /*07f8*/ 	.short	0x0101
        /*07fa*/ 	.byte	0x06
	.zero		1


	//   ....[32]....
        /*07fc*/ 	.word	0x000085c0
        /*0800*/ 	.word	0x000000ff
        /*0804*/ 	.word	0x00019c30
        /*0808*/ 	.short	0x010a
        /*080a*/ 	.byte	0x14
	.zero		1


	//   ....[33]....
        /*080c*/ 	.word	0x00008600
        /*0810*/ 	.word	0x000000ff
        /*0814*/ 	.word	0x00019c30
        /*0818*/ 	.short	0x010a
        /*081a*/ 	.byte	0x14
	.zero		1


	//   ....[34]....
        /*081c*/ 	.word	0x00008760
        /*0820*/ 	.word	0x000000ff
        /*0824*/ 	.word	0x00019c50
        /*0828*/ 	.short	0x010a
        /*082a*/ 	.byte	0x0b
	.zero		1


	//   ....[35]....
        /*082c*/ 	.word	0x000087a0
        /*0830*/ 	.word	0x000000ff
        /*0834*/ 	.word	0x00019c50
        /*0838*/ 	.short	0x010a
        /*083a*/ 	.byte	0x0b
	.zero		1


	//   ....[36]....
        /*083c*/ 	.word	0x00009900
        /*0840*/ 	.word	0x00000004
        /*0844*/ 	.word	0x00000000
        /*0848*/ 	.short	0x0101
        /*084a*/ 	.byte	0x3f
	.zero		1


	//   ....[37]....
        /*084c*/ 	.word	0x00009bb0
        /*0850*/ 	.word	0x000000ff
        /*0854*/ 	.word	0x00000000
        /*0858*/ 	.short	0x0101
        /*085a*/ 	.byte	0x06
	.zero		1


	//   ....[38]....
        /*085c*/ 	.word	0x0000a1b0
        /*0860*/ 	.word	0x000000ff
        /*0864*/ 	.word	0x00019c30
        /*0868*/ 	.short	0x010a
        /*086a*/ 	.byte	0x16
	.zero		1


	//   ....[39]....
        /*086c*/ 	.word	0x0000a1f0
        /*0870*/ 	.word	0x000000ff
        /*0874*/ 	.word	0x00019c30
        /*0878*/ 	.short	0x010a
        /*087a*/ 	.byte	0x16
	.zero		1


	//   ....[40]....
        /*087c*/ 	.word	0x0000a350
        /*0880*/ 	.word	0x000000ff
        /*0884*/ 	.word	0x00019c50
        /*0888*/ 	.short	0x010a
        /*088a*/ 	.byte	0x0b
	.zero		1


	//   ....[41]....
        /*088c*/ 	.word	0x0000a390
        /*0890*/ 	.word	0x000000ff
        /*0894*/ 	.word	0x00019c50
        /*0898*/ 	.short	0x010a
        /*089a*/ 	.byte	0x0b
	.zero		1


	//   ....[42]....
        /*089c*/ 	.word	0x0000a610
        /*08a0*/ 	.word	0x00000006
        /*08a4*/ 	.word	0x00000000
        /*08a8*/ 	.short	0x0101
        /*08aa*/ 	.byte	0x3f
	.zero		1


	//   ....[43]....
        /*08ac*/ 	.word	0x0000c840
        /*08b0*/ 	.word	0x000000ff
        /*08b4*/ 	.word	0x00000000
        /*08b8*/ 	.short	0x0101
        /*08ba*/ 	.byte	0x06
	.zero		1


	//   ....[44]....
        /*08bc*/ 	.word	0x0000cd60
        /*08c0*/ 	.word	0x000000ff
        /*08c4*/ 	.word	0x00019c50
        /*08c8*/ 	.short	0x010a
        /*08ca*/ 	.byte	0x0e
	.zero		1


	//   ....[45]....
        /*08cc*/ 	.word	0x0000cda0
        /*08d0*/ 	.word	0x000000ff
        /*08d4*/ 	.word	0x00019c50
        /*08d8*/ 	.short	0x010a
        /*08da*/ 	.byte	0x0e
	.zero		1


	//   ....[46]....
        /*08dc*/ 	.word	0x0000d370
        /*08e0*/ 	.word	0x000000ff
        /*08e4*/ 	.word	0x00000000
        /*08e8*/ 	.short	0x0101
        /*08ea*/ 	.byte	0x04
	.zero		1


	//   ....[47]....
        /*08ec*/ 	.word	0x0000f180
        /*08f0*/ 	.word	0x00000000
        /*08f4*/ 	.word	0x00000000
        /*08f8*/ 	.short	0x0101
        /*08fa*/ 	.byte	0x3f
	.zero		1


	//   ....[48]....
        /*08fc*/ 	.word	0x0000f7b0
        /*0900*/ 	.word	0x00000006
        /*0904*/ 	.word	0x00000000
        /*0908*/ 	.short	0x0101
        /*090a*/ 	.byte	0x3f
	.zero		1


	//   ....[49]....
        /*090c*/ 	.word	0x00013370
        /*0910*/ 	.word	0x00000004
        /*0914*/ 	.word	0x00019c80
        /*0918*/ 	.short	0x010a
        /*091a*/ 	.byte	0x3f
	.zero		1


	//   ....[50]....
        /*091c*/ 	.word	0x000135f0
        /*0920*/ 	.word	0x00000004
        /*0924*/ 	.word	0x00019c40
        /*0928*/ 	.short	0x010a
        /*092a*/ 	.byte	0x3f
	.zero		1


	//   ....[51]....
        /*092c*/ 	.word	0x00014230
        /*0930*/ 	.word	0x00000011
        /*0934*/ 	.word	0x00019c00
        /*0938*/ 	.short	0x0107
        /*093a*/ 	.byte	0x3f
	.zero		1


	//   ....[52]....
        /*093c*/ 	.word	0x00014340
        /*0940*/ 	.word	0x00000011
        /*0944*/ 	.word	0x00019c00
        /*0948*/ 	.short	0x0101
        /*094a*/ 	.byte	0x3f
	.zero		1


	//   ....[53]....
        /*094c*/ 	.word	0x00014360
        /*0950*/ 	.word	0x00000011
        /*0954*/ 	.word	0x00019c20
        /*0958*/ 	.short	0x010a
        /*095a*/ 	.byte	0x3f
	.zero		1


	//   ....[54]....
        /*095c*/ 	.word	0x00014630
        /*0960*/ 	.word	0x00000004
        /*0964*/ 	.word	0x00019c80
        /*0968*/ 	.short	0x010a
        /*096a*/ 	.byte	0x3f
	.zero		1


	//   ....[55]....
        /*096c*/ 	.word	0x00014a50
        /*0970*/ 	.word	0x00000004
        /*0974*/ 	.word	0x00019c40
        /*0978*/ 	.short	0x010a
        /*097a*/ 	.byte	0x3f
	.zero		1


	//   ....[56]....
        /*097c*/ 	.word	0x00014f00
        /*0980*/ 	.word	0x00000003
        /*0984*/ 	.word	0x00019c70
        /*0988*/ 	.short	0x010a
        /*098a*/ 	.byte	0x3f
	.zero		1


	//   ....[57]....
        /*098c*/ 	.word	0x00014f70
        /*0990*/ 	.word	0x00000003
        /*0994*/ 	.word	0x00019c60
        /*0998*/ 	.short	0x010a
        /*099a*/ 	.byte	0x3f
	.zero		1


	//   ....[58]....
        /*099c*/ 	.word	0x000152d0
        /*09a0*/ 	.word	0x00000003
        /*09a4*/ 	.word	0x00019c50
        /*09a8*/ 	.short	0x0101
        /*09aa*/ 	.byte	0x3f
	.zero		1


	//   ....[59]....
        /*09ac*/ 	.word	0x00015350
        /*09b0*/ 	.word	0x00000002
        /*09b4*/ 	.word	0x00000000
        /*09b8*/ 	.short	0x0101
        /*09ba*/ 	.byte	0x3f
	.zero		1


	//   ....[60]....
        /*09bc*/ 	.word	0x00015540
        /*09c0*/ 	.word	0x00000003
        /*09c4*/ 	.word	0x00019c70
        /*09c8*/ 	.short	0x010a
        /*09ca*/ 	.byte	0x3f
	.zero		1


	//   ....[61]....
        /*09cc*/ 	.word	0x000155b0
        /*09d0*/ 	.word	0x00000003
        /*09d4*/ 	.word	0x00019c60
        /*09d8*/ 	.short	0x010a
        /*09da*/ 	.byte	0x3f
	.zero		1


	//   ....[62]....
        /*09dc*/ 	.word	0x00015910
        /*09e0*/ 	.word	0x00000003
        /*09e4*/ 	.word	0x00019c50
        /*09e8*/ 	.short	0x0101
        /*09ea*/ 	.byte	0x3f
	.zero		1


	//   ....[63]....
        /*09ec*/ 	.word	0x00015960
        /*09f0*/ 	.word	0x00000000
        /*09f4*/ 	.word	0x00000000
        /*09f8*/ 	.short	0x0101
        /*09fa*/ 	.byte	0x3f
	.zero		1


	//   ....[64]....
        /*09fc*/ 	.word	0x00016a10
        /*0a00*/ 	.word	0x00000009
        /*0a04*/ 	.word	0x00019c20
        /*0a08*/ 	.short	0x010a
        /*0a0a*/ 	.byte	0x3f
	.zero		1


	//   ....[65]....
        /*0a0c*/ 	.word	0x00016bb0
        /*0a10*/ 	.word	0x00000007
        /*0a14*/ 	.word	0x00000000
        /*0a18*/ 	.short	0x010a
        /*0a1a*/ 	.byte	0x3f
	.zero		1


	//   ....[66]....
        /*0a1c*/ 	.word	0x00016c20
        /*0a20*/ 	.word	0x00000003
        /*0a24*/ 	.word	0x00000000
        /*0a28*/ 	.short	0x010a
        /*0a2a*/ 	.byte	0x3f
	.zero		1


	//   ....[67]....
        /*0a2c*/ 	.word	0x00016c70
        /*0a30*/ 	.word	0x00000003
        /*0a34*/ 	.word	0x00019c60
        /*0a38*/ 	.short	0x010a
        /*0a3a*/ 	.byte	0x3f
	.zero		1


	//   ....[68]....
        /*0a3c*/ 	.word	0x00016cc0
        /*0a40*/ 	.word	0x00000005
        /*0a44*/ 	.word	0x00019c60
        /*0a48*/ 	.short	0x010a
        /*0a4a*/ 	.byte	0x3f
	.zero		1


	//   ....[69]....
        /*0a4c*/ 	.word	0x00016d00
        /*0a50*/ 	.word	0x00000003
        /*0a54*/ 	.word	0x00019c80
        /*0a58*/ 	.short	0x010a
        /*0a5a*/ 	.byte	0x3f
	.zero		1


	//   ....[70]....
        /*0a5c*/ 	.word	0x00016d20
        /*0a60*/ 	.word	0x00000005
        /*0a64*/ 	.word	0x00019c80
        /*0a68*/ 	.short	0x010a
        /*0a6a*/ 	.byte	0x3f
	.zero		1


	//   ....[71]....
        /*0a6c*/ 	.word	0x00016d90
        /*0a70*/ 	.word	0x00000003
        /*0a74*/ 	.word	0x00019c00
        /*0a78*/ 	.short	0x010a
        /*0a7a*/ 	.byte	0x3f
	.zero		1


	//   ....[72]....
        /*0a7c*/ 	.word	0x00016de0
        /*0a80*/ 	.word	0x00000003
        /*0a84*/ 	.word	0x00019c30
        /*0a88*/ 	.short	0x010a
        /*0a8a*/ 	.byte	0x3f
	.zero		1


	//   ....[73]....
        /*0a8c*/ 	.word	0x00016e40
        /*0a90*/ 	.word	0x00000007
        /*0a94*/ 	.word	0x00019c30
        /*0a98*/ 	.short	0x010a
        /*0a9a*/ 	.byte	0x3f
	.zero		1


	//   ....[74]....
        /*0a9c*/ 	.word	0x00016ea0
        /*0aa0*/ 	.word	0x00000007
        /*0aa4*/ 	.word	0x00019c50
        /*0aa8*/ 	.short	0x010a
        /*0aaa*/ 	.byte	0x3f
	.zero		1


	//   ....[75]....
        /*0aac*/ 	.word	0x00016f00
        /*0ab0*/ 	.word	0x00000009
        /*0ab4*/ 	.word	0x00019c30
        /*0ab8*/ 	.short	0x010a
        /*0aba*/ 	.byte	0x3f
	.zero		1


	//   ....[76]....
        /*0abc*/ 	.word	0x00016f60
        /*0ac0*/ 	.word	0x00000002
        /*0ac4*/ 	.word	0x00019c50
        /*0ac8*/ 	.short	0x010a
        /*0aca*/ 	.byte	0x3f
	.zero		1


	//   ....[77]....
        /*0acc*/ 	.word	0x00016fc0
        /*0ad0*/ 	.word	0x00000007
        /*0ad4*/ 	.word	0x00019c30
        /*0ad8*/ 	.short	0x010a
        /*0ada*/ 	.byte	0x3f
	.zero		1


	//   ....[78]....
        /*0adc*/ 	.word	0x00017020
        /*0ae0*/ 	.word	0x00000002
        /*0ae4*/ 	.word	0x00019c50
        /*0ae8*/ 	.short	0x010a
        /*0aea*/ 	.byte	0x3f
	.zero		1


	//   ....[79]....
        /*0aec*/ 	.word	0x00017080
        /*0af0*/ 	.word	0x00000006
        /*0af4*/ 	.word	0x00019c50
        /*0af8*/ 	.short	0x010a
        /*0afa*/ 	.byte	0x3f
	.zero		1


	//   ....[80]....
        /*0afc*/ 	.word	0x000171d0
        /*0b00*/ 	.word	0x00000004
        /*0b04*/ 	.word	0x00019c80
        /*0b08*/ 	.short	0x010a
        /*0b0a*/ 	.byte	0x3f
	.zero		1


	//   ....[81]....
        /*0b0c*/ 	.word	0x00017220
        /*0b10*/ 	.word	0x00000004
        /*0b14*/ 	.word	0x00019c40
        /*0b18*/ 	.short	0x010a
        /*0b1a*/ 	.byte	0x3f
	.zero		1


	//   ....[82]....
        /*0b1c*/ 	.word	0x00017660
        /*0b20*/ 	.word	0x00000011
        /*0b24*/ 	.word	0x00019c20
        /*0b28*/ 	.short	0x010a
        /*0b2a*/ 	.byte	0x3f
	.zero		1


	//   ....[83]....
        /*0b2c*/ 	.word	0x000176b0
        /*0b30*/ 	.word	0x00000004
        /*0b34*/ 	.word	0x00019c80
        /*0b38*/ 	.short	0x010a
        /*0b3a*/ 	.byte	0x3f
	.zero		1


	//   ....[84]....
        /*0b3c*/ 	.word	0x00017700
        /*0b40*/ 	.word	0x00000004
        /*0b44*/ 	.word	0x00019c40
        /*0b48*/ 	.short	0x010a
        /*0b4a*/ 	.byte	0x3f
	.zero		1


	//   ....[85]....
        /*0b4c*/ 	.word	0x00017750
        /*0b50*/ 	.word	0x00000003
        /*0b54*/ 	.word	0x00019c70
        /*0b58*/ 	.short	0x010a
        /*0b5a*/ 	.byte	0x3f
	.zero		1


	//   ....[86]....
        /*0b5c*/ 	.word	0x000177a0
        /*0b60*/ 	.word	0x00000003
        /*0b64*/ 	.word	0x00019c60
        /*0b68*/ 	.short	0x010a
        /*0b6a*/ 	.byte	0x3f
	.zero		1


	//   ....[87]....
        /*0b6c*/ 	.word	0x000177f0
        /*0b70*/ 	.word	0x00000003
        /*0b74*/ 	.word	0x00019c70
        /*0b78*/ 	.short	0x010a
        /*0b7a*/ 	.byte	0x3f
	.zero		1


	//   ....[88]....
        /*0b7c*/ 	.word	0x00017840
        /*0b80*/ 	.word	0x00000003
        /*0b84*/ 	.word	0x00019c60
        /*0b88*/ 	.short	0x010a
        /*0b8a*/ 	.byte	0x3f
	.zero		1


	//   ....[89]....
        /*0b8c*/ 	.word	0x00017890
        /*0b90*/ 	.word	0x00000009
        /*0b94*/ 	.word	0x00019c20
        /*0b98*/ 	.short	0x010a
        /*0b9a*/ 	.byte	0x3f
	.zero		1


	//   ....[90]....
        /*0b9c*/ 	.word	0x00017a30
        /*0ba0*/ 	.word	0x00000007
        /*0ba4*/ 	.word	0x00000000
        /*0ba8*/ 	.short	0x010a
        /*0baa*/ 	.byte	0x3f
	.zero		1


	//   ....[91]....
        /*0bac*/ 	.word	0x00017a80
        /*0bb0*/ 	.word	0x00000003
        /*0bb4*/ 	.word	0x00000000
        /*0bb8*/ 	.short	0x010a
        /*0bba*/ 	.byte	0x3f
	.zero		1


	//   ....[92]....
        /*0bbc*/ 	.word	0x00017ad0
        /*0bc0*/ 	.word	0x00000003
        /*0bc4*/ 	.word	0x00019c60
        /*0bc8*/ 	.short	0x010a
        /*0bca*/ 	.byte	0x3f
	.zero		1


	//   ....[93]....
        /*0bcc*/ 	.word	0x00017b20
        /*0bd0*/ 	.word	0x00000005
        /*0bd4*/ 	.word	0x00019c60
        /*0bd8*/ 	.short	0x010a
        /*0bda*/ 	.byte	0x3f
	.zero		1


	//   ....[94]....
        /*0bdc*/ 	.word	0x00017b70
        /*0be0*/ 	.word	0x00000003
        /*0be4*/ 	.word	0x00019c80
        /*0be8*/ 	.short	0x010a
        /*0bea*/ 	.byte	0x3f
	.zero		1


	//----- nvinfo : EIATTR_NUM_MBARRIERS
	.align		4
.L_205:
        /*0bec*/ 	.byte	0x03, 0x38
        /*0bee*/ 	.short	0x0016


	//----- nvinfo : EIATTR_EXIT_INSTR_OFFSETS
	.align		4
        /*0bf0*/ 	.byte	0x04, 0x1c
        /*0bf2*/ 	.short	(.L_207 - .L_206)


	//   ....[0]....
.L_206:
        /*0bf4*/ 	.word	0x00000a40


	//   ....[1]....
        /*0bf8*/ 	.word	0x00010a50


	//   ....[2]....
        /*0bfc*/ 	.word	0x00016d70


	//----- nvinfo : EIATTR_MAX_THREADS
	.align		4
.L_207:
        /*0c00*/ 	.byte	0x04, 0x05
        /*0c02*/ 	.short	(.L_209 - .L_208)
.L_208:
        /*0c04*/ 	.word	0x00000200
        /*0c08*/ 	.word	0x00000001
        /*0c0c*/ 	.word	0x00000001


	//----- nvinfo : EIATTR_CRS_STACK_SIZE
	.align		4
.L_209:
        /*0c10*/ 	.byte	0x04, 0x1e
        /*0c12*/ 	.short	(.L_211 - .L_210)
.L_210:
        /*0c14*/ 	.word	0x00000000


	//----- nvinfo : EIATTR_CBANK_PARAM_SIZE
	.align		4
.L_211:
        /*0c18*/ 	.byte	0x03, 0x19
        /*0c1a*/ 	.short	0x0af0


	//----- nvinfo : EIATTR_PARAM_CBANK
	.align		4
        /*0c1c*/ 	.byte	0x04, 0x0a
        /*0c1e*/ 	.short	(.L_213 - .L_212)
	.align		4
.L_212:
        /*0c20*/ 	.word	index@(.nv.constant0._ZN7cutlass13device_kernelIN5flash11enable_sm90INS1_16FlashAttnFwdSm90INS1_25CollectiveMainloopFwdSm90ILi2EN4cute5tupleIJNS5_1CILi1EEES8_S8_EEENS6_IJNS7_ILi192EEENS7_ILi128EEENS7_ILi96EEEEEELi96ENS_12float_e4m3_tEfNS_4arch4Sm90ELb0ELb1ELb0ELb1ELb0ELb0ELb0ELb1ELb1ELb1ELb1ELb0EEENS1_21CollectiveEpilogueFwdINS6_IJSA_SC_SB_EEES9_NS_10bfloat16_tESG_Li384ELb1ELb1ELb1ELb1EEENS1_36VarlenDynamicPersistentTileSchedulerILi192ELi128ELi384ELi128ELb1ELb1ELb1ELb1ELb0ELb1EEEEEEEEEvNT_6ParamsE)
        /*0c24*/ 	.short	0x0210
        /*0c26*/ 	.short	0x0af0


	//----- nvinfo : EIATTR_SW_WAR
	.align		4
.L_213:
        /*0c28*/ 	.byte	0x04, 0x36
        /*0c2a*/ 	.short	(.L_215 - .L_214)
.L_214:
        /*0c2c*/ 	.word	0x00000008
.L_215:


//--------------------- .nv.info._ZN7cutlass13device_kernelIN5flash11enable_sm90INS1_16FlashAttnFwdSm90INS1_25CollectiveMainloopFwdSm90ILi2EN4cute5tupleIJNS5_1CILi1EEES8_S8_EEENS6_IJNS7_ILi192EEENS7_ILi128EEENS7_ILi96EEEEEELi96ENS_12float_e4m3_tEfNS_4arch4Sm90ELb0ELb1ELb0ELb1ELb0ELb1ELb0ELb1ELb1ELb1ELb1ELb0EEENS1_21CollectiveEpilogueFwdINS6_IJSA_SC_SB_EEES9_NS_10bfloat16_tESG_Li384ELb1ELb1ELb1ELb1EEENS1_36VarlenDynamicPersistentTileSchedulerILi192ELi128ELi384ELi128ELb1ELb1ELb1ELb1ELb0ELb1EEEEEEEEEvNT_6ParamsE --------------------------
	.section	.nv.info._ZN7cutlass13device_kernelIN5flash11enable_sm90INS1_16FlashAttnFwdSm90INS1_25CollectiveMainloopFwdSm90ILi2EN4cute5tupleIJNS5_1CILi1EEES8_S8_EEENS6_IJNS7_ILi192EEENS7_ILi128EEENS7_ILi96EEEEEELi96ENS_12float_e4m3_tEfNS_4arch4Sm90ELb0ELb1ELb0ELb1ELb0ELb1ELb0ELb1ELb1ELb1ELb1ELb0EEENS1_21CollectiveEpilogueFwdINS6_IJSA_SC_SB_EEES9_NS_10bfloat16_tESG_Li384ELb1ELb1ELb1ELb1EEENS1_36VarlenDynamicPersistentTileSchedulerILi192ELi128ELi384ELi128ELb1ELb1ELb1ELb1ELb0ELb1EEEEEEEEEvNT_6ParamsE,"",@"SHT_CUDA_INFO"
	.sectionflags	@""
	.align	4


	//----- nvinfo : EIATTR_CUDA_API_VERSION
	.align		4
        /*0000*/ 	.byte	0x04, 0x37
        /*0002*/ 	.short	(.L_217 - .L_216)
.L_216:
        /*0004*/ 	.word	0x00000082


	//----- nvinfo : EIATTR_KPARAM_INFO
	.align		4
.L_217:
        /*0008*/ 	.byte	0x04, 0x17
        /*000a*/ 	.short	(.L_219 - .L_218)
.L_218:
        /*000c*/ 	.word	0x00000000
        /*0010*/ 	.short	0x0000
        /*0012*/ 	.short	0x0070
        /*0014*/ 	.byte	0x00, 0xf0, 0x01, 0x2a


	//----- nvinfo : EIATTR_SPARSE_MMA_MASK
	.align		4
.L_219:
        /*0018*/ 	.byte	0x03, 0x50
        /*001a*/ 	.short	0x0000


	//----- nvinfo : EIATTR_MAXREG_COUNT
	.align		4
        /*001c*/ 	.byte	0x03, 0x1b
        /*001e*/ 	.short	0x0080


	//----- nvinfo : EIATTR_NUM_BARRIERS
	.align		4
        /*0020*/ 	.byte	0x02, 0x4c
        /*0022*/ 	.byte	0x10
	.zero		1


	//----- nvinfo : EIATTR_EXTERNS
	.align		4
        /*0024*/ 	.byte	0x04, 0x0f
        /*0026*/ 	.short	(.L_221 - .L_220)


	//   ....[0]....
	.align		4
.L_220:
        /*0028*/ 	.word	index@(__assertfail)


	//----- nvinfo : EIATTR_ANNOTATIONS
	.align		4
.L_221:
        /*002c*/ 	.byte	0x04, 0x55
        /*002e*/ 	.short	(.L_223 - .L_222)


	//   ....[0]....
.L_222:
        /* <DEDUP_REMOVED lines=96> */


	//----- nvinfo : EIATTR_MERCURY_ISA_VERSION
	.align		4
.L_223:
        /*0620*/ 	.byte	0x03, 0x5f
        /*0622*/ 	.short	0x0101


	//----- nvinfo : EIATTR_UNUSED_LOAD_BYTE_OFFSET
	.align		4
        /*0624*/ 	.byte	0x04, 0x44
        /*0626*/ 	.short	(.L_225 - .L_224)


	//   ....[0]....
.L_224:
        /*0628*/ 	.word	0x00000aa0
        /*062c*/ 	.word	0x0000fff0


	//   ....[1]....
        /*0630*/ 	.word	0x00018050
        /*0634*/ 	.word	0x0000fff0


	//----- nvinfo : EIATTR_INT_WARP_WIDE_INSTR_OFFSETS
	.align		4
.L_225:
        /*0638*/ 	.byte	0x04, 0x31
        /*063a*/ 	.short	(.L_227 - .L_226)


	//   ....[0]....
.L_226:
        /*063c*/ 	.word	0x00000190


	//   ....[1]....
        /*0640*/ 	.word	0x000001d0


	//   ....[2]....
        /*0644*/ 	.word	0x00000240


	//   ....[3]....
        /*0648*/ 	.word	0x0001eea0


	//   ....[4]....
        /*064c*/ 	.word	0x0001ef30


	//   ....[5]....
        /*0650*/ 	.word	0x000218a0


	//   ....[6]....
        /*0654*/ 	.word	0x00021930


	//----- nvinfo : EIATTR_COOP_GROUP_MASK_REGIDS
	.align		4
.L_227:
        /*0658*/ 	.byte	0x04, 0x29
        /*065a*/ 	.short	(.L_229 - .L_228)


	//   ....[0]....
.L_228:
        /*065c*/ 	.word	0xffffffff


	//   ....[1]....
        /*0660*/ 	.word	0xffffffff


	//   ....[2]....
        /*0664*/ 	.word	0xffffffff


	//   ....[3]....
        /*0668*/ 	.word	0xffffffff


	//   ....[4]....
        /*066c*/ 	.word	0xffffffff


	//   ....[5]....
        /*0670*/ 	.word	0xffffffff


	//   ....[6]....
        /*0674*/ 	.word	0xffffffff


	//   ....[7]....
        /*0678*/ 	.word	0xffffffff


	//   ....[8]....
        /*067c*/ 	.word	0xffffffff


	//   ....[9]....
        /*0680*/ 	.word	0xffffffff


	//   ....[10]....
        /*0684*/ 	.word	0xffffffff


	//   ....[11]....
        /*0688*/ 	.word	0xffffffff


	//   ....[12]....
        /*068c*/ 	.word	0xffffffff


	//   ....[13]....
        /*0690*/ 	.word	0xffffffff


	//   ....[14]....
        /*0694*/ 	.word	0xffffffff


	//   ....[15]....
        /*0698*/ 	.word	0xffffffff


	//   ....[16]....
        /*069c*/ 	.word	0xffffffff


	//   ....[17]....
        /*06a0*/ 	.word	0xffffffff


	//   ....[18]....
        /*06a4*/ 	.word	0xffffffff


	//   ....[19]....
        /*06a8*/ 	.word	0xffffffff


	//   ....[20]....
        /*06ac*/ 	.word	0xffffffff


	//   ....[21]....
        /*06b0*/ 	.word	0xffffffff


	//   ....[22]....
        /*06b4*/ 	.word	0xffffffff


	//   ....[23]....
        /*06b8*/ 	.word	0xffffffff


	//   ....[24]....
        /*06bc*/ 	.word	0xffffffff


	//   ....[25]....
        /*06c0*/ 	.word	0xffffffff


	//   ....[26]....
        /*06c4*/ 	.word	0xffffffff


	//   ....[27]....
        /*06c8*/ 	.word	0xffffffff


	//   ....[28]....
        /*06cc*/ 	.word	0xffffffff


	//   ....[29]....
        /*06d0*/ 	.word	0xffffffff


	//   ....[30]....
        /*06d4*/ 	.word	0xffffffff


	//   ....[31]....
        /*06d8*/ 	.word	0xffffffff


	//   ....[32]....
        /*06dc*/ 	.word	0xffffffff


	//   ....[33]....
        /*06e0*/ 	.word	0xffffffff


	//   ....[34]....
        /*06e4*/ 	.word	0xffffffff


	//   ....[35]....
        /*06e8*/ 	.word	0xffffffff


	//   ....[36]....
        /*06ec*/ 	.word	0xffffffff


	//   ....[37]....
        /*06f0*/ 	.word	0xffffffff


	//   ....[38]....
        /*06f4*/ 	.word	0xffffffff


	//   ....[39]....
        /*06f8*/ 	.word	0xffffffff


	//   ....[40]....
        /*06fc*/ 	.word	0xffffffff


	//   ....[41]....
        /*0700*/ 	.word	0xffffffff


	//   ....[42]....
        /*0704*/ 	.word	0xffffffff


	//   ....[43]....
        /*0708*/ 	.word	0xffffffff


	//   ....[44]....
        /*070c*/ 	.word	0xffffffff


	//   ....[45]....
        /*0710*/ 	.word	0xffffffff


	//   ....[46]....
        /*0714*/ 	.word	0xffffffff


	//   ....[47]....
        /*0718*/ 	.word	0xffffffff


	//   ....[48]....
        /*071c*/ 	.word	0xffffffff


	//   ....[49]....
        /*0720*/ 	.word	0xffffffff


	//   ....[50]....
        /*0724*/ 	.word	0xffffffff


	//   ....[51]....
        /*0728*/ 	.word	0xffffffff


	//   ....[52]....
        /*072c*/ 	.word	0xffffffff


	//   ....[53]....
        /*0730*/ 	.word	0xffffffff


	//   ....[54]....
        /*0734*/ 	.word	0xffffffff


	//   ....[55]....
        /*0738*/ 	.word	0xffffffff


	//   ....[56]....
        /*073c*/ 	.word	0xffffffff


	//   ....[57]....
        /*0740*/ 	.word	0xffffffff


	//   ....[58]....
        /*0744*/ 	.word	0xffffffff


	//   ....[59]....
        /*0748*/ 	.word	0xffffffff


	//   ....[60]....
        /*074c*/ 	.word	0xffffffff


	//   ....[61]....
        /*0750*/ 	.word	0xffffffff


	//   ....[62]....
        /*0754*/ 	.word	0xffffffff


	//   ....[63]....
        /*0758*/ 	.word	0xffffffff


	//   ....[64]....
        /*075c*/ 	.word	0xffffffff


	//   ....[65]....
        /*0760*/ 	.word	0xffffffff


	//   ....[66]....
        /*0764*/ 	.word	0xffffffff


	//   ....[67]....
        /*0768*/ 	.word	0xffffffff


	//   ....[68]....
        /*076c*/ 	.word	0xffffffff


	//   ....[69]....
        /*0770*/ 	.word	0xffffffff


	//   ....[70]....
        /*0774*/ 	.word	0xffffffff


	//   ....[71]....
        /*0778*/ 	.word	0xffffffff


	//   ....[72]....
        /*077c*/ 	.word	0xffffffff


	//   ....[73]....
        /*0780*/ 	.word	0xffffffff


	//   ....[74]....
        /*0784*/ 	.word	0xffffffff


	//   ....[75]....
        /*0788*/ 	.word	0xffffffff


	//   ....[76]....
        /*078c*/ 	.word	0xffffffff


	//   ....[77]....
        /*0790*/ 	.word	0xffffffff


	//   ....[78]....
        /*0794*/ 	.word	0xffffffff


	//   ....[79]....
        /*0798*/ 	.word	0xffffffff


	//   ....[80]....
        /*079c*/ 	.word	0xffffffff


	//   ....[81]....
        /*07a0*/ 	.word	0xffffffff


	//   ....[82]....
        /*07a4*/ 	.word	0xffffffff


	//   ....[83]....
        /*07a8*/ 	.word	0xffffffff


	//   ....[84]....
        /*07ac*/ 	.word	0xffffffff


	//   ....[85]....
        /*07b0*/ 	.word	0xffffffff


	//   ....[86]....
        /*07b4*/ 	.word	0xffffffff


	//   ....[87]....
        /*07b8*/ 	.word	0xffffffff


	//   ....[88]....
        /*07bc*/ 	.word	0xffffffff


	//   ....[89]....
        /*07c0*/ 	.word	0xffffffff


	//   ....[90]....
        /*07c4*/ 	.word	0xffffffff


	//   ....[91]....
        /*07c8*/ 	.word	0xffffffff


	//   ....[92]....
        /*07cc*/ 	.word	0xffffffff


	//   ....[93]....
        /*07d0*/ 	.word	0xffffffff


	//   ....[94]....
        /*07d4*/ 	.word	0xffffffff


	//   ....[95]....
        /*07d8*/ 	.word	0xffffffff


	//   ....[96]....
        /*07dc*/ 	.word	0xffffffff


	//   ....[97]....
        /*07e0*/ 	.word	0xffffffff


	//   ....[98]....
        /*07e4*/ 	.word	0xffffffff


	//   ....[99]....
        /*07e8*/ 	.word	0xffffffff


	//   ....[100]....
        /*07ec*/ 	.word	0xffffffff


	//   ....[101]....
        /*07f0*/ 	.word	0xffffffff


	//   ....[102]....
        /*07f4*/ 	.word	0xffffffff


	//   ....[103]....
        /*07f8*/ 	.word	0xffffffff


	//   ....[104]....
        /*07fc*/ 	.word	0xffffffff


	//   ....[105]....
        /*0800*/ 	.word	0xffffffff


	//   ....[106]....
        /*0804*/ 	.word	0xffffffff


	//   ....[107]....
        /*0808*/ 	.word	0xffffffff


	//   ....[108]....
        /*080c*/ 	.word	0xffffffff


	//   ....[109]....
        /*0810*/ 	.word	0xffffffff


	//   ....[110]....
        /*0814*/ 	.word	0xffffffff


	//   ....[111]....
        /*0818*/ 	.word	0xffffffff


	//   ....[112]....
        /*081c*/ 	.word	0xffffffff


	//   ....[113]....
        /*0820*/ 	.word	0xffffffff


	//   ....[114]....
        /*0824*/ 	.word	0xffffffff


	//   ....[115]....
        /*0828*/ 	.word	0xffffffff


	//   ....[116]....
        /*082c*/ 	.word	0xffffffff


	//   ....[117]....
        /*0830*/ 	.word	0xffffffff


	//   ....[118]....
        /*0834*/ 	.word	0xffffffff


	//   ....[119]....
        /*0838*/ 	.word	0xffffffff


	//   ....[120]....
        /*083c*/ 	.word	0xffffffff


	//   ....[121]....
        /*0840*/ 	.word	0xffffffff


	//   ....[122]....
        /*0844*/ 	.word	0xffffffff


	//   ....[123]....
        /*0848*/ 	.word	0xffffffff


	//   ....[124]....
        /*084c*/ 	.word	0xffffffff


	//   ....[125]....
        /*0850*/ 	.word	0xffffffff


	//   ....[126]....
        /*0854*/ 	.word	0xffffffff


	//   ....[127]....
        /*0858*/ 	.word	0xffffffff


	//   ....[128]....
        /*085c*/ 	.word	0xffffffff


	//   ....[129]....
        /*0860*/ 	.word	0xffffffff


	//   ....[130]....
        /*0864*/ 	.word	0xffffffff


	//   ....[131]....
        /*0868*/ 	.word	0xffffffff


	//   ....[132]....
        /*086c*/ 	.word	0xffffffff


	//   ....[133]....
        /*0870*/ 	.word	0xffffffff


	//   ....[134]....
        /*0874*/ 	.word	0xffffffff


	//   ....[135]....
        /*0878*/ 	.word	0xffffffff


	//   ....[136]....
        /*087c*/ 	.word	0xffffffff


	//   ....[137]....
        /*0880*/ 	.word	0xffffffff


	//   ....[138]....
        /*0884*/ 	.word	0xffffffff


	//   ....[139]....
        /*0888*/ 	.word	0xffffffff


	//   ....[140]....
        /*088c*/ 	.word	0xffffffff


	//   ....[141]....
        /*0890*/ 	.word	0xffffffff


	//   ....[142]....
        /*0894*/ 	.word	0xffffffff


	//   ....[143]....
        /*0898*/ 	.word	0xffffffff


	//   ....[144]....
        /*089c*/ 	.word	0xffffffff


	//   ....[145]....
        /*08a0*/ 	.word	0xffffffff


	//   ....[146]....
        /*08a4*/ 	.word	0xffffffff


	//   ....[147]....
        /*08a8*/ 	.word	0xffffffff


	//   ....[148]....
        /*08ac*/ 	.word	0xffffffff


	//   ....[149]....
        /*08b0*/ 	.word	0xffffffff


	//   ....[150]....
        /*08b4*/ 	.word	0x0500000f


	//   ....[151]....
        /*08b8*/ 	.word	0x0500000f


	//   ....[152]....
        /*08bc*/ 	.word	0x0500000f


	//   ....[153]....
        /*08c0*/ 	.word	0x0500000f


	//   ....[154]....
        /*08c4*/ 	.word	0x0500000f


	//   ....[155]....
        /*08c8*/ 	.word	0x0500000f


	//   ....[156]....
        /*08cc*/ 	.word	0x0500000f


	//   ....[157]....
        /*08d0*/ 	.word	0x0500000f


	//   ....[158]....
        /*08d4*/ 	.word	0x0500000f


	//   ....[159]....
        /*08d8*/ 	.word	0x0500000f


	//   ....[160]....
        /*08dc*/ 	.word	0x0500000f


	//   ....[161]....
        /*08e0*/ 	.word	0x0500000f


	//   ....[162]....
        /*08e4*/ 	.word	0x0500000f


	//   ....[163]....
        /*08e8*/ 	.word	0x0500000f


	//   ....[164]....
        /*08ec*/ 	.word	0x0500000f


	//   ....[165]....
        /*08f0*/ 	.word	0x0500000f


	//   ....[166]....
        /*08f4*/ 	.word	0x0500000f


	//   ....[167]....
        /*08f8*/ 	.word	0x0500000f


	//   ....[168]....
        /*08fc*/ 	.word	0x0500000f


	//   ....[169]....
        /*0900*/ 	.word	0x0500000f


	//   ....[170]....
        /*0904*/ 	.word	0x0500000f


	//   ....[171]....
        /*0908*/ 	.word	0x0500000f


	//   ....[172]....
        /*090c*/ 	.word	0x0500000f


	//   ....[173]....
        /*0910*/ 	.word	0x0500000f


	//   ....[174]....
        /*0914*/ 	.word	0x0500000f


	//   ....[175]....
        /*0918*/ 	.word	0x0500000f


	//   ....[176]....
        /*091c*/ 	.word	0x0500000f


	//   ....[177]....
        /*0920*/ 	.word	0x0500000f


	//   ....[178]....
        /*0924*/ 	.word	0x0500000f


	//   ....[179]....
        /*0928*/ 	.word	0x0500000f


	//   ....[180]....
        /*092c*/ 	.word	0x0500000f


	//   ....[181]....
        /*0930*/ 	.word	0x0500000f


	//   ....[182]....
        /*0934*/ 	.word	0x0500000f


	//   ....[183]....
        /*0938*/ 	.word	0x0500000f


	//   ....[184]....
        /*093c*/ 	.word	0x0500000f


	//----- nvinfo : EIATTR_COOP_GROUP_INSTR_OFFSETS
	.align		4
.L_229:
        /*0940*/ 	.byte	0x04, 0x28
        /*0942*/ 	.short	(.L_231 - .L_230)


	//   ....[0]....
.L_230:
        /*0944*/ 	.word	0x00000070


	//   ....[1]....
        /*0948*/ 	.word	0x000001a0


	//   ....[2]....
        /*094c*/ 	.word	0x000001f0


	//   ....[3]....
        /*0950*/ 	.word	0x00000420


	//   ....[4]....
        /*0954*/ 	.word	0x00000580


	//   ....[5]....
        /*0958*/ 	.word	0x000006a0


	//   ....[6]....
        /*095c*/ 	.word	0x00000800


	//   ....[7]....
        /*0960*/ 	.word	0x00007870


	//   ....[8]....
        /*0964*/ 	.word	0x00007f60


	//   ....[9]....
        /*0968*/ 	.word	0x00007f70


	//   ....[10]....
        /*096c*/ 	.word	0x00007f80


	//   ....[11]....
        /*0970*/ 	.word	0x00007f90


	//   ....[12]....
        /*0974*/ 	.word	0x00009c70


	//   ....[13]....
        /*0978*/ 	.word	0x00009c80


	//   ....[14]....
        /*097c*/ 	.word	0x00009c90


	//   ....[15]....
        /*0980*/ 	.word	0x00009ca0


	//   ....[16]....
        /*0984*/ 	.word	0x0000c550


	//   ....[17]....
        /*0988*/ 	.word	0x0000c7e0


	//   ....[18]....
        /*098c*/ 	.word	0x0000da70


	//   ....[19]....
        /*0990*/ 	.word	0x0000db70


	//   ....[20]....
        /*0994*/ 	.word	0x0000e220


	//   ....[21]....
        /*0998*/ 	.word	0x0000e370


	//   ....[22]....
        /*099c*/ 	.word	0x0000fbb0


	//   ....[23]....
        /*09a0*/ 	.word	0x0000fdb0


	//   ....[24]....
        /*09a4*/ 	.word	0x00010d60


	//   ....[25]....
        /*09a8*/ 	.word	0x00010e60


	//   ....[26]....
        /*09ac*/ 	.word	0x00011240


	//   ....[27]....
        /*09b0*/ 	.word	0x00011390


	//   ....[28]....
        /*09b4*/ 	.word	0x00013110


	//   ....[29]....
        /*09b8*/ 	.word	0x00013140


	//   ....[30]....
        /*09bc*/ 	.word	0x000131a0


	//   ....[31]....
        /*09c0*/ 	.word	0x00013200


	//   ....[32]....
        /*09c4*/ 	.word	0x00014d80


	//   ....[33]....
        /*09c8*/ 	.word	0x00014f40


	//   ....[34]....
        /*09cc*/ 	.word	0x00015be0


	//   ....[35]....
        /*09d0*/ 	.word	0x00015d60


	//   ....[36]....
        /*09d4*/ 	.word	0x00016520


	//   ....[37]....
        /*09d8*/ 	.word	0x00016580


	//   ....[38]....
        /*09dc*/ 	.word	0x000178c0


	//   ....[39]....
        /*09e0*/ 	.word	0x000179a0


	//   ....[40]....
        /*09e4*/ 	.word	0x000179e0


	//   ....[41]....
        /*09e8*/ 	.word	0x00017ae0


	//   ....[42]....
        /*09ec*/ 	.word	0x000187a0


	//   ....[43]....
        /*09f0*/ 	.word	0x000187b0


	//   ....[44]....
        /*09f4*/ 	.word	0x000187d0


	//   ....[45]....
        /*09f8*/ 	.word	0x000187e0


	//   ....[46]....
        /*09fc*/ 	.word	0x000187f0


	//   ....[47]....
        /*0a00*/ 	.word	0x00018800


	//   ....[48]....
        /*0a04*/ 	.word	0x00018810


	//   ....[49]....
        /*0a08*/ 	.word	0x00018820


	//   ....[50]....
        /*0a0c*/ 	.word	0x00018830


	//   ....[51]....
        /*0a10*/ 	.word	0x00018840


	//   ....[52]....
        /*0a14*/ 	.word	0x00018850


	//   ....[53]....
        /*0a18*/ 	.word	0x00018860


	//   ....[54]....
        /*0a1c*/ 	.word	0x00018870


	//   ....[55]....
        /*0a20*/ 	.word	0x00018880


	//   ....[56]....
        /*0a24*/ 	.word	0x00018890


	//   ....[57]....
        /*0a28*/ 	.word	0x000188a0


	//   ....[58]....
        /*0a2c*/ 	.word	0x000188b0


	//   ....[59]....
        /*0a30*/ 	.word	0x000188c0


	//   ....[60]....
        /*0a34*/ 	.word	0x000188d0


	//   ....[61]....
        /*0a38*/ 	.word	0x000188e0


	//   ....[62]....
        /*0a3c*/ 	.word	0x000188f0


	//   ....[63]....
        /*0a40*/ 	.word	0x00018900


	//   ....[64]....
        /*0a44*/ 	.word	0x00018910


	//   ....[65]....
        /*0a48*/ 	.word	0x00018920


	//   ....[66]....
        /*0a4c*/ 	.word	0x00018930


	//   ....[67]....
        /*0a50*/ 	.word	0x00018940


	//   ....[68]....
        /*0a54*/ 	.word	0x00018950


	//   ....[69]....
        /*0a58*/ 	.word	0x00018960


	//   ....[70]....
        /*0a5c*/ 	.word	0x00018970


	//   ....[71]....
        /*0a60*/ 	.word	0x00018980


	//   ....[72]....
        /*0a64*/ 	.word	0x00018990


	//   ....[73]....
        /*0a68*/ 	.word	0x000189a0


	//   ....[74]....
        /*0a6c*/ 	.word	0x000189b0


	//   ....[75]....
        /*0a70*/ 	.word	0x000189c0


	//   ....[76]....
        /*0a74*/ 	.word	0x000189d0


	//   ....[77]....
        /*0a78*/ 	.word	0x000189e0


	//   ....[78]....
        /*0a7c*/ 	.word	0x000189f0


	//   ....[79]....
        /*0a80*/ 	.word	0x00018a00


	//   ....[80]....
        /*0a84*/ 	.word	0x00018a10


	//   ....[81]....
        /*0a88*/ 	.word	0x00018a20


	//   ....[82]....
        /*0a8c*/ 	.word	0x00018a30


	//   ....[83]....
        /*0a90*/ 	.word	0x00018a40


	//   ....[84]....
        /*0a94*/ 	.word	0x00018a50


	//   ....[85]....
        /*0a98*/ 	.word	0x00018a60


	//   ....[86]....
        /*0a9c*/ 	.word	0x00018a70


	//   ....[87]....
        /*0aa0*/ 	.word	0x00018a80


	//   ....[88]....
        /*0aa4*/ 	.word	0x00018a90


	//   ....[89]....
        /*0aa8*/ 	.word	0x00018aa0


	//   ....[90]....
        /*0aac*/ 	.word	0x000193d0


	//   ....[91]....
        /*0ab0*/ 	.word	0x000193e0


	//   ....[92]....
        /*0ab4*/ 	.word	0x000193f0


	//   ....[93]....
        /*0ab8*/ 	.word	0x00019430


	//   ....[94]....
        /*0abc*/ 	.word	0x00019b20


	//   ....[95]....
        /*0ac0*/ 	.word	0x00019b40


	//   ....[96]....
        /*0ac4*/ 	.word	0x00019c40


	//   ....[97]....
        /*0ac8*/ 	.word	0x00019c60


	//   ....[98]....
        /*0acc*/ 	.word	0x0001a080


	//   ....[99]....
        /*0ad0*/ 	.word	0x0001a0c0


	//   ....[100]....
        /*0ad4*/ 	.word	0x0001a510


	//   ....[101]....
        /*0ad8*/ 	.word	0x0001a520


	//   ....[102]....
        /*0adc*/ 	.word	0x0001b140


	//   ....[103]....
        /*0ae0*/ 	.word	0x0001b150


	//   ....[104]....
        /*0ae4*/ 	.word	0x0001b250


	//   ....[105]....
        /*0ae8*/ 	.word	0x0001b270


	//   ....[106]....
        /*0aec*/ 	.word	0x0001b400


	//   ....[107]....
        /*0af0*/ 	.word	0x0001b600


	//   ....[108]....
        /*0af4*/ 	.word	0x0001b630


	//   ....[109]....
        /*0af8*/ 	.word	0x0001b660


	//   ....[110]....
        /*0afc*/ 	.word	0x0001b690


	//   ....[111]....
        /*0b00*/ 	.word	0x0001b6c0


	//   ....[112]....
        /*0b04*/ 	.word	0x0001b6f0


	//   ....[113]....
        /*0b08*/ 	.word	0x0001b880


	//   ....[114]....
        /*0b0c*/ 	.word	0x0001b8b0


	//   ....[115]....
        /*0b10*/ 	.word	0x0001b8e0


	//   ....[116]....
        /*0b14*/ 	.word	0x0001b910


	//   ....[117]....
        /*0b18*/ 	.word	0x0001b940


	//   ....[118]....
        /*0b1c*/ 	.word	0x0001b970


	//   ....[119]....
        /*0b20*/ 	.word	0x0001ba00


	//   ....[120]....
        /*0b24*/ 	.word	0x0001ba30


	//   ....[121]....
        /*0b28*/ 	.word	0x0001ba40


	//   ....[122]....
        /*0b2c*/ 	.word	0x0001ba80


	//   ....[123]....
        /*0b30*/ 	.word	0x0001d3f0


	//   ....[124]....
        /*0b34*/ 	.word	0x0001f5e0


	//   ....[125]....
        /*0b38*/ 	.word	0x00020450


	//   ....[126]....
        /*0b3c*/ 	.word	0x00020460


	//   ....[127]....
        /*0b40*/ 	.word	0x00020470


	//   ....[128]....
        /*0b44*/ 	.word	0x00020480


	//   ....[129]....
        /*0b48*/ 	.word	0x000205b0


	//   ....[130]....
        /*0b4c*/ 	.word	0x000205c0


	//   ....[131]....
        /*0b50*/ 	.word	0x00022050


	//   ....[132]....
        /*0b54*/ 	.word	0x00022080


	//   ....[133]....
        /*0b58*/ 	.word	0x000220e0


	//   ....[134]....
        /*0b5c*/ 	.word	0x00022110


	//   ....[135]....
        /*0b60*/ 	.word	0x00022140


	//   ....[136]....
        /*0b64*/ 	.word	0x00022170


	//   ....[137]....
        /*0b68*/ 	.word	0x000221a0


	//   ....[138]....
        /*0b6c*/ 	.word	0x000221d0


	//   ....[139]....
        /*0b70*/ 	.word	0x00022370


	//   ....[140]....
        /*0b74*/ 	.word	0x000223a0


	//   ....[141]....
        /*0b78*/ 	.word	0x000223d0


	//   ....[142]....
        /*0b7c*/ 	.word	0x00022400


	//   ....[143]....
        /*0b80*/ 	.word	0x00022430


	//   ....[144]....
        /*0b84*/ 	.word	0x00022460


	//   ....[145]....
        /*0b88*/ 	.word	0x00022520


	//   ....[146]....
        /*0b8c*/ 	.word	0x00022540


	//   ....[147]....
        /*0b90*/ 	.word	0x00022560


	//   ....[148]....
        /*0b94*/ 	.word	0x000225c0


	//   ....[149]....
        /*0b98*/ 	.word	0x00022ff0


	//   ....[150]....
        /*0b9c*/ 	.word	0x00023460


	//   ....[151]....
        /*0ba0*/ 	.word	0x000234f0


	//   ....[152]....
        /*0ba4*/ 	.word	0x00023540


	//   ....[153]....
        /*0ba8*/ 	.word	0x00023590


	//   ....[154]....
        /*0bac*/ 	.word	0x00023660


	//   ....[155]....
        /*0bb0*/ 	.word	0x000236f0


	//   ....[156]....
        /*0bb4*/ 	.word	0x00023740


	//   ....[157]....
        /*0bb8*/ 	.word	0x00023790


	//   ....[158]....
        /*0bbc*/ 	.word	0x00023b30


	//   ....[159]....
        /*0bc0*/ 	.word	0x00023e10


	//   ....[160]....
        /*0bc4*/ 	.word	0x00024010


	//   ....[161]....
        /*0bc8*/ 	.word	0x00024060


	//   ....[162]....
        /*0bcc*/ 	.word	0x000240c0


	//   ....[163]....
        /*0bd0*/ 	.word	0x00024160


	//   ....[164]....
        /*0bd4*/ 	.word	0x00024230


	//   ....[165]....
        /*0bd8*/ 	.word	0x00024310


	//   ....[166]....
        /*0bdc*/ 	.word	0x000245e0


	//   ....[167]....
        /*0be0*/ 	.word	0x00024680


	//   ....[168]....
        /*0be4*/ 	.word	0x00024800


	//   ....[169]....
        /*0be8*/ 	.word	0x00024870


	//   ....[170]....
        /*0bec*/ 	.word	0x000248e0


	//   ....[171]....
        /*0bf0*/ 	.word	0x00024950


	//   ....[172]....
        /*0bf4*/ 	.word	0x000249c0


	//   ....[173]....
        /*0bf8*/ 	.word	0x00024a40


	//   ....[174]....
        /*0bfc*/ 	.word	0x00024ad0


	//   ....[175]....
        /*0c00*/ 	.word	0x00024b70


	//   ....[176]....
        /*0c04*/ 	.word	0x00024be0


	//   ....[177]....
        /*0c08*/ 	.word	0x00024c50


	//   ....[178]....
        /*0c0c*/ 	.word	0x00024cc0


	//   ....[179]....
        /*0c10*/ 	.word	0x00024d40


	//   ....[180]....
        /*0c14*/ 	.word	0x00024db0


	//   ....[181]....
        /*0c18*/ 	.word	0x00024e60


	//   ....[182]....
        /*0c1c*/ 	.word	0x00024eb0


	//   ....[183]....
        /*0c20*/ 	.word	0x00024f40


	//   ....[184]....
        /*0c24*/ 	.word	0x00025070


	//----- nvinfo : EIATTR_REG_RECONFIG
	.align		4
.L_231:
        /*0c28*/ 	.byte	0x01, 0x54
	.zero		2


	//----- nvinfo : EIATTR_SYSCALL_OFFSETS
	.align		4
        /*0c2c*/ 	.byte	0x04, 0x46
        /*0c2e*/ 	.short	(.L_233 - .L_232)


	//   ....[0]....
.L_232:
        /*0c30*/ 	.word	0x00002070


	//   ....[1]....
        /*0c34*/ 	.word	0x000021c0


	//   ....[2]....
        /*0c38*/ 	.word	0x000079e0


	//   ....[3]....
        /*0c3c*/ 	.word	0x00007d00


	//   ....[4]....
        /*0c40*/ 	.word	0x0001f090


	//   ....[5]....
        /*0c44*/ 	.word	0x0001f200


	//   ....[6]....
        /*0c48*/ 	.word	0x0001f350


	//   ....[7]....
        /*0c4c*/ 	.word	0x0001f490


	//   ....[8]....
        /*0c50*/ 	.word	0x0001ff20


	//----- nvinfo : EIATTR_MBARRIER_INSTR_OFFSETS
	.align		4
.L_233:
        /*0c54*/ 	.byte	0x04, 0x39
        /*0c56*/ 	.short	(.L_235 - .L_234)


	//   ....[0]....
.L_234:
        /*0c58*/ 	.word	0x000002d0
        /*0c5c*/ 	.word	0x000000ff
        /*0c60*/ 	.word	0x00019c00
        /*0c64*/ 	.short	0x0100
        /*0c66*/ 	.byte	0x08
	.zero		1


	//   ....[1]....
        /*0c68*/ 	.word	0x000002e0
        /*0c6c*/ 	.word	0x000000ff
        /*0c70*/ 	.word	0x00019c20
        /*0c74*/ 	.short	0x0100
        /*0c76*/ 	.byte	0x08
	.zero		1


	//   ....[2]....
        /*0c78*/ 	.word	0x000003d0
        /*0c7c*/ 	.word	0x000000ff
        /*0c80*/ 	.word	0x00019c30
        /*0c84*/ 	.short	0x0100
        /*0c86*/ 	.byte	0x08
	.zero		1


	//   ....[3]....
        /*0c88*/ 	.word	0x000003e0
        /*0c8c*/ 	.word	0x000000ff
        /*0c90*/ 	.word	0x00019c40
        /*0c94*/ 	.short	0x0100
        /*0c96*/ 	.byte	0x08
	.zero		1


	//   ....[4]....
        /*0c98*/ 	.word	0x000003f0
        /*0c9c*/ 	.word	0x000000ff
        /*0ca0*/ 	.word	0x00019c38
        /*0ca4*/ 	.short	0x0100
        /*0ca6*/ 	.byte	0x08
	.zero		1


	//   ....[5]....
        /*0ca8*/ 	.word	0x00000400
        /*0cac*/ 	.word	0x000000ff
        /*0cb0*/ 	.word	0x00019c48
        /*0cb4*/ 	.short	0x0100
        /*0cb6*/ 	.byte	0x08
	.zero		1


	//   ....[6]....
        /*0cb8*/ 	.word	0x00000530
        /*0cbc*/ 	.word	0x000000ff
        /*0cc0*/ 	.word	0x00019c50
        /*0cc4*/ 	.short	0x0100
        /*0cc6*/ 	.byte	0x08
	.zero		1


	//   ....[7]....
        /*0cc8*/ 	.word	0x00000540
        /*0ccc*/ 	.word	0x000000ff
        /*0cd0*/ 	.word	0x00019c60
        /*0cd4*/ 	.short	0x0100
        /*0cd6*/ 	.byte	0x08
	.zero		1


	//   ....[8]....
        /*0cd8*/ 	.word	0x00000550
        /*0cdc*/ 	.word	0x000000ff
        /*0ce0*/ 	.word	0x00019c58
        /*0ce4*/ 	.short	0x0100
        /*0ce6*/ 	.byte	0x08
	.zero		1


	//   ....[9]....
        /*0ce8*/ 	.word	0x00000560
        /*0cec*/ 	.word	0x000000ff
        /*0cf0*/ 	.word	0x00019c68
        /*0cf4*/ 	.short	0x0100
        /*0cf6*/ 	.byte	0x08
	.zero		1


	//   ....[10]....
        /*0cf8*/ 	.word	0x00000650
        /*0cfc*/ 	.word	0x000000ff
        /*0d00*/ 	.word	0x00019c70
        /*0d04*/ 	.short	0x0100
        /*0d06*/ 	.byte	0x06
	.zero		1


	//   ....[11]....
        /*0d08*/ 	.word	0x00000660
        /*0d0c*/ 	.word	0x000000ff
        /*0d10*/ 	.word	0x00019c80
        /*0d14*/ 	.short	0x0100
        /*0d16*/ 	.byte	0x06
	.zero		1


	//   ....[12]....
        /*0d18*/ 	.word	0x00000670
        /*0d1c*/ 	.word	0x000000ff
        /*0d20*/ 	.word	0x00019c78
        /*0d24*/ 	.short	0x0100
        /*0d26*/ 	.byte	0x06
	.zero		1


	//   ....[13]....
        /*0d28*/ 	.word	0x00000680
        /*0d2c*/ 	.word	0x000000ff
        /*0d30*/ 	.word	0x00019c88
        /*0d34*/ 	.short	0x0100
        /*0d36*/ 	.byte	0x06
	.zero		1


	//   ....[14]....
        /*0d38*/ 	.word	0x000007b0
        /*0d3c*/ 	.word	0x000000ff
        /*0d40*/ 	.word	0x00019c90
        /*0d44*/ 	.short	0x0100
        /*0d46*/ 	.byte	0x08
	.zero		1


	//   ....[15]....
        /*0d48*/ 	.word	0x000007c0
        /*0d4c*/ 	.word	0x000000ff
        /*0d50*/ 	.word	0x00019ca0
        /*0d54*/ 	.short	0x0100
        /*0d56*/ 	.byte	0x08
	.zero		1


	//   ....[16]....
        /*0d58*/ 	.word	0x000007d0
        /*0d5c*/ 	.word	0x000000ff
        /*0d60*/ 	.word	0x00019c98
        /*0d64*/ 	.short	0x0100
        /*0d66*/ 	.byte	0x08
	.zero		1


	//   ....[17]....
        /*0d68*/ 	.word	0x000007e0
        /*0d6c*/ 	.word	0x000000ff
        /*0d70*/ 	.word	0x00019ca8
        /*0d74*/ 	.short	0x0100
        /*0d76*/ 	.byte	0x08
	.zero		1


	//   ....[18]....
        /*0d78*/ 	.word	0x00000910
        /*0d7c*/ 	.word	0x000000ff
        /*0d80*/ 	.word	0x00019cb0
        /*0d84*/ 	.short	0x0100
        /*0d86*/ 	.byte	0x08
	.zero		1


	//   ....[19]....
        /*0d88*/ 	.word	0x00000920
        /*0d8c*/ 	.word	0x000000ff
        /*0d90*/ 	.word	0x00019cc0
        /*0d94*/ 	.short	0x0100
        /*0d96*/ 	.byte	0x08
	.zero		1


	//   ....[20]....
        /*0d98*/ 	.word	0x00000930
        /*0d9c*/ 	.word	0x000000ff
        /*0da0*/ 	.word	0x00019cb8
        /*0da4*/ 	.short	0x0100
        /*0da6*/ 	.byte	0x08
	.zero		1


	//   ....[21]....
        /*0da8*/ 	.word	0x00000940
        /*0dac*/ 	.word	0x000000ff
        /*0db0*/ 	.word	0x00019cc8
        /*0db4*/ 	.short	0x0100
        /*0db6*/ 	.byte	0x08
	.zero		1


	//   ....[22]....
        /*0db8*/ 	.word	0x00002f10
        /*0dbc*/ 	.word	0x00000052
        /*0dc0*/ 	.word	0x00019c90
        /*0dc4*/ 	.short	0x010a
        /*0dc6*/ 	.byte	0x3f
	.zero		1


	//   ....[23]....
        /*0dc8*/ 	.word	0x00004750
        /*0dcc*/ 	.word	0x00000052
        /*0dd0*/ 	.word	0x00019c90
        /*0dd4*/ 	.short	0x010a
        /*0dd6*/ 	.byte	0x3f
	.zero		1


	//   ....[24]....
        /*0dd8*/ 	.word	0x000067c0
        /*0ddc*/ 	.word	0x00000052
        /*0de0*/ 	.word	0x00019c90
        /*0de4*/ 	.short	0x010a
        /*0de6*/ 	.byte	0x3f
	.zero		1


	//   ....[25]....
        /*0de8*/ 	.word	0x00006970
        /*0dec*/ 	.word	0x00000008
        /*0df0*/ 	.word	0x00000000
        /*0df4*/ 	.short	0x0101
        /*0df6*/ 	.byte	0x3f
	.zero		1


	//   ....[26]....
        /*0df8*/ 	.word	0x000069b0
        /*0dfc*/ 	.word	0x00000052
        /*0e00*/ 	.word	0x00019cb0
        /*0e04*/ 	.short	0x010a
        /*0e06*/ 	.byte	0x3f
	.zero		1


	//   ....[27]....
        /*0e08*/ 	.word	0x00006c30
        /*0e0c*/ 	.word	0x00000052
        /*0e10*/ 	.word	0x00000000
        /*0e14*/ 	.short	0x0101
        /*0e16*/ 	.byte	0x3f
	.zero		1


	//   ....[28]....
        /*0e18*/ 	.word	0x00007a80
        /*0e1c*/ 	.word	0x00000010
        /*0e20*/ 	.word	0x00019c00
        /*0e24*/ 	.short	0x010a
        /*0e26*/ 	.byte	0x3f
	.zero		1


	//   ....[29]....
        /*0e28*/ 	.word	0x00007ad0
        /*0e2c*/ 	.word	0x00000010
        /*0e30*/ 	.word	0x00019c00
        /*0e34*/ 	.short	0x010a
        /*0e36*/ 	.byte	0x3f
	.zero		1


	//   ....[30]....
        /*0e38*/ 	.word	0x000082e0
        /*0e3c*/ 	.word	0x00000010
        /*0e40*/ 	.word	0x00019c00
        /*0e44*/ 	.short	0x010a
        /*0e46*/ 	.byte	0x3f
	.zero		1


	//   ....[31]....
        /*0e48*/ 	.word	0x00009fb0
        /*0e4c*/ 	.word	0x00000010
        /*0e50*/ 	.word	0x00019c00
        /*0e54*/ 	.short	0x010a
        /*0e56*/ 	.byte	0x3f
	.zero		1


	//   ....[32]....
        /*0e58*/ 	.word	0x0000c160
        /*0e5c*/ 	.word	0x00000003
        /*0e60*/ 	.word	0x00019c30
        /*0e64*/ 	.short	0x010a
        /*0e66*/ 	.byte	0x3f
	.zero		1


	//   ....[33]....
        /*0e68*/ 	.word	0x0000c1d0
        /*0e6c*/ 	.word	0x00000003
        /*0e70*/ 	.word	0x00019c30
        /*0e74*/ 	.short	0x010a
        /*0e76*/ 	.byte	0x3f
	.zero		1


	//   ....[34]....
        /*0e78*/ 	.word	0x0000c600
        /*0e7c*/ 	.word	0x00000000
        /*0e80*/ 	.word	0x00000000
        /*0e84*/ 	.short	0x0101
        /*0e86*/ 	.byte	0x3f
	.zero		1


	//   ....[35]....
        /*0e88*/ 	.word	0x0000f580
        /*0e8c*/ 	.word	0x00000015
        /*0e90*/ 	.word	0x00019c30
        /*0e94*/ 	.short	0x010a
        /*0e96*/ 	.byte	0x3f
	.zero		1


	//   ....[36]....
        /*0e98*/ 	.word	0x0000f600
        /*0e9c*/ 	.word	0x00000015
        /*0ea0*/ 	.word	0x00019c30
        /*0ea4*/ 	.short	0x010a
        /*0ea6*/ 	.byte	0x3f
	.zero		1


	//   ....[37]....
        /*0ea8*/ 	.word	0x0000f820
        /*0eac*/ 	.word	0x00000016
        /*0eb0*/ 	.word	0x00019c50
        /*0eb4*/ 	.short	0x010a
        /*0eb6*/ 	.byte	0x3f
	.zero		1


	//   ....[38]....
        /*0eb8*/ 	.word	0x0000f870
        /*0ebc*/ 	.word	0x00000016
        /*0ec0*/ 	.word	0x00019c50
        /*0ec4*/ 	.short	0x010a
        /*0ec6*/ 	.byte	0x3f
	.zero		1


	//   ....[39]....
        /*0ec8*/ 	.word	0x0000fbd0
        /*0ecc*/ 	.word	0x0000000a
        /*0ed0*/ 	.word	0x00000000
        /*0ed4*/ 	.short	0x0101
        /*0ed6*/ 	.byte	0x3f
	.zero		1


	//   ....[40]....
        /*0ed8*/ 	.word	0x00012400
        /*0edc*/ 	.word	0x00000016
        /*0ee0*/ 	.word	0x00000000
        /*0ee4*/ 	.short	0x0101
        /*0ee6*/ 	.byte	0x3f
	.zero		1


	//   ....[41]....
        /*0ee8*/ 	.word	0x00012890
        /*0eec*/ 	.word	0x00000015
        /*0ef0*/ 	.word	0x00019c30
        /*0ef4*/ 	.short	0x010a
        /*0ef6*/ 	.byte	0x3f
	.zero		1


	//   ....[42]....
        /*0ef8*/ 	.word	0x00012910
        /*0efc*/ 	.word	0x00000015
        /*0f00*/ 	.word	0x00019c30
        /*0f04*/ 	.short	0x010a
        /*0f06*/ 	.byte	0x3f
	.zero		1


	//   ....[43]....
        /*0f08*/ 	.word	0x00012b30
        /*0f0c*/ 	.word	0x0000009b
        /*0f10*/ 	.word	0x00019c50
        /*0f14*/ 	.short	0x010a
        /*0f16*/ 	.byte	0x3f
	.zero		1


	//   ....[44]....
        /*0f18*/ 	.word	0x00012b80
        /*0f1c*/ 	.word	0x0000009b
        /*0f20*/ 	.word	0x00019c50
        /*0f24*/ 	.short	0x010a
        /*0f26*/ 	.byte	0x3f
	.zero		1


	//   ....[45]....
        /*0f28*/ 	.word	0x000139d0
        /*0f2c*/ 	.word	0x00000015
        /*0f30*/ 	.word	0x00000000
        /*0f34*/ 	.short	0x0101
        /*0f36*/ 	.byte	0x3f
	.zero		1


	//   ....[46]....
        /*0f38*/ 	.word	0x00013f70
        /*0f3c*/ 	.word	0x0000009b
        /*0f40*/ 	.word	0x00000000
        /*0f44*/ 	.short	0x0101
        /*0f46*/ 	.byte	0x3f
	.zero		1


	//   ....[47]....
        /*0f48*/ 	.word	0x00014710
        /*0f4c*/ 	.word	0x00000000
        /*0f50*/ 	.word	0x00019c30
        /*0f54*/ 	.short	0x010a
        /*0f56*/ 	.byte	0x3f
	.zero		1


	//   ....[48]....
        /*0f58*/ 	.word	0x00014790
        /*0f5c*/ 	.word	0x00000000
        /*0f60*/ 	.word	0x00019c30
        /*0f64*/ 	.short	0x010a
        /*0f66*/ 	.byte	0x3f
	.zero		1


	//   ....[49]....
        /*0f68*/ 	.word	0x000149b0
        /*0f6c*/ 	.word	0x00000015
        /*0f70*/ 	.word	0x00019c50
        /*0f74*/ 	.short	0x010a
        /*0f76*/ 	.byte	0x3f
	.zero		1


	//   ....[50]....
        /*0f78*/ 	.word	0x00014a00
        /*0f7c*/ 	.word	0x00000015
        /*0f80*/ 	.word	0x00019c50
        /*0f84*/ 	.short	0x010a
        /*0f86*/ 	.byte	0x3f
	.zero		1


	//   ....[51]....
        /*0f88*/ 	.word	0x00014d90
        /*0f8c*/ 	.word	0x0000000a
        /*0f90*/ 	.word	0x00000000
        /*0f94*/ 	.short	0x0101
        /*0f96*/ 	.byte	0x3f
	.zero		1


	//   ....[52]....
        /*0f98*/ 	.word	0x00016f90
        /*0f9c*/ 	.word	0x00000015
        /*0fa0*/ 	.word	0x00000000
        /*0fa4*/ 	.short	0x0101
        /*0fa6*/ 	.byte	0x3f
	.zero		1


	//   ....[53]....
        /*0fa8*/ 	.word	0x00017640
        /*0fac*/ 	.word	0x00000004
        /*0fb0*/ 	.word	0x00019c50
        /*0fb4*/ 	.short	0x010a
        /*0fb6*/ 	.byte	0x3f
	.zero		1


	//   ....[54]....
        /*0fb8*/ 	.word	0x00017690
        /*0fbc*/ 	.word	0x00000004
        /*0fc0*/ 	.word	0x00019c50
        /*0fc4*/ 	.short	0x010a
        /*0fc6*/ 	.byte	0x3f
	.zero		1


	//   ....[55]....
        /*0fc8*/ 	.word	0x00017f80
        /*0fcc*/ 	.word	0x00000002
        /*0fd0*/ 	.word	0x00000000
        /*0fd4*/ 	.short	0x0101
        /*0fd6*/ 	.byte	0x3f
	.zero		1


	//   ....[56]....
        /*0fd8*/ 	.word	0x00019b30
        /*0fdc*/ 	.word	0x00000000
        /*0fe0*/ 	.word	0x00000000
        /*0fe4*/ 	.short	0x0101
        /*0fe6*/ 	.byte	0x3f
	.zero		1


	//   ....[57]....
        /*0fe8*/ 	.word	0x00019f50
        /*0fec*/ 	.word	0x00000004
        /*0ff0*/ 	.word	0x00000000
        /*0ff4*/ 	.short	0x0101
        /*0ff6*/ 	.byte	0x3f
	.zero		1


	//   ....[58]....
        /*0ff8*/ 	.word	0x0001d4d0
        /*0ffc*/ 	.word	0x00000013
        /*1000*/ 	.word	0x00019c20
        /*1004*/ 	.short	0x010a
        /*1006*/ 	.byte	0x3f
	.zero		1


	//   ....[59]....
        /*1008*/ 	.word	0x0001d560
        /*100c*/ 	.word	0x0000000a
        /*1010*/ 	.word	0x00019ca0
        /*1014*/ 	.short	0x010a
        /*1016*/ 	.byte	0x3f
	.zero		1


	//   ....[60]....
        /*1018*/ 	.word	0x0001d9b0
        /*101c*/ 	.word	0x0000000a
        /*1020*/ 	.word	0x00019cc0
        /*1024*/ 	.short	0x010a
        /*1026*/ 	.byte	0x3f
	.zero		1


	//   ....[61]....
        /*1028*/ 	.word	0x0001dec0
        /*102c*/ 	.word	0x00000009
        /*1030*/ 	.word	0x00019ca0
        /*1034*/ 	.short	0x010a
        /*1036*/ 	.byte	0x3f
	.zero		1


	//   ....[62]....
        /*1038*/ 	.word	0x0001e300
        /*103c*/ 	.word	0x00000009
        /*1040*/ 	.word	0x00019cc0
        /*1044*/ 	.short	0x010a
        /*1046*/ 	.byte	0x3f
	.zero		1


	//   ....[63]....
        /*1048*/ 	.word	0x0001f810
        /*104c*/ 	.word	0x00000004
        /*1050*/ 	.word	0x00019c80
        /*1054*/ 	.short	0x010a
        /*1056*/ 	.byte	0x3f
	.zero		1


	//   ....[64]....
        /*1058*/ 	.word	0x0001fa70
        /*105c*/ 	.word	0x00000004
        /*1060*/ 	.word	0x00019c40
        /*1064*/ 	.short	0x010a
        /*1066*/ 	.byte	0x3f
	.zero		1


	//   ....[65]....
        /*1068*/ 	.word	0x000206a0
        /*106c*/ 	.word	0x00000013
        /*1070*/ 	.word	0x00019c00
        /*1074*/ 	.short	0x0107
        /*1076*/ 	.byte	0x3f
	.zero		1


	//   ....[66]....
        /*1078*/ 	.word	0x000207a0
        /*107c*/ 	.word	0x00000013
        /*1080*/ 	.word	0x00019c00
        /*1084*/ 	.short	0x0101
        /*1086*/ 	.byte	0x3f
	.zero		1


	//   ....[67]....
        /*1088*/ 	.word	0x000207c0
        /*108c*/ 	.word	0x00000013
        /*1090*/ 	.word	0x00019c20
        /*1094*/ 	.short	0x010a
        /*1096*/ 	.byte	0x3f
	.zero		1


	//   ....[68]....
        /*1098*/ 	.word	0x00020ab0
        /*109c*/ 	.word	0x00000006
        /*10a0*/ 	.word	0x00019c80
        /*10a4*/ 	.short	0x010a
        /*10a6*/ 	.byte	0x3f
	.zero		1


	//   ....[69]....
        /*10a8*/ 	.word	0x00020ee0
        /*10ac*/ 	.word	0x00000006
        /*10b0*/ 	.word	0x00019c40
        /*10b4*/ 	.short	0x010a
        /*10b6*/ 	.byte	0x3f
	.zero		1


	//   ....[70]....
        /*10b8*/ 	.word	0x00021390
        /*10bc*/ 	.word	0x00000003
        /*10c0*/ 	.word	0x00019c70
        /*10c4*/ 	.short	0x010a
        /*10c6*/ 	.byte	0x3f
	.zero		1


	//   ....[71]....
        /*10c8*/ 	.word	0x00021400
        /*10cc*/ 	.word	0x00000003
        /*10d0*/ 	.word	0x00019c60
        /*10d4*/ 	.short	0x010a
        /*10d6*/ 	.byte	0x3f
	.zero		1


	//   ....[72]....
        /*10d8*/ 	.word	0x00021780
        /*10dc*/ 	.word	0x00000003
        /*10e0*/ 	.word	0x00019c50
        /*10e4*/ 	.short	0x0101
        /*10e6*/ 	.byte	0x3f
	.zero		1


	//   ....[73]....
        /*10e8*/ 	.word	0x00021800
        /*10ec*/ 	.word	0x00000003
        /*10f0*/ 	.word	0x00000000
        /*10f4*/ 	.short	0x0101
        /*10f6*/ 	.byte	0x3f
	.zero		1


	//   ....[74]....
        /*10f8*/ 	.word	0x000219f0
        /*10fc*/ 	.word	0x00000003
        /*1100*/ 	.word	0x00019c70
        /*1104*/ 	.short	0x010a
        /*1106*/ 	.byte	0x3f
	.zero		1


	//   ....[75]....
        /*1108*/ 	.word	0x00021a60
        /*110c*/ 	.word	0x00000003
        /*1110*/ 	.word	0x00019c60
        /*1114*/ 	.short	0x010a
        /*1116*/ 	.byte	0x3f
	.zero		1


	//   ....[76]....
        /*1118*/ 	.word	0x00021de0
        /*111c*/ 	.word	0x00000003
        /*1120*/ 	.word	0x00019c50
        /*1124*/ 	.short	0x0101
        /*1126*/ 	.byte	0x3f
	.zero		1


	//   ....[77]....
        /*1128*/ 	.word	0x00021e30
        /*112c*/ 	.word	0x00000000
        /*1130*/ 	.word	0x00000000
        /*1134*/ 	.short	0x0101
        /*1136*/ 	.byte	0x3f
	.zero		1


	//   ....[78]....
        /*1138*/ 	.word	0x00022f70
        /*113c*/ 	.word	0x00000009
        /*1140*/ 	.word	0x00019c20
        /*1144*/ 	.short	0x010a
        /*1146*/ 	.byte	0x3f
	.zero		1


	//   ....[79]....
        /*1148*/ 	.word	0x00023100
        /*114c*/ 	.word	0x00000007
        /*1150*/ 	.word	0x00000000
        /*1154*/ 	.short	0x010a
        /*1156*/ 	.byte	0x3f
	.zero		1


	//   ....[80]....
        /*1158*/ 	.word	0x00023170
        /*115c*/ 	.word	0x00000003
        /*1160*/ 	.word	0x00000000
        /*1164*/ 	.short	0x010a
        /*1166*/ 	.byte	0x3f
	.zero		1


	//   ....[81]....
        /*1168*/ 	.word	0x000231c0
        /*116c*/ 	.word	0x00000003
        /*1170*/ 	.word	0x00019c60
        /*1174*/ 	.short	0x010a
        /*1176*/ 	.byte	0x3f
	.zero		1


	//   ....[82]....
        /*1178*/ 	.word	0x00023210
        /*117c*/ 	.word	0x00000005
        /*1180*/ 	.word	0x00019c60
        /*1184*/ 	.short	0x010a
        /*1186*/ 	.byte	0x3f
	.zero		1


	//   ....[83]....
        /*1188*/ 	.word	0x00023250
        /*118c*/ 	.word	0x00000003
        /*1190*/ 	.word	0x00019c80
        /*1194*/ 	.short	0x010a
        /*1196*/ 	.byte	0x3f
	.zero		1


	//   ....[84]....
        /*1198*/ 	.word	0x00023270
        /*119c*/ 	.word	0x00000005
        /*11a0*/ 	.word	0x00019c80
        /*11a4*/ 	.short	0x010a
        /*11a6*/ 	.byte	0x3f
	.zero		1


	//   ....[85]....
        /*11a8*/ 	.word	0x000232d0
        /*11ac*/ 	.word	0x00000052
        /*11b0*/ 	.word	0x00019c90
        /*11b4*/ 	.short	0x010a
        /*11b6*/ 	.byte	0x3f
	.zero		1


	//   ....[86]....
        /*11b8*/ 	.word	0x00023320
        /*11bc*/ 	.word	0x00000052
        /*11c0*/ 	.word	0x00019c90
        /*11c4*/ 	.short	0x010a
        /*11c6*/ 	.byte	0x3f
	.zero		1


	//   ....[87]....
        /*11c8*/ 	.word	0x00023370
        /*11cc*/ 	.word	0x00000052
        /*11d0*/ 	.word	0x00019c90
        /*11d4*/ 	.short	0x010a
        /*11d6*/ 	.byte	0x3f
	.zero		1


	//   ....[88]....
        /*11d8*/ 	.word	0x000233c0
        /*11dc*/ 	.word	0x00000052
        /*11e0*/ 	.word	0x00019cb0
        /*11e4*/ 	.short	0x010a
        /*11e6*/ 	.byte	0x3f
	.zero		1


	//   ....[89]....
        /*11e8*/ 	.word	0x000235c0
        /*11ec*/ 	.word	0x00000010
        /*11f0*/ 	.word	0x00019c00
        /*11f4*/ 	.short	0x010a
        /*11f6*/ 	.byte	0x3f
	.zero		1


	//   ....[90]....
        /*11f8*/ 	.word	0x000237d0
        /*11fc*/ 	.word	0x00000010
        /*1200*/ 	.word	0x00019c00
        /*1204*/ 	.short	0x010a
        /*1206*/ 	.byte	0x3f
	.zero		1


	//   ....[91]....
        /*1208*/ 	.word	0x00023820
        /*120c*/ 	.word	0x00000003
        /*1210*/ 	.word	0x00019c30
        /*1214*/ 	.short	0x010a
        /*1216*/ 	.byte	0x3f
	.zero		1


	//   ....[92]....
        /*1218*/ 	.word	0x00023870
        /*121c*/ 	.word	0x00000015
        /*1220*/ 	.word	0x00019c30
        /*1224*/ 	.short	0x010a
        /*1226*/ 	.byte	0x3f
	.zero		1


	//   ....[93]....
        /*1228*/ 	.word	0x000238c0
        /*122c*/ 	.word	0x00000016
        /*1230*/ 	.word	0x00019c50
        /*1234*/ 	.short	0x010a
        /*1236*/ 	.byte	0x3f
	.zero		1


	//   ....[94]....
        /*1238*/ 	.word	0x00023910
        /*123c*/ 	.word	0x00000015
        /*1240*/ 	.word	0x00019c30
        /*1244*/ 	.short	0x010a
        /*1246*/ 	.byte	0x3f
	.zero		1


	//   ....[95]....
        /*1248*/ 	.word	0x00023960
        /*124c*/ 	.word	0x0000009b
        /*1250*/ 	.word	0x00019c50
        /*1254*/ 	.short	0x010a
        /*1256*/ 	.byte	0x3f
	.zero		1


	//   ....[96]....
        /*1258*/ 	.word	0x000239b0
        /*125c*/ 	.word	0x00000000
        /*1260*/ 	.word	0x00019c30
        /*1264*/ 	.short	0x010a
        /*1266*/ 	.byte	0x3f
	.zero		1


	//   ....[97]....
        /*1268*/ 	.word	0x00023a00
        /*126c*/ 	.word	0x00000015
        /*1270*/ 	.word	0x00019c50
        /*1274*/ 	.short	0x010a
        /*1276*/ 	.byte	0x3f
	.zero		1


	//   ....[98]....
        /*1278*/ 	.word	0x00023a50
        /*127c*/ 	.word	0x00000004
        /*1280*/ 	.word	0x00019c50
        /*1284*/ 	.short	0x010a
        /*1286*/ 	.byte	0x3f
	.zero		1


	//   ....[99]....
        /*1288*/ 	.word	0x00023bf0
        /*128c*/ 	.word	0x00000013
        /*1290*/ 	.word	0x00019c20
        /*1294*/ 	.short	0x010a
        /*1296*/ 	.byte	0x3f
	.zero		1


	//   ....[100]....
        /*1298*/ 	.word	0x00023c40
        /*129c*/ 	.word	0x0000000a
        /*12a0*/ 	.word	0x00019ca0
        /*12a4*/ 	.short	0x010a
        /*12a6*/ 	.byte	0x3f
	.zero		1


	//   ....[101]....
        /*12a8*/ 	.word	0x00023c90
        /*12ac*/ 	.word	0x0000000a
        /*12b0*/ 	.word	0x00019cc0
        /*12b4*/ 	.short	0x010a
        /*12b6*/ 	.byte	0x3f
	.zero		1


	//   ....[102]....
        /*12b8*/ 	.word	0x00023ce0
        /*12bc*/ 	.word	0x00000009
        /*12c0*/ 	.word	0x00019ca0
        /*12c4*/ 	.short	0x010a
        /*12c6*/ 	.byte	0x3f
	.zero		1


	//   ....[103]....
        /*12c8*/ 	.word	0x00023d30
        /*12cc*/ 	.word	0x00000009
        /*12d0*/ 	.word	0x00019cc0
        /*12d4*/ 	.short	0x010a
        /*12d6*/ 	.byte	0x3f
	.zero		1


	//   ....[104]....
        /*12d8*/ 	.word	0x00023ed0
        /*12dc*/ 	.word	0x00000004
        /*12e0*/ 	.word	0x00019c80
        /*12e4*/ 	.short	0x010a
        /*12e6*/ 	.byte	0x3f
	.zero		1


	//   ....[105]....
        /*12e8*/ 	.word	0x00023f20
        /*12ec*/ 	.word	0x00000004
        /*12f0*/ 	.word	0x00019c40
        /*12f4*/ 	.short	0x010a
        /*12f6*/ 	.byte	0x3f
	.zero		1


	//   ....[106]....
        /*12f8*/ 	.word	0x00024350
        /*12fc*/ 	.word	0x00000013
        /*1300*/ 	.word	0x00019c20
        /*1304*/ 	.short	0x010a
        /*1306*/ 	.byte	0x3f
	.zero		1


	//   ....[107]....
        /*1308*/ 	.word	0x000243a0
        /*130c*/ 	.word	0x00000006
        /*1310*/ 	.word	0x00019c80
        /*1314*/ 	.short	0x010a
        /*1316*/ 	.byte	0x3f
	.zero		1


	//   ....[108]....
        /*1318*/ 	.word	0x000243f0
        /*131c*/ 	.word	0x00000006
        /*1320*/ 	.word	0x00019c40
        /*1324*/ 	.short	0x010a
        /*1326*/ 	.byte	0x3f
	.zero		1


	//   ....[109]....
        /*1328*/ 	.word	0x00024440
        /*132c*/ 	.word	0x00000003
        /*1330*/ 	.word	0x00019c70
        /*1334*/ 	.short	0x010a
        /*1336*/ 	.byte	0x3f
	.zero		1


	//   ....[110]....
        /*1338*/ 	.word	0x00024490
        /*133c*/ 	.word	0x00000003
        /*1340*/ 	.word	0x00019c60
        /*1344*/ 	.short	0x010a
        /*1346*/ 	.byte	0x3f
	.zero		1


	//   ....[111]....
        /*1348*/ 	.word	0x000244e0
        /*134c*/ 	.word	0x00000003
        /*1350*/ 	.word	0x00019c70
        /*1354*/ 	.short	0x010a
        /*1356*/ 	.byte	0x3f
	.zero		1


	//   ....[112]....
        /*1358*/ 	.word	0x00024530
        /*135c*/ 	.word	0x00000003
        /*1360*/ 	.word	0x00019c60
        /*1364*/ 	.short	0x010a
        /*1366*/ 	.byte	0x3f
	.zero		1


	//   ....[113]....
        /*1368*/ 	.word	0x00024f90
        /*136c*/ 	.word	0x00000009
        /*1370*/ 	.word	0x00019c20
        /*1374*/ 	.short	0x010a
        /*1376*/ 	.byte	0x3f
	.zero		1


	//   ....[114]....
        /*1378*/ 	.word	0x00025130
        /*137c*/ 	.word	0x00000007
        /*1380*/ 	.word	0x00000000
        /*1384*/ 	.short	0x010a
        /*1386*/ 	.byte	0x3f
	.zero		1


	//   ....[115]....
        /*1388*/ 	.word	0x00025180
        /*138c*/ 	.word	0x00000003
        /*1390*/ 	.word	0x00000000
        /*1394*/ 	.short	0x010a
        /*1396*/ 	.byte	0x3f
	.zero		1


	//   ....[116]....
        /*1398*/ 	.word	0x000251d0
        /*139c*/ 	.word	0x00000003
        /*13a0*/ 	.word	0x00019c60
        /*13a4*/ 	.short	0x010a
        /*13a6*/ 	.byte	0x3f
	.zero		1


	//   ....[117]....
        /*13a8*/ 	.word	0x00025220
        /*13ac*/ 	.word	0x00000005
        /*13b0*/ 	.word	0x00019c60
        /*13b4*/ 	.short	0x010a
        /*13b6*/ 	.byte	0x3f
	.zero		1


	//   ....[118]....
        /*13b8*/ 	.word	0x00025270
        /*13bc*/ 	.word	0x00000003
        /*13c0*/ 	.word	0x00019c80
        /*13c4*/ 	.short	0x010a
        /*13c6*/ 	.byte	0x3f
	.zero		1


	//----- nvinfo : EIATTR_NUM_MBARRIERS
	.align		4
.L_235:
        /*13c8*/ 	.byte	0x03, 0x38
        /*13ca*/ 	.short	0x0016


	//----- nvinfo : EIATTR_EXIT_INSTR_OFFSETS
	.align		4
        /*13cc*/ 	.byte	0x04, 0x1c
        /*13ce*/ 	.short	(.L_237 - .L_236)


	//   ....[0]....
.L_236:
        /*13d0*/ 	.word	0x000232c0


	//----- nvinfo : EIATTR_MAX_THREADS
	.align		4
.L_237:
        /*13d4*/ 	.byte	0x04, 0x05
        /*13d6*/ 	.short	(.L_239 - .L_238)
.L_238:
        /*13d8*/ 	.word	0x00000200
        /*13dc*/ 	.word	0x00000001
        /*13e0*/ 	.word	0x00000001


	//----- nvinfo : EIATTR_CRS_STACK_SIZE
	.align		4
.L_239:
        /*13e4*/ 	.byte	0x04, 0x1e
        /*13e6*/ 	.short	(.L_241 - .L_240)
.L_240:
        /*13e8*/ 	.word	0x00000000


	//----- nvinfo : EIATTR_CBANK_PARAM_SIZE
	.align		4
.L_241:
        /*13ec*/ 	.byte	0x03, 0x19
        /*13ee*/ 	.short	0x0af0


	//----- nvinfo : EIATTR_PARAM_CBANK
	.align		4
        /*13f0*/ 	.byte	0x04, 0x0a
        /*13f2*/ 	.short	(.L_243 - .L_242)
	.align		4
.L_242:
        /*13f4*/ 	.word	index@(.nv.constant0._ZN7cutlass13device_kernelIN5flash11enable_sm90INS1_16FlashAttnFwdSm90INS1_25CollectiveMainloopFwdSm90ILi2EN4cute5tupleIJNS5_1CILi1EEES8_S8_EEENS6_IJNS7_ILi192EEENS7_ILi128EEENS7_ILi96EEEEEELi96ENS_12float_e4m3_tEfNS_4arch4Sm90ELb0ELb1ELb0ELb1ELb0ELb1ELb0ELb1ELb1ELb1ELb1ELb0EEENS1_21CollectiveEpilogueFwdINS6_IJSA_SC_SB_EEES9_NS_10bfloat16_tESG_Li384ELb1ELb1ELb1ELb1EEENS1_36VarlenDynamicPersistentTileSchedulerILi192ELi128ELi384ELi128ELb1ELb1ELb1ELb1ELb0ELb1EEEEEEEEEvNT_6ParamsE)
        /*13f8*/ 	.short	0x0210
        /*13fa*/ 	.short	0x0af0


	//----- nvinfo : EIATTR_SW_WAR
	.align		4
.L_243:
        /*13fc*/ 	.byte	0x04, 0x36
        /*13fe*/ 	.short	(.L_245 - .L_244)
.L_244:
        /*1400*/ 	.word	0x00000008
.L_245:


//--------------------- .nv.info._ZN7cutlass13device_kernelIN5flash11enable_sm90INS1_16FlashAttnFwdSm90INS1_25CollectiveMainloopFwdSm90ILi2EN4cute5tupleIJNS5_1CILi1EEES8_S8_EEENS6_IJNS7_ILi192EEENS7_ILi128EEENS7_ILi96EEEEEELi96ENS_12float_e4m3_tEfNS_4arch4Sm90ELb1ELb0ELb0ELb0ELb0ELb0ELb0ELb1ELb1ELb1ELb1ELb0EEENS1_21CollectiveEpilogueFwdINS6_IJSA_SC_SB_EEES9_NS_10bfloat16_tESG_Li384ELb0ELb1ELb1ELb1EEENS1_19SingleTileSchedulerILb0ELb1ELb1ELi192EEEEEEEEEvNT_6ParamsE --------------------------
	.section	.nv.info._ZN7cutlass13device_kernelIN5flash11enable_sm90INS1_16FlashAttnFwdSm90INS1_25CollectiveMainloopFwdSm90ILi2EN4cute5tupleIJNS5_1CILi1EEES8_S8_EEENS6_IJNS7_ILi192EEENS7_ILi128EEENS7_ILi96EEEEEELi96ENS_12float_e4m3_tEfNS_4arch4Sm90ELb1ELb0ELb0ELb0ELb0ELb0ELb0ELb1ELb1ELb1ELb1ELb0EEENS1_21CollectiveEpilogueFwdINS6_IJSA_SC_SB_EEES9_NS_10bfloat16_tESG_Li384ELb0ELb1ELb1ELb1EEENS1_19SingleTileSchedulerILb0ELb1ELb1ELi192EEEEEEEEEvNT_6ParamsE,"",@"SHT_CUDA_INFO"
	.sectionflags	@""
	.align	4


	//----- nvinfo : EIATTR_CUDA_API_VERSION
	.align		4
        /*0000*/ 	.byte	0x04, 0x37
        /*0002*/ 	.short	(.L_247 - .L_246)
.L_246:
        /*0004*/ 	.word	0x00000082


	//----- nvinfo : EIATTR_KPARAM_INFO
	.align		4
.L_247:
        /*0008*/ 	.byte	0x04, 0x17
        /*000a*/ 	.short	(.L_249 - .L_248)
.L_248:
        /*000c*/ 	.word	0x00000000
        /*0010*/ 	.short	0x0000
        /*0012*/ 	.short	0x0070
        /*0014*/ 	.byte	0x00, 0xf0, 0x01, 0x28


	//----- nvinfo : EIATTR_SPARSE_MMA_MASK
	.align		4
.L_249:
        /*0018*/ 	.byte	0x03, 0x50
        /*001a*/ 	.short	0x0000


	//----- nvinfo : EIATTR_MAXREG_COUNT
	.align		4
        /*001c*/ 	.byte	0x03, 0x1b
        /*001e*/ 	.short	0x0080


	//----- nvinfo : EIATTR_NUM_BARRIERS
	.align		4
        /*0020*/ 	.byte	0x02, 0x4c
        /*0022*/ 	.byte	0x09
	.zero		1


	//----- nvinfo : EIATTR_EXTERNS
	.align		4
        /*0024*/ 	.byte	0x04, 0x0f
        /*0026*/ 	.short	(.L_251 - .L_250)


	//   ....[0]....
	.align		4
.L_250:
        /*0028*/ 	.word	index@(__assertfail)


	//----- nvinfo : EIATTR_MERCURY_ISA_VERSION
	.align		4
.L_251:
        /*002c*/ 	.byte	0x03, 0x5f
        /*002e*/ 	.short	0x0101


	//----- nvinfo : EIATTR_INT_WARP_WIDE_INSTR_OFFSETS
	.align		4
        /*0030*/ 	.byte	0x04, 0x31
        /*0032*/ 	.short	(.L_253 - .L_252)


	//   ....[0]....
.L_252:
        /*0034*/ 	.word	0x00000120


	//   ....[1]....
        /*0038*/ 	.word	0x00000160


	//   ....[2]....
        /*003c*/ 	.word	0x000001d0


	//----- nvinfo : EIATTR_COOP_GROUP_MASK_REGIDS
	.align		4
.L_253:
        /*0040*/ 	.byte	0x04, 0x29
        /*0042*/ 	.short	(.L_255 - .L_254)


	//   ....[0]....
.L_254:
        /*0044*/ 	.word	0xffffffff


	//   ....[1]....
        /*0048*/ 	.word	0xffffffff


	//   ....[2]....
        /*004c*/ 	.word	0xffffffff


	//   ....[3]....
        /*0050*/ 	.word	0xffffffff


	//   ....[4]....
        /*0054*/ 	.word	0xffffffff


	//   ....[5]....
        /*0058*/ 	.word	0xffffffff


	//   ....[6]....
        /*005c*/ 	.word	0xffffffff


	//   ....[7]....
        /*0060*/ 	.word	0xffffffff


	//   ....[8]....
        /*0064*/ 	.word	0xffffffff


	//   ....[9]....
        /*0068*/ 	.word	0xffffffff


	//   ....[10]....
        /*006c*/ 	.word	0xffffffff


	//   ....[11]....
        /*0070*/ 	.word	0xffffffff


	//   ....[12]....
        /*0074*/ 	.word	0xffffffff


	//   ....[13]....
        /*0078*/ 	.word	0xffffffff


	//   ....[14]....
        /*007c*/ 	.word	0xffffffff


	//   ....[15]....
        /*0080*/ 	.word	0xffffffff


	//   ....[16]....
        /*0084*/ 	.word	0xffffffff


	//   ....[17]....
        /*0088*/ 	.word	0xffffffff


	//   ....[18]....
        /*008c*/ 	.word	0xffffffff


	//   ....[19]....
        /*0090*/ 	.word	0xffffffff


	//   ....[20]....
        /*0094*/ 	.word	0xffffffff


	//   ....[21]....
        /*0098*/ 	.word	0xffffffff


	//   ....[22]....
        /*009c*/ 	.word	0xffffffff


	//   ....[23]....
        /*00a0*/ 	.word	0xffffffff


	//   ....[24]....
        /*00a4*/ 	.word	0xffffffff


	//   ....[25]....
        /*00a8*/ 	.word	0xffffffff


	//   ....[26]....
        /*00ac*/ 	.word	0xffffffff


	//   ....[27]....
        /*00b0*/ 	.word	0xffffffff


	//   ....[28]....
        /*00b4*/ 	.word	0xffffffff


	//   ....[29]....
        /*00b8*/ 	.word	0xffffffff


	//   ....[30]....
        /*00bc*/ 	.word	0xffffffff


	//   ....[31]....
        /*00c0*/ 	.word	0xffffffff


	//   ....[32]....
        /*00c4*/ 	.word	0xffffffff


	//   ....[33]....
        /*00c8*/ 	.word	0xffffffff


	//   ....[34]....
        /*00cc*/ 	.word	0xffffffff


	//   ....[35]....
        /*00d0*/ 	.word	0xffffffff


	//   ....[36]....
        /*00d4*/ 	.word	0xffffffff


	//   ....[37]....
        /*00d8*/ 	.word	0xffffffff


	//   ....[38]....
        /*00dc*/ 	.word	0xffffffff


	//   ....[39]....
        /*00e0*/ 	.word	0xffffffff


	//   ....[40]....
        /*00e4*/ 	.word	0xffffffff


	//   ....[41]....
        /*00e8*/ 	.word	0xffffffff


	//   ....[42]....
        /*00ec*/ 	.word	0xffffffff


	//   ....[43]....
        /*00f0*/ 	.word	0xffffffff


	//   ....[44]....
        /*00f4*/ 	.word	0xffffffff


	//   ....[45]....
        /*00f8*/ 	.word	0xffffffff


	//   ....[46]....
        /*00fc*/ 	.word	0xffffffff


	//   ....[47]....
        /*0100*/ 	.word	0xffffffff


	//   ....[48]....
        /*0104*/ 	.word	0xffffffff


	//   ....[49]....
        /*0108*/ 	.word	0xffffffff


	//   ....[50]....
        /*010c*/ 	.word	0xffffffff


	//   ....[51]....
        /*0110*/ 	.word	0xffffffff


	//   ....[52]....
        /*0114*/ 	.word	0xffffffff


	//   ....[53]....
        /*0118*/ 	.word	0xffffffff


	//   ....[54]....
        /*011c*/ 	.word	0xffffffff


	//   ....[55]....
        /*0120*/ 	.word	0xffffffff


	//   ....[56]....
        /*0124*/ 	.word	0xffffffff


	//   ....[57]....
        /*0128*/ 	.word	0xffffffff


	//   ....[58]....
        /*012c*/ 	.word	0xffffffff


	//   ....[59]....
        /*0130*/ 	.word	0xffffffff


	//   ....[60]....
        /*0134*/ 	.word	0xffffffff


	//   ....[61]....
        /*0138*/ 	.word	0xffffffff


	//   ....[62]....
        /*013c*/ 	.word	0xffffffff


	//   ....[63]....
        /*0140*/ 	.word	0xffffffff


	//   ....[64]....
        /*0144*/ 	.word	0xffffffff


	//   ....[65]....
        /*0148*/ 	.word	0xffffffff


	//   ....[66]....
        /*014c*/ 	.word	0xffffffff


	//   ....[67]....
        /*0150*/ 	.word	0xffffffff


	//   ....[68]....
        /*0154*/ 	.word	0xffffffff


	//   ....[69]....
        /*0158*/ 	.word	0xffffffff


	//   ....[70]....
        /*015c*/ 	.word	0xffffffff


	//   ....[71]....
        /*0160*/ 	.word	0xffffffff


	//   ....[72]....
        /*0164*/ 	.word	0xffffffff


	//   ....[73]....
        /*0168*/ 	.word	0xffffffff


	//   ....[74]....
        /*016c*/ 	.word	0xffffffff


	//   ....[75]....
        /*0170*/ 	.word	0xffffffff


	//   ....[76]....
        /*0174*/ 	.word	0xffffffff


	//   ....[77]....
        /*0178*/ 	.word	0xffffffff


	//   ....[78]....
        /*017c*/ 	.word	0xffffffff


	//   ....[79]....
        /*0180*/ 	.word	0xffffffff


	//   ....[80]....
        /*0184*/ 	.word	0xffffffff


	//   ....[81]....
        /*0188*/ 	.word	0xffffffff


	//   ....[82]....
        /*018c*/ 	.word	0xffffffff


	//   ....[83]....
        /*0190*/ 	.word	0xffffffff


	//   ....[84]....
        /*0194*/ 	.word	0xffffffff


	//   ....[85]....
        /*0198*/ 	.word	0xffffffff


	//   ....[86]....
        /*019c*/ 	.word	0xffffffff


	//   ....[87]....
        /*01a0*/ 	.word	0xffffffff


	//   ....[88]....
        /*01a4*/ 	.word	0xffffffff


	//   ....[89]....
        /*01a8*/ 	.word	0xffffffff


	//   ....[90]....
        /*01ac*/ 	.word	0xffffffff


	//   ....[91]....
        /*01b0*/ 	.word	0xffffffff


	//   ....[92]....
        /*01b4*/ 	.word	0xffffffff


	//   ....[93]....
        /*01b8*/ 	.word	0x0500000f


	//   ....[94]....
        /*01bc*/ 	.word	0x0500000f


	//   ....[95]....
        /*01c0*/ 	.word	0x0500000f


	//   ....[96]....
        /*01c4*/ 	.word	0x0500000f


	//   ....[97]....
        /*01c8*/ 	.word	0x0500000f


	//   ....[98]....
        /*01cc*/ 	.word	0x0500000f


	//   ....[99]....
        /*01d0*/ 	.word	0x0500000f


	//----- nvinfo : EIATTR_COOP_GROUP_INSTR_OFFSETS
	.align		4
.L_255:
        /*01d4*/ 	.byte	0x04, 0x28
        /*01d6*/ 	.short	(.L_257 - .L_256)


	//   ....[0]....
.L_256:
        /*01d8*/ 	.word	0x00000050


	//   ....[1]....
        /*01dc*/ 	.word	0x00000130


	//   ....[2]....
        /*01e0*/ 	.word	0x00000180


	//   ....[3]....
        /*01e4*/ 	.word	0x000003b0


	//   ....[4]....
        /*01e8*/ 	.word	0x00000510


	//   ....[5]....
        /*01ec*/ 	.word	0x00000630


	//   ....[6]....
        /*01f0*/ 	.word	0x00000790


	//   ....[7]....
        /*01f4*/ 	.word	0x000014e0


	//   ....[8]....
        /*01f8*/ 	.word	0x00001c80


	//   ....[9]....
        /*01fc*/ 	.word	0x00002450


	//   ....[10]....
        /*0200*/ 	.word	0x00002470


	//   ....[11]....
        /*0204*/ 	.word	0x00002480


	//   ....[12]....
        /*0208*/ 	.word	0x00002ee0


	//   ....[13]....
        /*020c*/ 	.word	0x00002fd0


	//   ....[14]....
        /*0210*/ 	.word	0x00003fb0


	//   ....[15]....
        /*0214*/ 	.word	0x00003fd0


	//   ....[16]....
        /*0218*/ 	.word	0x00004720


	//   ....[17]....
        /*021c*/ 	.word	0x000047e0


	//   ....[18]....
        /*0220*/ 	.word	0x000050e0


	//   ....[19]....
        /*0224*/ 	.word	0x00005150


	//   ....[20]....
        /*0228*/ 	.word	0x00006850


	//   ....[21]....
        /*022c*/ 	.word	0x000068b0


	//   ....[22]....
        /*0230*/ 	.word	0x00006940


	//   ....[23]....
        /*0234*/ 	.word	0x00006960


	//   ....[24]....
        /*0238*/ 	.word	0x00008040


	//   ....[25]....
        /*023c*/ 	.word	0x00008060


	//   ....[26]....
        /*0240*/ 	.word	0x000080e0


	//   ....[27]....
        /*0244*/ 	.word	0x000080f0


	//   ....[28]....
        /*0248*/ 	.word	0x00008dc0


	//   ....[29]....
        /*024c*/ 	.word	0x00008dd0


	//   ....[30]....
        /*0250*/ 	.word	0x00008de0


	//   ....[31]....
        /*0254*/ 	.word	0x00008df0


	//   ....[32]....
        /*0258*/ 	.word	0x00008e00


	//   ....[33]....
        /*025c*/ 	.word	0x00008e20


	//   ....[34]....
        /*0260*/ 	.word	0x00008e30


	//   ....[35]....
        /*0264*/ 	.word	0x00008e40


	//   ....[36]....
        /*0268*/ 	.word	0x00008e60


	//   ....[37]....
        /*026c*/ 	.word	0x00008e70


	//   ....[38]....
        /*0270*/ 	.word	0x00008e80


	//   ....[39]....
        /*0274*/ 	.word	0x00008e90


	//   ....[40]....
        /*0278*/ 	.word	0x00008eb0


	//   ....[41]....
        /*027c*/ 	.word	0x00008ed0


	//   ....[42]....
        /*0280*/ 	.word	0x00008ee0


	//   ....[43]....
        /*0284*/ 	.word	0x00008ef0


	//   ....[44]....
        /*0288*/ 	.word	0x00008f10


	//   ....[45]....
        /*028c*/ 	.word	0x00008f30


	//   ....[46]....
        /*0290*/ 	.word	0x00008f40


	//   ....[47]....
        /*0294*/ 	.word	0x00008f60


	//   ....[48]....
        /*0298*/ 	.word	0x00008f80


	//   ....[49]....
        /*029c*/ 	.word	0x00008f90


	//   ....[50]....
        /*02a0*/ 	.word	0x00008fa0


	//   ....[51]....
        /*02a4*/ 	.word	0x00008fb0


	//   ....[52]....
        /*02a8*/ 	.word	0x00008fc0


	//   ....[53]....
        /*02ac*/ 	.word	0x00008fe0


	//   ....[54]....
        /*02b0*/ 	.word	0x00008ff0


	//   ....[55]....
        /*02b4*/ 	.word	0x00009000


	//   ....[56]....
        /*02b8*/ 	.word	0x00009010


	//   ....[57]....
        /*02bc*/ 	.word	0x00009020


	//   ....[58]....
        /*02c0*/ 	.word	0x00009030


	//   ....[59]....
        /*02c4*/ 	.word	0x00009040


	//   ....[60]....
        /*02c8*/ 	.word	0x00009050


	//   ....[61]....
        /*02cc*/ 	.word	0x00009070


	//   ....[62]....
        /*02d0*/ 	.word	0x000090a0


	//   ....[63]....
        /*02d4*/ 	.word	0x000090d0


	//   ....[64]....
        /*02d8*/ 	.word	0x00009100


	//   ....[65]....
        /*02dc*/ 	.word	0x00009140


	//   ....[66]....
        /*02e0*/ 	.word	0x00009180


	//   ....[67]....
        /*02e4*/ 	.word	0x000091b0


	//   ....[68]....
        /*02e8*/ 	.word	0x000091c0


	//   ....[69]....
        /*02ec*/ 	.word	0x000091d0


	//   ....[70]....
        /*02f0*/ 	.word	0x000091e0


	//   ....[71]....
        /*02f4*/ 	.word	0x000091f0


	//   ....[72]....
        /*02f8*/ 	.word	0x00009200


	//   ....[73]....
        /*02fc*/ 	.word	0x00009210


	//   ....[74]....
        /*0300*/ 	.word	0x00009220


	//   ....[75]....
        /*0304*/ 	.word	0x00009230


	//   ....[76]....
        /*0308*/ 	.word	0x00009580


	//   ....[77]....
        /*030c*/ 	.word	0x000095e0


	//   ....[78]....
        /*0310*/ 	.word	0x00009610


	//   ....[79]....
        /*0314*/ 	.word	0x00009650


	//   ....[80]....
        /*0318*/ 	.word	0x00009690


	//   ....[81]....
        /*031c*/ 	.word	0x000096d0


	//   ....[82]....
        /*0320*/ 	.word	0x00009bf0


	//   ....[83]....
        /*0324*/ 	.word	0x00009c20


	//   ....[84]....
        /*0328*/ 	.word	0x0000a5f0


	//   ....[85]....
        /*032c*/ 	.word	0x0000b420


	//   ....[86]....
        /*0330*/ 	.word	0x0000c100


	//   ....[87]....
        /*0334*/ 	.word	0x0000c130


	//   ....[88]....
        /*0338*/ 	.word	0x0000c160


	//   ....[89]....
        /*033c*/ 	.word	0x0000c180


	//   ....[90]....
        /*0340*/ 	.word	0x0000c190


	//   ....[91]....
        /*0344*/ 	.word	0x0000c1f0


	//   ....[92]....
        /*0348*/ 	.word	0x0000d900


	//   ....[93]....
        /*034c*/ 	.word	0x0000deb0


	//   ....[94]....
        /*0350*/ 	.word	0x0000e080


	//   ....[95]....
        /*0354*/ 	.word	0x0000e0d0


	//   ....[96]....
        /*0358*/ 	.word	0x0000e190


	//   ....[97]....
        /*035c*/ 	.word	0x0000e240


	//   ....[98]....
        /*0360*/ 	.word	0x0000e2d0


	//   ....[99]....
        /*0364*/ 	.word	0x0000e3c0


	//----- nvinfo : EIATTR_REG_RECONFIG
	.align		4
.L_257:
        /*0368*/ 	.byte	0x01, 0x54
	.zero		2


	//----- nvinfo : EIATTR_SYSCALL_OFFSETS
	.align		4
        /*036c*/ 	.byte	0x04, 0x46
        /*036e*/ 	.short	(.L_259 - .L_258)


	//   ....[0]....
.L_258:
        /*0370*/ 	.word	0x000016a0


	//   ....[1]....
        /*0374*/ 	.word	0x0000adf0


	//   ....[2]....
        /*0378*/ 	.word	0x0000af30


	//   ....[3]....
        /*037c*/ 	.word	0x0000b070


	//   ....[4]....
        /*0380*/ 	.word	0x0000b190


	//   ....[5]....
        /*0384*/ 	.word	0x0000bc70


	//----- nvinfo : EIATTR_MBARRIER_INSTR_OFFSETS
	.align		4
.L_259:
        /*0388*/ 	.byte	0x04, 0x39
        /*038a*/ 	.short	(.L_261 - .L_260)


	//   ....[0]....
.L_260:
        /*038c*/ 	.word	0x00000260
        /*0390*/ 	.word	0x000000ff
        /*0394*/ 	.word	0x00017000
        /*0398*/ 	.short	0x0100
        /*039a*/ 	.byte	0x08
	.zero		1


	//   ....[1]....
        /*039c*/ 	.word	0x00000270
        /*03a0*/ 	.word	0x000000ff
        /*03a4*/ 	.word	0x00017020
        /*03a8*/ 	.short	0x0100
        /*03aa*/ 	.byte	0x08
	.zero		1


	//   ....[2]....
        /*03ac*/ 	.word	0x00000360
        /*03b0*/ 	.word	0x000000ff
        /*03b4*/ 	.word	0x00017030
        /*03b8*/ 	.short	0x0100
        /*03ba*/ 	.byte	0x08
	.zero		1


	//   ....[3]....
        /*03bc*/ 	.word	0x00000370
        /*03c0*/ 	.word	0x000000ff
        /*03c4*/ 	.word	0x00017040
        /*03c8*/ 	.short	0x0100
        /*03ca*/ 	.byte	0x08
	.zero		1


	//   ....[4]....
        /*03cc*/ 	.word	0x00000380
        /*03d0*/ 	.word	0x000000ff
        /*03d4*/ 	.word	0x00017038
        /*03d8*/ 	.short	0x0100
        /*03da*/ 	.byte	0x08
	.zero		1


	//   ....[5]....
        /*03dc*/ 	.word	0x00000390
        /*03e0*/ 	.word	0x000000ff
        /*03e4*/ 	.word	0x00017048
        /*03e8*/ 	.short	0x0100
        /*03ea*/ 	.byte	0x08
	.zero		1


	//   ....[6]....
        /*03ec*/ 	.word	0x000004c0
        /*03f0*/ 	.word	0x000000ff
        /*03f4*/ 	.word	0x00017050
        /*03f8*/ 	.short	0x0100
        /*03fa*/ 	.byte	0x08
	.zero		1


	//   ....[7]....
        /*03fc*/ 	.word	0x000004d0
        /*0400*/ 	.word	0x000000ff
        /*0404*/ 	.word	0x00017060
        /*0408*/ 	.short	0x0100
        /*040a*/ 	.byte	0x08
	.zero		1


	//   ....[8]....
        /*040c*/ 	.word	0x000004e0
        /*0410*/ 	.word	0x000000ff
        /*0414*/ 	.word	0x00017058
        /*0418*/ 	.short	0x0100
        /*041a*/ 	.byte	0x08
	.zero		1


	//   ....[9]....
        /*041c*/ 	.word	0x000004f0
        /*0420*/ 	.word	0x000000ff
        /*0424*/ 	.word	0x00017068
        /*0428*/ 	.short	0x0100
        /*042a*/ 	.byte	0x08
	.zero		1


	//   ....[10]....
        /*042c*/ 	.word	0x000005e0
        /*0430*/ 	.word	0x000000ff
        /*0434*/ 	.word	0x00017070
        /*0438*/ 	.short	0x0100
        /*043a*/ 	.byte	0x06
	.zero		1


	//   ....[11]....
        /*043c*/ 	.word	0x000005f0
        /*0440*/ 	.word	0x000000ff
        /*0444*/ 	.word	0x00017080
        /*0448*/ 	.short	0x0100
        /*044a*/ 	.byte	0x06
	.zero		1


	//   ....[12]....
        /*044c*/ 	.word	0x00000600
        /*0450*/ 	.word	0x000000ff
        /*0454*/ 	.word	0x00017078
        /*0458*/ 	.short	0x0100
        /*045a*/ 	.byte	0x06
	.zero		1


	//   ....[13]....
        /*045c*/ 	.word	0x00000610
        /*0460*/ 	.word	0x000000ff
        /*0464*/ 	.word	0x00017088
        /*0468*/ 	.short	0x0100
        /*046a*/ 	.byte	0x06
	.zero		1


	//   ....[14]....
        /*046c*/ 	.word	0x00000740
        /*0470*/ 	.word	0x000000ff
        /*0474*/ 	.word	0x00017090
        /*0478*/ 	.short	0x0100
        /*047a*/ 	.byte	0x08
	.zero		1


	//   ....[15]....
        /*047c*/ 	.word	0x00000750
        /*0480*/ 	.word	0x000000ff
        /*0484*/ 	.word	0x000170a0
        /*0488*/ 	.short	0x0100
        /*048a*/ 	.byte	0x08
	.zero		1


	//   ....[16]....
        /*048c*/ 	.word	0x00000760
        /*0490*/ 	.word	0x000000ff
        /*0494*/ 	.word	0x00017098
        /*0498*/ 	.short	0x0100
        /*049a*/ 	.byte	0x08
	.zero		1


	//   ....[17]....
        /*049c*/ 	.word	0x00000770
        /*04a0*/ 	.word	0x000000ff
        /*04a4*/ 	.word	0x000170a8
        /*04a8*/ 	.short	0x0100
        /*04aa*/ 	.byte	0x08
	.zero		1


	//   ....[18]....
        /*04ac*/ 	.word	0x000008a0
        /*04b0*/ 	.word	0x000000ff
        /*04b4*/ 	.word	0x000170b0
        /*04b8*/ 	.short	0x0100
        /*04ba*/ 	.byte	0x08
	.zero		1


	//   ....[19]....
        /*04bc*/ 	.word	0x000008b0
        /*04c0*/ 	.word	0x000000ff
        /*04c4*/ 	.word	0x000170c0
        /*04c8*/ 	.short	0x0100
        /*04ca*/ 	.byte	0x08
	.zero		1


	//   ....[20]....
        /*04cc*/ 	.word	0x000008c0
        /*04d0*/ 	.word	0x000000ff
        /*04d4*/ 	.word	0x000170b8
        /*04d8*/ 	.short	0x0100
        /*04da*/ 	.byte	0x08
	.zero		1


	//   ....[21]....
        /*04dc*/ 	.word	0x000008d0
        /*04e0*/ 	.word	0x000000ff
        /*04e4*/ 	.word	0x000170c8
        /*04e8*/ 	.short	0x0100
        /*04ea*/ 	.byte	0x08
	.zero		1


	//   ....[22]....
        /*04ec*/ 	.word	0x000016c0
        /*04f0*/ 	.word	0x000000ff
        /*04f4*/ 	.word	0x00017000
        /*04f8*/ 	.short	0x010a
        /*04fa*/ 	.byte	0x2a
	.zero		1


	//   ....[23]....
        /*04fc*/ 	.word	0x00001730
        /*0500*/ 	.word	0x000000ff
        /*0504*/ 	.word	0x00017030
        /*0508*/ 	.short	0x010a
        /*050a*/ 	.byte	0x2a
	.zero		1


	//   ....[24]....
        /*050c*/ 	.word	0x000017a0
        /*0510*/ 	.word	0x000000ff
        /*0514*/ 	.word	0x00017030
        /*0518*/ 	.short	0x010a
        /*051a*/ 	.byte	0x2a
	.zero		1


	//   ....[25]....
        /*051c*/ 	.word	0x00003400
        /*0520*/ 	.word	0x0000003c
        /*0524*/ 	.word	0x00000000
        /*0528*/ 	.short	0x0101
        /*052a*/ 	.byte	0x3f
	.zero		1


	//   ....[26]....
        /*052c*/ 	.word	0x00003ce0
        /*0530*/ 	.word	0x000000ff
        /*0534*/ 	.word	0x00017030
        /*0538*/ 	.short	0x010a
        /*053a*/ 	.byte	0x19
	.zero		1


	//   ....[27]....
        /*053c*/ 	.word	0x00003d20
        /*0540*/ 	.word	0x000000ff
        /*0544*/ 	.word	0x00017030
        /*0548*/ 	.short	0x010a
        /*054a*/ 	.byte	0x19
	.zero		1


	//   ....[28]....
        /*054c*/ 	.word	0x00003ea0
        /*0550*/ 	.word	0x000000ff
        /*0554*/ 	.word	0x00017050
        /*0558*/ 	.short	0x010a
        /*055a*/ 	.byte	0x0b
	.zero		1


	//   ....[29]....
        /*055c*/ 	.word	0x00003ee0
        /*0560*/ 	.word	0x000000ff
        /*0564*/ 	.word	0x00017050
        /*0568*/ 	.short	0x010a
        /*056a*/ 	.byte	0x0b
	.zero		1


	//   ....[30]....
        /*056c*/ 	.word	0x000057e0
        /*0570*/ 	.word	0x00000002
        /*0574*/ 	.word	0x00000000
        /*0578*/ 	.short	0x0101
        /*057a*/ 	.byte	0x3f
	.zero		1


	//   ....[31]....
        /*057c*/ 	.word	0x00005c60
        /*0580*/ 	.word	0x000000ff
        /*0584*/ 	.word	0x00000000
        /*0588*/ 	.short	0x0101
        /*058a*/ 	.byte	0x07
	.zero		1


	//   ....[32]....
        /*058c*/ 	.word	0x00006220
        /*0590*/ 	.word	0x000000ff
        /*0594*/ 	.word	0x00017030
        /*0598*/ 	.short	0x010a
        /*059a*/ 	.byte	0x16
	.zero		1


	//   ....[33]....
        /*059c*/ 	.word	0x00006260
        /*05a0*/ 	.word	0x000000ff
        /*05a4*/ 	.word	0x00017030
        /*05a8*/ 	.short	0x010a
        /*05aa*/ 	.byte	0x16
	.zero		1


	//   ....[34]....
        /*05ac*/ 	.word	0x000063e0
        /*05b0*/ 	.word	0x000000ff
        /*05b4*/ 	.word	0x00017050
        /*05b8*/ 	.short	0x010a
        /*05ba*/ 	.byte	0x0e
	.zero		1


	//   ....[35]....
        /*05bc*/ 	.word	0x00006810
        /*05c0*/ 	.word	0x000000ff
        /*05c4*/ 	.word	0x00017050
        /*05c8*/ 	.short	0x010a
        /*05ca*/ 	.byte	0x0e
	.zero		1


	//   ....[36]....
        /*05cc*/ 	.word	0x00007540
        /*05d0*/ 	.word	0x00000002
        /*05d4*/ 	.word	0x00000000
        /*05d8*/ 	.short	0x0101
        /*05da*/ 	.byte	0x3f
	.zero		1


	//   ....[37]....
        /*05dc*/ 	.word	0x00007850
        /*05e0*/ 	.word	0x000000ff
        /*05e4*/ 	.word	0x00000000
        /*05e8*/ 	.short	0x0101
        /*05ea*/ 	.byte	0x07
	.zero		1


	//   ....[38]....
        /*05ec*/ 	.word	0x00007d60
        /*05f0*/ 	.word	0x000000ff
        /*05f4*/ 	.word	0x00017050
        /*05f8*/ 	.short	0x010a
        /*05fa*/ 	.byte	0x10
	.zero		1


	//   ....[39]....
        /*05fc*/ 	.word	0x00007da0
        /*0600*/ 	.word	0x000000ff
        /*0604*/ 	.word	0x00017050
        /*0608*/ 	.short	0x010a
        /*060a*/ 	.byte	0x10
	.zero		1


	//   ....[40]....
        /*060c*/ 	.word	0x000083d0
        /*0610*/ 	.word	0x000000ff
        /*0614*/ 	.word	0x00000000
        /*0618*/ 	.short	0x0101
        /*061a*/ 	.byte	0x04
	.zero		1


	//   ....[41]....
        /*061c*/ 	.word	0x000096b0
        /*0620*/ 	.word	0x000000ff
        /*0624*/ 	.word	0x00000000
        /*0628*/ 	.short	0x0101
        /*062a*/ 	.byte	0x04
	.zero		1


	//   ....[42]....
        /*062c*/ 	.word	0x0000b640
        /*0630*/ 	.word	0x000000ff
        /*0634*/ 	.word	0x00017080
        /*0638*/ 	.short	0x010a
        /*063a*/ 	.byte	0x26
	.zero		1


	//   ....[43]....
        /*063c*/ 	.word	0x0000b860
        /*0640*/ 	.word	0x000000ff
        /*0644*/ 	.word	0x00017040
        /*0648*/ 	.short	0x010a
        /*064a*/ 	.byte	0x26
	.zero		1


	//   ....[44]....
        /*064c*/ 	.word	0x0000c3b0
        /*0650*/ 	.word	0x000000ff
        /*0654*/ 	.word	0x00017000
        /*0658*/ 	.short	0x0107
        /*065a*/ 	.byte	0x26
	.zero		1


	//   ....[45]....
        /*065c*/ 	.word	0x0000c3f0
        /*0660*/ 	.word	0x000000ff
        /*0664*/ 	.word	0x00017000
        /*0668*/ 	.short	0x0101
        /*066a*/ 	.byte	0x26
	.zero		1


	//   ....[46]....
        /*066c*/ 	.word	0x0000c400
        /*0670*/ 	.word	0x000000ff
        /*0674*/ 	.word	0x00017020
        /*0678*/ 	.short	0x010a
        /*067a*/ 	.byte	0x26
	.zero		1


	//   ....[47]....
        /*067c*/ 	.word	0x0000c700
        /*0680*/ 	.word	0x00000006
        /*0684*/ 	.word	0x00017080
        /*0688*/ 	.short	0x010a
        /*068a*/ 	.byte	0x3f
	.zero		1


	//   ....[48]....
        /*068c*/ 	.word	0x0000cae0
        /*0690*/ 	.word	0x00000006
        /*0694*/ 	.word	0x00017040
        /*0698*/ 	.short	0x010a
        /*069a*/ 	.byte	0x3f
	.zero		1


	//   ....[49]....
        /*069c*/ 	.word	0x0000cef0
        /*06a0*/ 	.word	0x00000003
        /*06a4*/ 	.word	0x00017070
        /*06a8*/ 	.short	0x010a
        /*06aa*/ 	.byte	0x3f
	.zero		1


	//   ....[50]....
        /*06ac*/ 	.word	0x0000cf50
        /*06b0*/ 	.word	0x00000003
        /*06b4*/ 	.word	0x00017060
        /*06b8*/ 	.short	0x010a
        /*06ba*/ 	.byte	0x3f
	.zero		1


	//   ....[51]....
        /*06bc*/ 	.word	0x0000d280
        /*06c0*/ 	.word	0x00000003
        /*06c4*/ 	.word	0x00017050
        /*06c8*/ 	.short	0x0101
        /*06ca*/ 	.byte	0x3f
	.zero		1


	//   ....[52]....
        /*06cc*/ 	.word	0x0000d2f0
        /*06d0*/ 	.word	0x00000002
        /*06d4*/ 	.word	0x00000000
        /*06d8*/ 	.short	0x0101
        /*06da*/ 	.byte	0x3f
	.zero		1


	//   ....[53]....
        /*06dc*/ 	.word	0x0000d3e0
        /*06e0*/ 	.word	0x00000000
        /*06e4*/ 	.word	0x00017070
        /*06e8*/ 	.short	0x010a
        /*06ea*/ 	.byte	0x3f
	.zero		1


	//   ....[54]....
        /*06ec*/ 	.word	0x0000d480
        /*06f0*/ 	.word	0x00000000
        /*06f4*/ 	.word	0x00017060
        /*06f8*/ 	.short	0x010a
        /*06fa*/ 	.byte	0x3f
	.zero		1


	//   ....[55]....
        /*06fc*/ 	.word	0x0000d7b0
        /*0700*/ 	.word	0x00000000
        /*0704*/ 	.word	0x00017050
        /*0708*/ 	.short	0x0101
        /*070a*/ 	.byte	0x3f
	.zero		1


	//   ....[56]....
        /*070c*/ 	.word	0x0000d810
        /*0710*/ 	.word	0x00000002
        /*0714*/ 	.word	0x00000000
        /*0718*/ 	.short	0x0101
        /*071a*/ 	.byte	0x3f
	.zero		1


	//   ....[57]....
        /*071c*/ 	.word	0x0000d8b0
        /*0720*/ 	.word	0x00000009
        /*0724*/ 	.word	0x00017020
        /*0728*/ 	.short	0x010a
        /*072a*/ 	.byte	0x3f
	.zero		1


	//   ....[58]....
        /*072c*/ 	.word	0x0000d9f0
        /*0730*/ 	.word	0x00000006
        /*0734*/ 	.word	0x00000000
        /*0738*/ 	.short	0x010a
        /*073a*/ 	.byte	0x3f
	.zero		1


	//   ....[59]....
        /*073c*/ 	.word	0x0000da60
        /*0740*/ 	.word	0x00000007
        /*0744*/ 	.word	0x00000000
        /*0748*/ 	.short	0x010a
        /*074a*/ 	.byte	0x3f
	.zero		1


	//   ....[60]....
        /*074c*/ 	.word	0x0000dab0
        /*0750*/ 	.word	0x00000000
        /*0754*/ 	.word	0x00017060
        /*0758*/ 	.short	0x010a
        /*075a*/ 	.byte	0x3f
	.zero		1


	//   ....[61]....
        /*075c*/ 	.word	0x0000db00
        /*0760*/ 	.word	0x00000005
        /*0764*/ 	.word	0x00017060
        /*0768*/ 	.short	0x010a
        /*076a*/ 	.byte	0x3f
	.zero		1


	//   ....[62]....
        /*076c*/ 	.word	0x0000db40
        /*0770*/ 	.word	0x00000000
        /*0774*/ 	.word	0x00017080
        /*0778*/ 	.short	0x010a
        /*077a*/ 	.byte	0x3f
	.zero		1


	//   ....[63]....
        /*077c*/ 	.word	0x0000db60
        /*0780*/ 	.word	0x00000005
        /*0784*/ 	.word	0x00017080
        /*0788*/ 	.short	0x010a
        /*078a*/ 	.byte	0x3f
	.zero		1


	//   ....[64]....
        /*078c*/ 	.word	0x0000dbd0
        /*0790*/ 	.word	0x00000003
        /*0794*/ 	.word	0x00017000
        /*0798*/ 	.short	0x010a
        /*079a*/ 	.byte	0x3f
	.zero		1


	//   ....[65]....
        /*079c*/ 	.word	0x0000dc30
        /*07a0*/ 	.word	0x00000003
        /*07a4*/ 	.word	0x00017030
        /*07a8*/ 	.short	0x010a
        /*07aa*/ 	.byte	0x3f
	.zero		1


	//   ....[66]....
        /*07ac*/ 	.word	0x0000dc90
        /*07b0*/ 	.word	0x00000009
        /*07b4*/ 	.word	0x00017030
        /*07b8*/ 	.short	0x010a
        /*07ba*/ 	.byte	0x3f
	.zero		1


	//   ....[67]....
        /*07bc*/ 	.word	0x0000dcf0
        /*07c0*/ 	.word	0x00000009
        /*07c4*/ 	.word	0x00017050
        /*07c8*/ 	.short	0x010a
        /*07ca*/ 	.byte	0x3f
	.zero		1


	//   ....[68]....
        /*07cc*/ 	.word	0x0000dd50
        /*07d0*/ 	.word	0x00000009
        /*07d4*/ 	.word	0x00017030
        /*07d8*/ 	.short	0x010a
        /*07da*/ 	.byte	0x3f
	.zero		1


	//   ....[69]....
        /*07dc*/ 	.word	0x0000ddb0
        /*07e0*/ 	.word	0x00000009
        /*07e4*/ 	.word	0x00017050
        /*07e8*/ 	.short	0x010a
        /*07ea*/ 	.byte	0x3f
	.zero		1


	//   ....[70]....
        /*07ec*/ 	.word	0x0000de10
        /*07f0*/ 	.word	0x00000005
        /*07f4*/ 	.word	0x00017050
        /*07f8*/ 	.short	0x010a
        /*07fa*/ 	.byte	0x3f
	.zero		1


	//   ....[71]....
        /*07fc*/ 	.word	0x0000df70
        /*0800*/ 	.word	0x00000003
        /*0804*/ 	.word	0x00017080
        /*0808*/ 	.short	0x010a
        /*080a*/ 	.byte	0x3f
	.zero		1


	//   ....[72]....
        /*080c*/ 	.word	0x0000dfd0
        /*0810*/ 	.word	0x00000003
        /*0814*/ 	.word	0x00017040
        /*0818*/ 	.short	0x010a
        /*081a*/ 	.byte	0x3f
	.zero		1


	//   ....[73]....
        /*081c*/ 	.word	0x0000e400
        /*0820*/ 	.word	0x00000003
        /*0824*/ 	.word	0x00017020
        /*0828*/ 	.short	0x010a
        /*082a*/ 	.byte	0x3f
	.zero		1


	//   ....[74]....
        /*082c*/ 	.word	0x0000e450
        /*0830*/ 	.word	0x00000006
        /*0834*/ 	.word	0x00017080
        /*0838*/ 	.short	0x010a
        /*083a*/ 	.byte	0x3f
	.zero		1


	//   ....[75]....
        /*083c*/ 	.word	0x0000e4a0
        /*0840*/ 	.word	0x00000006
        /*0844*/ 	.word	0x00017040
        /*0848*/ 	.short	0x010a
        /*084a*/ 	.byte	0x3f
	.zero		1


	//   ....[76]....
        /*084c*/ 	.word	0x0000e4f0
        /*0850*/ 	.word	0x00000003
        /*0854*/ 	.word	0x00017070
        /*0858*/ 	.short	0x010a
        /*085a*/ 	.byte	0x3f
	.zero		1


	//   ....[77]....
        /*085c*/ 	.word	0x0000e540
        /*0860*/ 	.word	0x00000003
        /*0864*/ 	.word	0x00017060
        /*0868*/ 	.short	0x010a
        /*086a*/ 	.byte	0x3f
	.zero		1


	//   ....[78]....
        /*086c*/ 	.word	0x0000e590
        /*0870*/ 	.word	0x00000000
        /*0874*/ 	.word	0x00017070
        /*0878*/ 	.short	0x010a
        /*087a*/ 	.byte	0x3f
	.zero		1


	//   ....[79]....
        /*087c*/ 	.word	0x0000e5e0
        /*0880*/ 	.word	0x00000000
        /*0884*/ 	.word	0x00017060
        /*0888*/ 	.short	0x010a
        /*088a*/ 	.byte	0x3f
	.zero		1


	//   ....[80]....
        /*088c*/ 	.word	0x0000e630
        /*0890*/ 	.word	0x00000009
        /*0894*/ 	.word	0x00017020
        /*0898*/ 	.short	0x010a
        /*089a*/ 	.byte	0x3f
	.zero		1


	//   ....[81]....
        /*089c*/ 	.word	0x0000e680
        /*08a0*/ 	.word	0x00000006
        /*08a4*/ 	.word	0x00000000
        /*08a8*/ 	.short	0x010a
        /*08aa*/ 	.byte	0x3f
	.zero		1


	//   ....[82]....
        /*08ac*/ 	.word	0x0000e6d0
        /*08b0*/ 	.word	0x00000007
        /*08b4*/ 	.word	0x00000000
        /*08b8*/ 	.short	0x010a
        /*08ba*/ 	.byte	0x3f
	.zero		1


	//   ....[83]....
        /*08bc*/ 	.word	0x0000e720
        /*08c0*/ 	.word	0x00000000
        /*08c4*/ 	.word	0x00017060
        /*08c8*/ 	.short	0x010a
        /*08ca*/ 	.byte	0x3f
	.zero		1


	//   ....[84]....
        /*08cc*/ 	.word	0x0000e770
        /*08d0*/ 	.word	0x00000005
        /*08d4*/ 	.word	0x00017060
        /*08d8*/ 	.short	0x010a
        /*08da*/ 	.byte	0x3f
	.zero		1


	//   ....[85]....
        /*08dc*/ 	.word	0x0000e7c0
        /*08e0*/ 	.word	0x00000000
        /*08e4*/ 	.word	0x00017080
        /*08e8*/ 	.short	0x010a
        /*08ea*/ 	.byte	0x3f
	.zero		1


	//----- nvinfo : EIATTR_NUM_MBARRIERS
	.align		4
.L_261:
        /*08ec*/ 	.byte	0x03, 0x38
        /*08ee*/ 	.short	0x0016


	//----- nvinfo : EIATTR_EXIT_INSTR_OFFSETS
	.align		4
        /*08f0*/ 	.byte	0x04, 0x1c
        /*08f2*/ 	.short	(.L_263 - .L_262)


	//   ....[0]....
.L_262:
        /*08f4*/ 	.word	0x0000dbb0


	//----- nvinfo : EIATTR_MAX_THREADS
	.align		4
.L_263:
        /*08f8*/ 	.byte	0x04, 0x05
        /*08fa*/ 	.short	(.L_265 - .L_264)
.L_264:
        /*08fc*/ 	.word	0x00000200
        /*0900*/ 	.word	0x00000001
        /*0904*/ 	.word	0x00000001


	//----- nvinfo : EIATTR_CRS_STACK_SIZE
	.align		4
.L_265:
        /*0908*/ 	.byte	0x04, 0x1e
        /*090a*/ 	.short	(.L_267 - .L_266)
.L_266:
        /*090c*/ 	.word	0x00000000


	//----- nvinfo : EIATTR_CBANK_PARAM_SIZE
	.align		4
.L_267:
        /*0910*/ 	.byte	0x03, 0x19
        /*0912*/ 	.short	0x0a70


	//----- nvinfo : EIATTR_PARAM_CBANK
	.align		4
        /*0914*/ 	.byte	0x04, 0x0a
        /*0916*/ 	.short	(.L_269 - .L_268)
	.align		4
.L_268:
        /*0918*/ 	.word	index@(.nv.constant0._ZN7cutlass13device_kernelIN5flash11enable_sm90INS1_16FlashAttnFwdSm90INS1_25CollectiveMainloopFwdSm90ILi2EN4cute5tupleIJNS5_1CILi1EEES8_S8_EEENS6_IJNS7_ILi192EEENS7_ILi128EEENS7_ILi96EEEEEELi96ENS_12float_e4m3_tEfNS_4arch4Sm90ELb1ELb0ELb0ELb0ELb0ELb0ELb0ELb1ELb1ELb1ELb1ELb0EEENS1_21CollectiveEpilogueFwdINS6_IJSA_SC_SB_EEES9_NS_10bfloat16_tESG_Li384ELb0ELb1ELb1ELb1EEENS1_19SingleTileSchedulerILb0ELb1ELb1ELi192EEEEEEEEEvNT_6ParamsE)
        /*091c*/ 	.short	0x0210
        /*091e*/ 	.short	0x0a70


	//----- nvinfo : EIATTR_SW_WAR
	.align		4
.L_269:
        /*0920*/ 	.byte	0x04, 0x36
        /*0922*/ 	.short	(.L_271 - .L_270)
.L_270:
        /*0924*/ 	.word	0x00000008
.L_271:


//--------------------- .nv.info._ZN7cutlass13device_kernelIN5flash11enable_sm90INS1_16FlashAttnFwdSm90INS1_25CollectiveMainloopFwdSm90ILi2EN4cute5tupleIJNS5_1CILi1EEES8_S8_EEENS6_IJNS7_ILi192EEENS7_ILi128EEENS7_ILi96EEEEEELi96ENS_12float_e4m3_tEfNS_4arch4Sm90ELb1ELb0ELb0ELb1ELb0ELb0ELb0ELb1ELb1ELb1ELb1ELb0EEENS1_21CollectiveEpilogueFwdINS6_IJSA_SC_SB_EEES9_NS_10bfloat16_tESG_Li384ELb1ELb1ELb1ELb1EEENS1_36VarlenDynamicPersistentTileSchedulerILi192ELi128ELi384ELi128ELb1ELb1ELb1ELb1ELb1ELb1EEEEEEEEEvNT_6ParamsE --------------------------
	.section	.nv.info._ZN7cutlass13device_kernelIN5flash11enable_sm90INS1_16FlashAttnFwdSm90INS1_25CollectiveMainloopFwdSm90ILi2EN4cute5tupleIJNS5_1CILi1EEES8_S8_EEENS6_IJNS7_ILi192EEENS7_ILi128EEENS7_ILi96EEEEEELi96ENS_12float_e4m3_tEfNS_4arch4Sm90ELb1ELb0ELb0ELb1ELb0ELb0ELb0ELb1ELb1ELb1ELb1ELb0EEENS1_21CollectiveEpilogueFwdINS6_IJSA_SC_SB_EEES9_NS_10bfloat16_tESG_Li384ELb1ELb1ELb1ELb1EEENS1_36VarlenDynamicPersistentTileSchedulerILi192ELi128ELi384ELi128ELb1ELb1ELb1ELb1ELb1ELb1EEEEEEEEEvNT_6ParamsE,"",@"SHT_CUDA_INFO"
	.sectionflags	@""
	.align	4


	//----- nvinfo : EIATTR_CUDA_API_VERSION
	.align		4
        /*0000*/ 	.byte	0x04, 0x37
        /*0002*/ 	.short	(.L_273 - .L_272)
.L_272:
        /*0004*/ 	.word	0x00000082


	//----- nvinfo : EIATTR_KPARAM_INFO
	.align		4
.L_273:
        /*0008*/ 	.byte	0x04, 0x17
        /*000a*/ 	.short	(.L_275 - .L_274)
.L_274:
        /*000c*/ 	.word	0x00000000
        /*0010*/ 	.short	0x0000
        /*0012*/ 	.short	0x0070
        /*0014*/ 	.byte	0x00, 0xf0, 0x01, 0x2a


	//----- nvinfo : EIATTR_SPARSE_MMA_MASK
	.align		4
.L_275:
        /*0018*/ 	.byte	0x03, 0x50
        /*001a*/ 	.short	0x0000


	//----- nvinfo : EIATTR_MAXREG_COUNT
	.align		4
        /*001c*/ 	.byte	0x03, 0x1b
        /*001e*/ 	.short	0x0080


	//----- nvinfo : EIATTR_NUM_BARRIERS
	.align		4
        /*0020*/ 	.byte	0x02, 0x4c
        /*0022*/ 	.byte	0x09
	.zero		1


	//----- nvinfo : EIATTR_EXTERNS
	.align		4
        /*0024*/ 	.byte	0x04, 0x0f
        /*0026*/ 	.short	(.L_277 - .L_276)


	//   ....[0]....
	.align		4
.L_276:
        /*0028*/ 	.word	index@(__assertfail)


	//----- nvinfo : EIATTR_ANNOTATIONS
	.align		4
.L_277:
        /*002c*/ 	.byte	0x04, 0x55
        /*002e*/ 	.short	(.L_279 - .L_278)


	//   ....[0]....
.L_278:
        /* <DEDUP_REMOVED lines=12> */


	//----- nvinfo : EIATTR_MERCURY_ISA_VERSION
	.align		4
.L_279:
        /*00e0*/ 	.byte	0x03, 0x5f
        /*00e2*/ 	.short	0x0101


	//----- nvinfo : EIATTR_UNUSED_LOAD_BYTE_OFFSET
	.align		4
        /*00e4*/ 	.byte	0x04, 0x44
        /*00e6*/ 	.short	(.L_281 - .L_280)


	//   ....[0]....
.L_280:
        /*00e8*/ 	.word	0x00000a00
        /*00ec*/ 	.word	0x0000fff0


	//   ....[1]....
        /*00f0*/ 	.word	0x00008c10
        /*00f4*/ 	.word	0x0000fff0


	//----- nvinfo : EIATTR_INT_WARP_WIDE_INSTR_OFFSETS
	.align		4
.L_281:
        /*00f8*/ 	.byte	0x04, 0x31
        /*00fa*/ 	.short	(.L_283 - .L_282)


	//   ....[0]....
.L_282:
        /*00fc*/ 	.word	0x00000130


	//   ....[1]....
        /*0100*/ 	.word	0x00000170


	//   ....[2]....
        /*0104*/ 	.word	0x000001e0


	//   ....[3]....
        /*0108*/ 	.word	0x0000dc00


	//   ....[4]....
        /*010c*/ 	.word	0x0000dc90


	//   ....[5]....
        /*0110*/ 	.word	0x00010570


	//   ....[6]....
        /*0114*/ 	.word	0x00010600


	//----- nvinfo : EIATTR_COOP_GROUP_MASK_REGIDS
	.align		4
.L_283:
        /*0118*/ 	.byte	0x04, 0x29
        /*011a*/ 	.short	(.L_285 - .L_284)


	//   ....[0]....
.L_284:
        /*011c*/ 	.word	0xffffffff


	//   ....[1]....
        /*0120*/ 	.word	0xffffffff


	//   ....[2]....
        /*0124*/ 	.word	0xffffffff


	//   ....[3]....
        /*0128*/ 	.word	0xffffffff


	//   ....[4]....
        /*012c*/ 	.word	0xffffffff


	//   ....[5]....
        /*0130*/ 	.word	0xffffffff


	//   ....[6]....
        /*0134*/ 	.word	0xffffffff


	//   ....[7]....
        /*0138*/ 	.word	0xffffffff


	//   ....[8]....
        /*013c*/ 	.word	0xffffffff


	//   ....[9]....
        /*0140*/ 	.word	0xffffffff


	//   ....[10]....
        /*0144*/ 	.word	0xffffffff


	//   ....[11]....
        /*0148*/ 	.word	0xffffffff


	//   ....[12]....
        /*014c*/ 	.word	0xffffffff


	//   ....[13]....
        /*0150*/ 	.word	0xffffffff


	//   ....[14]....
        /*0154*/ 	.word	0xffffffff


	//   ....[15]....
        /*0158*/ 	.word	0xffffffff


	//   ....[16]....
        /*015c*/ 	.word	0xffffffff


	//   ....[17]....
        /*0160*/ 	.word	0xffffffff


	//   ....[18]....
        /*0164*/ 	.word	0xffffffff


	//   ....[19]....
        /*0168*/ 	.word	0xffffffff


	//   ....[20]....
        /*016c*/ 	.word	0xffffffff


	//   ....[21]....
        /*0170*/ 	.word	0xffffffff


	//   ....[22]....
        /*0174*/ 	.word	0xffffffff


	//   ....[23]....
        /*0178*/ 	.word	0xffffffff


	//   ....[24]....
        /*017c*/ 	.word	0xffffffff


	//   ....[25]....
        /*0180*/ 	.word	0xffffffff


	//   ....[26]....
        /*0184*/ 	.word	0xffffffff


	//   ....[27]....
        /*0188*/ 	.word	0xffffffff


	//   ....[28]....
        /*018c*/ 	.word	0xffffffff


	//   ....[29]....
        /*0190*/ 	.word	0xffffffff


	//   ....[30]....
        /*0194*/ 	.word	0xffffffff


	//   ....[31]....
        /*0198*/ 	.word	0xffffffff


	//   ....[32]....
        /*019c*/ 	.word	0xffffffff


	//   ....[33]....
        /*01a0*/ 	.word	0xffffffff


	//   ....[34]....
        /*01a4*/ 	.word	0xffffffff


	//   ....[35]....
        /*01a8*/ 	.word	0xffffffff


	//   ....[36]....
        /*01ac*/ 	.word	0xffffffff


	//   ....[37]....
        /*01b0*/ 	.word	0xffffffff


	//   ....[38]....
        /*01b4*/ 	.word	0xffffffff


	//   ....[39]....
        /*01b8*/ 	.word	0xffffffff


	//   ....[40]....
        /*01bc*/ 	.word	0xffffffff


	//   ....[41]....
        /*01c0*/ 	.word	0xffffffff


	//   ....[42]....
        /*01c4*/ 	.word	0xffffffff


	//   ....[43]....
        /*01c8*/ 	.word	0xffffffff


	//   ....[44]....
        /*01cc*/ 	.word	0xffffffff


	//   ....[45]....
        /*01d0*/ 	.word	0xffffffff


	//   ....[46]....
        /*01d4*/ 	.word	0xffffffff


	//   ....[47]....
        /*01d8*/ 	.word	0xffffffff


	//   ....[48]....
        /*01dc*/ 	.word	0xffffffff


	//   ....[49]....
        /*01e0*/ 	.word	0xffffffff


	//   ....[50]....
        /*01e4*/ 	.word	0xffffffff


	//   ....[51]....
        /*01e8*/ 	.word	0xffffffff


	//   ....[52]....
        /*01ec*/ 	.word	0xffffffff


	//   ....[53]....
        /*01f0*/ 	.word	0xffffffff


	//   ....[54]....
        /*01f4*/ 	.word	0xffffffff


	//   ....[55]....
        /*01f8*/ 	.word	0xffffffff


	//   ....[56]....
        /*01fc*/ 	.word	0xffffffff


	//   ....[57]....
        /*0200*/ 	.word	0xffffffff


	//   ....[58]....
        /*0204*/ 	.word	0xffffffff


	//   ....[59]....
        /*0208*/ 	.word	0xffffffff


	//   ....[60]....
        /*020c*/ 	.word	0xffffffff


	//   ....[61]....
        /*0210*/ 	.word	0xffffffff


	//   ....[62]....
        /*0214*/ 	.word	0xffffffff


	//   ....[63]....
        /*0218*/ 	.word	0xffffffff


	//   ....[64]....
        /*021c*/ 	.word	0xffffffff


	//   ....[65]....
        /*0220*/ 	.word	0xffffffff


	//   ....[66]....
        /*0224*/ 	.word	0xffffffff


	//   ....[67]....
        /*0228*/ 	.word	0xffffffff


	//   ....[68]....
        /*022c*/ 	.word	0xffffffff


	//   ....[69]....
        /*0230*/ 	.word	0xffffffff


	//   ....[70]....
        /*0234*/ 	.word	0xffffffff


	//   ....[71]....
        /*0238*/ 	.word	0xffffffff


	//   ....[72]....
        /*023c*/ 	.word	0xffffffff


	//   ....[73]....
        /*0240*/ 	.word	0xffffffff


	//   ....[74]....
        /*0244*/ 	.word	0xffffffff


	//   ....[75]....
        /*0248*/ 	.word	0xffffffff


	//   ....[76]....
        /*024c*/ 	.word	0xffffffff


	//   ....[77]....
        /*0250*/ 	.word	0xffffffff


	//   ....[78]....
        /*0254*/ 	.word	0xffffffff


	//   ....[79]....
        /*0258*/ 	.word	0xffffffff


	//   ....[80]....
        /*025c*/ 	.word	0xffffffff


	//   ....[81]....
        /*0260*/ 	.word	0xffffffff


	//   ....[82]....
        /*0264*/ 	.word	0xffffffff


	//   ....[83]....
        /*0268*/ 	.word	0xffffffff


	//   ....[84]....
        /*026c*/ 	.word	0xffffffff


	//   ....[85]....
        /*0270*/ 	.word	0xffffffff


	//   ....[86]....
        /*0274*/ 	.word	0xffffffff


	//   ....[87]....
        /*0278*/ 	.word	0xffffffff


	//   ....[88]....
        /*027c*/ 	.word	0xffffffff


	//   ....[89]....
        /*0280*/ 	.word	0xffffffff


	//   ....[90]....
        /*0284*/ 	.word	0xffffffff


	//   ....[91]....
        /*0288*/ 	.word	0xffffffff


	//   ....[92]....
        /*028c*/ 	.word	0xffffffff


	//   ....[93]....
        /*0290*/ 	.word	0xffffffff


	//   ....[94]....
        /*0294*/ 	.word	0xffffffff


	//   ....[95]....
        /*0298*/ 	.word	0xffffffff


	//   ....[96]....
        /*029c*/ 	.word	0xffffffff


	//   ....[97]....
        /*02a0*/ 	.word	0xffffffff


	//   ....[98]....
        /*02a4*/ 	.word	0xffffffff


	//   ....[99]....
        /*02a8*/ 	.word	0xffffffff


	//   ....[100]....
        /*02ac*/ 	.word	0xffffffff


	//   ....[101]....
        /*02b0*/ 	.word	0xffffffff


	//   ....[102]....
        /*02b4*/ 	.word	0xffffffff


	//   ....[103]....
        /*02b8*/ 	.word	0xffffffff


	//   ....[104]....
        /*02bc*/ 	.word	0xffffffff


	//   ....[105]....
        /*02c0*/ 	.word	0xffffffff


	//   ....[106]....
        /*02c4*/ 	.word	0xffffffff


	//   ....[107]....
        /*02c8*/ 	.word	0xffffffff


	//   ....[108]....
        /*02cc*/ 	.word	0xffffffff


	//   ....[109]....
        /*02d0*/ 	.word	0xffffffff


	//   ....[110]....
        /*02d4*/ 	.word	0xffffffff


	//   ....[111]....
        /*02d8*/ 	.word	0xffffffff


	//   ....[112]....
        /*02dc*/ 	.word	0xffffffff


	//   ....[113]....
        /*02e0*/ 	.word	0xffffffff


	//   ....[114]....
        /*02e4*/ 	.word	0xffffffff


	//   ....[115]....
        /*02e8*/ 	.word	0xffffffff


	//   ....[116]....
        /*02ec*/ 	.word	0xffffffff


	//   ....[117]....
        /*02f0*/ 	.word	0xffffffff


	//   ....[118]....
        /*02f4*/ 	.word	0xffffffff


	//   ....[119]....
        /*02f8*/ 	.word	0xffffffff


	//   ....[120]....
        /*02fc*/ 	.word	0xffffffff


	//   ....[121]....
        /*0300*/ 	.word	0xffffffff


	//   ....[122]....
        /*0304*/ 	.word	0xffffffff


	//   ....[123]....
        /*0308*/ 	.word	0xffffffff


	//   ....[124]....
        /*030c*/ 	.word	0xffffffff


	//   ....[125]....
        /*0310*/ 	.word	0xffffffff


	//   ....[126]....
        /*0314*/ 	.word	0xffffffff


	//   ....[127]....
        /*0318*/ 	.word	0xffffffff


	//   ....[128]....
        /*031c*/ 	.word	0xffffffff


	//   ....[129]....
        /*0320*/ 	.word	0xffffffff


	//   ....[130]....
        /*0324*/ 	.word	0xffffffff


	//   ....[131]....
        /*0328*/ 	.word	0xffffffff


	//   ....[132]....
        /*032c*/ 	.word	0xffffffff


	//   ....[133]....
        /*0330*/ 	.word	0xffffffff


	//   ....[134]....
        /*0334*/ 	.word	0xffffffff


	//   ....[135]....
        /*0338*/ 	.word	0x0500000f


	//   ....[136]....
        /*033c*/ 	.word	0x0500000f


	//   ....[137]....
        /*0340*/ 	.word	0x0500000f


	//   ....[138]....
        /*0344*/ 	.word	0x0500000f


	//   ....[139]....
        /*0348*/ 	.word	0x0500000f


	//   ....[140]....
        /*034c*/ 	.word	0x0500000f


	//   ....[141]....
        /*0350*/ 	.word	0x0500000f


	//   ....[142]....
        /*0354*/ 	.word	0x0500000f


	//----- nvinfo : EIATTR_COOP_GROUP_INSTR_OFFSETS
	.align		4
.L_285:
        /*0358*/ 	.byte	0x04, 0x28
        /*035a*/ 	.short	(.L_287 - .L_286)


	//   ....[0]....
.L_286:
        /*035c*/ 	.word	0x00000060


	//   ....[1]....
        /*0360*/ 	.word	0x00000140


	//   ....[2]....
        /*0364*/ 	.word	0x00000190


	//   ....[3]....
        /*0368*/ 	.word	0x000003c0


	//   ....[4]....
        /*036c*/ 	.word	0x00000520


	//   ....[5]....
        /*0370*/ 	.word	0x00000640


	//   ....[6]....
        /*0374*/ 	.word	0x000007a0


	//   ....[7]....
        /*0378*/ 	.word	0x00001cf0


	//   ....[8]....
        /*037c*/ 	.word	0x000023b0


	//   ....[9]....
        /*0380*/ 	.word	0x000023d0


	//   ....[10]....
        /*0384*/ 	.word	0x00002b50


	//   ....[11]....
        /*0388*/ 	.word	0x00002c10


	//   ....[12]....
        /*038c*/ 	.word	0x000034b0


	//   ....[13]....
        /*0390*/ 	.word	0x00003570


	//   ....[14]....
        /*0394*/ 	.word	0x00004680


	//   ....[15]....
        /*0398*/ 	.word	0x000046a0


	//   ....[16]....
        /*039c*/ 	.word	0x00004d60


	//   ....[17]....
        /*03a0*/ 	.word	0x00004e60


	//   ....[18]....
        /*03a4*/ 	.word	0x000056a0


	//   ....[19]....
        /*03a8*/ 	.word	0x00005710


	//   ....[20]....
        /*03ac*/ 	.word	0x00006ea0


	//   ....[21]....
        /*03b0*/ 	.word	0x00006eb0


	//   ....[22]....
        /*03b4*/ 	.word	0x00006f20


	//   ....[23]....
        /*03b8*/ 	.word	0x00006f30


	//   ....[24]....
        /*03bc*/ 	.word	0x00008550


	//   ....[25]....
        /*03c0*/ 	.word	0x00008560


	//   ....[26]....
        /*03c4*/ 	.word	0x000085e0


	//   ....[27]....
        /*03c8*/ 	.word	0x000085f0


	//   ....[28]....
        /*03cc*/ 	.word	0x00009080


	//   ....[29]....
        /*03d0*/ 	.word	0x00009090


	//   ....[30]....
        /*03d4*/ 	.word	0x000090a0


	//   ....[31]....
        /*03d8*/ 	.word	0x000090c0


	//   ....[32]....
        /*03dc*/ 	.word	0x000090f0


	//   ....[33]....
        /*03e0*/ 	.word	0x00009150


	//   ....[34]....
        /*03e4*/ 	.word	0x00009180


	//   ....[35]....
        /*03e8*/ 	.word	0x000091d0


	//   ....[36]....
        /*03ec*/ 	.word	0x00009200


	//   ....[37]....
        /*03f0*/ 	.word	0x00009240


	//   ....[38]....
        /*03f4*/ 	.word	0x00009290


	//   ....[39]....
        /*03f8*/ 	.word	0x000092c0


	//   ....[40]....
        /*03fc*/ 	.word	0x000092f0


	//   ....[41]....
        /*0400*/ 	.word	0x00009320


	//   ....[42]....
        /*0404*/ 	.word	0x00009350


	//   ....[43]....
        /*0408*/ 	.word	0x00009380


	//   ....[44]....
        /*040c*/ 	.word	0x000093b0


	//   ....[45]....
        /*0410*/ 	.word	0x000093e0


	//   ....[46]....
        /*0414*/ 	.word	0x00009410


	//   ....[47]....
        /*0418*/ 	.word	0x00009420


	//   ....[48]....
        /*041c*/ 	.word	0x00009430


	//   ....[49]....
        /*0420*/ 	.word	0x00009440


	//   ....[50]....
        /*0424*/ 	.word	0x00009470


	//   ....[51]....
        /*0428*/ 	.word	0x00009480


	//   ....[52]....
        /*042c*/ 	.word	0x00009490


	//   ....[53]....
        /*0430*/ 	.word	0x000094a0


	//   ....[54]....
        /*0434*/ 	.word	0x000094b0


	//   ....[55]....
        /*0438*/ 	.word	0x000094c0


	//   ....[56]....
        /*043c*/ 	.word	0x000094d0


	//   ....[57]....
        /*0440*/ 	.word	0x000094e0


	//   ....[58]....
        /*0444*/ 	.word	0x000094f0


	//   ....[59]....
        /*0448*/ 	.word	0x00009500


	//   ....[60]....
        /*044c*/ 	.word	0x00009510


	//   ....[61]....
        /*0450*/ 	.word	0x00009520


	//   ....[62]....
        /*0454*/ 	.word	0x00009550


	//   ....[63]....
        /*0458*/ 	.word	0x00009580


	//   ....[64]....
        /*045c*/ 	.word	0x000095b0


	//   ....[65]....
        /*0460*/ 	.word	0x000095e0


	//   ....[66]....
        /*0464*/ 	.word	0x00009610


	//   ....[67]....
        /*0468*/ 	.word	0x00009640


	//   ....[68]....
        /*046c*/ 	.word	0x00009670


	//   ....[69]....
        /*0470*/ 	.word	0x000096a0


	//   ....[70]....
        /*0474*/ 	.word	0x000096d0


	//   ....[71]....
        /*0478*/ 	.word	0x00009700


	//   ....[72]....
        /*047c*/ 	.word	0x00009730


	//   ....[73]....
        /*0480*/ 	.word	0x00009760


	//   ....[74]....
        /*0484*/ 	.word	0x00009790


	//   ....[75]....
        /*0488*/ 	.word	0x000097c0


	//   ....[76]....
        /*048c*/ 	.word	0x00009f60


	//   ....[77]....
        /*0490*/ 	.word	0x00009f70


	//   ....[78]....
        /*0494*/ 	.word	0x00009f80


	//   ....[79]....
        /*0498*/ 	.word	0x00009fc0


	//   ....[80]....
        /*049c*/ 	.word	0x0000a6a0


	//   ....[81]....
        /*04a0*/ 	.word	0x0000a6d0


	//   ....[82]....
        /*04a4*/ 	.word	0x0000a7f0


	//   ....[83]....
        /*04a8*/ 	.word	0x0000a810


	//   ....[84]....
        /*04ac*/ 	.word	0x0000ad10


	//   ....[85]....
        /*04b0*/ 	.word	0x0000ad20


	//   ....[86]....
        /*04b4*/ 	.word	0x0000b060


	//   ....[87]....
        /*04b8*/ 	.word	0x0000b070


	//   ....[88]....
        /*04bc*/ 	.word	0x0000bcd0


	//   ....[89]....
        /*04c0*/ 	.word	0x0000bce0


	//   ....[90]....
        /*04c4*/ 	.word	0x0000bde0


	//   ....[91]....
        /*04c8*/ 	.word	0x0000be00


	//   ....[92]....
        /*04cc*/ 	.word	0x0000bf70


	//   ....[93]....
        /*04d0*/ 	.word	0x0000c170


	//   ....[94]....
        /*04d4*/ 	.word	0x0000c1a0


	//   ....[95]....
        /*04d8*/ 	.word	0x0000c1d0


	//   ....[96]....
        /*04dc*/ 	.word	0x0000c200


	//   ....[97]....
        /*04e0*/ 	.word	0x0000c230


	//   ....[98]....
        /*04e4*/ 	.word	0x0000c280


	//   ....[99]....
        /*04e8*/ 	.word	0x0000c420


	//   ....[100]....
        /*04ec*/ 	.word	0x0000c450


	//   ....[101]....
        /*04f0*/ 	.word	0x0000c480


	//   ....[102]....
        /*04f4*/ 	.word	0x0000c4b0


	//   ....[103]....
        /*04f8*/ 	.word	0x0000c4e0


	//   ....[104]....
        /*04fc*/ 	.word	0x0000c510


	//   ....[105]....
        /*0500*/ 	.word	0x0000c5a0


	//   ....[106]....
        /*0504*/ 	.word	0x0000c600


	//   ....[107]....
        /*0508*/ 	.word	0x0000c610


	//   ....[108]....
        /*050c*/ 	.word	0x0000c660


	//   ....[109]....
        /*0510*/ 	.word	0x0000e340


	//   ....[110]....
        /*0514*/ 	.word	0x0000f150


	//   ....[111]....
        /*0518*/ 	.word	0x0000f180


	//   ....[112]....
        /*051c*/ 	.word	0x0000f1a0


	//   ....[113]....
        /*0520*/ 	.word	0x0000f1b0


	//   ....[114]....
        /*0524*/ 	.word	0x0000f1c0


	//   ....[115]....
        /*0528*/ 	.word	0x0000f1d0


	//   ....[116]....
        /*052c*/ 	.word	0x00010d40


	//   ....[117]....
        /*0530*/ 	.word	0x00010d60


	//   ....[118]....
        /*0534*/ 	.word	0x00010d90


	//   ....[119]....
        /*0538*/ 	.word	0x00010dd0


	//   ....[120]....
        /*053c*/ 	.word	0x00010e10


	//   ....[121]....
        /*0540*/ 	.word	0x00010e40


	//   ....[122]....
        /*0544*/ 	.word	0x00010e50


	//   ....[123]....
        /*0548*/ 	.word	0x00010e80


	//   ....[124]....
        /*054c*/ 	.word	0x00010fe0


	//   ....[125]....
        /*0550*/ 	.word	0x00011010


	//   ....[126]....
        /*0554*/ 	.word	0x00011040


	//   ....[127]....
        /*0558*/ 	.word	0x00011080


	//   ....[128]....
        /*055c*/ 	.word	0x000110b0


	//   ....[129]....
        /*0560*/ 	.word	0x000110e0


	//   ....[130]....
        /*0564*/ 	.word	0x00011160


	//   ....[131]....
        /*0568*/ 	.word	0x000111b0


	//   ....[132]....
        /*056c*/ 	.word	0x000111c0


	//   ....[133]....
        /*0570*/ 	.word	0x00011200


	//   ....[134]....
        /*0574*/ 	.word	0x00011c20


	//   ....[135]....
        /*0578*/ 	.word	0x000121f0


	//   ....[136]....
        /*057c*/ 	.word	0x000123b0


	//   ....[137]....
        /*0580*/ 	.word	0x00012410


	//   ....[138]....
        /*0584*/ 	.word	0x00012470


	//   ....[139]....
        /*0588*/ 	.word	0x00012510


	//   ....[140]....
        /*058c*/ 	.word	0x000125e0


	//   ....[141]....
        /*0590*/ 	.word	0x00012670


	//   ....[142]....
        /*0594*/ 	.word	0x00012a10


	//----- nvinfo : EIATTR_REG_RECONFIG
	.align		4
.L_287:
        /*0598*/ 	.byte	0x01, 0x54
	.zero		2


	//----- nvinfo : EIATTR_SYSCALL_OFFSETS
	.align		4
        /*059c*/ 	.byte	0x04, 0x46
        /*059e*/ 	.short	(.L_289 - .L_288)


	//   ....[0]....
.L_288:
        /*05a0*/ 	.word	0x00001ea0


	//   ....[1]....
        /*05a4*/ 	.word	0x0000ddf0


	//   ....[2]....
        /*05a8*/ 	.word	0x0000df50


	//   ....[3]....
        /*05ac*/ 	.word	0x0000e0a0


	//   ....[4]....
        /*05b0*/ 	.word	0x0000e1e0


	//   ....[5]....
        /*05b4*/ 	.word	0x0000ec60


	//----- nvinfo : EIATTR_MBARRIER_INSTR_OFFSETS
	.align		4
.L_289:
        /*05b8*/ 	.byte	0x04, 0x39
        /*05ba*/ 	.short	(.L_291 - .L_290)


	//   ....[0]....
.L_290:
        /*05bc*/ 	.word	0x00000270
        /*05c0*/ 	.word	0x000000ff
        /*05c4*/ 	.word	0x00019c00
        /*05c8*/ 	.short	0x0100
        /*05ca*/ 	.byte	0x08
	.zero		1


	//   ....[1]....
        /*05cc*/ 	.word	0x00000280
        /*05d0*/ 	.word	0x000000ff
        /*05d4*/ 	.word	0x00019c20
        /*05d8*/ 	.short	0x0100
        /*05da*/ 	.byte	0x08
	.zero		1


	//   ....[2]....
        /*05dc*/ 	.word	0x00000370
        /*05e0*/ 	.word	0x000000ff
        /*05e4*/ 	.word	0x00019c30
        /*05e8*/ 	.short	0x0100
        /*05ea*/ 	.byte	0x08
	.zero		1


	//   ....[3]....
        /*05ec*/ 	.word	0x00000380
        /*05f0*/ 	.word	0x000000ff
        /*05f4*/ 	.word	0x00019c40
        /*05f8*/ 	.short	0x0100
        /*05fa*/ 	.byte	0x08
	.zero		1


	//   ....[4]....
        /*05fc*/ 	.word	0x00000390
        /*0600*/ 	.word	0x000000ff
        /*0604*/ 	.word	0x00019c38
        /*0608*/ 	.short	0x0100
        /*060a*/ 	.byte	0x08
	.zero		1


	//   ....[5]....
        /*060c*/ 	.word	0x000003a0
        /*0610*/ 	.word	0x000000ff
        /*0614*/ 	.word	0x00019c48
        /*0618*/ 	.short	0x0100
        /*061a*/ 	.byte	0x08
	.zero		1


	//   ....[6]....
        /*061c*/ 	.word	0x000004d0
        /*0620*/ 	.word	0x000000ff
        /*0624*/ 	.word	0x00019c50
        /*0628*/ 	.short	0x0100
        /*062a*/ 	.byte	0x08
	.zero		1


	//   ....[7]....
        /*062c*/ 	.word	0x000004e0
        /*0630*/ 	.word	0x000000ff
        /*0634*/ 	.word	0x00019c60
        /*0638*/ 	.short	0x0100
        /*063a*/ 	.byte	0x08
	.zero		1


	//   ....[8]....
        /*063c*/ 	.word	0x000004f0
        /*0640*/ 	.word	0x000000ff
        /*0644*/ 	.word	0x00019c58
        /*0648*/ 	.short	0x0100
        /*064a*/ 	.byte	0x08
	.zero		1


	//   ....[9]....
        /*064c*/ 	.word	0x00000500
        /*0650*/ 	.word	0x000000ff
        /*0654*/ 	.word	0x00019c68
        /*0658*/ 	.short	0x0100
        /*065a*/ 	.byte	0x08
	.zero		1


	//   ....[10]....
        /*065c*/ 	.word	0x000005f0
        /*0660*/ 	.word	0x000000ff
        /*0664*/ 	.word	0x00019c70
        /*0668*/ 	.short	0x0100
        /*066a*/ 	.byte	0x06
	.zero		1


	//   ....[11]....
        /*066c*/ 	.word	0x00000600
        /*0670*/ 	.word	0x000000ff
        /*0674*/ 	.word	0x00019c80
        /*0678*/ 	.short	0x0100
        /*067a*/ 	.byte	0x06
	.zero		1


	//   ....[12]....
        /*067c*/ 	.word	0x00000610
        /*0680*/ 	.word	0x000000ff
        /*0684*/ 	.word	0x00019c78
        /*0688*/ 	.short	0x0100
        /*068a*/ 	.byte	0x06
	.zero		1


	//   ....[13]....
        /*068c*/ 	.word	0x00000620
        /*0690*/ 	.word	0x000000ff
        /*0694*/ 	.word	0x00019c88
        /*0698*/ 	.short	0x0100
        /*069a*/ 	.byte	0x06
	.zero		1


	//   ....[14]....
        /*069c*/ 	.word	0x00000750
        /*06a0*/ 	.word	0x000000ff
        /*06a4*/ 	.word	0x00019c90
        /*06a8*/ 	.short	0x0100
        /*06aa*/ 	.byte	0x08
	.zero		1


	//   ....[15]....
        /*06ac*/ 	.word	0x00000760
        /*06b0*/ 	.word	0x000000ff
        /*06b4*/ 	.word	0x00019ca0
        /*06b8*/ 	.short	0x0100
        /*06ba*/ 	.byte	0x08
	.zero		1


	//   ....[16]....
        /*06bc*/ 	.word	0x00000770
        /*06c0*/ 	.word	0x000000ff
        /*06c4*/ 	.word	0x00019c98
        /*06c8*/ 	.short	0x0100
        /*06ca*/ 	.byte	0x08
	.zero		1


	//   ....[17]....
        /*06cc*/ 	.word	0x00000780
        /*06d0*/ 	.word	0x000000ff
        /*06d4*/ 	.word	0x00019ca8
        /*06d8*/ 	.short	0x0100
        /*06da*/ 	.byte	0x08
	.zero		1


	//   ....[18]....
        /*06dc*/ 	.word	0x000008b0
        /*06e0*/ 	.word	0x000000ff
        /*06e4*/ 	.word	0x00019cb0
        /*06e8*/ 	.short	0x0100
        /*06ea*/ 	.byte	0x08
	.zero		1


	//   ....[19]....
        /*06ec*/ 	.word	0x000008c0
        /*06f0*/ 	.word	0x000000ff
        /*06f4*/ 	.word	0x00019cc0
        /*06f8*/ 	.short	0x0100
        /*06fa*/ 	.byte	0x08
	.zero		1


	//   ....[20]....
        /*06fc*/ 	.word	0x000008d0
        /*0700*/ 	.word	0x000000ff
        /*0704*/ 	.word	0x00019cb8
        /*0708*/ 	.short	0x0100
        /*070a*/ 	.byte	0x08
	.zero		1


	//   ....[21]....
        /*070c*/ 	.word	0x000008e0
        /*0710*/ 	.word	0x000000ff
        /*0714*/ 	.word	0x00019cc8
        /*0718*/ 	.short	0x0100
        /*071a*/ 	.byte	0x08
	.zero		1


	//   ....[22]....
        /*071c*/ 	.word	0x00001f20
        /*0720*/ 	.word	0x000000ff
        /*0724*/ 	.word	0x00019c00
        /*0728*/ 	.short	0x010a
        /*072a*/ 	.byte	0x33
	.zero		1


	//   ....[23]....
        /*072c*/ 	.word	0x00001fa0
        /*0730*/ 	.word	0x00000003
        /*0734*/ 	.word	0x00019c30
        /*0738*/ 	.short	0x010a
        /*073a*/ 	.byte	0x3f
	.zero		1


	//   ....[24]....
        /*073c*/ 	.word	0x00002000
        /*0740*/ 	.word	0x00000003
        /*0744*/ 	.word	0x00019c30
        /*0748*/ 	.short	0x010a
        /*074a*/ 	.byte	0x3f
	.zero		1


	//   ....[25]....
        /*074c*/ 	.word	0x00003980
        /*0750*/ 	.word	0x00000038
        /*0754*/ 	.word	0x00000000
        /*0758*/ 	.short	0x0101
        /*075a*/ 	.byte	0x3f
	.zero		1


	//   ....[26]....
        /*075c*/ 	.word	0x000042c0
        /*0760*/ 	.word	0x000000ff
        /*0764*/ 	.word	0x00019c30
        /*0768*/ 	.short	0x010a
        /*076a*/ 	.byte	0x15
	.zero		1


	//   ....[27]....
        /*076c*/ 	.word	0x00004300
        /*0770*/ 	.word	0x000000ff
        /*0774*/ 	.word	0x00019c30
        /*0778*/ 	.short	0x010a
        /*077a*/ 	.byte	0x15
	.zero		1


	//   ....[28]....
        /*077c*/ 	.word	0x00004460
        /*0780*/ 	.word	0x000000ff
        /*0784*/ 	.word	0x00019c50
        /*0788*/ 	.short	0x010a
        /*078a*/ 	.byte	0x0b
	.zero		1


	//   ....[29]....
        /*078c*/ 	.word	0x000044a0
        /*0790*/ 	.word	0x000000ff
        /*0794*/ 	.word	0x00019c50
        /*0798*/ 	.short	0x010a
        /*079a*/ 	.byte	0x0b
	.zero		1


	//   ....[30]....
        /*079c*/ 	.word	0x00005f40
        /*07a0*/ 	.word	0x00000003
        /*07a4*/ 	.word	0x00000000
        /*07a8*/ 	.short	0x0101
        /*07aa*/ 	.byte	0x3f
	.zero		1


	//   ....[31]....
        /*07ac*/ 	.word	0x00006210
        /*07b0*/ 	.word	0x000000ff
        /*07b4*/ 	.word	0x00000000
        /*07b8*/ 	.short	0x0101
        /*07ba*/ 	.byte	0x06
	.zero		1


	//   ....[32]....
        /*07bc*/ 	.word	0x000067d0
        /*07c0*/ 	.word	0x000000ff
        /*07c4*/ 	.word	0x00019c30
        /*07c8*/ 	.short	0x010a
        /*07ca*/ 	.byte	0x06
	.zero		1


	//   ....[33]....
        /*07cc*/ 	.word	0x00006810
        /*07d0*/ 	.word	0x000000ff
        /*07d4*/ 	.word	0x00019c30
        /*07d8*/ 	.short	0x010a
        /*07da*/ 	.byte	0x06
	.zero		1


	//   ....[34]....
        /*07dc*/ 	.word	0x00006970
        /*07e0*/ 	.word	0x000000ff
        /*07e4*/ 	.word	0x00019c50
        /*07e8*/ 	.short	0x010a
        /*07ea*/ 	.byte	0x0b
	.zero		1


	//   ....[35]....
        /*07ec*/ 	.word	0x000069b0
        /*07f0*/ 	.word	0x000000ff
        /*07f4*/ 	.word	0x00019c50
        /*07f8*/ 	.short	0x010a
        /*07fa*/ 	.byte	0x0b
	.zero		1


	//   ....[36]....
        /*07fc*/ 	.word	0x00007b20
        /*0800*/ 	.word	0x00000003
        /*0804*/ 	.word	0x00000000
        /*0808*/ 	.short	0x0101
        /*080a*/ 	.byte	0x3f
	.zero		1


	//   ....[37]....
        /*080c*/ 	.word	0x00007df0
        /*0810*/ 	.word	0x000000ff
        /*0814*/ 	.word	0x00000000
        /*0818*/ 	.short	0x0101
        /*081a*/ 	.byte	0x06
	.zero		1


	//   ....[38]....
        /*081c*/ 	.word	0x00008300
        /*0820*/ 	.word	0x000000ff
        /*0824*/ 	.word	0x00019c50
        /*0828*/ 	.short	0x010a
        /*082a*/ 	.byte	0x05
	.zero		1


	//   ....[39]....
        /*082c*/ 	.word	0x00008340
        /*0830*/ 	.word	0x000000ff
        /*0834*/ 	.word	0x00019c50
        /*0838*/ 	.short	0x010a
        /*083a*/ 	.byte	0x05
	.zero		1


	//   ....[40]....
        /*083c*/ 	.word	0x000088d0
        /*0840*/ 	.word	0x000000ff
        /*0844*/ 	.word	0x00000000
        /*0848*/ 	.short	0x0101
        /*084a*/ 	.byte	0x04
	.zero		1


	//   ....[41]....
        /*084c*/ 	.word	0x0000a6c0
        /*0850*/ 	.word	0x00000000
        /*0854*/ 	.word	0x00000000
        /*0858*/ 	.short	0x0101
        /*085a*/ 	.byte	0x3f
	.zero		1


	//   ....[42]....
        /*085c*/ 	.word	0x0000ad00
        /*0860*/ 	.word	0x00000006
        /*0864*/ 	.word	0x00000000
        /*0868*/ 	.short	0x0101
        /*086a*/ 	.byte	0x3f
	.zero		1


	//   ....[43]....
        /*086c*/ 	.word	0x0000e580
        /*0870*/ 	.word	0x00000003
        /*0874*/ 	.word	0x00019c80
        /*0878*/ 	.short	0x010a
        /*087a*/ 	.byte	0x3f
	.zero		1


	//   ....[44]....
        /*087c*/ 	.word	0x0000e7e0
        /*0880*/ 	.word	0x00000003
        /*0884*/ 	.word	0x00019c40
        /*0888*/ 	.short	0x010a
        /*088a*/ 	.byte	0x3f
	.zero		1


	//   ....[45]....
        /*088c*/ 	.word	0x0000f3b0
        /*0890*/ 	.word	0x00000011
        /*0894*/ 	.word	0x00019c00
        /*0898*/ 	.short	0x0107
        /*089a*/ 	.byte	0x3f
	.zero		1


	//   ....[46]....
        /*089c*/ 	.word	0x0000f4c0
        /*08a0*/ 	.word	0x00000011
        /*08a4*/ 	.word	0x00019c00
        /*08a8*/ 	.short	0x0101
        /*08aa*/ 	.byte	0x3f
	.zero		1


	//   ....[47]....
        /*08ac*/ 	.word	0x0000f4e0
        /*08b0*/ 	.word	0x00000011
        /*08b4*/ 	.word	0x00019c20
        /*08b8*/ 	.short	0x010a
        /*08ba*/ 	.byte	0x3f
	.zero		1


	//   ....[48]....
        /*08bc*/ 	.word	0x0000f7b0
        /*08c0*/ 	.word	0x00000004
        /*08c4*/ 	.word	0x00019c80
        /*08c8*/ 	.short	0x010a
        /*08ca*/ 	.byte	0x3f
	.zero		1


	//   ....[49]....
        /*08cc*/ 	.word	0x0000fbd0
        /*08d0*/ 	.word	0x00000004
        /*08d4*/ 	.word	0x00019c40
        /*08d8*/ 	.short	0x010a
        /*08da*/ 	.byte	0x3f
	.zero		1


	//   ....[50]....
        /*08dc*/ 	.word	0x00010080
        /*08e0*/ 	.word	0x00000003
        /*08e4*/ 	.word	0x00019c70
        /*08e8*/ 	.short	0x010a
        /*08ea*/ 	.byte	0x3f
	.zero		1


	//   ....[51]....
        /*08ec*/ 	.word	0x000100f0
        /*08f0*/ 	.word	0x00000003
        /*08f4*/ 	.word	0x00019c60
        /*08f8*/ 	.short	0x010a
        /*08fa*/ 	.byte	0x3f
	.zero		1


	//   ....[52]....
        /*08fc*/ 	.word	0x00010450
        /*0900*/ 	.word	0x00000003
        /*0904*/ 	.word	0x00019c50
        /*0908*/ 	.short	0x0101
        /*090a*/ 	.byte	0x3f
	.zero		1


	//   ....[53]....
        /*090c*/ 	.word	0x000104d0
        /*0910*/ 	.word	0x00000002
        /*0914*/ 	.word	0x00000000
        /*0918*/ 	.short	0x0101
        /*091a*/ 	.byte	0x3f
	.zero		1


	//   ....[54]....
        /*091c*/ 	.word	0x000106c0
        /*0920*/ 	.word	0x00000003
        /*0924*/ 	.word	0x00019c70
        /*0928*/ 	.short	0x010a
        /*092a*/ 	.byte	0x3f
	.zero		1


	//   ....[55]....
        /*092c*/ 	.word	0x00010730
        /*0930*/ 	.word	0x00000003
        /*0934*/ 	.word	0x00019c60
        /*0938*/ 	.short	0x010a
        /*093a*/ 	.byte	0x3f
	.zero		1


	//   ....[56]....
        /*093c*/ 	.word	0x00010a90
        /*0940*/ 	.word	0x00000003
        /*0944*/ 	.word	0x00019c50
        /*0948*/ 	.short	0x0101
        /*094a*/ 	.byte	0x3f
	.zero		1


	//   ....[57]....
        /*094c*/ 	.word	0x00010ae0
        /*0950*/ 	.word	0x00000000
        /*0954*/ 	.word	0x00000000
        /*0958*/ 	.short	0x0101
        /*095a*/ 	.byte	0x3f
	.zero		1


	//   ....[58]....
        /*095c*/ 	.word	0x00011ba0
        /*0960*/ 	.word	0x00000007
        /*0964*/ 	.word	0x00019c20
        /*0968*/ 	.short	0x010a
        /*096a*/ 	.byte	0x3f
	.zero		1


	//   ....[59]....
        /*096c*/ 	.word	0x00011d40
        /*0970*/ 	.word	0x00000005
        /*0974*/ 	.word	0x00000000
        /*0978*/ 	.short	0x010a
        /*097a*/ 	.byte	0x3f
	.zero		1


	//   ....[60]....
        /*097c*/ 	.word	0x00011db0
        /*0980*/ 	.word	0x00000003
        /*0984*/ 	.word	0x00000000
        /*0988*/ 	.short	0x010a
        /*098a*/ 	.byte	0x3f
	.zero		1


	//   ....[61]....
        /*098c*/ 	.word	0x00011e00
        /*0990*/ 	.word	0x00000003
        /*0994*/ 	.word	0x00019c60
        /*0998*/ 	.short	0x010a
        /*099a*/ 	.byte	0x3f
	.zero		1


	//   ....[62]....
        /*099c*/ 	.word	0x00011e50
        /*09a0*/ 	.word	0x00000005
        /*09a4*/ 	.word	0x00019c60
        /*09a8*/ 	.short	0x010a
        /*09aa*/ 	.byte	0x3f
	.zero		1


	//   ....[63]....
        /*09ac*/ 	.word	0x00011e90
        /*09b0*/ 	.word	0x00000003
        /*09b4*/ 	.word	0x00019c80
        /*09b8*/ 	.short	0x010a
        /*09ba*/ 	.byte	0x3f
	.zero		1


	//   ....[64]....
        /*09bc*/ 	.word	0x00011eb0
        /*09c0*/ 	.word	0x00000005
        /*09c4*/ 	.word	0x00019c80
        /*09c8*/ 	.short	0x010a
        /*09ca*/ 	.byte	0x3f
	.zero		1


	//   ....[65]....
        /*09cc*/ 	.word	0x00011f20
        /*09d0*/ 	.word	0x00000003
        /*09d4*/ 	.word	0x00019c00
        /*09d8*/ 	.short	0x010a
        /*09da*/ 	.byte	0x3f
	.zero		1


	//   ....[66]....
        /*09dc*/ 	.word	0x00011f70
        /*09e0*/ 	.word	0x00000003
        /*09e4*/ 	.word	0x00019c30
        /*09e8*/ 	.short	0x010a
        /*09ea*/ 	.byte	0x3f
	.zero		1


	//   ....[67]....
        /*09ec*/ 	.word	0x00011fd0
        /*09f0*/ 	.word	0x00000007
        /*09f4*/ 	.word	0x00019c30
        /*09f8*/ 	.short	0x010a
        /*09fa*/ 	.byte	0x3f
	.zero		1


	//   ....[68]....
        /*09fc*/ 	.word	0x00012030
        /*0a00*/ 	.word	0x00000002
        /*0a04*/ 	.word	0x00019c50
        /*0a08*/ 	.short	0x010a
        /*0a0a*/ 	.byte	0x3f
	.zero		1


	//   ....[69]....
        /*0a0c*/ 	.word	0x00012090
        /*0a10*/ 	.word	0x00000007
        /*0a14*/ 	.word	0x00019c30
        /*0a18*/ 	.short	0x010a
        /*0a1a*/ 	.byte	0x3f
	.zero		1


	//   ....[70]....
        /*0a1c*/ 	.word	0x000120f0
        /*0a20*/ 	.word	0x00000002
        /*0a24*/ 	.word	0x00019c50
        /*0a28*/ 	.short	0x010a
        /*0a2a*/ 	.byte	0x3f
	.zero		1


	//   ....[71]....
        /*0a2c*/ 	.word	0x00012150
        /*0a30*/ 	.word	0x00000006
        /*0a34*/ 	.word	0x00019c50
        /*0a38*/ 	.short	0x010a
        /*0a3a*/ 	.byte	0x3f
	.zero		1


	//   ....[72]....
        /*0a3c*/ 	.word	0x000122a0
        /*0a40*/ 	.word	0x00000003
        /*0a44*/ 	.word	0x00019c80
        /*0a48*/ 	.short	0x010a
        /*0a4a*/ 	.byte	0x3f
	.zero		1


	//   ....[73]....
        /*0a4c*/ 	.word	0x000122f0
        /*0a50*/ 	.word	0x00000003
        /*0a54*/ 	.word	0x00019c40
        /*0a58*/ 	.short	0x010a
        /*0a5a*/ 	.byte	0x3f
	.zero		1


	//   ....[74]....
        /*0a5c*/ 	.word	0x00012700
        /*0a60*/ 	.word	0x00000011
        /*0a64*/ 	.word	0x00019c20
        /*0a68*/ 	.short	0x010a
        /*0a6a*/ 	.byte	0x3f
	.zero		1


	//   ....[75]....
        /*0a6c*/ 	.word	0x00012750
        /*0a70*/ 	.word	0x00000004
        /*0a74*/ 	.word	0x00019c80
        /*0a78*/ 	.short	0x010a
        /*0a7a*/ 	.byte	0x3f
	.zero		1


	//   ....[76]....
        /*0a7c*/ 	.word	0x000127a0
        /*0a80*/ 	.word	0x00000004
        /*0a84*/ 	.word	0x00019c40
        /*0a88*/ 	.short	0x010a
        /*0a8a*/ 	.byte	0x3f
	.zero		1


	//   ....[77]....
        /*0a8c*/ 	.word	0x000127f0
        /*0a90*/ 	.word	0x00000003
        /*0a94*/ 	.word	0x00019c70
        /*0a98*/ 	.short	0x010a
        /*0a9a*/ 	.byte	0x3f
	.zero		1


	//   ....[78]....
        /*0a9c*/ 	.word	0x00012840
        /*0aa0*/ 	.word	0x00000003
        /*0aa4*/ 	.word	0x00019c60
        /*0aa8*/ 	.short	0x010a
        /*0aaa*/ 	.byte	0x3f
	.zero		1


	//   ....[79]....
        /*0aac*/ 	.word	0x00012890
        /*0ab0*/ 	.word	0x00000003
        /*0ab4*/ 	.word	0x00019c70
        /*0ab8*/ 	.short	0x010a
        /*0aba*/ 	.byte	0x3f
	.zero		1


	//   ....[80]....
        /*0abc*/ 	.word	0x000128e0
        /*0ac0*/ 	.word	0x00000003
        /*0ac4*/ 	.word	0x00019c60
        /*0ac8*/ 	.short	0x010a
        /*0aca*/ 	.byte	0x3f
	.zero		1


	//   ....[81]....
        /*0acc*/ 	.word	0x00012930
        /*0ad0*/ 	.word	0x00000007
        /*0ad4*/ 	.word	0x00019c20
        /*0ad8*/ 	.short	0x010a
        /*0ada*/ 	.byte	0x3f
	.zero		1


	//   ....[82]....
        /*0adc*/ 	.word	0x00012ad0
        /*0ae0*/ 	.word	0x00000005
        /*0ae4*/ 	.word	0x00000000
        /*0ae8*/ 	.short	0x010a
        /*0aea*/ 	.byte	0x3f
	.zero		1


	//   ....[83]....
        /*0aec*/ 	.word	0x00012b20
        /*0af0*/ 	.word	0x00000003
        /*0af4*/ 	.word	0x00000000
        /*0af8*/ 	.short	0x010a
        /*0afa*/ 	.byte	0x3f
	.zero		1


	//   ....[84]....
        /*0afc*/ 	.word	0x00012b70
        /*0b00*/ 	.word	0x00000003
        /*0b04*/ 	.word	0x00019c60
        /*0b08*/ 	.short	0x010a
        /*0b0a*/ 	.byte	0x3f
	.zero		1


	//   ....[85]....
        /*0b0c*/ 	.word	0x00012bc0
        /*0b10*/ 	.word	0x00000005
        /*0b14*/ 	.word	0x00019c60
        /*0b18*/ 	.short	0x010a
        /*0b1a*/ 	.byte	0x3f
	.zero		1


	//   ....[86]....
        /*0b1c*/ 	.word	0x00012c10
        /*0b20*/ 	.word	0x00000003
        /*0b24*/ 	.word	0x00019c80
        /*0b28*/ 	.short	0x010a
        /*0b2a*/ 	.byte	0x3f
	.zero		1


	//----- nvinfo : EIATTR_NUM_MBARRIERS
	.align		4
.L_291:
        /*0b2c*/ 	.byte	0x03, 0x38
        /*0b2e*/ 	.short	0x0016


	//----- nvinfo : EIATTR_EXIT_INSTR_OFFSETS
	.align		4
        /*0b30*/ 	.byte	0x04, 0x1c
        /*0b32*/ 	.short	(.L_293 - .L_292)


	//   ....[0]....
.L_292:
        /*0b34*/ 	.word	0x00000a40


	//   ....[1]....
        /*0b38*/ 	.word	0x0000bf20


	//   ....[2]....
        /*0b3c*/ 	.word	0x00011f00


	//----- nvinfo : EIATTR_MAX_THREADS
	.align		4
.L_293:
        /*0b40*/ 	.byte	0x04, 0x05
        /*0b42*/ 	.short	(.L_295 - .L_294)
.L_294:
        /*0b44*/ 	.word	0x00000200
        /*0b48*/ 	.word	0x00000001
        /*0b4c*/ 	.word	0x00000001


	//----- nvinfo : EIATTR_CRS_STACK_SIZE
	.align		4
.L_295:
        /*0b50*/ 	.byte	0x04, 0x1e
        /*0b52*/ 	.short	(.L_297 - .L_296)
.L_296:
        /*0b54*/ 	.word	0x00000000


	//----- nvinfo : EIATTR_CBANK_PARAM_SIZE
	.align		4
.L_297:
        /*0b58*/ 	.byte	0x03, 0x19
        /*0b5a*/ 	.short	0x0af0


	//----- nvinfo : EIATTR_PARAM_CBANK
	.align		4
        /*0b5c*/ 	.byte	0x04, 0x0a
        /*0b5e*/ 	.short	(.L_299 - .L_298)
	.align		4
.L_298:
        /*0b60*/ 	.word	index@(.nv.constant0._ZN7cutlass13device_kernelIN5flash11enable_sm90INS1_16FlashAttnFwdSm90INS1_25CollectiveMainloopFwdSm90ILi2EN4cute5tupleIJNS5_1CILi1EEES8_S8_EEENS6_IJNS7_ILi192EEENS7_ILi128EEENS7_ILi96EEEEEELi96ENS_12float_e4m3_tEfNS_4arch4Sm90ELb1ELb0ELb0ELb1ELb0ELb0ELb0ELb1ELb1ELb1ELb1ELb0EEENS1_21CollectiveEpilogueFwdINS6_IJSA_SC_SB_EEES9_NS_10bfloat16_tESG_Li384ELb1ELb1ELb1ELb1EEENS1_36VarlenDynamicPersistentTileSchedulerILi192ELi128ELi384ELi128ELb1ELb1ELb1ELb1ELb1ELb1EEEEEEEEEvNT_6ParamsE)
        /*0b64*/ 	.short	0x0210
        /*0b66*/ 	.short	0x0af0


	//----- nvinfo : EIATTR_SW_WAR
	.align		4
.L_299:
        /*0b68*/ 	.byte	0x04, 0x36
        /*0b6a*/ 	.short	(.L_301 - .L_300)
.L_300:
        /*0b6c*/ 	.word	0x00000008
.L_301:


//--------------------- .nv.info._ZN7cutlass13device_kernelIN5flash11enable_sm90INS1_16FlashAttnFwdSm90INS1_25CollectiveMainloopFwdSm90ILi2EN4cute5tupleIJNS5_1CILi1EEES8_S8_EEENS6_IJNS7_ILi192EEENS7_ILi128EEENS7_ILi96EEEEEELi96ENS_12float_e4m3_tEfNS_4arch4Sm90ELb1ELb0ELb0ELb1ELb0ELb1ELb0ELb1ELb1ELb1ELb1ELb0EEENS1_21CollectiveEpilogueFwdINS6_IJSA_SC_SB_EEES9_NS_10bfloat16_tESG_Li384ELb1ELb1ELb1ELb1EEENS1_36VarlenDynamicPersistentTileSchedulerILi192ELi128ELi384ELi128ELb1ELb1ELb1ELb1ELb1ELb1EEEEEEEEEvNT_6ParamsE --------------------------
	.section	.nv.info._ZN7cutlass13device_kernelIN5flash11enable_sm90INS1_16FlashAttnFwdSm90INS1_25CollectiveMainloopFwdSm90ILi2EN4cute5tupleIJNS5_1CILi1EEES8_S8_EEENS6_IJNS7_ILi192EEENS7_ILi128EEENS7_ILi96EEEEEELi96ENS_12float_e4m3_tEfNS_4arch4Sm90ELb1ELb0ELb0ELb1ELb0ELb1ELb0ELb1ELb1ELb1ELb1ELb0EEENS1_21CollectiveEpilogueFwdINS6_IJSA_SC_SB_EEES9_NS_10bfloat16_tESG_Li384ELb1ELb1ELb1ELb1EEENS1_36VarlenDynamicPersistentTileSchedulerILi192ELi128ELi384ELi128ELb1ELb1ELb1ELb1ELb1ELb1EEEEEEEEEvNT_6ParamsE,"",@"SHT_CUDA_INFO"
	.sectionflags	@""
	.align	4


	//----- nvinfo : EIATTR_CUDA_API_VERSION
	.align		4
        /*0000*/ 	.byte	0x04, 0x37
        /*0002*/ 	.short	(.L_303 - .L_302)
.L_302:
        /*0004*/ 	.word	0x00000082


	//----- nvinfo : EIATTR_KPARAM_INFO
	.align		4
.L_303:
        /*0008*/ 	.byte	0x04, 0x17
        /*000a*/ 	.short	(.L_305 - .L_304)
.L_304:
        /*000c*/ 	.word	0x00000000
        /*0010*/ 	.short	0x0000
        /*0012*/ 	.short	0x0070
        /*0014*/ 	.byte	0x00, 0xf0, 0x01, 0x2a


	//----- nvinfo : EIATTR_SPARSE_MMA_MASK
	.align		4
.L_305:
        /*0018*/ 	.byte	0x03, 0x50
        /*001a*/ 	.short	0x0000


	//----- nvinfo : EIATTR_MAXREG_COUNT
	.align		4
        /*001c*/ 	.byte	0x03, 0x1b
        /*001e*/ 	.short	0x0080


	//----- nvinfo : EIATTR_NUM_BARRIERS
	.align		4
        /*0020*/ 	.byte	0x02, 0x4c
        /*0022*/ 	.byte	0x10
	.zero		1


	//----- nvinfo : EIATTR_EXTERNS
	.align		4
        /*0024*/ 	.byte	0x04, 0x0f
        /*0026*/ 	.short	(.L_307 - .L_306)


	//   ....[0]....
	.align		4
.L_306:
        /*0028*/ 	.word	index@(__assertfail)


	//----- nvinfo : EIATTR_ANNOTATIONS
	.align		4
.L_307:
        /*002c*/ 	.byte	0x04, 0x55
        /*002e*/ 	.short	(.L_309 - .L_308)


	//   ....[0]....
.L_308:
        /* <DEDUP_REMOVED lines=91> */


	//----- nvinfo : EIATTR_MERCURY_ISA_VERSION
	.align		4
.L_309:
        /*05c8*/ 	.byte	0x03, 0x5f
        /*05ca*/ 	.short	0x0101


	//----- nvinfo : EIATTR_UNUSED_LOAD_BYTE_OFFSET
	.align		4
        /*05cc*/ 	.byte	0x04, 0x44
        /*05ce*/ 	.short	(.L_311 - .L_310)


	//   ....[0]....
.L_310:
        /*05d0*/ 	.word	0x00000aa0
        /*05d4*/ 	.word	0x0000fff0


	//   ....[1]....
        /*05d8*/ 	.word	0x00012c70
        /*05dc*/ 	.word	0x0000fff0


	//----- nvinfo : EIATTR_INT_WARP_WIDE_INSTR_OFFSETS
	.align		4
.L_311:
        /*05e0*/ 	.byte	0x04, 0x31
        /*05e2*/ 	.short	(.L_313 - .L_312)


	//   ....[0]....
.L_312:
        /*05e4*/ 	.word	0x00000190


	//   ....[1]....
        /*05e8*/ 	.word	0x000001d0


	//   ....[2]....
        /*05ec*/ 	.word	0x00000240


	//   ....[3]....
        /*05f0*/ 	.word	0x000194d0


	//   ....[4]....
        /*05f4*/ 	.word	0x00019560


	//   ....[5]....
        /*05f8*/ 	.word	0x0001bf10


	//   ....[6]....
        /*05fc*/ 	.word	0x0001bfa0


	//----- nvinfo : EIATTR_COOP_GROUP_MASK_REGIDS
	.align		4
.L_313:
        /*0600*/ 	.byte	0x04, 0x29
        /*0602*/ 	.short	(.L_315 - .L_314)


	//   ....[0]....
.L_314:
        /*0604*/ 	.word	0xffffffff


	//   ....[1]....
        /*0608*/ 	.word	0xffffffff


	//   ....[2]....
        /*060c*/ 	.word	0xffffffff


	//   ....[3]....
        /*0610*/ 	.word	0xffffffff


	//   ....[4]....
        /*0614*/ 	.word	0xffffffff


	//   ....[5]....
        /*0618*/ 	.word	0xffffffff


	//   ....[6]....
        /*061c*/ 	.word	0xffffffff


	//   ....[7]....
        /*0620*/ 	.word	0xffffffff


	//   ....[8]....
        /*0624*/ 	.word	0xffffffff


	//   ....[9]....
        /*0628*/ 	.word	0xffffffff


	//   ....[10]....
        /*062c*/ 	.word	0xffffffff


	//   ....[11]....
        /*0630*/ 	.word	0xffffffff


	//   ....[12]....
        /*0634*/ 	.word	0xffffffff


	//   ....[13]....
        /*0638*/ 	.word	0xffffffff


	//   ....[14]....
        /*063c*/ 	.word	0xffffffff


	//   ....[15]....
        /*0640*/ 	.word	0xffffffff


	//   ....[16]....
        /*0644*/ 	.word	0xffffffff


	//   ....[17]....
        /*0648*/ 	.word	0xffffffff


	//   ....[18]....
        /*064c*/ 	.word	0xffffffff


	//   ....[19]....
        /*0650*/ 	.word	0xffffffff


	//   ....[20]....
        /*0654*/ 	.word	0xffffffff


	//   ....[21]....
        /*0658*/ 	.word	0xffffffff


	//   ....[22]....
        /*065c*/ 	.word	0xffffffff


	//   ....[23]....
        /*0660*/ 	.word	0xffffffff


	//   ....[24]....
        /*0664*/ 	.word	0xffffffff


	//   ....[25]....
        /*0668*/ 	.word	0xffffffff


	//   ....[26]....
        /*066c*/ 	.word	0xffffffff


	//   ....[27]....
        /*0670*/ 	.word	0xffffffff


	//   ....[28]....
        /*0674*/ 	.word	0xffffffff


	//   ....[29]....
        /*0678*/ 	.word	0xffffffff


	//   ....[30]....
        /*067c*/ 	.word	0xffffffff


	//   ....[31]....
        /*0680*/ 	.word	0xffffffff


	//   ....[32]....
        /*0684*/ 	.word	0xffffffff


	//   ....[33]....
        /*0688*/ 	.word	0xffffffff


	//   ....[34]....
        /*068c*/ 	.word	0xffffffff


	//   ....[35]....
        /*0690*/ 	.word	0xffffffff


	//   ....[36]....
        /*0694*/ 	.word	0xffffffff


	//   ....[37]....
        /*0698*/ 	.word	0xffffffff


	//   ....[38]....
        /*069c*/ 	.word	0xffffffff


	//   ....[39]....
        /*06a0*/ 	.word	0xffffffff


	//   ....[40]....
        /*06a4*/ 	.word	0xffffffff


	//   ....[41]....
        /*06a8*/ 	.word	0xffffffff


	//   ....[42]....
        /*06ac*/ 	.word	0xffffffff


	//   ....[43]....
        /*06b0*/ 	.word	0xffffffff


	//   ....[44]....
        /*06b4*/ 	.word	0xffffffff


	//   ....[45]....
        /*06b8*/ 	.word	0xffffffff


	//   ....[46]....
        /*06bc*/ 	.word	0xffffffff


	//   ....[47]....
        /*06c0*/ 	.word	0xffffffff


	//   ....[48]....
        /*06c4*/ 	.word	0xffffffff


	//   ....[49]....
        /*06c8*/ 	.word	0xffffffff


	//   ....[50]....
        /*06cc*/ 	.word	0xffffffff


	//   ....[51]....
        /*06d0*/ 	.word	0xffffffff


	//   ....[52]....
        /*06d4*/ 	.word	0xffffffff


	//   ....[53]....
        /*06d8*/ 	.word	0xffffffff


	//   ....[54]....
        /*06dc*/ 	.word	0xffffffff


	//   ....[55]....
        /*06e0*/ 	.word	0xffffffff


	//   ....[56]....
        /*06e4*/ 	.word	0xffffffff


	//   ....[57]....
        /*06e8*/ 	.word	0xffffffff


	//   ....[58]....
        /*06ec*/ 	.word	0xffffffff


	//   ....[59]....
        /*06f0*/ 	.word	0xffffffff


	//   ....[60]....
        /*06f4*/ 	.word	0xffffffff


	//   ....[61]....
        /*06f8*/ 	.word	0xffffffff


	//   ....[62]....
        /*06fc*/ 	.word	0xffffffff


	//   ....[63]....
        /*0700*/ 	.word	0xffffffff


	//   ....[64]....
        /*0704*/ 	.word	0xffffffff


	//   ....[65]....
        /*0708*/ 	.word	0xffffffff


	//   ....[66]....
        /*070c*/ 	.word	0xffffffff


	//   ....[67]....
        /*0710*/ 	.word	0xffffffff


	//   ....[68]....
        /*0714*/ 	.word	0xffffffff


	//   ....[69]....
        /*0718*/ 	.word	0xffffffff


	//   ....[70]....
        /*071c*/ 	.word	0xffffffff


	//   ....[71]....
        /*0720*/ 	.word	0xffffffff


	//   ....[72]....
        /*0724*/ 	.word	0xffffffff


	//   ....[73]....
        /*0728*/ 	.word	0xffffffff


	//   ....[74]....
        /*072c*/ 	.word	0xffffffff


	//   ....[75]....
        /*0730*/ 	.word	0xffffffff


	//   ....[76]....
        /*0734*/ 	.word	0xffffffff


	//   ....[77]....
        /*0738*/ 	.word	0xffffffff


	//   ....[78]....
        /*073c*/ 	.word	0xffffffff


	//   ....[79]....
        /*0740*/ 	.word	0xffffffff


	//   ....[80]....
        /*0744*/ 	.word	0xffffffff


	//   ....[81]....
        /*0748*/ 	.word	0xffffffff


	//   ....[82]....
        /*074c*/ 	.word	0xffffffff


	//   ....[83]....
        /*0750*/ 	.word	0xffffffff


	//   ....[84]....
        /*0754*/ 	.word	0xffffffff


	//   ....[85]....
        /*0758*/ 	.word	0xffffffff


	//   ....[86]....
        /*075c*/ 	.word	0xffffffff


	//   ....[87]....
        /*0760*/ 	.word	0xffffffff


	//   ....[88]....
        /*0764*/ 	.word	0xffffffff


	//   ....[89]....
        /*0768*/ 	.word	0xffffffff


	//   ....[90]....
        /*076c*/ 	.word	0xffffffff


	//   ....[91]....
        /*0770*/ 	.word	0xffffffff


	//   ....[92]....
        /*0774*/ 	.word	0xffffffff


	//   ....[93]....
        /*0778*/ 	.word	0xffffffff


	//   ....[94]....
        /*077c*/ 	.word	0xffffffff


	//   ....[95]....
        /*0780*/ 	.word	0xffffffff


	//   ....[96]....
        /*0784*/ 	.word	0xffffffff


	//   ....[97]....
        /*0788*/ 	.word	0xffffffff


	//   ....[98]....
        /*078c*/ 	.word	0xffffffff


	//   ....[99]....
        /*0790*/ 	.word	0xffffffff


	//   ....[100]....
        /*0794*/ 	.word	0xffffffff


	//   ....[101]....
        /*0798*/ 	.word	0xffffffff


	//   ....[102]....
        /*079c*/ 	.word	0xffffffff


	//   ....[103]....
        /*07a0*/ 	.word	0xffffffff


	//   ....[104]....
        /*07a4*/ 	.word	0xffffffff


	//   ....[105]....
        /*07a8*/ 	.word	0xffffffff


	//   ....[106]....
        /*07ac*/ 	.word	0xffffffff


	//   ....[107]....
        /*07b0*/ 	.word	0xffffffff


	//   ....[108]....
        /*07b4*/ 	.word	0xffffffff


	//   ....[109]....
        /*07b8*/ 	.word	0xffffffff


	//   ....[110]....
        /*07bc*/ 	.word	0xffffffff


	//   ....[111]....
        /*07c0*/ 	.word	0xffffffff


	//   ....[112]....
        /*07c4*/ 	.word	0xffffffff


	//   ....[113]....
        /*07c8*/ 	.word	0xffffffff


	//   ....[114]....
        /*07cc*/ 	.word	0xffffffff


	//   ....[115]....
        /*07d0*/ 	.word	0xffffffff


	//   ....[116]....
        /*07d4*/ 	.word	0xffffffff


	//   ....[117]....
        /*07d8*/ 	.word	0xffffffff


	//   ....[118]....
        /*07dc*/ 	.word	0xffffffff


	//   ....[119]....
        /*07e0*/ 	.word	0xffffffff


	//   ....[120]....
        /*07e4*/ 	.word	0xffffffff


	//   ....[121]....
        /*07e8*/ 	.word	0xffffffff


	//   ....[122]....
        /*07ec*/ 	.word	0xffffffff


	//   ....[123]....
        /*07f0*/ 	.word	0xffffffff


	//   ....[124]....
        /*07f4*/ 	.word	0xffffffff


	//   ....[125]....
        /*07f8*/ 	.word	0xffffffff


	//   ....[126]....
        /*07fc*/ 	.word	0xffffffff


	//   ....[127]....
        /*0800*/ 	.word	0xffffffff


	//   ....[128]....
        /*0804*/ 	.word	0xffffffff


	//   ....[129]....
        /*0808*/ 	.word	0xffffffff


	//   ....[130]....
        /*080c*/ 	.word	0xffffffff


	//   ....[131]....
        /*0810*/ 	.word	0xffffffff


	//   ....[132]....
        /*0814*/ 	.word	0xffffffff


	//   ....[133]....
        /*0818*/ 	.word	0xffffffff


	//   ....[134]....
        /*081c*/ 	.word	0xffffffff


	//   ....[135]....
        /*0820*/ 	.word	0xffffffff


	//   ....[136]....
        /*0824*/ 	.word	0xffffffff


	//   ....[137]....
        /*0828*/ 	.word	0xffffffff


	//   ....[138]....
        /*082c*/ 	.word	0xffffffff


	//   ....[139]....
        /*0830*/ 	.word	0xffffffff


	//   ....[140]....
        /*0834*/ 	.word	0xffffffff


	//   ....[141]....
        /*0838*/ 	.word	0xffffffff


	//   ....[142]....
        /*083c*/ 	.word	0xffffffff


	//   ....[143]....
        /*0840*/ 	.word	0xffffffff


	//   ....[144]....
        /*0844*/ 	.word	0x0500000f


	//   ....[145]....
        /*0848*/ 	.word	0x0500000f


	//   ....[146]....
        /*084c*/ 	.word	0x0500000f


	//   ....[147]....
        /*0850*/ 	.word	0x0500000f


	//   ....[148]....
        /*0854*/ 	.word	0x0500000f


	//   ....[149]....
        /*0858*/ 	.word	0x0500000f


	//   ....[150]....
        /*085c*/ 	.word	0x0500000f


	//   ....[151]....
        /*0860*/ 	.word	0x0500000f


	//   ....[152]....
        /*0864*/ 	.word	0x0500000f


	//   ....[153]....
        /*0868*/ 	.word	0x0500000f


	//   ....[154]....
        /*086c*/ 	.word	0x0500000f


	//   ....[155]....
        /*0870*/ 	.word	0x0500000f


	//   ....[156]....
        /*0874*/ 	.word	0x0500000f


	//   ....[157]....
        /*0878*/ 	.word	0x0500000f


	//   ....[158]....
        /*087c*/ 	.word	0x0500000f


	//   ....[159]....
        /*0880*/ 	.word	0x0500000f


	//   ....[160]....
        /*0884*/ 	.word	0x0500000f


	//   ....[161]....
        /*0888*/ 	.word	0x0500000f


	//   ....[162]....
        /*088c*/ 	.word	0x0500000f


	//   ....[163]....
        /*0890*/ 	.word	0x0500000f


	//   ....[164]....
        /*0894*/ 	.word	0x0500000f


	//   ....[165]....
        /*0898*/ 	.word	0x0500000f


	//   ....[166]....
        /*089c*/ 	.word	0x0500000f


	//   ....[167]....
        /*08a0*/ 	.word	0x0500000f


	//   ....[168]....
        /*08a4*/ 	.word	0x0500000f


	//   ....[169]....
        /*08a8*/ 	.word	0x0500000f


	//   ....[170]....
        /*08ac*/ 	.word	0x0500000f


	//   ....[171]....
        /*08b0*/ 	.word	0x0500000f


	//   ....[172]....
        /*08b4*/ 	.word	0x0500000f


	//   ....[173]....
        /*08b8*/ 	.word	0x0500000f


	//   ....[174]....
        /*08bc*/ 	.word	0x0500000f


	//   ....[175]....
        /*08c0*/ 	.word	0x0500000f


	//   ....[176]....
        /*08c4*/ 	.word	0x0500000f


	//   ....[177]....
        /*08c8*/ 	.word	0x0500000f


	//   ....[178]....
        /*08cc*/ 	.word	0x0500000f


	//----- nvinfo : EIATTR_COOP_GROUP_INSTR_OFFSETS
	.align		4
.L_315:
        /*08d0*/ 	.byte	0x04, 0x28
        /*08d2*/ 	.short	(.L_317 - .L_316)


	//   ....[0]....
.L_316:
        /*08d4*/ 	.word	0x00000070


	//   ....[1]....
        /*08d8*/ 	.word	0x000001a0


	//   ....[2]....
        /*08dc*/ 	.word	0x000001f0


	//   ....[3]....
        /*08e0*/ 	.word	0x00000420


	//   ....[4]....
        /*08e4*/ 	.word	0x00000580


	//   ....[5]....
        /*08e8*/ 	.word	0x000006a0


	//   ....[6]....
        /*08ec*/ 	.word	0x00000800


	//   ....[7]....
        /*08f0*/ 	.word	0x00007130


	//   ....[8]....
        /*08f4*/ 	.word	0x00007820


	//   ....[9]....
        /*08f8*/ 	.word	0x00007830


	//   ....[10]....
        /*08fc*/ 	.word	0x00007840


	//   ....[11]....
        /*0900*/ 	.word	0x00007850


	//   ....[12]....
        /*0904*/ 	.word	0x00009500


	//   ....[13]....
        /*0908*/ 	.word	0x00009510


	//   ....[14]....
        /*090c*/ 	.word	0x00009520


	//   ....[15]....
        /*0910*/ 	.word	0x00009530


	//   ....[16]....
        /*0914*/ 	.word	0x0000bd60


	//   ....[17]....
        /*0918*/ 	.word	0x0000c3e0


	//   ....[18]....
        /*091c*/ 	.word	0x0000c3f0


	//   ....[19]....
        /*0920*/ 	.word	0x0000c410


	//   ....[20]....
        /*0924*/ 	.word	0x0000cb60


	//   ....[21]....
        /*0928*/ 	.word	0x0000cb80


	//   ....[22]....
        /*092c*/ 	.word	0x0000e320


	//   ....[23]....
        /*0930*/ 	.word	0x0000e340


	//   ....[24]....
        /*0934*/ 	.word	0x0000e9e0


	//   ....[25]....
        /*0938*/ 	.word	0x0000eaf0


	//   ....[26]....
        /*093c*/ 	.word	0x0000f2b0


	//   ....[27]....
        /*0940*/ 	.word	0x0000f3a0


	//   ....[28]....
        /*0944*/ 	.word	0x00010da0


	//   ....[29]....
        /*0948*/ 	.word	0x00010dd0


	//   ....[30]....
        /*094c*/ 	.word	0x00010e20


	//   ....[31]....
        /*0950*/ 	.word	0x00010f90


	//   ....[32]....
        /*0954*/ 	.word	0x00012500


	//   ....[33]....
        /*0958*/ 	.word	0x00012520


	//   ....[34]....
        /*095c*/ 	.word	0x00012660


	//   ....[35]....
        /*0960*/ 	.word	0x00012670


	//   ....[36]....
        /*0964*/ 	.word	0x00013330


	//   ....[37]....
        /*0968*/ 	.word	0x000133c0


	//   ....[38]....
        /*096c*/ 	.word	0x000133e0


	//   ....[39]....
        /*0970*/ 	.word	0x00013400


	//   ....[40]....
        /*0974*/ 	.word	0x00013420


	//   ....[41]....
        /*0978*/ 	.word	0x00013440


	//   ....[42]....
        /*097c*/ 	.word	0x00013460


	//   ....[43]....
        /*0980*/ 	.word	0x00013470


	//   ....[44]....
        /*0984*/ 	.word	0x00013480


	//   ....[45]....
        /*0988*/ 	.word	0x00013490


	//   ....[46]....
        /*098c*/ 	.word	0x000134a0


	//   ....[47]....
        /*0990*/ 	.word	0x000134b0


	//   ....[48]....
        /*0994*/ 	.word	0x000134c0


	//   ....[49]....
        /*0998*/ 	.word	0x000134d0


	//   ....[50]....
        /*099c*/ 	.word	0x000134e0


	//   ....[51]....
        /*09a0*/ 	.word	0x000134f0


	//   ....[52]....
        /*09a4*/ 	.word	0x00013500


	//   ....[53]....
        /*09a8*/ 	.word	0x00013510


	//   ....[54]....
        /*09ac*/ 	.word	0x00013520


	//   ....[55]....
        /*09b0*/ 	.word	0x00013530


	//   ....[56]....
        /*09b4*/ 	.word	0x00013540


	//   ....[57]....
        /*09b8*/ 	.word	0x00013550


	//   ....[58]....
        /*09bc*/ 	.word	0x00013560


	//   ....[59]....
        /*09c0*/ 	.word	0x00013570


	//   ....[60]....
        /*09c4*/ 	.word	0x00013580


	//   ....[61]....
        /*09c8*/ 	.word	0x00013590


	//   ....[62]....
        /*09cc*/ 	.word	0x000135a0


	//   ....[63]....
        /*09d0*/ 	.word	0x000135b0


	//   ....[64]....
        /*09d4*/ 	.word	0x000135c0


	//   ....[65]....
        /*09d8*/ 	.word	0x000135d0


	//   ....[66]....
        /*09dc*/ 	.word	0x000135e0


	//   ....[67]....
        /*09e0*/ 	.word	0x000135f0


	//   ....[68]....
        /*09e4*/ 	.word	0x00013600


	//   ....[69]....
        /*09e8*/ 	.word	0x00013610


	//   ....[70]....
        /*09ec*/ 	.word	0x00013620


	//   ....[71]....
        /*09f0*/ 	.word	0x00013630


	//   ....[72]....
        /*09f4*/ 	.word	0x00013640


	//   ....[73]....
        /*09f8*/ 	.word	0x00013650


	//   ....[74]....
        /*09fc*/ 	.word	0x00013660


	//   ....[75]....
        /*0a00*/ 	.word	0x00013670


	//   ....[76]....
        /*0a04*/ 	.word	0x00013680


	//   ....[77]....
        /*0a08*/ 	.word	0x00013690


	//   ....[78]....
        /*0a0c*/ 	.word	0x000136a0


	//   ....[79]....
        /*0a10*/ 	.word	0x000136b0


	//   ....[80]....
        /*0a14*/ 	.word	0x000136c0


	//   ....[81]....
        /*0a18*/ 	.word	0x000136d0


	//   ....[82]....
        /*0a1c*/ 	.word	0x000136e0


	//   ....[83]....
        /*0a20*/ 	.word	0x000136f0


	//   ....[84]....
        /*0a24*/ 	.word	0x00014030


	//   ....[85]....
        /*0a28*/ 	.word	0x00014040


	//   ....[86]....
        /*0a2c*/ 	.word	0x00014050


	//   ....[87]....
        /*0a30*/ 	.word	0x00014090


	//   ....[88]....
        /*0a34*/ 	.word	0x00014780


	//   ....[89]....
        /*0a38*/ 	.word	0x000147a0


	//   ....[90]....
        /*0a3c*/ 	.word	0x000148a0


	//   ....[91]....
        /*0a40*/ 	.word	0x000148c0


	//   ....[92]....
        /*0a44*/ 	.word	0x00014ca0


	//   ....[93]....
        /*0a48*/ 	.word	0x00014cd0


	//   ....[94]....
        /*0a4c*/ 	.word	0x00015140


	//   ....[95]....
        /*0a50*/ 	.word	0x00015150


	//   ....[96]....
        /*0a54*/ 	.word	0x00015d80


	//   ....[97]....
        /*0a58*/ 	.word	0x00015d90


	//   ....[98]....
        /*0a5c*/ 	.word	0x00015e90


	//   ....[99]....
        /*0a60*/ 	.word	0x00015eb0


	//   ....[100]....
        /*0a64*/ 	.word	0x00016030


	//   ....[101]....
        /*0a68*/ 	.word	0x00016230


	//   ....[102]....
        /*0a6c*/ 	.word	0x00016260


	//   ....[103]....
        /*0a70*/ 	.word	0x00016290


	//   ....[104]....
        /*0a74*/ 	.word	0x000162c0


	//   ....[105]....
        /*0a78*/ 	.word	0x000162f0


	//   ....[106]....
        /*0a7c*/ 	.word	0x00016320


	//   ....[107]....
        /*0a80*/ 	.word	0x000164b0


	//   ....[108]....
        /*0a84*/ 	.word	0x000164e0


	//   ....[109]....
        /*0a88*/ 	.word	0x00016510


	//   ....[110]....
        /*0a8c*/ 	.word	0x00016540


	//   ....[111]....
        /*0a90*/ 	.word	0x00016570


	//   ....[112]....
        /*0a94*/ 	.word	0x000165a0


	//   ....[113]....
        /*0a98*/ 	.word	0x00016630


	//   ....[114]....
        /*0a9c*/ 	.word	0x00016660


	//   ....[115]....
        /*0aa0*/ 	.word	0x00016670


	//   ....[116]....
        /*0aa4*/ 	.word	0x000166b0


	//   ....[117]....
        /*0aa8*/ 	.word	0x00017d50


	//   ....[118]....
        /*0aac*/ 	.word	0x00019c10


	//   ....[119]....
        /*0ab0*/ 	.word	0x0001aa70


	//   ....[120]....
        /*0ab4*/ 	.word	0x0001aaa0


	//   ....[121]....
        /*0ab8*/ 	.word	0x0001aac0


	//   ....[122]....
        /*0abc*/ 	.word	0x0001aad0


	//   ....[123]....
        /*0ac0*/ 	.word	0x0001abd0


	//   ....[124]....
        /*0ac4*/ 	.word	0x0001abe0


	//   ....[125]....
        /*0ac8*/ 	.word	0x0001c6f0


	//   ....[126]....
        /*0acc*/ 	.word	0x0001c720


	//   ....[127]....
        /*0ad0*/ 	.word	0x0001c780


	//   ....[128]....
        /*0ad4*/ 	.word	0x0001c7b0


	//   ....[129]....
        /*0ad8*/ 	.word	0x0001c7e0


	//   ....[130]....
        /*0adc*/ 	.word	0x0001c810


	//   ....[131]....
        /*0ae0*/ 	.word	0x0001c840


	//   ....[132]....
        /*0ae4*/ 	.word	0x0001c870


	//   ....[133]....
        /*0ae8*/ 	.word	0x0001ca10


	//   ....[134]....
        /*0aec*/ 	.word	0x0001ca40


	//   ....[135]....
        /*0af0*/ 	.word	0x0001ca70


	//   ....[136]....
        /*0af4*/ 	.word	0x0001caa0


	//   ....[137]....
        /*0af8*/ 	.word	0x0001cad0


	//   ....[138]....
        /*0afc*/ 	.word	0x0001cb00


	//   ....[139]....
        /*0b00*/ 	.word	0x0001cbc0


	//   ....[140]....
        /*0b04*/ 	.word	0x0001cbe0


	//   ....[141]....
        /*0b08*/ 	.word	0x0001cc00


	//   ....[142]....
        /*0b0c*/ 	.word	0x0001cc60


	//   ....[143]....
        /*0b10*/ 	.word	0x0001d690


	//   ....[144]....
        /*0b14*/ 	.word	0x0001db00


	//   ....[145]....
        /*0b18*/ 	.word	0x0001db90


	//   ....[146]....
        /*0b1c*/ 	.word	0x0001dbe0


	//   ....[147]....
        /*0b20*/ 	.word	0x0001dc30


	//   ....[148]....
        /*0b24*/ 	.word	0x0001dd00


	//   ....[149]....
        /*0b28*/ 	.word	0x0001dd90


	//   ....[150]....
        /*0b2c*/ 	.word	0x0001dde0


	//   ....[151]....
        /*0b30*/ 	.word	0x0001de30


	//   ....[152]....
        /*0b34*/ 	.word	0x0001e130


	//   ....[153]....
        /*0b38*/ 	.word	0x0001e410


	//   ....[154]....
        /*0b3c*/ 	.word	0x0001e5e0


	//   ....[155]....
        /*0b40*/ 	.word	0x0001e640


	//   ....[156]....
        /*0b44*/ 	.word	0x0001e6a0


	//   ....[157]....
        /*0b48*/ 	.word	0x0001e740


	//   ....[158]....
        /*0b4c*/ 	.word	0x0001e810


	//   ....[159]....
        /*0b50*/ 	.word	0x0001e8f0


	//   ....[160]....
        /*0b54*/ 	.word	0x0001ebc0


	//   ....[161]....
        /*0b58*/ 	.word	0x0001ec60


	//   ....[162]....
        /*0b5c*/ 	.word	0x0001ede0


	//   ....[163]....
        /*0b60*/ 	.word	0x0001ee50


	//   ....[164]....
        /*0b64*/ 	.word	0x0001eec0


	//   ....[165]....
        /*0b68*/ 	.word	0x0001ef30


	//   ....[166]....
        /*0b6c*/ 	.word	0x0001efa0


	//   ....[167]....
        /*0b70*/ 	.word	0x0001f020


	//   ....[168]....
        /*0b74*/ 	.word	0x0001f0b0


	//   ....[169]....
        /*0b78*/ 	.word	0x0001f150


	//   ....[170]....
        /*0b7c*/ 	.word	0x0001f1c0


	//   ....[171]....
        /*0b80*/ 	.word	0x0001f230


	//   ....[172]....
        /*0b84*/ 	.word	0x0001f2a0


	//   ....[173]....
        /*0b88*/ 	.word	0x0001f320


	//   ....[174]....
        /*0b8c*/ 	.word	0x0001f390


	//   ....[175]....
        /*0b90*/ 	.word	0x0001f440


	//   ....[176]....
        /*0b94*/ 	.word	0x0001f490


	//   ....[177]....
        /*0b98*/ 	.word	0x0001f520


	//   ....[178]....
        /*0b9c*/ 	.word	0x0001f650


	//----- nvinfo : EIATTR_REG_RECONFIG
	.align		4
.L_317:
        /*0ba0*/ 	.byte	0x01, 0x54
	.zero		2


	//----- nvinfo : EIATTR_SYSCALL_OFFSETS
	.align		4
        /*0ba4*/ 	.byte	0x04, 0x46
        /*0ba6*/ 	.short	(.L_319 - .L_318)


	//   ....[0]....
.L_318:
        /*0ba8*/ 	.word	0x00001d40


	//   ....[1]....
        /*0bac*/ 	.word	0x00001e90


	//   ....[2]....
        /*0bb0*/ 	.word	0x000072a0


	//   ....[3]....
        /*0bb4*/ 	.word	0x000075c0


	//   ....[4]....
        /*0bb8*/ 	.word	0x000196c0


	//   ....[5]....
        /*0bbc*/ 	.word	0x00019830


	//   ....[6]....
        /*0bc0*/ 	.word	0x00019980


	//   ....[7]....
        /*0bc4*/ 	.word	0x00019ac0


	//   ....[8]....
        /*0bc8*/ 	.word	0x0001a560


	//----- nvinfo : EIATTR_MBARRIER_INSTR_OFFSETS
	.align		4
.L_319:
        /*0bcc*/ 	.byte	0x04, 0x39
        /*0bce*/ 	.short	(.L_321 - .L_320)


	//   ....[0]....
.L_320:
        /*0bd0*/ 	.word	0x000002d0
        /*0bd4*/ 	.word	0x000000ff
        /*0bd8*/ 	.word	0x00019c00
        /*0bdc*/ 	.short	0x0100
        /*0bde*/ 	.byte	0x08
	.zero		1


	//   ....[1]....
        /*0be0*/ 	.word	0x000002e0
        /*0be4*/ 	.word	0x000000ff
        /*0be8*/ 	.word	0x00019c20
        /*0bec*/ 	.short	0x0100
        /*0bee*/ 	.byte	0x08
	.zero		1


	//   ....[2]....
        /*0bf0*/ 	.word	0x000003d0
        /*0bf4*/ 	.word	0x000000ff
        /*0bf8*/ 	.word	0x00019c30
        /*0bfc*/ 	.short	0x0100
        /*0bfe*/ 	.byte	0x08
	.zero		1


	//   ....[3]....
        /*0c00*/ 	.word	0x000003e0
        /*0c04*/ 	.word	0x000000ff
        /*0c08*/ 	.word	0x00019c40
        /*0c0c*/ 	.short	0x0100
        /*0c0e*/ 	.byte	0x08
	.zero		1


	//   ....[4]....
        /*0c10*/ 	.word	0x000003f0
        /*0c14*/ 	.word	0x000000ff
        /*0c18*/ 	.word	0x00019c38
        /*0c1c*/ 	.short	0x0100
        /*0c1e*/ 	.byte	0x08
	.zero		1


	//   ....[5]....
        /*0c20*/ 	.word	0x00000400
        /*0c24*/ 	.word	0x000000ff
        /*0c28*/ 	.word	0x00019c48
        /*0c2c*/ 	.short	0x0100
        /*0c2e*/ 	.byte	0x08
	.zero		1


	//   ....[6]....
        /*0c30*/ 	.word	0x00000530
        /*0c34*/ 	.word	0x000000ff
        /*0c38*/ 	.word	0x00019c50
        /*0c3c*/ 	.short	0x0100
        /*0c3e*/ 	.byte	0x08
	.zero		1


	//   ....[7]....
        /*0c40*/ 	.word	0x00000540
        /*0c44*/ 	.word	0x000000ff
        /*0c48*/ 	.word	0x00019c60
        /*0c4c*/ 	.short	0x0100
        /*0c4e*/ 	.byte	0x08
	.zero		1


	//   ....[8]....
        /*0c50*/ 	.word	0x00000550
        /*0c54*/ 	.word	0x000000ff
        /*0c58*/ 	.word	0x00019c58
        /*0c5c*/ 	.short	0x0100
        /*0c5e*/ 	.byte	0x08
	.zero		1


	//   ....[9]....
        /*0c60*/ 	.word	0x00000560
        /*0c64*/ 	.word	0x000000ff
        /*0c68*/ 	.word	0x00019c68
        /*0c6c*/ 	.short	0x0100
        /*0c6e*/ 	.byte	0x08
	.zero		1


	//   ....[10]....
        /*0c70*/ 	.word	0x00000650
        /*0c74*/ 	.word	0x000000ff
        /*0c78*/ 	.word	0x00019c70
        /*0c7c*/ 	.short	0x0100
        /*0c7e*/ 	.byte	0x06
	.zero		1


	//   ....[11]....
        /*0c80*/ 	.word	0x00000660
        /*0c84*/ 	.word	0x000000ff
        /*0c88*/ 	.word	0x00019c80
        /*0c8c*/ 	.short	0x0100
        /*0c8e*/ 	.byte	0x06
	.zero		1


	//   ....[12]....
        /*0c90*/ 	.word	0x00000670
        /*0c94*/ 	.word	0x000000ff
        /*0c98*/ 	.word	0x00019c78
        /*0c9c*/ 	.short	0x0100
        /*0c9e*/ 	.byte	0x06
	.zero		1


	//   ....[13]....
        /*0ca0*/ 	.word	0x00000680
        /*0ca4*/ 	.word	0x000000ff
        /*0ca8*/ 	.word	0x00019c88
        /*0cac*/ 	.short	0x0100
        /*0cae*/ 	.byte	0x06
	.zero		1


	//   ....[14]....
        /*0cb0*/ 	.word	0x000007b0
        /*0cb4*/ 	.word	0x000000ff
        /*0cb8*/ 	.word	0x00019c90
        /*0cbc*/ 	.short	0x0100
        /*0cbe*/ 	.byte	0x08
	.zero		1


	//   ....[15]....
        /*0cc0*/ 	.word	0x000007c0
        /*0cc4*/ 	.word	0x000000ff
        /*0cc8*/ 	.word	0x00019ca0
        /*0ccc*/ 	.short	0x0100
        /*0cce*/ 	.byte	0x08
	.zero		1


	//   ....[16]....
        /*0cd0*/ 	.word	0x000007d0
        /*0cd4*/ 	.word	0x000000ff
        /*0cd8*/ 	.word	0x00019c98
        /*0cdc*/ 	.short	0x0100
        /*0cde*/ 	.byte	0x08
	.zero		1


	//   ....[17]....
        /*0ce0*/ 	.word	0x000007e0
        /*0ce4*/ 	.word	0x000000ff
        /*0ce8*/ 	.word	0x00019ca8
        /*0cec*/ 	.short	0x0100
        /*0cee*/ 	.byte	0x08
	.zero		1


	//   ....[18]....
        /*0cf0*/ 	.word	0x00000910
        /*0cf4*/ 	.word	0x000000ff
        /*0cf8*/ 	.word	0x00019cb0
        /*0cfc*/ 	.short	0x0100
        /*0cfe*/ 	.byte	0x08
	.zero		1


	//   ....[19]....
        /*0d00*/ 	.word	0x00000920
        /*0d04*/ 	.word	0x000000ff
        /*0d08*/ 	.word	0x00019cc0
        /*0d0c*/ 	.short	0x0100
        /*0d0e*/ 	.byte	0x08
	.zero		1


	//   ....[20]....
        /*0d10*/ 	.word	0x00000930
        /*0d14*/ 	.word	0x000000ff
        /*0d18*/ 	.word	0x00019cb8
        /*0d1c*/ 	.short	0x0100
        /*0d1e*/ 	.byte	0x08
	.zero		1


	//   ....[21]....
        /*0d20*/ 	.word	0x00000940
        /*0d24*/ 	.word	0x000000ff
        /*0d28*/ 	.word	0x00019cc8
        /*0d2c*/ 	.short	0x0100
        /*0d2e*/ 	.byte	0x08
	.zero		1


	//   ....[22]....
        /*0d30*/ 	.word	0x00002b70
        /*0d34*/ 	.word	0x00000053
        /*0d38*/ 	.word	0x00019c90
        /*0d3c*/ 	.short	0x010a
        /*0d3e*/ 	.byte	0x3f
	.zero		1


	//   ....[23]....
        /*0d40*/ 	.word	0x00004390
        /*0d44*/ 	.word	0x00000053
        /*0d48*/ 	.word	0x00019c90
        /*0d4c*/ 	.short	0x010a
        /*0d4e*/ 	.byte	0x3f
	.zero		1


	//   ....[24]....
        /*0d50*/ 	.word	0x000063e0
        /*0d54*/ 	.word	0x00000053
        /*0d58*/ 	.word	0x00019c90
        /*0d5c*/ 	.short	0x010a
        /*0d5e*/ 	.byte	0x3f
	.zero		1


	//   ....[25]....
        /*0d60*/ 	.word	0x000065b0
        /*0d64*/ 	.word	0x00000008
        /*0d68*/ 	.word	0x00000000
        /*0d6c*/ 	.short	0x0101
        /*0d6e*/ 	.byte	0x3f
	.zero		1


	//   ....[26]....
        /*0d70*/ 	.word	0x000065f0
        /*0d74*/ 	.word	0x00000053
        /*0d78*/ 	.word	0x00019cb0
        /*0d7c*/ 	.short	0x010a
        /*0d7e*/ 	.byte	0x3f
	.zero		1


	//   ....[27]....
        /*0d80*/ 	.word	0x00006860
        /*0d84*/ 	.word	0x00000053
        /*0d88*/ 	.word	0x00000000
        /*0d8c*/ 	.short	0x0101
        /*0d8e*/ 	.byte	0x3f
	.zero		1


	//   ....[28]....
        /*0d90*/ 	.word	0x00007340
        /*0d94*/ 	.word	0x00000010
        /*0d98*/ 	.word	0x00019c00
        /*0d9c*/ 	.short	0x010a
        /*0d9e*/ 	.byte	0x3f
	.zero		1


	//   ....[29]....
        /*0da0*/ 	.word	0x00007390
        /*0da4*/ 	.word	0x00000010
        /*0da8*/ 	.word	0x00019c00
        /*0dac*/ 	.short	0x010a
        /*0dae*/ 	.byte	0x3f
	.zero		1


	//   ....[30]....
        /*0db0*/ 	.word	0x00007b80
        /*0db4*/ 	.word	0x00000010
        /*0db8*/ 	.word	0x00019c00
        /*0dbc*/ 	.short	0x010a
        /*0dbe*/ 	.byte	0x3f
	.zero		1


	//   ....[31]....
        /*0dc0*/ 	.word	0x00009830
        /*0dc4*/ 	.word	0x00000010
        /*0dc8*/ 	.word	0x00019c00
        /*0dcc*/ 	.short	0x010a
        /*0dce*/ 	.byte	0x3f
	.zero		1


	//   ....[32]....
        /*0dd0*/ 	.word	0x0000b9c0
        /*0dd4*/ 	.word	0x0000000a
        /*0dd8*/ 	.word	0x00019c30
        /*0ddc*/ 	.short	0x010a
        /*0dde*/ 	.byte	0x3f
	.zero		1


	//   ....[33]....
        /*0de0*/ 	.word	0x0000ba30
        /*0de4*/ 	.word	0x0000000a
        /*0de8*/ 	.word	0x00019c30
        /*0dec*/ 	.short	0x010a
        /*0dee*/ 	.byte	0x3f
	.zero		1


	//   ....[34]....
        /*0df0*/ 	.word	0x0000d2d0
        /*0df4*/ 	.word	0x00000029
        /*0df8*/ 	.word	0x00000000
        /*0dfc*/ 	.short	0x0101
        /*0dfe*/ 	.byte	0x3f
	.zero		1


	//   ....[35]....
        /*0e00*/ 	.word	0x0000ddd0
        /*0e04*/ 	.word	0x0000000f
        /*0e08*/ 	.word	0x00019c30
        /*0e0c*/ 	.short	0x010a
        /*0e0e*/ 	.byte	0x3f
	.zero		1


	//   ....[36]....
        /*0e10*/ 	.word	0x0000de40
        /*0e14*/ 	.word	0x0000000f
        /*0e18*/ 	.word	0x00019c30
        /*0e1c*/ 	.short	0x010a
        /*0e1e*/ 	.byte	0x3f
	.zero		1


	//   ....[37]....
        /*0e20*/ 	.word	0x0000e050
        /*0e24*/ 	.word	0x00000014
        /*0e28*/ 	.word	0x00019c50
        /*0e2c*/ 	.short	0x010a
        /*0e2e*/ 	.byte	0x3f
	.zero		1


	//   ....[38]....
        /*0e30*/ 	.word	0x0000e0a0
        /*0e34*/ 	.word	0x00000014
        /*0e38*/ 	.word	0x00019c50
        /*0e3c*/ 	.short	0x010a
        /*0e3e*/ 	.byte	0x3f
	.zero		1


	//   ....[39]....
        /*0e40*/ 	.word	0x0000f7d0
        /*0e44*/ 	.word	0x0000000f
        /*0e48*/ 	.word	0x00000000
        /*0e4c*/ 	.short	0x0101
        /*0e4e*/ 	.byte	0x3f
	.zero		1


	//   ....[40]....
        /*0e50*/ 	.word	0x0000fe20
        /*0e54*/ 	.word	0x00000014
        /*0e58*/ 	.word	0x00000000
        /*0e5c*/ 	.short	0x0101
        /*0e5e*/ 	.byte	0x3f
	.zero		1


	//   ....[41]....
        /*0e60*/ 	.word	0x00010560
        /*0e64*/ 	.word	0x00000000
        /*0e68*/ 	.word	0x00019c30
        /*0e6c*/ 	.short	0x010a
        /*0e6e*/ 	.byte	0x3f
	.zero		1


	//   ....[42]....
        /*0e70*/ 	.word	0x000105d0
        /*0e74*/ 	.word	0x00000000
        /*0e78*/ 	.word	0x00019c30
        /*0e7c*/ 	.short	0x010a
        /*0e7e*/ 	.byte	0x3f
	.zero		1


	//   ....[43]....
        /*0e80*/ 	.word	0x000107e0
        /*0e84*/ 	.word	0x0000000f
        /*0e88*/ 	.word	0x00019c50
        /*0e8c*/ 	.short	0x010a
        /*0e8e*/ 	.byte	0x3f
	.zero		1


	//   ....[44]....
        /*0e90*/ 	.word	0x00010830
        /*0e94*/ 	.word	0x0000000f
        /*0e98*/ 	.word	0x00019c50
        /*0e9c*/ 	.short	0x010a
        /*0e9e*/ 	.byte	0x3f
	.zero		1


	//   ....[45]....
        /*0ea0*/ 	.word	0x00011780
        /*0ea4*/ 	.word	0x00000052
        /*0ea8*/ 	.word	0x00000000
        /*0eac*/ 	.short	0x0101
        /*0eae*/ 	.byte	0x3f
	.zero		1


	//   ....[46]....
        /*0eb0*/ 	.word	0x00011c40
        /*0eb4*/ 	.word	0x0000000f
        /*0eb8*/ 	.word	0x00000000
        /*0ebc*/ 	.short	0x0101
        /*0ebe*/ 	.byte	0x3f
	.zero		1


	//   ....[47]....
        /*0ec0*/ 	.word	0x00012280
        /*0ec4*/ 	.word	0x0000000c
        /*0ec8*/ 	.word	0x00019c50
        /*0ecc*/ 	.short	0x010a
        /*0ece*/ 	.byte	0x3f
	.zero		1


	//   ....[48]....
        /*0ed0*/ 	.word	0x000122d0
        /*0ed4*/ 	.word	0x0000000c
        /*0ed8*/ 	.word	0x00019c50
        /*0edc*/ 	.short	0x010a
        /*0ede*/ 	.byte	0x3f
	.zero		1


	//   ....[49]....
        /*0ee0*/ 	.word	0x00012bc0
        /*0ee4*/ 	.word	0x0000000c
        /*0ee8*/ 	.word	0x00000000
        /*0eec*/ 	.short	0x0101
        /*0eee*/ 	.byte	0x3f
	.zero		1


	//   ....[50]....
        /*0ef0*/ 	.word	0x00014790
        /*0ef4*/ 	.word	0x00000000
        /*0ef8*/ 	.word	0x00000000
        /*0efc*/ 	.short	0x0101
        /*0efe*/ 	.byte	0x3f
	.zero		1


	//   ....[51]....
        /*0f00*/ 	.word	0x00014cc0
        /*0f04*/ 	.word	0x00000004
        /*0f08*/ 	.word	0x00000000
        /*0f0c*/ 	.short	0x0101
        /*0f0e*/ 	.byte	0x3f
	.zero		1


	//   ....[52]....
        /*0f10*/ 	.word	0x00017e30
        /*0f14*/ 	.word	0x00000012
        /*0f18*/ 	.word	0x00019c20
        /*0f1c*/ 	.short	0x010a
        /*0f1e*/ 	.byte	0x3f
	.zero		1


	//   ....[53]....
        /*0f20*/ 	.word	0x00017ec0
        /*0f24*/ 	.word	0x00000009
        /*0f28*/ 	.word	0x00019ca0
        /*0f2c*/ 	.short	0x010a
        /*0f2e*/ 	.byte	0x3f
	.zero		1


	//   ....[54]....
        /*0f30*/ 	.word	0x00018310
        /*0f34*/ 	.word	0x00000009
        /*0f38*/ 	.word	0x00019cc0
        /*0f3c*/ 	.short	0x010a
        /*0f3e*/ 	.byte	0x3f
	.zero		1


	//   ....[55]....
        /*0f40*/ 	.word	0x00018820
        /*0f44*/ 	.word	0x00000009
        /*0f48*/ 	.word	0x00019ca0
        /*0f4c*/ 	.short	0x010a
        /*0f4e*/ 	.byte	0x3f
	.zero		1


	//   ....[56]....
        /*0f50*/ 	.word	0x00018c60
        /*0f54*/ 	.word	0x00000009
        /*0f58*/ 	.word	0x00019cc0
        /*0f5c*/ 	.short	0x010a
        /*0f5e*/ 	.byte	0x3f
	.zero		1


	//   ....[57]....
        /*0f60*/ 	.word	0x00019e40
        /*0f64*/ 	.word	0x00000004
        /*0f68*/ 	.word	0x00019c80
        /*0f6c*/ 	.short	0x010a
        /*0f6e*/ 	.byte	0x3f
	.zero		1


	//   ....[58]....
        /*0f70*/ 	.word	0x0001a0a0
        /*0f74*/ 	.word	0x00000004
        /*0f78*/ 	.word	0x00019c40
        /*0f7c*/ 	.short	0x010a
        /*0f7e*/ 	.byte	0x3f
	.zero		1


	//   ....[59]....
        /*0f80*/ 	.word	0x0001acc0
        /*0f84*/ 	.word	0x00000012
        /*0f88*/ 	.word	0x00019c00
        /*0f8c*/ 	.short	0x0107
        /*0f8e*/ 	.byte	0x3f
	.zero		1


	//   ....[60]....
        /*0f90*/ 	.word	0x0001adc0
        /*0f94*/ 	.word	0x00000012
        /*0f98*/ 	.word	0x00019c00
        /*0f9c*/ 	.short	0x0101
        /*0f9e*/ 	.byte	0x3f
	.zero		1


	//   ....[61]....
        /*0fa0*/ 	.word	0x0001ade0
        /*0fa4*/ 	.word	0x00000012
        /*0fa8*/ 	.word	0x00019c20
        /*0fac*/ 	.short	0x010a
        /*0fae*/ 	.byte	0x3f
	.zero		1


	//   ....[62]....
        /*0fb0*/ 	.word	0x0001b0e0
        /*0fb4*/ 	.word	0x00000006
        /*0fb8*/ 	.word	0x00019c80
        /*0fbc*/ 	.short	0x010a
        /*0fbe*/ 	.byte	0x3f
	.zero		1


	//   ....[63]....
        /*0fc0*/ 	.word	0x0001b510
        /*0fc4*/ 	.word	0x00000006
        /*0fc8*/ 	.word	0x00019c40
        /*0fcc*/ 	.short	0x010a
        /*0fce*/ 	.byte	0x3f
	.zero		1


	//   ....[64]....
        /*0fd0*/ 	.word	0x0001b9c0
        /*0fd4*/ 	.word	0x00000003
        /*0fd8*/ 	.word	0x00019c70
        /*0fdc*/ 	.short	0x010a
        /*0fde*/ 	.byte	0x3f
	.zero		1


	//   ....[65]....
        /*0fe0*/ 	.word	0x0001ba30
        /*0fe4*/ 	.word	0x00000003
        /*0fe8*/ 	.word	0x00019c60
        /*0fec*/ 	.short	0x010a
        /*0fee*/ 	.byte	0x3f
	.zero		1


	//   ....[66]....
        /*0ff0*/ 	.word	0x0001bde0
        /*0ff4*/ 	.word	0x00000003
        /*0ff8*/ 	.word	0x00019c50
        /*0ffc*/ 	.short	0x0101
        /*0ffe*/ 	.byte	0x3f
	.zero		1


	//   ....[67]....
        /*1000*/ 	.word	0x0001be60
        /*1004*/ 	.word	0x00000003
        /*1008*/ 	.word	0x00000000
        /*100c*/ 	.short	0x0101
        /*100e*/ 	.byte	0x3f
	.zero		1


	//   ....[68]....
        /*1010*/ 	.word	0x0001c060
        /*1014*/ 	.word	0x00000003
        /*1018*/ 	.word	0x00019c70
        /*101c*/ 	.short	0x010a
        /*101e*/ 	.byte	0x3f
	.zero		1


	//   ....[69]....
        /*1020*/ 	.word	0x0001c0d0
        /*1024*/ 	.word	0x00000003
        /*1028*/ 	.word	0x00019c60
        /*102c*/ 	.short	0x010a
        /*102e*/ 	.byte	0x3f
	.zero		1


	//   ....[70]....
        /*1030*/ 	.word	0x0001c480
        /*1034*/ 	.word	0x00000003
        /*1038*/ 	.word	0x00019c50
        /*103c*/ 	.short	0x0101
        /*103e*/ 	.byte	0x3f
	.zero		1


	//   ....[71]....
        /*1040*/ 	.word	0x0001c4d0
        /*1044*/ 	.word	0x00000000
        /*1048*/ 	.word	0x00000000
        /*104c*/ 	.short	0x0101
        /*104e*/ 	.byte	0x3f
	.zero		1


	//   ....[72]....
        /*1050*/ 	.word	0x0001d610
        /*1054*/ 	.word	0x00000008
        /*1058*/ 	.word	0x00019c20
        /*105c*/ 	.short	0x010a
        /*105e*/ 	.byte	0x3f
	.zero		1


	//   ....[73]....
        /*1060*/ 	.word	0x0001d7a0
        /*1064*/ 	.word	0x00000006
        /*1068*/ 	.word	0x00000000
        /*106c*/ 	.short	0x010a
        /*106e*/ 	.byte	0x3f
	.zero		1


	//   ....[74]....
        /*1070*/ 	.word	0x0001d810
        /*1074*/ 	.word	0x00000007
        /*1078*/ 	.word	0x00000000
        /*107c*/ 	.short	0x010a
        /*107e*/ 	.byte	0x3f
	.zero		1


	//   ....[75]....
        /*1080*/ 	.word	0x0001d860
        /*1084*/ 	.word	0x00000002
        /*1088*/ 	.word	0x00019c60
        /*108c*/ 	.short	0x010a
        /*108e*/ 	.byte	0x3f
	.zero		1


	//   ....[76]....
        /*1090*/ 	.word	0x0001d8b0
        /*1094*/ 	.word	0x00000005
        /*1098*/ 	.word	0x00019c60
        /*109c*/ 	.short	0x010a
        /*109e*/ 	.byte	0x3f
	.zero		1


	//   ....[77]....
        /*10a0*/ 	.word	0x0001d8f0
        /*10a4*/ 	.word	0x00000002
        /*10a8*/ 	.word	0x00019c80
        /*10ac*/ 	.short	0x010a
        /*10ae*/ 	.byte	0x3f
	.zero		1


	//   ....[78]....
        /*10b0*/ 	.word	0x0001d910
        /*10b4*/ 	.word	0x00000005
        /*10b8*/ 	.word	0x00019c80
        /*10bc*/ 	.short	0x010a
        /*10be*/ 	.byte	0x3f
	.zero		1


	//   ....[79]....
        /*10c0*/ 	.word	0x0001d970
        /*10c4*/ 	.word	0x00000053
        /*10c8*/ 	.word	0x00019c90
        /*10cc*/ 	.short	0x010a
        /*10ce*/ 	.byte	0x3f
	.zero		1


	//   ....[80]....
        /*10d0*/ 	.word	0x0001d9c0
        /*10d4*/ 	.word	0x00000053
        /*10d8*/ 	.word	0x00019c90
        /*10dc*/ 	.short	0x010a
        /*10de*/ 	.byte	0x3f
	.zero		1


	//   ....[81]....
        /*10e0*/ 	.word	0x0001da10
        /*10e4*/ 	.word	0x00000053
        /*10e8*/ 	.word	0x00019c90
        /*10ec*/ 	.short	0x010a
        /*10ee*/ 	.byte	0x3f
	.zero		1


	//   ....[82]....
        /*10f0*/ 	.word	0x0001da60
        /*10f4*/ 	.word	0x00000053
        /*10f8*/ 	.word	0x00019cb0
        /*10fc*/ 	.short	0x010a
        /*10fe*/ 	.byte	0x3f
	.zero		1


	//   ....[83]....
        /*1100*/ 	.word	0x0001dc60
        /*1104*/ 	.word	0x00000010
        /*1108*/ 	.word	0x00019c00
        /*110c*/ 	.short	0x010a
        /*110e*/ 	.byte	0x3f
	.zero		1


	//   ....[84]....
        /*1110*/ 	.word	0x0001de70
        /*1114*/ 	.word	0x00000010
        /*1118*/ 	.word	0x00019c00
        /*111c*/ 	.short	0x010a
        /*111e*/ 	.byte	0x3f
	.zero		1


	//   ....[85]....
        /*1120*/ 	.word	0x0001dec0
        /*1124*/ 	.word	0x0000000a
        /*1128*/ 	.word	0x00019c30
        /*112c*/ 	.short	0x010a
        /*112e*/ 	.byte	0x3f
	.zero		1


	//   ....[86]....
        /*1130*/ 	.word	0x0001df10
        /*1134*/ 	.word	0x0000000f
        /*1138*/ 	.word	0x00019c30
        /*113c*/ 	.short	0x010a
        /*113e*/ 	.byte	0x3f
	.zero		1


	//   ....[87]....
        /*1140*/ 	.word	0x0001df60
        /*1144*/ 	.word	0x00000014
        /*1148*/ 	.word	0x00019c50
        /*114c*/ 	.short	0x010a
        /*114e*/ 	.byte	0x3f
	.zero		1


	//   ....[88]....
        /*1150*/ 	.word	0x0001dfb0
        /*1154*/ 	.word	0x00000000
        /*1158*/ 	.word	0x00019c30
        /*115c*/ 	.short	0x010a
        /*115e*/ 	.byte	0x3f
	.zero		1


	//   ....[89]....
        /*1160*/ 	.word	0x0001e000
        /*1164*/ 	.word	0x0000000f
        /*1168*/ 	.word	0x00019c50
        /*116c*/ 	.short	0x010a
        /*116e*/ 	.byte	0x3f
	.zero		1


	//   ....[90]....
        /*1170*/ 	.word	0x0001e050
        /*1174*/ 	.word	0x0000000c
        /*1178*/ 	.word	0x00019c50
        /*117c*/ 	.short	0x010a
        /*117e*/ 	.byte	0x3f
	.zero		1


	//   ....[91]....
        /*1180*/ 	.word	0x0001e1f0
        /*1184*/ 	.word	0x00000012
        /*1188*/ 	.word	0x00019c20
        /*118c*/ 	.short	0x010a
        /*118e*/ 	.byte	0x3f
	.zero		1


	//   ....[92]....
        /*1190*/ 	.word	0x0001e240
        /*1194*/ 	.word	0x00000009
        /*1198*/ 	.word	0x00019ca0
        /*119c*/ 	.short	0x010a
        /*119e*/ 	.byte	0x3f
	.zero		1


	//   ....[93]....
        /*11a0*/ 	.word	0x0001e290
        /*11a4*/ 	.word	0x00000009
        /*11a8*/ 	.word	0x00019cc0
        /*11ac*/ 	.short	0x010a
        /*11ae*/ 	.byte	0x3f
	.zero		1


	//   ....[94]....
        /*11b0*/ 	.word	0x0001e2e0
        /*11b4*/ 	.word	0x00000009
        /*11b8*/ 	.word	0x00019ca0
        /*11bc*/ 	.short	0x010a
        /*11be*/ 	.byte	0x3f
	.zero		1


	//   ....[95]....
        /*11c0*/ 	.word	0x0001e330
        /*11c4*/ 	.word	0x00000009
        /*11c8*/ 	.word	0x00019cc0
        /*11cc*/ 	.short	0x010a
        /*11ce*/ 	.byte	0x3f
	.zero		1


	//   ....[96]....
        /*11d0*/ 	.word	0x0001e4d0
        /*11d4*/ 	.word	0x00000004
        /*11d8*/ 	.word	0x00019c80
        /*11dc*/ 	.short	0x010a
        /*11de*/ 	.byte	0x3f
	.zero		1


	//   ....[97]....
        /*11e0*/ 	.word	0x0001e520
        /*11e4*/ 	.word	0x00000004
        /*11e8*/ 	.word	0x00019c40
        /*11ec*/ 	.short	0x010a
        /*11ee*/ 	.byte	0x3f
	.zero		1


	//   ....[98]....
        /*11f0*/ 	.word	0x0001e930
        /*11f4*/ 	.word	0x00000012
        /*11f8*/ 	.word	0x00019c20
        /*11fc*/ 	.short	0x010a
        /*11fe*/ 	.byte	0x3f
	.zero		1


	//   ....[99]....
        /*1200*/ 	.word	0x0001e980
        /*1204*/ 	.word	0x00000006
        /*1208*/ 	.word	0x00019c80
        /*120c*/ 	.short	0x010a
        /*120e*/ 	.byte	0x3f
	.zero		1


	//   ....[100]....
        /*1210*/ 	.word	0x0001e9d0
        /*1214*/ 	.word	0x00000006
        /*1218*/ 	.word	0x00019c40
        /*121c*/ 	.short	0x010a
        /*121e*/ 	.byte	0x3f
	.zero		1


	//   ....[101]....
        /*1220*/ 	.word	0x0001ea20
        /*1224*/ 	.word	0x00000003
        /*1228*/ 	.word	0x00019c70
        /*122c*/ 	.short	0x010a
        /*122e*/ 	.byte	0x3f
	.zero		1


	//   ....[102]....
        /*1230*/ 	.word	0x0001ea70
        /*1234*/ 	.word	0x00000003
        /*1238*/ 	.word	0x00019c60
        /*123c*/ 	.short	0x010a
        /*123e*/ 	.byte	0x3f
	.zero		1


	//   ....[103]....
        /*1240*/ 	.word	0x0001eac0
        /*1244*/ 	.word	0x00000003
        /*1248*/ 	.word	0x00019c70
        /*124c*/ 	.short	0x010a
        /*124e*/ 	.byte	0x3f
	.zero		1


	//   ....[104]....
        /*1250*/ 	.word	0x0001eb10
        /*1254*/ 	.word	0x00000003
        /*1258*/ 	.word	0x00019c60
        /*125c*/ 	.short	0x010a
        /*125e*/ 	.byte	0x3f
	.zero		1


	//   ....[105]....
        /*1260*/ 	.word	0x0001f570
        /*1264*/ 	.word	0x00000008
        /*1268*/ 	.word	0x00019c20
        /*126c*/ 	.short	0x010a
        /*126e*/ 	.byte	0x3f
	.zero		1


	//   ....[106]....
        /*1270*/ 	.word	0x0001f710
        /*1274*/ 	.word	0x00000006
        /*1278*/ 	.word	0x00000000
        /*127c*/ 	.short	0x010a
        /*127e*/ 	.byte	0x3f
	.zero		1


	//   ....[107]....
        /*1280*/ 	.word	0x0001f760
        /*1284*/ 	.word	0x00000007
        /*1288*/ 	.word	0x00000000
        /*128c*/ 	.short	0x010a
        /*128e*/ 	.byte	0x3f
	.zero		1


	//   ....[108]....
        /*1290*/ 	.word	0x0001f7b0
        /*1294*/ 	.word	0x00000002
        /*1298*/ 	.word	0x00019c60
        /*129c*/ 	.short	0x010a
        /*129e*/ 	.byte	0x3f
	.zero		1


	//   ....[109]....
        /*12a0*/ 	.word	0x0001f800
        /*12a4*/ 	.word	0x00000005
        /*12a8*/ 	.word	0x00019c60
        /*12ac*/ 	.short	0x010a
        /*12ae*/ 	.byte	0x3f
	.zero		1


	//   ....[110]....
        /*12b0*/ 	.word	0x0001f850
        /*12b4*/ 	.word	0x00000002
        /*12b8*/ 	.word	0x00019c80
        /*12bc*/ 	.short	0x010a
        /*12be*/ 	.byte	0x3f
	.zero		1


	//----- nvinfo : EIATTR_NUM_MBARRIERS
	.align		4
.L_321:
        /*12c0*/ 	.byte	0x03, 0x38
        /*12c2*/ 	.short	0x0016


	//----- nvinfo : EIATTR_EXIT_INSTR_OFFSETS
	.align		4
        /*12c4*/ 	.byte	0x04, 0x1c
        /*12c6*/ 	.short	(.L_323 - .L_322)


	//   ....[0]....
.L_322:
        /*12c8*/ 	.word	0x0001d960


	//----- nvinfo : EIATTR_MAX_THREADS
	.align		4
.L_323:
        /*12cc*/ 	.byte	0x04, 0x05
        /*12ce*/ 	.short	(.L_325 - .L_324)
.L_324:
        /*12d0*/ 	.word	0x00000200
        /*12d4*/ 	.word	0x00000001
        /*12d8*/ 	.word	0x00000001


	//----- nvinfo : EIATTR_CRS_STACK_SIZE
	.align		4
.L_325:
        /*12dc*/ 	.byte	0x04, 0x1e
        /*12de*/ 	.short	(.L_327 - .L_326)
.L_326:
        /*12e0*/ 	.word	0x00000000


	//----- nvinfo : EIATTR_CBANK_PARAM_SIZE
	.align		4
.L_327:
        /*12e4*/ 	.byte	0x03, 0x19
        /*12e6*/ 	.short	0x0af0


	//----- nvinfo : EIATTR_PARAM_CBANK
	.align		4
        /*12e8*/ 	.byte	0x04, 0x0a
        /*12ea*/ 	.short	(.L_329 - .L_328)
	.align		4
.L_328:
        /*12ec*/ 	.word	index@(.nv.constant0._ZN7cutlass13device_kernelIN5flash11enable_sm90INS1_16FlashAttnFwdSm90INS1_25CollectiveMainloopFwdSm90ILi2EN4cute5tupleIJNS5_1CILi1EEES8_S8_EEENS6_IJNS7_ILi192EEENS7_ILi128EEENS7_ILi96EEEEEELi96ENS_12float_e4m3_tEfNS_4arch4Sm90ELb1ELb0ELb0ELb1ELb0ELb1ELb0ELb1ELb1ELb1ELb1ELb0EEENS1_21CollectiveEpilogueFwdINS6_IJSA_SC_SB_EEES9_NS_10bfloat16_tESG_Li384ELb1ELb1ELb1ELb1EEENS1_36VarlenDynamicPersistentTileSchedulerILi192ELi128ELi384ELi128ELb1ELb1ELb1ELb1ELb1ELb1EEEEEEEEEvNT_6ParamsE)
        /*12f0*/ 	.short	0x0210
        /*12f2*/ 	.short	0x0af0


	//----- nvinfo : EIATTR_SW_WAR
	.align		4
.L_329:
        /*12f4*/ 	.byte	0x04, 0x36
        /*12f6*/ 	.short	(.L_331 - .L_330)
.L_330:
        /*12f8*/ 	.word	0x00000008
.L_331:


//--------------------- .nv.callgraph             --------------------------
	.section	.nv.callgraph,"",@"SHT_CUDA_CALLGRAPH"
	.align	4
	.sectionentsize	8
	.align		4
        /*0000*/ 	.word	0x00000000
	.align		4
        /*0004*/ 	.word	0xffffffff
	.align		4
        /*0008*/ 	.word	index@(_ZN7cutlass13device_kernelIN5flash11enable_sm90INS1_16FlashAttnFwdSm90INS1_25CollectiveMainloopFwdSm90ILi2EN4cute5tupleIJNS5_1CILi1EEES8_S8_EEENS6_IJNS7_ILi192EEENS7_ILi128EEENS7_ILi96EEEEEELi96ENS_12float_e4m3_tEfNS_4arch4Sm90ELb0ELb0ELb0ELb0ELb0ELb0ELb0ELb1ELb1ELb1ELb1ELb0EEENS1_21CollectiveEpilogueFwdINS6_IJSA_SC_SB_EEES9_NS_10bfloat16_tESG_Li384ELb0ELb1ELb1ELb1EEENS1_19SingleTileSchedulerILb0ELb1ELb1ELi192EEEEEEEEEvNT_6ParamsE)
	.align		4
        /*000c*/ 	.word	index@(__assertfail)
	.align		4
        /*0010*/ 	.word	index@(_ZN7cutlass13device_kernelIN5flash11enable_sm90INS1_16FlashAttnFwdSm90INS1_25CollectiveMainloopFwdSm90ILi2EN4cute5tupleIJNS5_1CILi1EEES8_S8_EEENS6_IJNS7_ILi192EEENS7_ILi128EEENS7_ILi96EEEEEELi96ENS_12float_e4m3_tEfNS_4arch4Sm90ELb0ELb0ELb0ELb1ELb0ELb0ELb0ELb1ELb1ELb1ELb1ELb0EEENS1_21CollectiveEpilogueFwdINS6_IJSA_SC_SB_EEES9_NS_10bfloat16_tESG_Li384ELb1ELb1ELb1ELb1EEENS1_36VarlenDynamicPersistentTileSchedulerILi192ELi128ELi384ELi128ELb1ELb1ELb1ELb0ELb1ELb1EEEEEEEEEvNT_6ParamsE)
	.align		4
        /*0014*/ 	.word	index@(__assertfail)
	.align		4
        /*0018*/ 	.word	index@(_ZN7cutlass13device_kernelIN5flash11enable_sm90INS1_16FlashAttnFwdSm90INS1_25CollectiveMainloopFwdSm90ILi2EN4cute5tupleIJNS5_1CILi1EEES8_S8_EEENS6_IJNS7_ILi192EEENS7_ILi128EEENS7_ILi96EEEEEELi96ENS_12float_e4m3_tEfNS_4arch4Sm90ELb0ELb0ELb0ELb1ELb0ELb1ELb0ELb1ELb1ELb1ELb1ELb0EEENS1_21CollectiveEpilogueFwdINS6_IJSA_SC_SB_EEES9_NS_10bfloat16_tESG_Li384ELb1ELb1ELb1ELb1EEENS1_36VarlenDynamicPersistentTileSchedulerILi192ELi128ELi384ELi128ELb1ELb1ELb1ELb0ELb1ELb1EEEEEEEEEvNT_6ParamsE)
	.align		4
        /*001c*/ 	.word	index@(__assertfail)
	.align		4
        /*0020*/ 	.word	index@(_ZN7cutlass13device_kernelIN5flash11enable_sm90INS1_16FlashAttnFwdSm90INS1_25CollectiveMainloopFwdSm90ILi2EN4cute5tupleIJNS5_1CILi1EEES8_S8_EEENS6_IJNS7_ILi192EEENS7_ILi128EEENS7_ILi96EEEEEELi96ENS_12float_e4m3_tEfNS_4arch4Sm90ELb0ELb1ELb0ELb0ELb0ELb0ELb0ELb1ELb1ELb1ELb1ELb0EEENS1_21CollectiveEpilogueFwdINS6_IJSA_SC_SB_EEES9_NS_10bfloat16_tESG_Li384ELb0ELb1ELb1ELb1EEENS1_19SingleTileSchedulerILb0ELb1ELb1ELi192EEEEEEEEEvNT_6ParamsE)
	.align		4
        /*0024*/ 	.word	index@(__assertfail)
	.align		4
        /*0028*/ 	.word	index@(_ZN7cutlass13device_kernelIN5flash11enable_sm90INS1_16FlashAttnFwdSm90INS1_25CollectiveMainloopFwdSm90ILi2EN4cute5tupleIJNS5_1CILi1EEES8_S8_EEENS6_IJNS7_ILi192EEENS7_ILi128EEENS7_ILi96EEEEEELi96ENS_12float_e4m3_tEfNS_4arch4Sm90ELb0ELb1ELb0ELb1ELb0ELb0ELb0ELb1ELb1ELb1ELb1ELb0EEENS1_21CollectiveEpilogueFwdINS6_IJSA_SC_SB_EEES9_NS_10bfloat16_tESG_Li384ELb1ELb1ELb1ELb1EEENS1_36VarlenDynamicPersistentTileSchedulerILi192ELi128ELi384ELi128ELb1ELb1ELb1ELb1ELb0ELb1EEEEEEEEEvNT_6ParamsE)
	.align		4
        /*002c*/ 	.word	index@(__assertfail)
	.align		4
        /*0030*/ 	.word	index@(_ZN7cutlass13device_kernelIN5flash11enable_sm90INS1_16FlashAttnFwdSm90INS1_25CollectiveMainloopFwdSm90ILi2EN4cute5tupleIJNS5_1CILi1EEES8_S8_EEENS6_IJNS7_ILi192EEENS7_ILi128EEENS7_ILi96EEEEEELi96ENS_12float_e4m3_tEfNS_4arch4Sm90ELb0ELb1ELb0ELb1ELb0ELb1ELb0ELb1ELb1ELb1ELb1ELb0EEENS1_21CollectiveEpilogueFwdINS6_IJSA_SC_SB_EEES9_NS_10bfloat16_tESG_Li384ELb1ELb1ELb1ELb1EEENS1_36VarlenDynamicPersistentTileSchedulerILi192ELi128ELi384ELi128ELb1ELb1ELb1ELb1ELb0ELb1EEEEEEEEEvNT_6ParamsE)
	.align		4
        /*0034*/ 	.word	index@(__assertfail)
	.align		4
        /*0038*/ 	.word	index@(_ZN7cutlass13device_kernelIN5flash11enable_sm90INS1_16FlashAttnFwdSm90INS1_25CollectiveMainloopFwdSm90ILi2EN4cute5tupleIJNS5_1CILi1EEES8_S8_EEENS6_IJNS7_ILi192EEENS7_ILi128EEENS7_ILi96EEEEEELi96ENS_12float_e4m3_tEfNS_4arch4Sm90ELb1ELb0ELb0ELb0ELb0ELb0ELb0ELb1ELb1ELb1ELb1ELb0EEENS1_21CollectiveEpilogueFwdINS6_IJSA_SC_SB_EEES9_NS_10bfloat16_tESG_Li384ELb0ELb1ELb1ELb1EEENS1_19SingleTileSchedulerILb0ELb1ELb1ELi192EEEEEEEEEvNT_6ParamsE)
	.align		4
        /*003c*/ 	.word	index@(__assertfail)
	.align		4
        /*0040*/ 	.word	index@(_ZN7cutlass13device_kernelIN5flash11enable_sm90INS1_16FlashAttnFwdSm90INS1_25CollectiveMainloopFwdSm90ILi2EN4cute5tupleIJNS5_1CILi1EEES8_S8_EEENS6_IJNS7_ILi192EEENS7_ILi128EEENS7_ILi96EEEEEELi96ENS_12float_e4m3_tEfNS_4arch4Sm90ELb1ELb0ELb0ELb1ELb0ELb0ELb0ELb1ELb1ELb1ELb1ELb0EEENS1_21CollectiveEpilogueFwdINS6_IJSA_SC_SB_EEES9_NS_10bfloat16_tESG_Li384ELb1ELb1ELb1ELb1EEENS1_36VarlenDynamicPersistentTileSchedulerILi192ELi128ELi384ELi128ELb1ELb1ELb1ELb1ELb1ELb1EEEEEEEEEvNT_6ParamsE)
	.align		4
        /*0044*/ 	.word	index@(__assertfail)
	.align		4
        /*0048*/ 	.word	index@(_ZN7cutlass13device_kernelIN5flash11enable_sm90INS1_16FlashAttnFwdSm90INS1_25CollectiveMainloopFwdSm90ILi2EN4cute5tupleIJNS5_1CILi1EEES8_S8_EEENS6_IJNS7_ILi192EEENS7_ILi128EEENS7_ILi96EEEEEELi96ENS_12float_e4m3_tEfNS_4arch4Sm90ELb1ELb0ELb0ELb1ELb0ELb1ELb0ELb1ELb1ELb1ELb1ELb0EEENS1_21CollectiveEpilogueFwdINS6_IJSA_SC_SB_EEES9_NS_10bfloat16_tESG_Li384ELb1ELb1ELb1ELb1EEENS1_36VarlenDynamicPersistentTileSchedulerILi192ELi128ELi384ELi128ELb1ELb1ELb1ELb1ELb1ELb1EEEEEEEEEvNT_6ParamsE)
	.align		4
        /*004c*/ 	.word	index@(__assertfail)
	.align		4
        /*0050*/ 	.word	0x00000000
	.align		4
        /*0054*/ 	.word	0xfffffffe
	.align		4
        /*0058*/ 	.word	0x00000000
	.align		4
        /*005c*/ 	.word	0xfffffffd
	.align		4
        /*0060*/ 	.word	0x00000000
	.align		4
        /*0064*/ 	.word	0xfffffffc


//--------------------- .nv.constant4             --------------------------
	.section	.nv.constant4,"a",@progbits
	.align	8
	.align		8
.nv.constant4:
        /*0000*/ 	.dword	__assertfail
	.align		8
        /*0008*/ 	.dword	__unnamed_1
	.align		8
        /*0010*/ 	.dword	__unnamed_2
	.align		8
        /*0018*/ 	.dword	__unnamed_3
	.align		8
        /*0020*/ 	.dword	__unnamed_4
	.align		8
        /*0028*/ 	.dword	__unnamed_5
	.align		8
        /*0030*/ 	.dword	__unnamed_6
	.align		8
        /*0038*/ 	.dword	_ZZN5flash28permute_output_fp8_VcolmajorIN4cute6TensorINS1_11ArrayEngineIfLm48EEENS1_6LayoutINS1_5tupleIJNS6_IJNS1_1CILi2EEES8_NS7_ILi12EEEEEENS7_ILi1EEESB_EEENS6_IJNS6_IJSB_S8_NS7_ILi4EEEEEENS7_ILi0EEESF_EEEEEEEEEvRT_E9upper_map
	.align		8
        /*0040*/ 	.dword	_ZN71_INTERNAL_f927cdb7_35_flash_fwd_hdim96_e4m3_split_sm90_cu_93b96ec2_40224cuda3std3__45__cpo5beginE
	.align		8
        /*0048*/ 	.dword	_ZN71_INTERNAL_f927cdb7_35_flash_fwd_hdim96_e4m3_split_sm90_cu_93b96ec2_40224cuda3std3__45__cpo3endE
	.align		8
        /*0050*/ 	.dword	_ZN71_INTERNAL_f927cdb7_35_flash_fwd_hdim96_e4m3_split_sm90_cu_93b96ec2_40224cuda3std3__45__cpo6cbeginE
	.align		8
        /*0058*/ 	.dword	_ZN71_INTERNAL_f927cdb7_35_flash_fwd_hdim96_e4m3_split_sm90_cu_93b96ec2_40224cuda3std3__45__cpo4cendE
	.align		8
        /*0060*/ 	.dword	_ZN71_INTERNAL_f927cdb7_35_flash_fwd_hdim96_e4m3_split_sm90_cu_93b96ec2_40224cuda3std3__473_GLOBAL__N__f927cdb7_35_flash_fwd_hdim96_e4m3_split_sm90_cu_93b96ec2_40226ignoreE
	.align		8
        /*0068*/ 	.dword	_ZN71_INTERNAL_f927cdb7_35_flash_fwd_hdim96_e4m3_split_sm90_cu_93b96ec2_40224cuda3std3__419piecewise_constructE
	.align		8
        /*0070*/ 	.dword	_ZN71_INTERNAL_f927cdb7_35_flash_fwd_hdim96_e4m3_split_sm90_cu_93b96ec2_40224cuda3std3__48in_placeE
	.align		8
        /*0078*/ 	.dword	_ZN71_INTERNAL_f927cdb7_35_flash_fwd_hdim96_e4m3_split_sm90_cu_93b96ec2_40224cuda3std6ranges3__45__cpo4swapE
	.align		8
        /*0080*/ 	.dword	_ZN71_INTERNAL_f927cdb7_35_flash_fwd_hdim96_e4m3_split_sm90_cu_93b96ec2_40224cuda3std6ranges3__45__cpo9iter_moveE
	.align		8
        /*0088*/ 	.dword	_ZN71_INTERNAL_f927cdb7_35_flash_fwd_hdim96_e4m3_split_sm90_cu_93b96ec2_40224cute7productE
	.align		8
        /*0090*/ 	.dword	_ZN71_INTERNAL_f927cdb7_35_flash_fwd_hdim96_e4m3_split_sm90_cu_93b96ec2_40224cute1_E
	.align		8
        /*0098*/ 	.dword	$str$23
	.align		8
        /*00a0*/ 	.dword	$str$24


//--------------------- .text._ZN7cutlass13device_kernelIN5flash11enable_sm90INS1_16FlashAttnFwdSm90INS1_25CollectiveMainloopFwdSm90ILi2EN4cute5tupleIJNS5_1CILi1EEES8_S8_EEENS6_IJNS7_ILi192EEENS7_ILi128EEENS7_ILi96EEEEEELi96ENS_12float_e4m3_tEfNS_4arch4Sm90ELb0ELb0ELb0ELb0ELb0ELb0ELb0ELb1ELb1ELb1ELb1ELb0EEENS1_21CollectiveEpilogueFwdINS6_IJSA_SC_SB_EEES9_NS_10bfloat16_tESG_Li384ELb0ELb1ELb1ELb1EEENS1_19SingleTileSchedulerILb0ELb1ELb1ELi192EEEEEEEEEvNT_6ParamsE --------------------------
	.section	.text._ZN7cutlass13device_kernelIN5flash11enable_sm90INS1_16FlashAttnFwdSm90INS1_25CollectiveMainloopFwdSm90ILi2EN4cute5tupleIJNS5_1CILi1EEES8_S8_EEENS6_IJNS7_ILi192EEENS7_ILi128EEENS7_ILi96EEEEEELi96ENS_12float_e4m3_tEfNS_4arch4Sm90ELb0ELb0ELb0ELb0ELb0ELb0ELb0ELb1ELb1ELb1ELb1ELb0EEENS1_21CollectiveEpilogueFwdINS6_IJSA_SC_SB_EEES9_NS_10bfloat16_tESG_Li384ELb0ELb1ELb1ELb1EEENS1_19SingleTileSchedulerILb0ELb1ELb1ELi192EEEEEEEEEvNT_6ParamsE,"ax",@progbits
	.align	128
.text._ZN7cutlass13device_kernelIN5flash11enable_sm90INS1_16FlashAttnFwdSm90INS1_25CollectiveMainloopFwdSm90ILi2EN4cute5tupleIJNS5_1CILi1EEES8_S8_EEENS6_IJNS7_ILi192EEENS7_ILi128EEENS7_ILi96EEEEEELi96ENS_12float_e4m3_tEfNS_4arch4Sm90ELb0ELb0ELb0ELb0ELb0ELb0ELb0ELb1ELb1ELb1ELb1ELb0EEENS1_21CollectiveEpilogueFwdINS6_IJSA_SC_SB_EEES9_NS_10bfloat16_tESG_Li384ELb0ELb1ELb1ELb1EEENS1_19SingleTileSchedulerILb0ELb1ELb1ELi192EEEEEEEEEvNT_6ParamsE:
        .type           _ZN7cutlass13device_kernelIN5flash11enable_sm90INS1_16FlashAttnFwdSm90INS1_25CollectiveMainloopFwdSm90ILi2EN4cute5tupleIJNS5_1CILi1EEES8_S8_EEENS6_IJNS7_ILi192EEENS7_ILi128EEENS7_ILi96EEEEEELi96ENS_12float_e4m3_tEfNS_4arch4Sm90ELb0ELb0ELb0ELb0ELb0ELb0ELb0ELb1ELb1ELb1ELb1ELb0EEENS1_21CollectiveEpilogueFwdINS6_IJSA_SC_SB_EEES9_NS_10bfloat16_tESG_Li384ELb0ELb1ELb1ELb1EEENS1_19SingleTileSchedulerILb0ELb1ELb1ELi192EEEEEEEEEvNT_6ParamsE,@function
        .size           _ZN7cutlass13device_kernelIN5flash11enable_sm90INS1_16FlashAttnFwdSm90INS1_25CollectiveMainloopFwdSm90ILi2EN4cute5tupleIJNS5_1CILi1EEES8_S8_EEENS6_IJNS7_ILi192EEENS7_ILi128EEENS7_ILi96EEEEEELi96ENS_12float_e4m3_tEfNS_4arch4Sm90ELb0ELb0ELb0ELb0ELb0ELb0ELb0ELb1ELb1ELb1ELb1ELb0EEENS1_21CollectiveEpilogueFwdINS6_IJSA_SC_SB_EEES9_NS_10bfloat16_tESG_Li384ELb0ELb1ELb1ELb1EEENS1_19SingleTileSchedulerILb0ELb1ELb1ELi192EEEEEEEEEvNT_6ParamsE,(.L_x_2276 - _ZN7cutlass13device_kernelIN5flash11enable_sm90INS1_16FlashAttnFwdSm90INS1_25CollectiveMainloopFwdSm90ILi2EN4cute5tupleIJNS5_1CILi1EEES8_S8_EEENS6_IJNS7_ILi192EEENS7_ILi128EEENS7_ILi96EEEEEELi96ENS_12float_e4m3_tEfNS_4arch4Sm90ELb0ELb0ELb0ELb0ELb0ELb0ELb0ELb1ELb1ELb1ELb1ELb0EEENS1_21CollectiveEpilogueFwdINS6_IJSA_SC_SB_EEES9_NS_10bfloat16_tESG_Li384ELb0ELb1ELb1ELb1EEENS1_19SingleTileSchedulerILb0ELb1ELb1ELi192EEEEEEEEEvNT_6ParamsE)
        .other          _ZN7cutlass13device_kernelIN5flash11enable_sm90INS1_16FlashAttnFwdSm90INS1_25CollectiveMainloopFwdSm90ILi2EN4cute5tupleIJNS5_1CILi1EEES8_S8_EEENS6_IJNS7_ILi192EEENS7_ILi128EEENS7_ILi96EEEEEELi96ENS_12float_e4m3_tEfNS_4arch4Sm90ELb0ELb0ELb0ELb0ELb0ELb0ELb0ELb1ELb1ELb1ELb1ELb0EEENS1_21CollectiveEpilogueFwdINS6_IJSA_SC_SB_EEES9_NS_10bfloat16_tESG_Li384ELb0ELb1ELb1ELb1EEENS1_19SingleTileSchedulerILb0ELb1ELb1ELi192EEEEEEEEEvNT_6ParamsE,@"STO_CUDA_ENTRY STV_DEFAULT"
_ZN7cutlass13device_kernelIN5flash11enable_sm90INS1_16FlashAttnFwdSm90INS1_25CollectiveMainloopFwdSm90ILi2EN4cute5tupleIJNS5_1CILi1EEES8_S8_EEENS6_IJNS7_ILi192EEENS7_ILi128EEENS7_ILi96EEEEEELi96ENS_12float_e4m3_tEfNS_4arch4Sm90ELb0ELb0ELb0ELb0ELb0ELb0ELb0ELb1ELb1ELb1ELb1ELb0EEENS1_21CollectiveEpilogueFwdINS6_IJSA_SC_SB_EEES9_NS_10bfloat16_tESG_Li384ELb0ELb1ELb1ELb1EEENS1_19SingleTileSchedulerILb0ELb1ELb1ELi192EEEEEEEEEvNT_6ParamsE:
[----:B------:R-:W0:Y:S01]  /*0000*/  LDC R1, c[0x0][0x28] ;  /* 0x00000a00ff017b82 */ /* 0x000e220000000800 */
[----:B------:R-:W1:Y:S01]  /*0010*/  S2R R28, SR_TID.X ;  /* 0x00000000001c7919 */ /* 0x000e620000002100 */
[----:B------:R-:W-:Y:S01]  /*0020*/  ELECT P0, URZ, PT ;  /* 0x00000000003f782f */ /* 0x000fe20003800000 */
[----:B------:R-:W-:Y:S01]  /*0030*/  BSSY B0, `(.L_x_0) ;  /* 0x000000e000007945 */ /* 0x000fe20003800000 */
[----:B-1----:R-:W-:-:S05]  /*0040*/  SHF.R.U32.HI R16, RZ, 0x5, R28 ;  /* 0x00000005ff107819 */ /* 0x002fca000001161c */
[----:B------:R-:W1:Y:S02]  /*0050*/  SHFL.IDX PT, R0, R16, RZ, 0x1f ;  /* 0x00001fff10007589 */ /* 0x000e6400000e0000 */
[----:B-1----:R-:W-:Y:S02]  /*0060*/  ISETP.EQ.AND P0, PT, R0, RZ, P0 ;  /* 0x000000ff0000720c */ /* 0x002fe40000702270 */
[----:B------:R-:W-:-:S11]  /*0070*/  SHF.R.U32.HI R0, RZ, 0x7, R28 ;  /* 0x00000007ff007819 */ /* 0x000fd6000001161c */
[----:B0-----:R-:W-:Y:S05]  /*0080*/  @!P0 BRA `(.L_x_1) ;  /* 0x0000000000208947 */ /* 0x001fea0003800000 */
[----:B------:R-:W-:Y:S02]  /*0090*/  ULDC.64 UR4, c[0x0][0x198] ;  /* 0x0000660000047ab9 */ /* 0x000fe40000000a00 */
[----:B------:R-:W-:Y:S02]  /*00a0*/  UIADD3 UR6, UP0, UR4, 0x370, URZ ;  /* 0x0000037004067890 */ /* 0x000fe4000ff1e03f */
[----:B------:R-:W-:Y:S02]  /*00b0*/  UIADD3 UR4, UP1, UR4, 0x470, URZ ;  /* 0x0000047004047890 */ /* 0x000fe4000ff3e03f */
[----:B------:R-:W-:Y:S02]  /*00c0*/  UIADD3.X UR7, URZ, UR5, URZ, UP0, !UPT ;  /* 0x000000053f077290 */ /* 0x000fe400087fe43f */
[----:B------:R-:W-:-:S07]  /*00d0*/  UIADD3.X UR5, URZ, UR5, URZ, UP1, !UPT ;  /* 0x000000053f057290 */ /* 0x000fce0008ffe43f */
[----:B------:R0:W-:Y:S02]  /*00e0*/  UTMACCTL.PF [UR6] ;  /* 0x00000000060079b9 */ /* 0x0001e40008040000 */
[----:B------:R0:W-:Y:S02]  /*00f0*/  UTMACCTL.PF [UR4] ;  /* 0x00000000040079b9 */ /* 0x0001e40008040000 */
[----:B0-----:R-:W-:Y:S01]  /*0100*/  NOP ;  /* 0x0000000000007918 */ /* 0x001fe20000000000 */
.L_x_1:
[----:B------:R-:W-:Y:S05]  /*0110*/  BSYNC B0 ;  /* 0x0000000000007941 */ /* 0x000fea0003800000 */
.L_x_0:
[----:B------:R-:W-:Y:S01]  /*0120*/  VOTEU.ANY UP0, P0 ;  /* 0x00000000003f7886 */ /* 0x000fe20000000100 */
[----:B------:R-:W0:Y:S01]  /*0130*/  SHFL.IDX PT, R0, R0, RZ, 0x1f ;  /* 0x00001fff00007589 */ /* 0x000e2200000e0000 */
[----:B------:R-:W-:Y:S01]  /*0140*/  UMOV UR4, 0x80 ;  /* 0x0000008000047882 */ /* 0x000fe20000000000 */
[----:B------:R-:W-:Y:S01]  /*0150*/  UMOV UR7, 0x180 ;  /* 0x0000018000077882 */ /* 0x000fe20000000000 */
[----:B------:R-:W-:Y:S01]  /*0160*/  VOTEU.ANY UP1, P0 ;  /* 0x00000000003f7886 */ /* 0x000fe20000020100 */
[----:B------:R-:W1:Y:S01]  /*0170*/  @UP0 S2UR UR8, SR_CgaCtaId ;  /* 0x00000000000809c3 */ /* 0x000e620000008800 */
[----:B------:R-:W2:Y:S01]  /*0180*/  SHFL.IDX PT, R2, R16, RZ, 0x1f ;  /* 0x00001fff10027589 */ /* 0x000ea200000e0000 */
[----:B------:R-:W-:Y:S01]  /*0190*/  @UP0 UMOV UR6, 0x400 ;  /* 0x0000040000060882 */ /* 0x000fe20000000000 */
[----:B------:R-:W-:-:S04]  /*01a0*/  @UP0 UIADD3 UR4, -UR4, 0x100000, URZ ;  /* 0x0010000004040890 */ /* 0x000fc8000fffe13f */
[----:B------:R-:W-:Y:S02]  /*01b0*/  @UP0 USHF.L.U32 UR5, UR4, 0xb, URZ ;  /* 0x0000000b04050899 */ /* 0x000fe4000800063f */
[----:B------:R-:W-:Y:S01]  /*01c0*/  @UP0 USHF.L.U32 UR4, UR4, 0x1, URZ ;  /* 0x0000000104040899 */ /* 0x000fe2000800063f */
[----:B------:R-:W-:Y:S01]  /*01d0*/  VOTEU.ANY UP2, P0 ;  /* 0x00000000003f7886 */ /* 0x000fe20000040100 */
[----:B0-----:R-:W-:Y:S01]  /*01e0*/  R2UR UR9, R0 ;  /* 0x00000000000972ca */ /* 0x001fe200000e0000 */
[----:B-1----:R-:W-:Y:S01]  /*01f0*/  @UP0 ULEA UR8, UR8, UR6, 0x18 ;  /* 0x0000000608080291 */ /* 0x002fe2000f8ec03f */
[----:B--2---:R-:W-:Y:S01]  /*0200*/  ISETP.NE.AND P1, PT, R2, RZ, PT ;  /* 0x000000ff0200720c */ /* 0x004fe20003f25270 */
[----:B------:R-:W-:-:S04]  /*0210*/  @UP0 UIADD3 UR6, -UR7, 0x100000, URZ ;  /* 0x0010000007060890 */ /* 0x000fc8000fffe13f */
[----:B------:R-:W-:Y:S02]  /*0220*/  @UP0 USHF.L.U32 UR7, UR6, 0xb, URZ ;  /* 0x0000000b06070899 */ /* 0x000fe4000800063f */
[----:B------:R-:W-:-:S04]  /*0230*/  @UP0 USHF.L.U32 UR6, UR6, 0x1, URZ ;  /* 0x0000000106060899 */ /* 0x000fc8000800063f */
[----:B------:R-:W-:Y:S01]  /*0240*/  UISETP.NE.AND UP0, UPT, UR9, URZ, UPT ;  /* 0x0000003f0900728c */ /* 0x000fe2000bf05270 */
[----:B------:R-:W0:Y:S02]  /*0250*/  FENCE.VIEW.ASYNC.S ;  /* 0x00000000000073c6 */ /* 0x000e240000000000 */
[----:B0-----:R0:W1:Y:S05]  /*0260*/  @UP1 SYNCS.EXCH.64 URZ, [UR8+0x17000], UR4 ;  /* 0x01700004083f15b2 */ /* 0x00106a0008000100 */
[----:B------:R0:W2:Y:S01]  /*0270*/  @UP2 SYNCS.EXCH.64 URZ, [UR8+0x17020], UR6 ;  /* 0x01702006083f25b2 */ /* 0x0000a20008000100 */
[----:B------:R-:W-:Y:S05]  /*0280*/  @P1 BRA `(.L_x_2) ;  /* 0x0000000000481947 */ /* 0x000fea0003800000 */
[----:B0-----:R-:W0:Y:S01]  /*0290*/  S2UR UR5, SR_CgaCtaId ;  /* 0x00000000000579c3 */ /* 0x001e220000008800 */
[----:B------:R-:W-:Y:S01]  /*02a0*/  UMOV UR4, 0x400 ;  /* 0x0000040000047882 */ /* 0x000fe20000000000 */
[----:B------:R-:W-:Y:S01]  /*02b0*/  UMOV UR6, 0x1 ;  /* 0x0000000100067882 */ /* 0x000fe20000000000 */
[----:B------:R-:W-:Y:S01]  /*02c0*/  UMOV UR7, 0x3 ;  /* 0x0000000300077882 */ /* 0x000fe20000000000 */
[----:B------:R-:W-:Y:S01]  /*02d0*/  ELECT P0, URZ, PT ;  /* 0x00000000003f782f */ /* 0x000fe20003800000 */
[----:B0-----:R-:W-:Y:S02]  /*02e0*/  ULEA UR8, UR5, UR4, 0x18 ;  /* 0x0000000405087291 */ /* 0x001fe4000f8ec03f */
[----:B------:R-:W-:-:S04]  /*02f0*/  UIADD3 UR4, -UR6, 0x100000, URZ ;  /* 0x0010000006047890 */ /* 0x000fc8000fffe13f */
[----:B------:R-:W-:Y:S02]  /*0300*/  USHF.L.U32 UR5, UR4, 0xb, URZ ;  /* 0x0000000b04057899 */ /* 0x000fe4000800063f */
[----:B------:R-:W-:Y:S02]  /*0310*/  USHF.L.U32 UR4, UR4, 0x1, URZ ;  /* 0x0000000104047899 */ /* 0x000fe4000800063f */
[----:B------:R-:W-:-:S04]  /*0320*/  UIADD3 UR6, -UR7, 0x100000, URZ ;  /* 0x0010000007067890 */ /* 0x000fc8000fffe13f */
[----:B------:R-:W-:Y:S02]  /*0330*/  USHF.L.U32 UR7, UR6, 0xb, URZ ;  /* 0x0000000b06077899 */ /* 0x000fe4000800063f */
[----:B------:R-:W-:Y:S01]  /*0340*/  USHF.L.U32 UR6, UR6, 0x1, URZ ;  /* 0x0000000106067899 */ /* 0x000fe2000800063f */
[----:B------:R-:W0:Y:S03]  /*0350*/  FENCE.VIEW.ASYNC.S ;  /* 0x00000000000073c6 */ /* 0x000e260000000000 */
[----:B0-----:R3:W4:Y:S08]  /*0360*/  SYNCS.EXCH.64 URZ, [UR8+0x17030], UR4 ;  /* 0x01703004083f75b2 */ /* 0x0017300008000100 */
[----:B------:R3:W0:Y:S01]  /*0370*/  SYNCS.EXCH.64 URZ, [UR8+0x17040], UR6 ;  /* 0x01704006083f75b2 */ /* 0x0006220008000100 */
[----:B------:R3:W0:Y:S01]  /*0380*/  SYNCS.EXCH.64 URZ, [UR8+0x17038], UR4 ;  /* 0x01703804083f75b2 */ /* 0x0006220008000100 */
[----:B------:R3:W0:Y:S02]  /*0390*/  SYNCS.EXCH.64 URZ, [UR8+0x17048], UR6 ;  /* 0x01704806083f75b2 */ /* 0x0006240008000100 */
[----:B---3--:R-:W-:Y:S01]  /*03a0*/  NOP ;  /* 0x0000000000007918 */ /* 0x008fe20000000000 */
.L_x_2:
[----:B------:R-:W3:Y:S01]  /*03b0*/  SHFL.IDX PT, R0, R16, RZ, 0x1f ;  /* 0x00001fff10007589 */ /* 0x000ee200000e0000 */
[----:B------:R-:W-:Y:S01]  /*03c0*/  NOP ;  /* 0x0000000000007918 */ /* 0x000fe20000000000 */
[----:B---3--:R-:W-:-:S13]  /*03d0*/  ISETP.NE.AND P0, PT, R0, RZ, PT ;  /* 0x000000ff0000720c */ /* 0x008fda0003f05270 */
        /* <DEDUP_REMOVED lines=14> */
[----:B0-----:R3:W0:Y:S08]  /*04c0*/  SYNCS.EXCH.64 URZ, [UR8+0x17050], UR4 ;  /* 0x01705004083f75b2 */ /* 0x0016300008000100 */
[----:B------:R3:W0:Y:S01]  /*04d0*/  SYNCS.EXCH.64 URZ, [UR8+0x17060], UR6 ;  /* 0x01706006083f75b2 */ /* 0x0006220008000100 */
[----:B------:R3:W0:Y:S01]  /*04e0*/  SYNCS.EXCH.64 URZ, [UR8+0x17058], UR4 ;  /* 0x01705804083f75b2 */ /* 0x0006220008000100 */
[----:B------:R3:W0:Y:S02]  /*04f0*/  SYNCS.EXCH.64 URZ, [UR8+0x17068], UR6 ;  /* 0x01706806083f75b2 */ /* 0x0006240008000100 */
[----:B---3--:R-:W-:Y:S01]  /*0500*/  NOP ;  /* 0x0000000000007918 */ /* 0x008fe20000000000 */
.L_x_3:
[----:B------:R-:W3:Y:S01]  /*0510*/  SHFL.IDX PT, R0, R16, RZ, 0x1f ;  /* 0x00001fff10007589 */ /* 0x000ee200000e0000 */
[----:B------:R-:W-:Y:S01]  /*0520*/  NOP ;  /* 0x0000000000007918 */ /* 0x000fe20000000000 */
[----:B---3--:R-:W-:-:S13]  /*0530*/  ISETP.NE.AND P0, PT, R0, RZ, PT ;  /* 0x000000ff0000720c */ /* 0x008fda0003f05270 */
[----:B------:R-:W-:Y:S05]  /*0540*/  @P0 BRA `(.L_x_4) ;  /* 0x0000000000380947 */ /* 0x000fea0003800000 */
[----:B0-----:R-:W0:Y:S01]  /*0550*/  S2UR UR5, SR_CgaCtaId ;  /* 0x00000000000579c3 */ /* 0x001e220000008800 */
[----:B------:R-:W-:Y:S01]  /*0560*/  UMOV UR4, 0x400 ;  /* 0x0000040000047882 */ /* 0x000fe20000000000 */
[----:B------:R-:W-:Y:S01]  /*0570*/  UMOV UR7, 0x1 ;  /* 0x0000000100077882 */ /* 0x000fe20000000000 */
[----:B------:R-:W-:Y:S01]  /*0580*/  ELECT P0, URZ, PT ;  /* 0x00000000003f782f */ /* 0x000fe20003800000 */
[----:B0-----:R-:W-:Y:S02]  /*0590*/  ULEA UR6, UR5, UR4, 0x18 ;  /* 0x0000000405067291 */ /* 0x001fe4000f8ec03f */
[----:B------:R-:W-:-:S04]  /*05a0*/  UIADD3 UR4, -UR7, 0x100000, URZ ;  /* 0x0010000007047890 */ /* 0x000fc8000fffe13f */
[----:B------:R-:W-:Y:S02]  /*05b0*/  USHF.L.U32 UR5, UR4, 0xb, URZ ;  /* 0x0000000b04057899 */ /* 0x000fe4000800063f */
[----:B------:R-:W-:Y:S01]  /*05c0*/  USHF.L.U32 UR4, UR4, 0x1, URZ ;  /* 0x0000000104047899 */ /* 0x000fe2000800063f */
[----:B------:R-:W0:Y:S11]  /*05d0*/  FENCE.VIEW.ASYNC.S ;  /* 0x00000000000073c6 */ /* 0x000e360000000000 */
[----:B0-----:R3:W0:Y:S01]  /*05e0*/  SYNCS.EXCH.64 URZ, [UR6+0x17070], UR4 ;  /* 0x01707004063f75b2 */ /* 0x0016220008000100 */
[----:B------:R3:W0:Y:S01]  /*05f0*/  SYNCS.EXCH.64 URZ, [UR6+0x17080], UR4 ;  /* 0x01708004063f75b2 */ /* 0x0006220008000100 */
[----:B------:R3:W0:Y:S01]  /*0600*/  SYNCS.EXCH.64 URZ, [UR6+0x17078], UR4 ;  /* 0x01707804063f75b2 */ /* 0x0006220008000100 */
[----:B------:R3:W0:Y:S02]  /*0610*/  SYNCS.EXCH.64 URZ, [UR6+0x17088], UR4 ;  /* 0x01708804063f75b2 */ /* 0x0006240008000100 */
[----:B---3--:R-:W-:Y:S01]  /*0620*/  NOP ;  /* 0x0000000000007918 */ /* 0x008fe20000000000 */
.L_x_4:
        /* <DEDUP_REMOVED lines=22> */
.L_x_5:
        /* <DEDUP_REMOVED lines=22> */
.L_x_6:
[----:B------:R-:W-:Y:S01]  /*08f0*/  PLOP3.LUT P0, PT, PT, PT, UP0, 0x80, 0x0 ;  /* 0x000000000000781c */ /* 0x000fe20003f0f008 */
[----:B------:R-:W-:Y:S01]  /*0900*/  UMOV UR41, 0x1 ;  /* 0x0000000100297882 */ /* 0x000fe20000000000 */
[----:B------:R-:W-:Y:S01]  /*0910*/  NOP ;  /* 0x0000000000007918 */ /* 0x000fe20000000000 */
[----:B------:R-:W-:Y:S01]  /*0920*/  USEL UR41, UR41, 0x2, !UP0 ;  /* 0x0000000229297887 */ /* 0x000fe2000c000000 */
[----:B------:R-:W-:Y:S01]  /*0930*/  BSSY B6, `(.L_x_7) ;  /* 0x0000a85000067945 */ /* 0x000fe20003800000 */
[----:B------:R-:W-:Y:S01]  /*0940*/  ULDC.64 UR44, c[0x0][0x208] ;  /* 0x00008200002c7ab9 */ /* 0x000fe20000000a00 */
[----:B------:R-:W-:Y:S01]  /*0950*/  LOP3.LUT R26, R28, 0x7f, RZ, 0xc0, !PT ;  /* 0x0000007f1c1a7812 */ /* 0x000fe200078ec0ff */
[----:B012-4-:R-:W-:Y:S06]  /*0960*/  BAR.SYNC.DEFER_BLOCKING 0x0 ;  /* 0x0000000000007b1d */ /* 0x017fec0000010000 */
[----:B------:R-:W-:Y:S05]  /*0970*/  @!P0 BRA `(.L_x_8) ;  /* 0x0000007000b48947 */ /* 0x000fea0003800000 */
.L_x_9:
[----:B------:R-:W-:-:S08]  /*0980*/  NOP ;  /* 0x0000000000007918 */ /* 0x000fd00000000000 */
[----:B------:R-:W0:Y:S02]  /*0990*/  USETMAXREG.TRY_ALLOC.CTAPOOL UP0, 0xa0 ;  /* 0x000000a0000079c8 */ /* 0x000e240008000600 */
[----:B0-----:R-:W-:-:S13]  /*09a0*/  PLOP3.LUT P0, PT, PT, PT, UP0, 0x80, 0x0 ;  /* 0x000000000000781c */ /* 0x001fda0003f0f008 */
[----:B------:R-:W-:Y:S05]  /*09b0*/  @!P0 BRA `(.L_x_9) ;  /* 0xfffffffc00f08947 */ /* 0x000fea000383ffff */
[----:B------:R-:W0:Y:S01]  /*09c0*/  S2UR UR6, SR_CTAID.Y ;  /* 0x00000000000679c3 */ /* 0x000e220000002600 */
[----:B------:R-:W-:Y:S02]  /*09d0*/  ULDC UR8, c[0x0][0xc50] ;  /* 0x0003140000087ab9 */ /* 0x000fe40000000800 */
[----:B------:R-:W-:-:S05]  /*09e0*/  UISETP.NE.AND UP0, UPT, UR8, 0x1, UPT ;  /* 0x000000010800788c */ /* 0x000fca000bf05270 */
[----:B------:R-:W1:Y:S06]  /*09f0*/  S2UR UR42, SR_CTAID.Z ;  /* 0x00000000002a79c3 */ /* 0x000e6c0000002700 */
[----:B------:R-:W-:Y:S01]  /*0a00*/  @UP0 ULDC UR4, c[0x0][0xc54] ;  /* 0x0003150000040ab9 */ /* 0x000fe20000000800 */
[----:B------:R-:W-:Y:S01]  /*0a10*/  @UP0 ULDC UR7, c[0x0][0xc58] ;  /* 0x0003160000070ab9 */ /* 0x000fe20000000800 */
[----:B0-----:R-:W-:Y:S02]  /*0a20*/  UIMAD.WIDE.U32 UR4, UR6, UR4, URZ ;  /* 0x00000004060472a5 */ /* 0x001fe4000f8e003f */
[----:B------:R-:W-:-:S02]  /*0a30*/  UMOV UR36, UR6 ;  /* 0x0000000600247c82 */ /* 0x000fc40008000000 */
[----:B------:R-:W-:Y:S01]  /*0a40*/  @UP0 USHF.R.U32.HI UR36, URZ, UR7, UR5 ;  /* 0x000000073f240299 */ /* 0x000fe20008011605 */
[----:B------:R-:W-:Y:S06]  /*0a50*/  BAR.ARV 0x8, 0x200 ;  /* 0x0208000000007b1d */ /* 0x000fec0000002000 */
[----:B-1----:R-:W-:Y:S01]  /*0a60*/  ISETP.LE.AND P0, PT, RZ, UR42, PT ;  /* 0x0000002aff007c0c */ /* 0x002fe2000bf03270 */
[----:B------:R-:W-:-:S04]  /*0a70*/  UIADD3 UR4, -UR36, URZ, URZ ;  /* 0x0000003f24047290 */ /* 0x000fc8000fffe13f */
[----:B------:R-:W-:-:S08]  /*0a80*/  UIMAD UR8, UR8, UR4, UR6 ;  /* 0x00000004080872a4 */ /* 0x000fd0000f8e0206 */
[----:B------:R-:W-:Y:S05]  /*0a90*/  @!P0 BRA `(.L_x_10) ;  /* 0x000000a400b88947 */ /* 0x000fea0003800000 */
[----:B------:R-:W-:Y:S01]  /*0aa0*/  ULDC.64 UR4, c[0x0][0x990] ;  /* 0x0002640000047ab9 */ /* 0x000fe20000000a00 */
[----:B------:R-:W-:Y:S01]  /*0ab0*/  ULDC.64 UR6, c[0x0][0x998] ;  /* 0x0002660000067ab9 */ /* 0x000fe20000000a00 */
[----:B------:R-:W-:Y:S01]  /*0ac0*/  UISETP.NE.U32.AND UP0, UPT, UR4, URZ, UPT ;  /* 0x0000003f0400728c */ /* 0x000fe2000bf05070 */
[----:B------:R-:W-:Y:S01]  /*0ad0*/  IMAD.MOV.U32 R0, RZ, RZ, 0x3f800000 ;  /* 0x3f800000ff007424 */ /* 0x000fe200078e00ff */
[----:B------:R-:W-:Y:S01]  /*0ae0*/  UISETP.NE.U32.AND UP1, UPT, UR6, URZ, UPT ;  /* 0x0000003f0600728c */ /* 0x000fe2000bf25070 */
[----:B------:R-:W-:Y:S01]  /*0af0*/  IMAD.MOV.U32 R5, RZ, RZ, 0x3f800000 ;  /* 0x3f800000ff057424 */ /* 0x000fe200078e00ff */
[----:B------:R-:W-:Y:S02]  /*0b00*/  UISETP.NE.AND.EX UP0, UPT, UR5, URZ, UPT, UP0 ;  /* 0x0000003f0500728c */ /* 0x000fe4000bf05300 */
[----:B------:R-:W-:Y:S02]  /*0b10*/  UISETP.NE.AND.EX UP1, UPT, UR7, URZ, UPT, UP1 ;  /* 0x0000003f0700728c */ /* 0x000fe4000bf25310 */
[----:B------:R-:W-:-:S02]  /*0b20*/  USHF.R.S32.HI UR43, URZ, 0x1f, UR42 ;  /* 0x0000001f3f2b7899 */ /* 0x000fc4000801142a */
[----:B------:R-:W-:Y:S01]  /*0b30*/  PLOP3.LUT P0, PT, PT, PT, UP0, 0x80, 0x0 ;  /* 0x000000000000781c */ /* 0x000fe20003f0f008 */
[----:B------:R-:W-:Y:S01]  /*0b40*/  ULDC UR39, c[0x0][0x424] ;  /* 0x0001090000277ab9 */ /* 0x000fe20000000800 */
[----:B------:R-:W-:-:S03]  /*0b50*/  PLOP3.LUT P1, PT, PT, PT, UP1, 0x80, 0x0 ;  /* 0x000000000000781c */ /* 0x000fc60003f2f018 */
[----:B------:R-:W-:Y:S02]  /*0b60*/  @UP0 ULDC.64 UR12, c[0x0][0x9a8] ;  /* 0x00026a00000c0ab9 */ /* 0x000fe40000000a00 */
[----:B------:R-:W-:Y:S01]  /*0b70*/  @UP1 ULDC.64 UR16, c[0x0][0x9b8] ;  /* 0x00026e0000101ab9 */ /* 0x000fe20000000a00 */
[----:B------:R-:W-:Y:S02]  /*0b80*/  @UP0 UIMAD UR9, UR43, UR12, URZ ;  /* 0x0000000c2b0902a4 */ /* 0x000fe4000f8e023f */
[----:B------:R-:W-:Y:S02]  /*0b90*/  @UP1 UIMAD UR15, UR43, UR16, URZ ;  /* 0x000000102b0f12a4 */ /* 0x000fe4000f8e023f */
[----:B------:R-:W-:Y:S02]  /*0ba0*/  @UP0 UIMAD UR14, UR42, UR13, UR9 ;  /* 0x0000000d2a0e02a4 */ /* 0x000fe4000f8e0209 */
[----:B------:R-:W-:Y:S02]  /*0bb0*/  @UP0 UIMAD.WIDE.U32 UR10, UR42, UR12, URZ ;  /* 0x0000000c2a0a02a5 */ /* 0x000fe4000f8e003f */
[----:B------:R-:W-:-:S02]  /*0bc0*/  @UP0 USHF.R.S32.HI UR9, URZ, 0x1f, UR36 ;  /* 0x0000001f3f090899 */ /* 0x000fc40008011424 */
[----:B------:R-:W-:Y:S02]  /*0bd0*/  @UP1 UIMAD.WIDE.U32 UR12, UR42, UR16, URZ ;  /* 0x000000102a0c12a5 */ /* 0x000fe4000f8e003f */
[----:B------:R-:W-:Y:S02]  /*0be0*/  @UP1 UIMAD UR15, UR42, UR17, UR15 ;  /* 0x000000112a0f12a4 */ /* 0x000fe4000f8e020f */
[----:B------:R-:W-:Y:S01]  /*0bf0*/  @UP1 USHF.R.S32.HI UR20, URZ, 0x1f, UR36 ;  /* 0x0000001f3f141899 */ /* 0x000fe20008011424 */
[----:B------:R-:W-:Y:S01]  /*0c00*/  @UP0 ULDC.64 UR16, c[0x0][0x9b0] ;  /* 0x00026c0000100ab9 */ /* 0x000fe20000000a00 */
[----:B------:R-:W-:Y:S01]  /*0c10*/  @UP1 ULDC.64 UR18, c[0x0][0x9c0] ;  /* 0x0002700000121ab9 */ /* 0x000fe20000000a00 */
[----:B------:R-:W-:Y:S02]  /*0c20*/  @UP0 UIMAD UR9, UR9, UR16, URZ ;  /* 0x00000010090902a4 */ /* 0x000fe4000f8e023f */
[----:B------:R-:W-:Y:S02]  /*0c30*/  @UP0 UIADD3 UR11, UR11, UR14, URZ ;  /* 0x0000000e0b0b0290 */ /* 0x000fe4000fffe03f */
[----:B------:R-:W-:-:S02]  /*0c40*/  @UP1 UIMAD UR14, UR20, UR18, URZ ;  /* 0x00000012140e12a4 */ /* 0x000fc4000f8e023f */
[----:B------:R-:W-:Y:S02]  /*0c50*/  @UP1 UIADD3 UR13, UR13, UR15, URZ ;  /* 0x0000000f0d0d1290 */ /* 0x000fe4000fffe03f */
[----:B------:R-:W-:Y:S02]  /*0c60*/  @UP0 UIMAD UR9, UR36, UR17, UR9 ;  /* 0x00000011240902a4 */ /* 0x000fe4000f8e0209 */
[----:B------:R-:W-:Y:S02]  /*0c70*/  @UP0 UIMAD.WIDE.U32 UR10, UR36, UR16, UR10 ;  /* 0x00000010240a02a5 */ /* 0x000fe4000f8e000a */
[----:B------:R-:W-:Y:S02]  /*0c80*/  @UP1 UIMAD UR14, UR36, UR19, UR14 ;  /* 0x00000013240e12a4 */ /* 0x000fe4000f8e020e */
[----:B------:R-:W-:Y:S02]  /*0c90*/  @UP1 UIMAD.WIDE.U32 UR12, UR36, UR18, UR12 ;  /* 0x00000012240c12a5 */ /* 0x000fe4000f8e000c */
[----:B------:R-:W-:-:S02]  /*0ca0*/  @UP0 UIADD3 UR11, UR11, UR9, URZ ;  /* 0x000000090b0b0290 */ /* 0x000fc4000fffe03f */
[----:B------:R-:W-:Y:S02]  /*0cb0*/  @UP1 UIADD3 UR9, UR13, UR14, URZ ;  /* 0x0000000e0d091290 */ /* 0x000fe4000fffe03f */
[----:B------:R-:W-:Y:S02]  /*0cc0*/  @UP1 ULEA UR6, UP3, UR12, UR6, 0x2 ;  /* 0x000000060c061291 */ /* 0x000fe4000f86103f */
[----:B------:R-:W-:Y:S02]  /*0cd0*/  @UP0 ULEA UR4, UP2, UR10, UR4, 0x2 ;  /* 0x000000040a040291 */ /* 0x000fe4000f84103f */
[----:B------:R-:W-:Y:S02]  /*0ce0*/  @UP1 ULEA.HI.X UR7, UR12, UR7, UR9, 0x2, UP3 ;  /* 0x000000070c071291 */ /* 0x000fe400098f1409 */
[----:B------:R-:W-:Y:S01]  /*0cf0*/  IMAD.U32 R6, RZ, RZ, UR6 ;  /* 0x00000006ff067e24 */ /* 0x000fe2000f8e00ff */
[----:B------:R-:W-:Y:S01]  /*0d00*/  @UP0 ULEA.HI.X UR5, UR10, UR5, UR11, 0x2, UP2 ;  /* 0x000000050a050291 */ /* 0x000fe200090f140b */
[----:B------:R-:W-:-:S02]  /*0d10*/  IMAD.U32 R2, RZ, RZ, UR4 ;  /* 0x00000004ff027e24 */ /* 0x000fc4000f8e00ff */
[----:B------:R-:W-:-:S03]  /*0d20*/  IMAD.U32 R7, RZ, RZ, UR7 ;  /* 0x00000007ff077e24 */ /* 0x000fc6000f8e00ff */
[----:B------:R-:W-:Y:S01]  /*0d30*/  IMAD.U32 R3, RZ, RZ, UR5 ;  /* 0x00000005ff037e24 */ /* 0x000fe2000f8e00ff */
[----:B------:R-:W-:Y:S01]  /*0d40*/  ULDC.64 UR4, c[0x0][0x418] ;  /* 0x0001060000047ab9 */ /* 0x000fe20000000a00 */
[----:B------:R0:W5:Y:S01]  /*0d50*/  @P1 LDG.E R0, desc[UR44][R6.64] ;  /* 0x0000002c06001981 */ /* 0x000162000c1e1900 */
[----:B------:R-:W-:-:S03]  /*0d60*/  UISETP.NE.U32.AND UP0, UPT, UR4, URZ, UPT ;  /* 0x0000003f0400728c */ /* 0x000fc6000bf05070 */
[----:B------:R-:W-:Y:S01]  /*0d70*/  ULDC UR4, c[0x0][0x2f0] ;  /* 0x0000bc0000047ab9 */ /* 0x000fe20000000800 */
[----:B------:R-:W-:Y:S01]  /*0d80*/  UISETP.NE.AND.EX UP0, UPT, UR5, URZ, UPT, UP0 ;  /* 0x0000003f0500728c */ /* 0x000fe2000bf05300 */
[----:B------:R0:W5:Y:S03]  /*0d90*/  @P0 LDG.E R5, desc[UR44][R2.64] ;  /* 0x0000002c02050981 */ /* 0x000166000c1e1900 */
[----:B------:R-:W-:-:S04]  /*0da0*/  USEL UR39, UR39, 0x1, UP0 ;  /* 0x0000000127277887 */ /* 0x000fc80008000000 */
[----:B------:R-:W-:-:S04]  /*0db0*/  UIMAD UR39, UR39, UR4, URZ ;  /* 0x00000004272772a4 */ /* 0x000fc8000f8e023f */
[----:B------:R-:W-:Y:S02]  /*0dc0*/  UISETP.GE.AND UP0, UPT, UR39, 0x1, UPT ;  /* 0x000000012700788c */ /* 0x000fe4000bf06270 */
[----:B------:R-:W-:-:S04]  /*0dd0*/  UIADD3 UR4, UR39, 0x7f, URZ ;  /* 0x0000007f27047890 */ /* 0x000fc8000fffe03f */
[----:B------:R-:W-:Y:S01]  /*0de0*/  PLOP3.LUT P0, PT, PT, PT, UP0, 0x80, 0x0 ;  /* 0x000000000000781c */ /* 0x000fe20003f0f008 */
[----:B------:R-:W-:-:S04]  /*0df0*/  USHF.R.S32.HI UR5, URZ, 0x1f, UR4 ;  /* 0x0000001f3f057899 */ /* 0x000fc80008011404 */
[----:B------:R-:W-:Y:S02]  /*0e00*/  ULEA.HI UR5, UR5, UR4, URZ, 0x7 ;  /* 0x0000000405057291 */ /* 0x000fe4000f8f383f */
[----:B------:R-:W-:Y:S01]  /*0e10*/  ULOP3.LUT UR37, UR8, 0xffff, URZ, 0xc0, !UPT ;  /* 0x0000ffff08257892 */ /* 0x000fe2000f8ec03f */
[----:B------:R-:W-:Y:S01]  /*0e20*/  UMOV UR4, URZ ;  /* 0x0000003f00047c82 */ /* 0x000fe20008000000 */
[----:B------:R-:W-:-:S04]  /*0e30*/  USHF.R.S32.HI UR6, URZ, 0x7, UR5 ;  /* 0x000000073f067899 */ /* 0x000fc80008011405 */
[----:B0-----:R-:W-:Y:S08]  /*0e40*/  @!P0 BRA `(.L_x_11) ;  /* 0x0000000000908947 */ /* 0x001ff00003800000 */
[----:B------:R-:W-:Y:S01]  /*0e50*/  USHF.R.U32.HI UR8, URZ, 0x10, UR8 ;  /* 0x000000103f087899 */ /* 0x000fe20008011608 */
[----:B------:R-:W-:-:S03]  /*0e60*/  UMOV UR4, URZ ;  /* 0x0000003f00047c82 */ /* 0x000fc60008000000 */
[----:B------:R-:W-:-:S11]  /*0e70*/  UISETP.NE.AND UP0, UPT, UR8, URZ, UPT ;  /* 0x0000003f0800728c */ /* 0x000fd6000bf05270 */
[----:B------:R-:W-:Y:S02]  /*0e80*/  @!UP0 ULDC UR8, c[0x0][0x9f0] ;  /* 0x00027c0000088ab9 */ /* 0x000fe40000000800 */
[----:B------:R-:W-:Y:S01]  /*0e90*/  IMAD.U32 R4, RZ, RZ, UR8 ;  /* 0x00000008ff047e24 */ /* 0x000fe2000f8e00ff */
[----:B------:R-:W-:-:S04]  /*0ea0*/  UIADD3 UR7, UR6, -0x1, UR8 ;  /* 0xffffffff06077890 */ /* 0x000fc8000fffe008 */
[-C--:B------:R-:W-:Y:S02]  /*0eb0*/  IABS R2, R4.reuse ;  /* 0x0000000400027213 */ /* 0x080fe40000000000 */
[----:B------:R-:W-:Y:S01]  /*0ec0*/  IMAD.U32 R6, RZ, RZ, UR7 ;  /* 0x00000007ff067e24 */ /* 0x000fe2000f8e00ff */
[----:B------:R-:W-:Y:S01]  /*0ed0*/  IABS R7, R4 ;  /* 0x0000000400077213 */ /* 0x000fe20000000000 */
[----:B------:R-:W-:Y:S01]  /*0ee0*/  ULOP3.LUT UR7, UR7, UR8, URZ, 0x3c, !UPT ;  /* 0x0000000807077292 */ /* 0x000fe2000f8e3c3f */
[----:B------:R-:W-:Y:S02]  /*0ef0*/  R2UR UR11, R2 ;  /* 0x00000000020b72ca */ /* 0x000fe400000e0000 */
[----:B------:R-:W-:-:S05]  /*0f00*/  IABS R6, R6 ;  /* 0x0000000600067213 */ /* 0x000fca0000000000 */
[----:B------:R-:W-:-:S05]  /*0f10*/  IMAD.MOV.U32 R4, RZ, RZ, R6 ;  /* 0x000000ffff047224 */ /* 0x000fca00078e0006 */
[----:B------:R-:W-:Y:S01]  /*0f20*/  R2UR UR10, R4 ;  /* 0x00000000040a72ca */ /* 0x000fe200000e0000 */
[----:B------:R-:W0:Y:S08]  /*0f30*/  I2F.RP R2, UR11 ;  /* 0x0000000b00027d06 */ /* 0x000e300008209400 */
[----:B0-----:R-:W0:Y:S02]  /*0f40*/  MUFU.RCP R2, R2 ;  /* 0x0000000200027308 */ /* 0x001e240000001000 */
[----:B0-----:R-:W-:-:S02]  /*0f50*/  VIADD R3, R2, 0xffffffe ;  /* 0x0ffffffe02037836 */ /* 0x001fc40000000000 */
[----:B------:R-:W-:-:S04]  /*0f60*/  IMAD.MOV R2, RZ, RZ, -R7 ;  /* 0x000000ffff027224 */ /* 0x000fc800078e0a07 */
[----:B------:R-:W0:Y:S02]  /*0f70*/  F2I.FTZ.U32.TRUNC.NTZ R3, R3 ;  /* 0x0000000300037305 */ /* 0x000e24000021f000 */
[----:B0-----:R-:W-:-:S13]  /*0f80*/  R2UR UR5, R3 ;  /* 0x00000000030572ca */ /* 0x001fda00000e0000 */
[----:B------:R-:W-:-:S04]  /*0f90*/  UIADD3 UR9, URZ, -UR5, URZ ;  /* 0x800000053f097290 */ /* 0x000fc8000fffe03f */
[----:B------:R-:W-:-:S04]  /*0fa0*/  UIMAD UR9, UR9, UR11, URZ ;  /* 0x0000000b090972a4 */ /* 0x000fc8000f8e023f */
[----:B------:R-:W-:-:S03]  /*0fb0*/  UIMAD.WIDE.U32 UR4, UR5, UR9, UR4 ;  /* 0x00000009050472a5 */ /* 0x000fc6000f8e0004 */
[----:B------:R-:W-:Y:S01]  /*0fc0*/  R2UR UR9, R2 ;  /* 0x00000000020972ca */ /* 0x000fe200000e0000 */
[----:B------:R-:W-:-:S12]  /*0fd0*/  UIMAD.WIDE.U32 UR4, UR5, UR10, URZ ;  /* 0x0000000a050472a5 */ /* 0x000fd8000f8e003f */
[----:B------:R-:W-:-:S04]  /*0fe0*/  UIMAD UR4, UR5, UR9, UR10 ;  /* 0x00000009050472a4 */ /* 0x000fc8000f8e020a */
[----:B------:R-:W-:-:S11]  /*0ff0*/  UISETP.GT.U32.AND UP1, UPT, UR11, UR4, UPT ;  /* 0x000000040b00728c */ /* 0x000fd6000bf24070 */
[----:B------:R-:W-:Y:S02]  /*1000*/  @!UP1 UIADD3 UR4, UR4, -UR11, URZ ;  /* 0x8000000b04049290 */ /* 0x000fe4000fffe03f */
[----:B------:R-:W-:Y:S02]  /*1010*/  @!UP1 UIADD3 UR5, UR5, 0x1, URZ ;  /* 0x0000000105059890 */ /* 0x000fe4000fffe03f */
[----:B------:R-:W-:Y:S02]  /*1020*/  UISETP.GE.U32.AND UP0, UPT, UR4, UR11, UPT ;  /* 0x0000000b0400728c */ /* 0x000fe4000bf06070 */
[----:B------:R-:W-:-:S09]  /*1030*/  UISETP.GE.AND UP1, UPT, UR7, URZ, UPT ;  /* 0x0000003f0700728c */ /* 0x000fd2000bf26270 */
[----:B------:R-:W-:Y:S02]  /*1040*/  @UP0 UIADD3 UR5, UR5, 0x1, URZ ;  /* 0x0000000105050890 */ /* 0x000fe4000fffe03f */
[----:B------:R-:W-:-:S05]  /*1050*/  UISETP.NE.AND UP0, UPT, UR8, URZ, UPT ;  /* 0x0000003f0800728c */ /* 0x000fca000bf05270 */
[----:B------:R-:W-:Y:S02]  /*1060*/  UMOV UR4, UR5 ;  /* 0x0000000500047c82 */ /* 0x000fe40008000000 */
[----:B------:R-:W-:-:S04]  /*1070*/  @!UP1 UIADD3 UR4, -UR4, URZ, URZ ;  /* 0x0000003f04049290 */ /* 0x000fc8000fffe13f */
[----:B------:R-:W-:-:S12]  /*1080*/  @!UP0 ULOP3.LUT UR4, URZ, UR8, URZ, 0x33, !UPT ;  /* 0x000000083f048292 */ /* 0x000fd8000f8e333f */
.L_x_11:
[----:B------:R-:W-:Y:S01]  /*1090*/  UIMAD UR37, UR37, UR4, URZ ;  /* 0x00000004252572a4 */ /* 0x000fe2000f8e023f */
[----:B------:R-:W-:Y:S02]  /*10a0*/  IMAD.U32 R2, RZ, RZ, UR6 ;  /* 0x00000006ff027e24 */ /* 0x000fe4000f8e00ff */
[----:B-----5:R-:W-:Y:S01]  /*10b0*/  FMUL.FTZ R0, R5, R0 ;  /* 0x0000000005007220 */ /* 0x020fe20000410000 */
[----:B------:R-:W-:Y:S01]  /*10c0*/  IMAD.U32 R3, RZ, RZ, UR4 ;  /* 0x00000004ff037e24 */ /* 0x000fe2000f8e00ff */
[----:B------:R-:W-:Y:S01]  /*10d0*/  ULDC UR4, c[0x0][0x988] ;  /* 0x0002620000047ab9 */ /* 0x000fe20000000800 */
[----:B------:R-:W-:Y:S02]  /*10e0*/  VIADD R16, R28, 0xffffff80 ;  /* 0xffffff801c107836 */ /* 0x000fe40000000000 */
[----:B------:R-:W-:Y:S01]  /*10f0*/  FMUL.FTZ R0, R0, UR4 ;  /* 0x0000000400007c20 */ /* 0x000fe20008410000 */
[----:B------:R-:W-:Y:S01]  /*1100*/  PLOP3.LUT P0, PT, PT, PT, PT, 0x80, 0x0 ;  /* 0x000000000000781c */ /* 0x000fe20003f0f070 */
[----:B------:R-:W-:Y:S01]  /*1110*/  IMAD.MOV.U32 R13, RZ, RZ, RZ ;  /* 0x000000ffff0d7224 */ /* 0x000fe200078e00ff */
[----:B------:R-:W-:-:S02]  /*1120*/  VIADDMNMX R2, R3, UR37, R2, PT ;  /* 0x0000002503027c46 */ /* 0x000fc4000b800102 */
[----:B------:R-:W-:Y:S02]  /*1130*/  CS2R R94, SRZ ;  /* 0x00000000005e7805 */ /* 0x000fe4000001ff00 */
[----:B------:R-:W-:Y:S01]  /*1140*/  R2UR UR46, R0 ;  /* 0x00000000002e72ca */ /* 0x000fe200000e0000 */
[----:B------:R-:W-:Y:S01]  /*1150*/  IMAD.MOV.U32 R0, RZ, RZ, RZ ;  /* 0x000000ffff007224 */ /* 0x000fe200078e00ff */
[----:B------:R-:W-:Y:S02]  /*1160*/  R2UR UR40, R2 ;  /* 0x00000000022872ca */ /* 0x000fe400000e0000 */
[----:B------:R-:W-:Y:S02]  /*1170*/  CS2R R2, SRZ ;  /* 0x0000000000027805 */ /* 0x000fe4000001ff00 */
[----:B------:R-:W-:Y:S02]  /*1180*/  CS2R R90, SRZ ;  /* 0x00000000005a7805 */ /* 0x000fe4000001ff00 */
[----:B------:R-:W-:-:S02]  /*1190*/  CS2R R4, SRZ ;  /* 0x0000000000047805 */ /* 0x000fc4000001ff00 */
[----:B------:R-:W-:Y:S02]  /*11a0*/  CS2R R8, SRZ ;  /* 0x0000000000087805 */ /* 0x000fe4000001ff00 */
[----:B------:R-:W-:Y:S02]  /*11b0*/  CS2R R14, SRZ ;  /* 0x00000000000e7805 */ /* 0x000fe4000001ff00 */
[----:B------:R-:W-:Y:S02]  /*11c0*/  CS2R R102, SRZ ;  /* 0x0000000000667805 */ /* 0x000fe4000001ff00 */
[----:B------:R-:W-:Y:S02]  /*11d0*/  CS2R R98, SRZ ;  /* 0x0000000000627805 */ /* 0x000fe4000001ff00 */
[----:B------:R-:W-:Y:S02]  /*11e0*/  CS2R R10, SRZ ;  /* 0x00000000000a7805 */ /* 0x000fe4000001ff00 */
[----:B------:R-:W-:-:S02]  /*11f0*/  CS2R R18, SRZ ;  /* 0x0000000000127805 */ /* 0x000fc4000001ff00 */
[----:B------:R-:W-:Y:S02]  /*1200*/  CS2R R110, SRZ ;  /* 0x00000000006e7805 */ /* 0x000fe4000001ff00 */
[----:B------:R-:W-:Y:S02]  /*1210*/  CS2R R106, SRZ ;  /* 0x00000000006a7805 */ /* 0x000fe4000001ff00 */
[----:B------:R-:W-:Y:S01]  /*1220*/  CS2R R20, SRZ ;  /* 0x0000000000147805 */ /* 0x000fe2000001ff00 */
[----:B------:R-:W-:Y:S01]  /*1230*/  UISETP.GT.AND UP0, UPT, UR40, UR37, UPT ;  /* 0x000000252800728c */ /* 0x000fe2000bf04270 */
[----:B------:R-:W-:Y:S01]  /*1240*/  IMAD.MOV.U32 R58, RZ, RZ, RZ ;  /* 0x000000ffff3a7224 */ /* 0x000fe200078e00ff */
[----:B------:R-:W-:Y:S01]  /*1250*/  CS2R R118, SRZ ;  /* 0x0000000000767805 */ /* 0x000fe2000001ff00 */
[----:B------:R-:W-:Y:S01]  /*1260*/  IMAD.MOV.U32 R17, RZ, RZ, RZ ;  /* 0x000000ffff117224 */ /* 0x000fe200078e00ff */
[----:B------:R-:W-:Y:S02]  /*1270*/  CS2R R114, SRZ ;  /* 0x0000000000727805 */ /* 0x000fe4000001ff00 */
[----:B------:R-:W-:-:S02]  /*1280*/  CS2R R22, SRZ ;  /* 0x0000000000167805 */ /* 0x000fc4000001ff00 */
[----:B------:R-:W-:Y:S01]  /*1290*/  PLOP3.LUT P1, PT, PT, PT, UP0, 0x80, 0x0 ;  /* 0x000000000000781c */ /* 0x000fe20003f2f008 */
[----:B------:R-:W-:Y:S01]  /*12a0*/  IMAD.MOV.U32 R124, RZ, RZ, RZ ;  /* 0x000000ffff7c7224 */ /* 0x000fe200078e00ff */
[----:B------:R-:W-:Y:S01]  /*12b0*/  CS2R R126, SRZ ;  /* 0x00000000007e7805 */ /* 0x000fe2000001ff00 */
[----:B------:R-:W-:Y:S01]  /*12c0*/  IMAD.MOV.U32 R47, RZ, RZ, RZ ;  /* 0x000000ffff2f7224 */ /* 0x000fe200078e00ff */
[----:B------:R-:W-:Y:S01]  /*12d0*/  CS2R R122, SRZ ;  /* 0x00000000007a7805 */ /* 0x000fe2000001ff00 */
[----:B------:R-:W-:Y:S01]  /*12e0*/  IMAD.MOV.U32 R24, RZ, RZ, RZ ;  /* 0x000000ffff187224 */ /* 0x000fe200078e00ff */
[----:B------:R-:W-:Y:S01]  /*12f0*/  CS2R R134, SRZ ;  /* 0x0000000000867805 */ /* 0x000fe2000001ff00 */
[----:B------:R-:W-:Y:S01]  /*1300*/  IMAD.MOV.U32 R132, RZ, RZ, RZ ;  /* 0x000000ffff847224 */ /* 0x000fe200078e00ff */
[----:B------:R-:W-:Y:S01]  /*1310*/  CS2R R130, SRZ ;  /* 0x0000000000827805 */ /* 0x000fe2000001ff00 */
[----:B------:R-:W-:Y:S02]  /*1320*/  IMAD.MOV.U32 R51, RZ, RZ, RZ ;  /* 0x000000ffff337224 */ /* 0x000fe400078e00ff */
[----:B------:R-:W-:-:S02]  /*1330*/  IMAD.MOV.U32 R28, RZ, RZ, RZ ;  /* 0x000000ffff1c7224 */ /* 0x000fc400078e00ff */
[----:B------:R-:W-:Y:S05]  /*1340*/  @!P1 BRA `(.L_x_12) ;  /* 0x0000004800689947 */ /* 0x000fea0003800000 */
[----:B------:R-:W-:Y:S01]  /*1350*/  SHF.R.S32.HI R3, RZ, 0x1f, R16 ;  /* 0x0000001fff037819 */ /* 0x000fe20000011410 */
[----:B------:R-:W0:Y:S01]  /*1360*/  S2UR UR7, SR_CgaCtaId ;  /* 0x00000000000779c3 */ /* 0x000e220000008800 */
[----:B------:R-:W-:Y:S02]  /*1370*/  UMOV UR38, 0x400 ;  /* 0x0000040000267882 */ /* 0x000fe40000000000 */
[----:B------:R-:W-:-:S04]  /*1380*/  LEA.HI R17, R3, R16, RZ, 0x7 ;  /* 0x0000001003117211 */ /* 0x000fc800078f38ff */
[----:B------:R-:W-:-:S06]  /*1390*/  SHF.R.S32.HI R0, RZ, 0x7, R17 ;  /* 0x00000007ff007819 */ /* 0x000fcc0000011411 */
[----:B------:R-:W1:Y:S01]  /*13a0*/  SHFL.IDX PT, R0, R0, RZ, 0x1f ;  /* 0x00001fff00007589 */ /* 0x000e6200000e0000 */
[----:B0-----:R-:W-:Y:S01]  /*13b0*/  ULEA UR38, UR7, UR38, 0x18 ;  /* 0x0000002607267291 */ /* 0x001fe2000f8ec03f */
[----:B-1----:R-:W-:-:S13]  /*13c0*/  R2UR UR6, R0 ;  /* 0x00000000000672ca */ /* 0x002fda00000e0000 */
[----:B------:R-:W-:Y:S02]  /*13d0*/  UIMAD.WIDE UR4, UR6, 0x55555556, URZ ;  /* 0x55555556060478a5 */ /* 0x000fe4000f8e023f */
[----:B------:R-:W-:Y:S02]  /*13e0*/  UIADD3 UR4, UR38, 0xc400, URZ ;  /* 0x0000c40026047890 */ /* 0x000fe4000fffe03f */
[----:B------:R-:W-:Y:S02]  /*13f0*/  ULEA.HI UR5, UR5, UR5, URZ, 0x1 ;  /* 0x0000000505057291 */ /* 0x000fe4000f8f083f */
[----:B------:R-:W-:Y:S02]  /*1400*/  ULOP3.LUT UP0, URZ, UR4, 0x3ff, URZ, 0xc0, !UPT ;  /* 0x000003ff043f7892 */ /* 0x000fe4000f80c03f */
[----:B------:R-:W-:-:S04]  /*1410*/  UIMAD UR5, UR5, -0x3, UR6 ;  /* 0xfffffffd050578a4 */ /* 0x000fc8000f8e0206 */
[----:B------:R-:W-:Y:S01]  /*1420*/  PLOP3.LUT P0, PT, PT, PT, UP0, 0x80, 0x0 ;  /* 0x000000000000781c */ /* 0x000fe20003f0f008 */
[----:B------:R-:W-:-:S04]  /*1430*/  ULEA UR5, UR5, UR4, 0xb ;  /* 0x0000000405057291 */ /* 0x000fc8000f8e583f */
[----:B------:R-:W-:-:S04]  /*1440*/  USHF.R.U32.HI UR5, URZ, 0x4, UR5 ;  /* 0x000000043f057899 */ /* 0x000fc80008011605 */
[----:B------:R-:W-:-:S04]  /*1450*/  ULOP3.LUT UR47, UR5, 0x3fff, URZ, 0xc0, !UPT ;  /* 0x00003fff052f7892 */ /* 0x000fc8000f8ec03f */
[----:B------:R-:W-:Y:S08]  /*1460*/  @!P0 BRA `(.L_x_13) ;  /* 0x0000000000408947 */ /* 0x000ff00003800000 */
[----:B------:R-:W-:Y:S01]  /*1470*/  MOV R0, 0x0 ;  /* 0x0000000000007802 */ /* 0x000fe20000000f00 */
[----:B------:R-:W-:Y:S01]  /*1480*/  ULDC.64 UR4, c[0x4][0x98] ;  /* 0x0100260000047ab9 */ /* 0x000fe20000000a00 */
[----:B------:R-:W-:Y:S01]  /*1490*/  ULDC.64 UR6, c[0x4][0x30] ;  /* 0x01000c0000067ab9 */ /* 0x000fe20000000a00 */
[----:B------:R-:W-:Y:S01]  /*14a0*/  IMAD.U32 R4, RZ, RZ, UR4 ;  /* 0x00000004ff047e24 */ /* 0x000fe2000f8e00ff */
[----:B------:R0:W1:Y:S01]  /*14b0*/  LDC.64 R2, c[0x4][R0] ;  /* 0x0100000000027b82 */ /* 0x0000620000000a00 */
[----:B------:R-:W-:Y:S01]  /*14c0*/  IMAD.U32 R5, RZ, RZ, UR5 ;  /* 0x00000005ff057e24 */ /* 0x000fe2000f8e00ff */
[----:B------:R-:W-:Y:S01]  /*14d0*/  ULDC.64 UR4, c[0x4][0xa0] ;  /* 0x0100280000047ab9 */ /* 0x000fe20000000a00 */
[----:B------:R-:W-:Y:S02]  /*14e0*/  IMAD.U32 R10, RZ, RZ, UR6 ;  /* 0x00000006ff0a7e24 */ /* 0x000fe4000f8e00ff */
[----:B------:R-:W-:Y:S02]  /*14f0*/  IMAD.U32 R6, RZ, RZ, UR4 ;  /* 0x00000004ff067e24 */ /* 0x000fe4000f8e00ff */
[----:B------:R-:W-:-:S02]  /*1500*/  IMAD.U32 R7, RZ, RZ, UR5 ;  /* 0x00000005ff077e24 */ /* 0x000fc4000f8e00ff */
[----:B------:R-:W-:Y:S02]  /*1510*/  IMAD.U32 R11, RZ, RZ, UR7 ;  /* 0x00000007ff0b7e24 */ /* 0x000fe4000f8e00ff */
[----:B------:R-:W-:Y:S02]  /*1520*/  IMAD.MOV.U32 R8, RZ, RZ, 0x70 ;  /* 0x00000070ff087424 */ /* 0x000fe400078e00ff */
[----:B------:R-:W-:Y:S02]  /*1530*/  IMAD.MOV.U32 R12, RZ, RZ, 0x1 ;  /* 0x00000001ff0c7424 */ /* 0x000fe400078e00ff */
[----:B0-----:R-:W-:-:S07]  /*1540*/  IMAD.MOV.U32 R13, RZ, RZ, RZ ;  /* 0x000000ffff0d7224 */ /* 0x001fce00078e00ff */
[----:B------:R-:W-:-:S07]  /*1550*/  LEPC R20, `(.L_x_13) ;  /* 0x000000001014794e */ /* 0x000fce0000000000 */
[----:B-1----:R-:W-:Y:S05]  /*1560*/  CALL.ABS.NOINC R2 ;  /* 0x0000000002007343 */ /* 0x002fea0003c00000 */
.L_x_13:
[----:B------:R-:W-:-:S04]  /*1570*/  SHF.L.U32 R0, RZ, 0x1f, RZ ;  /* 0x0000001fff007819 */ /* 0x000fc800000006ff */
[----:B------:R-:W0:Y:S02]  /*1580*/  SYNCS.PHASECHK.TRANS64.TRYWAIT P0, [UR38+0x17000], R0 ;  /* 0x01700000ff0075a7 */ /* 0x000e240008000166 */
[----:B0-----:R-:W-:Y:S05]  /*1590*/  @!P0 BRA `(.L_x_14) ;  /* 0x0000009c00008947 */ /* 0x001fea0003800000 */
.L_x_99:
[----:B------:R-:W-:-:S06]  /*15a0*/  ULOP3.LUT UR4, UR41, 0x1, URZ, 0xfc, !UPT ;  /* 0x0000000129047892 */ /* 0x000fcc000f8efc3f */
[----:B------:R-:W-:-:S05]  /*15b0*/  IMAD.U32 R2, RZ, RZ, UR4 ;  /* 0x00000004ff027e24 */ /* 0x000fca000f8e00ff */
[----:B------:R-:W-:-:S13]  /*15c0*/  ISETP.NE.AND P0, PT, R2, 0x3, PT ;  /* 0x000000030200780c */ /* 0x000fda0003f05270 */
[----:B------:R-:W-:Y:S05]  /*15d0*/  @!P0 BRA `(.L_x_15) ;  /* 0x0000000000048947 */ /* 0x000fea0003800000 */
[----:B------:R-:W-:Y:S01]  /*15e0*/  BPT.TRAP 0x1 ;  /* 0x000000040000795c */ /* 0x000fe20000300000 */
.L_x_15:
[----:B------:R1:W2:Y:S01]  /*15f0*/  SYNCS.PHASECHK.TRANS64.TRYWAIT P2, [UR38+0x17030], R0 ;  /* 0x01703000ff0075a7 */ /* 0x0002a20008040166 */
[----:B------:R-:W-:Y:S05]  /*1600*/  @!P0 BRA `(.L_x_16) ;  /* 0x0000000000048947 */ /* 0x000fea0003800000 */
[----:B------:R-:W-:Y:S01]  /*1610*/  BPT.TRAP 0x1 ;  /* 0x000000040000795c */ /* 0x000fe20000300000 */
.L_x_16:
[----:B------:R-:W-:Y:S01]  /*1620*/  ISETP.NE.AND P1, PT, R26, RZ, PT ;  /* 0x000000ff1a00720c */ /* 0x000fe20003f25270 */
[----:B------:R-:W-:Y:S01]  /*1630*/  IMAD.U32 R2, RZ, RZ, UR47 ;  /* 0x0000002fff027e24 */ /* 0x000fe2000f8e00ff */
[----:B--2---:R-:W-:Y:S11]  /*1640*/  @P2 BRA `(.L_x_17) ;  /* 0x0000000000082947 */ /* 0x004ff60003800000 */
[----:B------:R-:W2:Y:S02]  /*1650*/  SYNCS.PHASECHK.TRANS64.TRYWAIT P2, [UR38+0x17030], R0 ;  /* 0x01703000ff0075a7 */ /* 0x000ea40008040166 */
[----:B--2---:R-:W-:Y:S05]  /*1660*/  @!P2 BRA `(.L_x_18) ;  /* 0x0000009800e4a947 */ /* 0x004fea0003800000 */
.L_x_17:
[----:B------:R-:W-:Y:S05]  /*1670*/  WARPSYNC.ALL ;  /* 0x0000000000007948 */ /* 0x000fea0003800000 */
[----:B01----:R-:W-:Y:S01]  /*1680*/  IMAD.MOV.U32 R0, RZ, RZ, RZ ;  /* 0x000000ffff007224 */ /* 0x003fe200078e00ff */
[----:B------:R-:W-:Y:S01]  /*1690*/  LOP3.LUT R2, R2, 0x10000, RZ, 0xfc, !PT ;  /* 0x0001000002027812 */ /* 0x000fe200078efcff */
[----:B------:R-:W-:Y:S02]  /*16a0*/  IMAD.MOV.U32 R89, RZ, RZ, RZ ;  /* 0x000000ffff597224 */ /* 0x000fe400078e00ff */
[----:B------:R-:W-:Y:S01]  /*16b0*/  IMAD.MOV.U32 R3, RZ, RZ, -0x3ffffff0 ;  /* 0xc0000010ff037424 */ /* 0x000fe200078e00ff */
[----:B------:R-:W-:Y:S01]  /*16c0*/  UIADD3 UR4, UR38, 0x10c00, URZ ;  /* 0x00010c0026047890 */ /* 0x000fe2000fffe03f */
[----:B------:R-:W-:Y:S01]  /*16d0*/  R2UR UR8, R2 ;  /* 0x00000000020872ca */ /* 0x000fe200000e0000 */
[----:B------:R-:W-:-:S02]  /*16e0*/  WARPGROUP.ARRIVE ;  /* 0x00000000000079c5 */ /* 0x000fc40000000000 */
[----:B------:R-:W-:Y:S01]  /*16f0*/  R2UR UR9, R3 ;  /* 0x00000000030972ca */ /* 0x000fe200000e0000 */
[----:B------:R-:W-:Y:S01]  /*1700*/  USHF.R.U32.HI UR4, URZ, 0x4, UR4 ;  /* 0x000000043f047899 */ /* 0x000fe20008011604 */
[----:B------:R-:W-:Y:S01]  /*1710*/  R2UR UR12, R2 ;  /* 0x00000000020c72ca */ /* 0x000fe200000e0000 */
[----:B------:R-:W-:Y:S01]  /*1720*/  UMOV UR11, 0xc0000010 ;  /* 0xc0000010000b7882 */ /* 0x000fe20000000000 */
[----:B------:R-:W-:Y:S01]  /*1730*/  UMOV UR13, 0xc0000010 ;  /* 0xc0000010000d7882 */ /* 0x000fe20000000000 */
[----:B------:R-:W-:Y:S01]  /*1740*/  ULOP3.LUT UR4, UR4, 0x3fff, URZ, 0xc0, !UPT ;  /* 0x00003fff04047892 */ /* 0x000fe2000f8ec03f */
[----:B------:R-:W-:Y:S01]  /*1750*/  LOP3.LUT R17, R17, 0xffffff80, RZ, 0xc0, !PT ;  /* 0xffffff8011117812 */ /* 0x000fe200078ec0ff */
[----:B------:R-:W-:Y:S01]  /*1760*/  UMOV UR15, 0xc0000010 ;  /* 0xc0000010000f7882 */ /* 0x000fe20000000000 */
[----:B------:R-:W-:Y:S01]  /*1770*/  IMAD.MOV.U32 R5, RZ, RZ, -0x2 ;  /* 0xfffffffeff057424 */ /* 0x000fe200078e00ff */
[----:B------:R-:W-:Y:S01]  /*1780*/  ULOP3.LUT UR20, UR4, 0x10000, URZ, 0xfc, !UPT ;  /* 0x0001000004147892 */ /* 0x000fe2000f8efc3f */
[----:B------:R-:W-:Y:S01]  /*1790*/  P2R R8, PR, RZ, 0x2 ;  /* 0x00000002ff087803 */ /* 0x000fe20000000000 */
[----:B------:R-:W-:Y:S01]  /*17a0*/  IMAD.IADD R17, R16, 0x1, -R17 ;  /* 0x0000000110117824 */ /* 0x000fe200078e0a11 */
[----:B------:R-:W-:Y:S01]  /*17b0*/  P2R R6, PR, RZ, 0x1 ;  /* 0x00000001ff067803 */ /* 0x000fe20000000000 */
[----:B------:R-:W-:Y:S01]  /*17c0*/  UIADD3 UR14, UR20, 0x200, URZ ;  /* 0x00000200140e7890 */ /* 0x000fe2000fffe03f */
[----:B------:R-:W-:Y:S01]  /*17d0*/  IMAD.U32 R23, RZ, RZ, UR46 ;  /* 0x0000002eff177e24 */ /* 0x000fe2000f8e00ff */
[----:B------:R-:W0:Y:S01]  /*17e0*/  S2UR UR7, SR_CgaCtaId ;  /* 0x00000000000779c3 */ /* 0x000e220000008800 */
[----:B------:R-:W-:Y:S01]  /*17f0*/  UMOV UR10, UR20 ;  /* 0x00000014000a7c82 */ /* 0x000fe20008000000 */
[----:B------:R-:W-:Y:S01]  /*1800*/  SHF.R.S32.HI R4, RZ, 0x1f, R17 ;  /* 0x0000001fff047819 */ /* 0x000fe20000011411 */
[----:B------:R-:W-:Y:S01]  /*1810*/  QGMMA.64x128x32.F32.E4M3.E4M3 R24, gdesc[UR8], RZ, !UPT, gsb0 ;  /* 0x01e00000081879f3 */ /* 0x000fe2000c0008ff */
[----:B------:R-:W-:Y:S01]  /*1820*/  UIADD3 UR8, UR12, 0x180, URZ ;  /* 0x000001800c087890 */ /* 0x000fe2000fffe03f */
[--C-:B------:R-:W-:Y:S01]  /*1830*/  IMAD.MOV.U32 R88, RZ, RZ, R89.reuse ;  /* 0x000000ffff587224 */ /* 0x100fe200078e0059 */
[----:B------:R-:W-:Y:S01]  /*1840*/  UIADD3 UR10, UR20, 0x100, URZ ;  /* 0x00000100140a7890 */ /* 0x000fe2000fffe03f */
[----:B------:R-:W-:Y:S01]  /*1850*/  LEA.HI R4, R4, R17, RZ, 0x2 ;  /* 0x0000001104047211 */ /* 0x000fe200078f10ff */
[----:B------:R-:W-:Y:S01]  /*1860*/  UMOV UR9, 0xc0000010 ;  /* 0xc000001000097882 */ /* 0x000fe20000000000 */
[----:B------:R-:W-:Y:S01]  /*1870*/  UMOV UR11, 0xc0000010 ;  /* 0xc0000010000b7882 */ /* 0x000fe20000000000 */
[----:B------:R-:W-:Y:S01]  /*1880*/  UIADD3 UR12, UR12, 0x300, URZ ;  /* 0x000003000c0c7890 */ /* 0x000fe2000fffe03f */
[----:B------:R-:W-:Y:S01]  /*1890*/  LOP3.LUT R4, R4, 0x7ffffffc, RZ, 0xc0, !PT ;  /* 0x7ffffffc04047812 */ /* 0x000fe200078ec0ff */
[----:B------:R-:W-:Y:S01]  /*18a0*/  UMOV UR4, URZ ;  /* 0x0000003f00047c82 */ /* 0x000fe20008000000 */
[----:B------:R-:W-:-:S02]  /*18b0*/  IMAD.MOV.U32 R91, RZ, RZ, R89 ;  /* 0x000000ffff5b7224 */ /* 0x000fc400078e0059 */
[--C-:B------:R-:W-:Y:S02]  /*18c0*/  IMAD.MOV.U32 R90, RZ, RZ, R89.reuse ;  /* 0x000000ffff5a7224 */ /* 0x100fe400078e0059 */
[----:B------:R-:W-:Y:S02]  /*18d0*/  IMAD.IADD R4, R17, 0x1, -R4 ;  /* 0x0000000111047824 */ /* 0x000fe400078e0a04 */
[----:B------:R-:W-:Y:S02]  /*18e0*/  IMAD.MOV.U32 R93, RZ, RZ, R89 ;  /* 0x000000ffff5d7224 */ /* 0x000fe400078e0059 */
[----:B------:R-:W-:Y:S02]  /*18f0*/  IMAD R4, R4, R5, 0x80 ;  /* 0x0000008004047424 */ /* 0x000fe400078e0205 */
[----:B------:R-:W-:Y:S01]  /*1900*/  IMAD.U32 R5, RZ, RZ, UR40 ;  /* 0x00000028ff057e24 */ /* 0x000fe2000f8e00ff */
[----:B------:R-:W-:Y:S01]  /*1910*/  UIADD3 UR40, UR40, -0x2, URZ ;  /* 0xfffffffe28287890 */ /* 0x000fe2000fffe03f */
[----:B------:R-:W-:-:S02]  /*1920*/  VIADD R4, R4, UR39 ;  /* 0x0000002704047c36 */ /* 0x000fc40008000000 */
[--C-:B------:R-:W-:Y:S01]  /*1930*/  IMAD.MOV.U32 R92, RZ, RZ, R89.reuse ;  /* 0x000000ffff5c7224 */ /* 0x100fe200078e0059 */
[----:B------:R-:W-:Y:S01]  /*1940*/  UISETP.GE.AND UP0, UPT, UR40, UR37, UPT ;  /* 0x000000252800728c */ /* 0x000fe2000bf06270 */
[----:B------:R-:W-:Y:S02]  /*1950*/  IMAD R5, R5, -0x80, R4 ;  /* 0xffffff8005057824 */ /* 0x000fe400078e0204 */
[--C-:B------:R-:W-:Y:S02]  /*1960*/  IMAD.MOV.U32 R95, RZ, RZ, R89.reuse ;  /* 0x000000ffff5f7224 */ /* 0x100fe400078e0059 */
[--C-:B------:R-:W-:Y:S01]  /*1970*/  IMAD.MOV.U32 R94, RZ, RZ, R89.reuse ;  /* 0x000000ffff5e7224 */ /* 0x100fe200078e0059 */
[C---:B------:R-:W-:Y:S01]  /*1980*/  ISETP.GT.AND P4, PT, R5.reuse, RZ, PT ;  /* 0x000000ff0500720c */ /* 0x040fe20003f84270 */
[--C-:B------:R-:W-:Y:S01]  /*1990*/  IMAD.MOV.U32 R97, RZ, RZ, R89.reuse ;  /* 0x000000ffff617224 */ /* 0x100fe200078e0059 */
[C---:B------:R-:W-:Y:S01]  /*19a0*/  ISETP.GT.AND P3, PT, R5.reuse, 0x1, PT ;  /* 0x000000010500780c */ /* 0x040fe20003f64270 */
        /* <DEDUP_REMOVED lines=9> */
[----:B------:R-:W-:Y:S01]  /*1a40*/  ISETP.GT.AND P0, PT, R5, 0x60, PT ;  /* 0x000000600500780c */ /* 0x000fe20003f04270 */
[----:B------:R-:W-:-:S02]  /*1a50*/  IMAD.MOV.U32 R103, RZ, RZ, R89 ;  /* 0x000000ffff677224 */ /* 0x000fc400078e0059 */
[--C-:B------:R-:W-:Y:S02]  /*1a60*/  IMAD.MOV.U32 R102, RZ, RZ, R89.reuse ;  /* 0x000000ffff667224 */ /* 0x100fe400078e0059 */
[--C-:B------:R-:W-:Y:S02]  /*1a70*/  IMAD.MOV.U32 R105, RZ, RZ, R89.reuse ;  /* 0x000000ffff697224 */ /* 0x100fe400078e0059 */
[--C-:B------:R-:W-:Y:S02]  /*1a80*/  IMAD.MOV.U32 R104, RZ, RZ, R89.reuse ;  /* 0x000000ffff687224 */ /* 0x100fe400078e0059 */
[--C-:B------:R-:W-:Y:S02]  /*1a90*/  IMAD.MOV.U32 R107, RZ, RZ, R89.reuse ;  /* 0x000000ffff6b7224 */ /* 0x100fe400078e0059 */
[--C-:B------:R-:W-:Y:S02]  /*1aa0*/  IMAD.MOV.U32 R106, RZ, RZ, R89.reuse ;  /* 0x000000ffff6a7224 */ /* 0x100fe400078e0059 */
        /* <DEDUP_REMOVED lines=27> */
[----:B------:R-:W-:Y:S01]  /*1c60*/  IMAD.MOV.U32 R134, RZ, RZ, R89 ;  /* 0x000000ffff867224 */ /* 0x000fe200078e0059 */
[----:B------:R-:W-:Y:S02]  /*1c70*/  WARPGROUP.DEPBAR.LE gsb0, 0x0 ;  /* 0x00008000000079c5 */ /* 0x000fe40000010000 */
[----:B------:R-:W-:-:S06]  /*1c80*/  WARPGROUP.ARRIVE ;  /* 0x00000000000079c5 */ /* 0x000fcc0000000000 */
[----:B------:R-:W-:Y:S03]  /*1c90*/  QGMMA.64x128x32.F32.E4M3.E4M3 R24, gdesc[UR8], R24, gsb0 ;  /* 0x01e00000081879f3 */ /* 0x000fe60008000818 */
[----:B------:R-:W-:Y:S02]  /*1ca0*/  WARPGROUP.DEPBAR.LE gsb0, 0x0 ;  /* 0x00008000000079c5 */ /* 0x000fe40000010000 */
[----:B------:R-:W-:-:S07]  /*1cb0*/  WARPGROUP.ARRIVE ;  /* 0x00000000000079c5 */ /* 0x000fce0000000000 */
[----:B------:R-:W-:Y:S03]  /*1cc0*/  QGMMA.64x128x32.F32.E4M3.E4M3 R24, gdesc[UR12], R24, gsb0 ;  /* 0x01e000000c1879f3 */ /* 0x000fe60008000818 */
[----:B------:R-:W-:Y:S02]  /*1cd0*/  WARPGROUP.DEPBAR.LE gsb0, 0x0 ;  /* 0x00008000000079c5 */ /* 0x000fe40000010000 */
[----:B------:R-:W-:Y:S02]  /*1ce0*/  FSEL R26, R26, -INF , P4 ;  /* 0xff8000001a1a7808 */ /* 0x000fe40002000000 */
[----:B------:R-:W-:Y:S02]  /*1cf0*/  FSEL R27, R27, -INF , P3 ;  /* 0xff8000001b1b7808 */ /* 0x000fe40001800000 */
[----:B------:R-:W-:Y:S02]  /*1d00*/  FSEL R30, R30, -INF , P2 ;  /* 0xff8000001e1e7808 */ /* 0x000fe40001000000 */
[----:B------:R-:W-:-:S02]  /*1d10*/  FMNMX.FTZ R7, R26, R27, !PT ;  /* 0x0000001b1a077209 */ /* 0x000fc40007810000 */
[----:B------:R-:W-:Y:S02]  /*1d20*/  FSEL R31, R31, -INF , P6 ;  /* 0xff8000001f1f7808 */ /* 0x000fe40003000000 */
[----:B------:R-:W-:Y:S02]  /*1d30*/  FMNMX.FTZ R4, R30, R7, !PT ;  /* 0x000000071e047209 */ /* 0x000fe40007810000 */
[----:B------:R-:W-:Y:S02]  /*1d40*/  FSEL R24, R24, -INF , P4 ;  /* 0xff80000018187808 */ /* 0x000fe40002000000 */
[----:B------:R-:W-:Y:S02]  /*1d50*/  ISETP.GT.AND P4, PT, R5, 0x11, PT ;  /* 0x000000110500780c */ /* 0x000fe40003f84270 */
[----:B------:R-:W-:Y:S02]  /*1d60*/  FSEL R34, R34, -INF , P5 ;  /* 0xff80000022227808 */ /* 0x000fe40002800000 */
[----:B------:R-:W-:-:S02]  /*1d70*/  FMNMX.FTZ R7, R31, R4, !PT ;  /* 0x000000041f077209 */ /* 0x000fc40007810000 */
[----:B------:R-:W-:Y:S02]  /*1d80*/  FSEL R25, R25, -INF , P3 ;  /* 0xff80000019197808 */ /* 0x000fe40001800000 */
[----:B------:R-:W-:Y:S02]  /*1d90*/  ISETP.GT.AND P3, PT, R5, 0x18, PT ;  /* 0x000000180500780c */ /* 0x000fe40003f64270 */
[----:B------:R-:W-:Y:S02]  /*1da0*/  FSEL R35, R35, -INF , P4 ;  /* 0xff80000023237808 */ /* 0x000fe40002000000 */
[----:B------:R-:W-:Y:S02]  /*1db0*/  FMNMX.FTZ R4, R34, R7, !PT ;  /* 0x0000000722047209 */ /* 0x000fe40007810000 */
[----:B------:R-:W-:Y:S02]  /*1dc0*/  FSEL R28, R28, -INF , P2 ;  /* 0xff8000001c1c7808 */ /* 0x000fe40001000000 */
[----:B------:R-:W-:-:S02]  /*1dd0*/  ISETP.GT.AND P2, PT, R5, 0x19, PT ;  /* 0x000000190500780c */ /* 0x000fc40003f44270 */
        /* <DEDUP_REMOVED lines=63> */
[----:B------:R-:W-:Y:S02]  /*21d0*/  FMNMX.FTZ R7, R67, R4, !PT ;  /* 0x0000000443077209 */ /* 0x000fe40007810000 */
[----:B------:R-:W-:Y:S02]  /*21e0*/  FSEL R71, R71, -INF , P1 ;  /* 0xff80000047477808 */ /* 0x000fe40000800000 */
[----:B------:R-:W-:-:S02]  /*21f0*/  FMNMX.FTZ R4, R70, R7, !PT ;  /* 0x0000000746047209 */ /* 0x000fc40007810000 */
[----:B------:R-:W-:Y:S02]  /*2200*/  ISETP.GT.AND P1, PT, R5, 0x61, PT ;  /* 0x000000610500780c */ /* 0x000fe40003f24270 */
[----:B------:R-:W-:Y:S02]  /*2210*/  FSEL R74, R74, -INF , P0 ;  /* 0xff8000004a4a7808 */ /* 0x000fe40000000000 */
[----:B------:R-:W-:Y:S02]  /*2220*/  FMNMX.FTZ R7, R71, R4, !PT ;  /* 0x0000000447077209 */ /* 0x000fe40007810000 */
        /* <DEDUP_REMOVED lines=8> */
[----:B------:R-:W-:-:S02]  /*22b0*/  FSEL R79, R79, -INF , P2 ;  /* 0xff8000004f4f7808 */ /* 0x000fc40001000000 */
[----:B------:R-:W-:Y:S02]  /*22c0*/  FMNMX.FTZ R4, R78, R7, !PT ;  /* 0x000000074e047209 */ /* 0x000fe40007810000 */
[----:B------:R-:W-:Y:S02]  /*22d0*/  ISETP.GT.AND P3, PT, R5, 0x70, PT ;  /* 0x000000700500780c */ /* 0x000fe40003f64270 */
[----:B------:R-:W-:Y:S02]  /*22e0*/  FSEL R64, R64, -INF , P4 ;  /* 0xff80000040407808 */ /* 0x000fe40002000000 */
[----:B------:R-:W-:Y:S02]  /*22f0*/  FSEL R82, R82, -INF , P3 ;  /* 0xff80000052527808 */ /* 0x000fe40001800000 */
[----:B------:R-:W-:Y:S02]  /*2300*/  FMNMX.FTZ R7, R79, R4, !PT ;  /* 0x000000044f077209 */ /* 0x000fe40007810000 */
[----:B------:R-:W-:-:S02]  /*2310*/  ISETP.GT.AND P4, PT, R5, 0x71, PT ;  /* 0x000000710500780c */ /* 0x000fc40003f84270 */
[----:B------:R-:W-:Y:S02]  /*2320*/  FSEL R61, R61, -INF , P5 ;  /* 0xff8000003d3d7808 */ /* 0x000fe40002800000 */
[----:B------:R-:W-:Y:S02]  /*2330*/  FSEL R83, R83, -INF , P4 ;  /* 0xff80000053537808 */ /* 0x000fe40002000000 */
[----:B------:R-:W-:Y:S02]  /*2340*/  FMNMX.FTZ R4, R82, R7, !PT ;  /* 0x0000000752047209 */ /* 0x000fe40007810000 */
[----:B------:R-:W-:Y:S02]  /*2350*/  ISETP.GT.AND P5, PT, R5, 0x78, PT ;  /* 0x000000780500780c */ /* 0x000fe40003fa4270 */
[----:B------:R-:W-:Y:S02]  /*2360*/  FSEL R60, R60, -INF , P6 ;  /* 0xff8000003c3c7808 */ /* 0x000fe40003000000 */
[----:B------:R-:W-:-:S02]  /*2370*/  FSEL R86, R86, -INF , P5 ;  /* 0xff80000056567808 */ /* 0x000fc40002800000 */
[----:B------:R-:W-:Y:S02]  /*2380*/  FMNMX.FTZ R7, R83, R4, !PT ;  /* 0x0000000453077209 */ /* 0x000fe40007810000 */
[----:B------:R-:W-:Y:S02]  /*2390*/  ISETP.GT.AND P6, PT, R5, 0x79, PT ;  /* 0x000000790500780c */ /* 0x000fe40003fc4270 */
[----:B------:R-:W-:Y:S02]  /*23a0*/  FMNMX.FTZ R4, R86, R7, !PT ;  /* 0x0000000756047209 */ /* 0x000fe40007810000 */
[----:B------:R-:W-:Y:S02]  /*23b0*/  FSEL R87, R87, -INF , P6 ;  /* 0xff80000057577808 */ /* 0x000fe40003000000 */
[----:B------:R-:W-:Y:S02]  /*23c0*/  P2R R10, PR, RZ, 0x4 ;  /* 0x00000004ff0a7803 */ /* 0x000fe40000000000 */
[----:B------:R-:W-:-:S02]  /*23d0*/  FMNMX.FTZ R7, R87, R4, !PT ;  /* 0x0000000457077209 */ /* 0x000fc40007810000 */
[----:B------:R-:W-:Y:S02]  /*23e0*/  P2R R12, PR, RZ, 0x2 ;  /* 0x00000002ff0c7803 */ /* 0x000fe40000000000 */
[----:B------:R-:W-:Y:S01]  /*23f0*/  P2R R11, PR, RZ, 0x1 ;  /* 0x00000001ff0b7803 */ /* 0x000fe20000000000 */
[----:B------:R-:W1:Y:S01]  /*2400*/  SHFL.BFLY PT, R4, R7, 0x2, 0x1f ;  /* 0x0c401f0007047f89 */ /* 0x000e6200000e0000 */
[C---:B------:R-:W-:Y:S02]  /*2410*/  ISETP.GT.AND P0, PT, R5.reuse, 0x59, PT ;  /* 0x000000590500780c */ /* 0x040fe40003f04270 */
[----:B------:R-:W-:Y:S02]  /*2420*/  ISETP.GT.AND P1, PT, R5, 0x60, PT ;  /* 0x000000600500780c */ /* 0x000fe40003f24270 */
[----:B------:R-:W-:Y:S02]  /*2430*/  FMNMX.FTZ R5, R24, R25, !PT ;  /* 0x0000001918057209 */ /* 0x000fe40007810000 */
[----:B------:R-:W-:-:S02]  /*2440*/  FSEL R72, R72, -INF , P1 ;  /* 0xff80000048487808 */ /* 0x000fc40000800000 */
[----:B------:R-:W-:Y:S02]  /*2450*/  ISETP.NE.AND P1, PT, R12, RZ, PT ;  /* 0x000000ff0c00720c */ /* 0x000fe40003f25270 */
[----:B------:R-:W-:Y:S02]  /*2460*/  FSEL R69, R69, -INF , P0 ;  /* 0xff80000045457808 */ /* 0x000fe40000000000 */
[----:B------:R-:W-:Y:S02]  /*2470*/  ISETP.NE.AND P0, PT, R11, RZ, PT ;  /* 0x000000ff0b00720c */ /* 0x000fe40003f05270 */
[----:B------:R-:W-:Y:S02]  /*2480*/  FSEL R73, R73, -INF , P1 ;  /* 0xff80000049497808 */ /* 0x000fe40000800000 */
[----:B------:R-:W-:Y:S02]  /*2490*/  FSEL R76, R76, -INF , P0 ;  /* 0xff8000004c4c7808 */ /* 0x000fe40000000000 */
[----:B------:R-:W-:-:S02]  /*24a0*/  FSEL R80, R80, -INF , P3 ;  /* 0xff80000050507808 */ /* 0x000fc40001800000 */
[----:B------:R-:W-:Y:S02]  /*24b0*/  ISETP.NE.AND P0, PT, R6, RZ, PT ;  /* 0x000000ff0600720c */ /* 0x000fe40003f05270 */
[----:B------:R-:W-:Y:S02]  /*24c0*/  FSEL R81, R81, -INF , P4 ;  /* 0xff80000051517808 */ /* 0x000fe40002000000 */
[----:B-1----:R-:W-:Y:S02]  /*24d0*/  FMNMX.FTZ R9, R7, R4, !PT ;  /* 0x0000000407097209 */ /* 0x002fe40007810000 */
[----:B------:R-:W-:Y:S02]  /*24e0*/  FSEL R84, R84, -INF , P5 ;  /* 0xff80000054547808 */ /* 0x000fe40002800000 */
[----:B------:R-:W-:Y:S01]  /*24f0*/  FSEL R85, R85, -INF , P6 ;  /* 0xff80000055557808 */ /* 0x000fe20003000000 */
[----:B------:R-:W1:Y:S01]  /*2500*/  SHFL.BFLY PT, R4, R9, 0x1, 0x1f ;  /* 0x0c201f0009047f89 */ /* 0x000e6200000e0000 */
[----:B------:R-:W-:-:S02]  /*2510*/  ISETP.NE.AND P1, PT, R8, RZ, PT ;  /* 0x000000ff0800720c */ /* 0x000fc40003f25270 */
[----:B-1----:R-:W-:-:S04]  /*2520*/  FMNMX.FTZ R4, R9, R4, !PT ;  /* 0x0000000409047209 */ /* 0x002fc80007810000 */
[C---:B------:R-:W-:Y:S01]  /*2530*/  FSETP.NEU.FTZ.AND P2, PT, R4.reuse, -INF , PT ;  /* 0xff8000000400780b */ /* 0x040fe20003f5d000 */
[----:B------:R-:W-:-:S05]  /*2540*/  FFMA.FTZ R23, R4, R23, -8 ;  /* 0xc100000004177423 */ /* 0x000fca0000010017 */
[----:B------:R-:W-:Y:S02]  /*2550*/  FSEL R23, R23, RZ, P2 ;  /* 0x000000ff17177208 */ /* 0x000fe40001000000 */
[----:B------:R-:W-:Y:S02]  /*2560*/  ISETP.NE.AND P2, PT, R10, RZ, PT ;  /* 0x000000ff0a00720c */ /* 0x000fe40003f45270 */
[----:B------:R-:W-:Y:S01]  /*2570*/  FMNMX.FTZ R10, R28, R5, !PT ;  /* 0x000000051c0a7209 */ /* 0x000fe20007810000 */
[--C-:B------:R-:W-:Y:S01]  /*2580*/  FFMA.FTZ R6, R26, UR46, -R23.reuse ;  /* 0x0000002e1a067c23 */ /* 0x100fe20008010817 */
[----:B------:R-:W-:Y:S01]  /*2590*/  FSEL R77, R77, -INF , P2 ;  /* 0xff8000004d4d7808 */ /* 0x000fe20001000000 */
[--C-:B------:R-:W-:Y:S01]  /*25a0*/  FFMA.FTZ R21, R55, UR46, -R23.reuse ;  /* 0x0000002e37157c23 */ /* 0x100fe20008010817 */
[----:B------:R-:W-:Y:S01]  /*25b0*/  FMNMX.FTZ R5, R29, R10, !PT ;  /* 0x0000000a1d057209 */ /* 0x000fe20007810000 */
[--C-:B------:R-:W-:Y:S01]  /*25c0*/  FFMA.FTZ R7, R27, UR46, -R23.reuse ;  /* 0x0000002e1b077c23 */ /* 0x100fe20008010817 */
[--C-:B------:R-:W-:Y:S01]  /*25d0*/  FFMA.FTZ R8, R30, UR46, -R23.reuse ;  /* 0x0000002e1e087c23 */ /* 0x100fe20008010817 */
[----:B------:R-:W-:Y:S01]  /*25e0*/  MUFU.EX2 R6, R6 ;  /* 0x0000000600067308 */ /* 0x000fe20000000800 */
[----:B------:R-:W-:Y:S01]  /*25f0*/  FMNMX.FTZ R12, R32, R5, !PT ;  /* 0x00000005200c7209 */ /* 0x000fe20007810000 */
[--C-:B------:R-:W-:Y:S01]  /*2600*/  FFMA.FTZ R9, R31, UR46, -R23.reuse ;  /* 0x0000002e1f097c23 */ /* 0x100fe20008010817 */
[--C-:B------:R-:W-:Y:S01]  /*2610*/  FFMA.FTZ R10, R34, UR46, -R23.reuse ;  /* 0x0000002e220a7c23 */ /* 0x100fe20008010817 */
        /* <DEDUP_REMOVED lines=20> */
[----:B------:R-:W1:Y:S01]  /*2760*/  MUFU.EX2 R9, R9 ;  /* 0x0000000900097308 */ /* 0x000e620000000800 */
[----:B------:R-:W-:Y:S01]  /*2770*/  FMNMX.FTZ R14, R44, R5, !PT ;  /* 0x000000052c0e7209 */ /* 0x000fe20007810000 */
[--C-:B------:R-:W-:Y:S01]  /*2780*/  FFMA.FTZ R43, R75, UR46, -R23.reuse ;  /* 0x0000002e4b2b7c23 */ /* 0x100fe20008010817 */
[----:B------:R-:W-:-:S02]  /*2790*/  FFMA.FTZ R51, R83, UR46, -R23 ;  /* 0x0000002e53337c23 */ /* 0x000fc40008010817 */
[----:B------:R-:W-:Y:S01]  /*27a0*/  FMNMX.FTZ R5, R45, R14, !PT ;  /* 0x0000000e2d057209 */ /* 0x000fe20007810000 */
[--C-:B------:R-:W-:Y:S01]  /*27b0*/  FFMA.FTZ R14, R42, UR46, -R23.reuse ;  /* 0x0000002e2a0e7c23 */ /* 0x100fe20008010817 */
[----:B------:R-:W-:Y:S01]  /*27c0*/  FFMA.FTZ R42, R78, UR46, -R23 ;  /* 0x0000002e4e2a7c23 */ /* 0x000fe20008010817 */
[----:B------:R-:W2:Y:S01]  /*27d0*/  MUFU.EX2 R10, R10 ;  /* 0x0000000a000a7308 */ /* 0x000ea20000000800 */
[----:B------:R-:W-:-:S04]  /*27e0*/  FMNMX.FTZ R16, R48, R5, !PT ;  /* 0x0000000530107209 */ /* 0x000fc80007810000 */
[----:B------:R-:W-:-:S03]  /*27f0*/  FMNMX.FTZ R5, R49, R16, !PT ;  /* 0x0000001031057209 */ /* 0x000fc60007810000 */
[----:B------:R-:W-:Y:S01]  /*2800*/  MUFU.EX2 R11, R11 ;  /* 0x0000000b000b7308 */ /* 0x000fe20000000800 */
[----:B------:R-:W-:Y:S02]  /*2810*/  FMNMX.FTZ R16, R52, R5, !PT ;  /* 0x0000000534107209 */ /* 0x000fe40007810000 */
[----:B-1----:R-:W-:Y:S02]  /*2820*/  F2FP.SATFINITE.E4M3.F32.PACK_AB_MERGE_C R137, R9, R8, RZ ;  /* 0x000000080989723e */ /* 0x002fe400048070ff */
[----:B------:R-:W-:Y:S01]  /*2830*/  FMNMX.FTZ R5, R53, R16, !PT ;  /* 0x0000001035057209 */ /* 0x000fe20007810000 */
[----:B------:R-:W-:Y:S01]  /*2840*/  FFMA.FTZ R16, R46, UR46, -R23 ;  /* 0x0000002e2e107c23 */ /* 0x000fe20008010817 */
[----:B------:R-:W-:Y:S01]  /*2850*/  F2FP.SATFINITE.E4M3.F32.PACK_AB_MERGE_C R137, R7, R6, R137 ;  /* 0x000000060789723e */ /* 0x000fe20004807089 */
[----:B------:R-:W-:Y:S01]  /*2860*/  MUFU.EX2 R12, R12 ;  /* 0x0000000c000c7308 */ /* 0x000fe20000000800 */
[----:B------:R-:W-:Y:S01]  /*2870*/  FMNMX.FTZ R18, R56, R5, !PT ;  /* 0x0000000538127209 */ /* 0x000fe20007810000 */
[----:B------:R-:W-:-:S03]  /*2880*/  FFMA.FTZ R46, R82, UR46, -R23 ;  /* 0x0000002e522e7c23 */ /* 0x000fc60008010817 */
[----:B------:R-:W-:-:S03]  /*2890*/  FMNMX.FTZ R5, R57, R18, !PT ;  /* 0x0000001239057209 */ /* 0x000fc60007810000 */
[----:B------:R-:W-:Y:S01]  /*28a0*/  MUFU.EX2 R13, R13 ;  /* 0x0000000d000d7308 */ /* 0x000fe20000000800 */
[----:B------:R-:W-:-:S04]  /*28b0*/  FMNMX.FTZ R18, R60, R5, !PT ;  /* 0x000000053c127209 */ /* 0x000fc80007810000 */
[----:B------:R-:W-:Y:S01]  /*28c0*/  FMNMX.FTZ R5, R61, R18, !PT ;  /* 0x000000123d057209 */ /* 0x000fe20007810000 */
[----:B------:R-:W-:Y:S02]  /*28d0*/  FFMA.FTZ R18, R50, UR46, -R23 ;  /* 0x0000002e32127c23 */ /* 0x000fe40008010817 */
[----:B------:R-:W-:Y:S01]  /*28e0*/  MUFU.EX2 R14, R14 ;  /* 0x0000000e000e7308 */ /* 0x000fe20000000800 */
[----:B------:R-:W-:-:S04]  /*28f0*/  FMNMX.FTZ R20, R64, R5, !PT ;  /* 0x0000000540147209 */ /* 0x000fc80007810000 */
[----:B------:R-:W-:-:S03]  /*2900*/  FMNMX.FTZ R5, R65, R20, !PT ;  /* 0x0000001441057209 */ /* 0x000fc60007810000 */
[----:B------:R-:W-:Y:S01]  /*2910*/  MUFU.EX2 R15, R15 ;  /* 0x0000000f000f7308 */ /* 0x000fe20000000800 */
[----:B------:R-:W-:-:S04]  /*2920*/  FMNMX.FTZ R20, R68, R5, !PT ;  /* 0x0000000544147209 */ /* 0x000fc80007810000 */
[----:B------:R-:W-:Y:S01]  /*2930*/  FMNMX.FTZ R5, R69, R20, !PT ;  /* 0x0000001445057209 */ /* 0x000fe20007810000 */
[----:B------:R-:W-:Y:S01]  /*2940*/  FFMA.FTZ R20, R54, UR46, -R23 ;  /* 0x0000002e36147c23 */ /* 0x000fe20008010817 */
[----:B------:R-:W-:Y:S01]  /*2950*/  IMAD.U32 R54, RZ, RZ, UR46 ;  /* 0x0000002eff367e24 */ /* 0x000fe2000f8e00ff */
[----:B------:R-:W-:Y:S01]  /*2960*/  MUFU.EX2 R16, R16 ;  /* 0x0000001000107308 */ /* 0x000fe20000000800 */
[----:B------:R-:W-:-:S04]  /*2970*/  FMNMX.FTZ R22, R72, R5, !PT ;  /* 0x0000000548167209 */ /* 0x000fc80007810000 */
        /* <DEDUP_REMOVED lines=11> */
[--C-:B------:R-:W-:Y:S02]  /*2a30*/  FFMA.FTZ R26, R62, UR46, -R23.reuse ;  /* 0x0000002e3e1a7c23 */ /* 0x100fe40008010817 */
[----:B------:R-:W-:Y:S02]  /*2a40*/  MUFU.EX2 R20, R20 ;  /* 0x0000001400147308 */ /* 0x000fe40000000800 */
[----:B------:R-:W1:Y:S06]  /*2a50*/  SHFL.BFLY PT, R38, R5, 0x2, 0x1f ;  /* 0x0c401f0005267f89 */ /* 0x000e6c00000e0000 */
[----:B------:R-:W-:Y:S08]  /*2a60*/  MUFU.EX2 R21, R21 ;  /* 0x0000001500157308 */ /* 0x000ff00000000800 */
[----:B------:R-:W-:Y:S08]  /*2a70*/  MUFU.EX2 R22, R22 ;  /* 0x0000001600167308 */ /* 0x000ff00000000800 */
[----:B------:R-:W-:Y:S01]  /*2a80*/  MUFU.EX2 R27, R27 ;  /* 0x0000001b001b7308 */ /* 0x000fe20000000800 */
[----:B-1----:R-:W-:Y:S01]  /*2a90*/  FMNMX.FTZ R50, R5, R38, !PT ;  /* 0x0000002605327209 */ /* 0x002fe20007810000 */
[----:B------:R-:W-:-:S04]  /*2aa0*/  FFMA.FTZ R38, R74, UR46, -R23 ;  /* 0x0000002e4a267c23 */ /* 0x000fc80008010817 */
[----:B------:R-:W1:Y:S02]  /*2ab0*/  SHFL.BFLY PT, R5, R50, 0x1, 0x1f ;  /* 0x0c201f0032057f89 */ /* 0x000e6400000e0000 */
[----:B------:R-:W-:Y:S08]  /*2ac0*/  MUFU.EX2 R26, R26 ;  /* 0x0000001a001a7308 */ /* 0x000ff00000000800 */
[----:B------:R-:W-:Y:S08]  /*2ad0*/  MUFU.EX2 R31, R31 ;  /* 0x0000001f001f7308 */ /* 0x000ff00000000800 */
[----:B------:R-:W-:Y:S01]  /*2ae0*/  MUFU.EX2 R30, R30 ;  /* 0x0000001e001e7308 */ /* 0x000fe20000000800 */
[----:B-1----:R-:W-:-:S07]  /*2af0*/  FMNMX.FTZ R5, R50, R5, !PT ;  /* 0x0000000532057209 */ /* 0x002fce0007810000 */
[----:B------:R-:W-:Y:S01]  /*2b00*/  MUFU.EX2 R35, R35 ;  /* 0x0000002300237308 */ /* 0x000fe20000000800 */
[--C-:B------:R-:W-:Y:S01]  /*2b10*/  FFMA.FTZ R50, R86, UR46, -R23.reuse ;  /* 0x0000002e56327c23 */ /* 0x100fe20008010817 */
[----:B------:R-:W-:Y:S01]  /*2b20*/  FFMA.FTZ R23, R87, UR46, -R23 ;  /* 0x0000002e57177c23 */ /* 0x000fe20008010817 */
[C---:B------:R-:W-:Y:S01]  /*2b30*/  FSETP.NEU.FTZ.AND P2, PT, R5.reuse, -INF , PT ;  /* 0xff8000000500780b */ /* 0x040fe20003f5d000 */
[----:B------:R-:W-:-:S04]  /*2b40*/  FFMA.FTZ R54, R5, R54, -8 ;  /* 0xc100000005367423 */ /* 0x000fc80000010036 */
[----:B------:R-:W-:Y:S01]  /*2b50*/  MUFU.EX2 R34, R34 ;  /* 0x0000002200227308 */ /* 0x000fe20000000800 */
[----:B------:R-:W-:Y:S02]  /*2b60*/  FSEL R55, R54, RZ, P2 ;  /* 0x000000ff36377208 */ /* 0x000fe40001000000 */
[----:B------:R-:W-:-:S03]  /*2b70*/  PLOP3.LUT P2, PT, PT, PT, UP0, 0x80, 0x0 ;  /* 0x000000000000781c */ /* 0x000fc60003f4f008 */
[--C-:B------:R-:W-:Y:S01]  /*2b80*/  FFMA.FTZ R24, R24, UR46, -R55.reuse ;  /* 0x0000002e18187c23 */ /* 0x100fe20008010837 */
[--C-:B------:R-:W-:Y:S01]  /*2b90*/  FFMA.FTZ R25, R25, UR46, -R55.reuse ;  /* 0x0000002e19197c23 */ /* 0x100fe20008010837 */
[--C-:B------:R-:W-:Y:S01]  /*2ba0*/  FFMA.FTZ R54, R28, UR46, -R55.reuse ;  /* 0x0000002e1c367c23 */ /* 0x100fe20008010837 */
[--C-:B------:R-:W-:Y:S01]  /*2bb0*/  FFMA.FTZ R58, R29, UR46, -R55.reuse ;  /* 0x0000002e1d3a7c23 */ /* 0x100fe20008010837 */
[--C-:B------:R-:W-:Y:S01]  /*2bc0*/  FFMA.FTZ R28, R32, UR46, -R55.reuse ;  /* 0x0000002e201c7c23 */ /* 0x100fe20008010837 */
[--C-:B------:R-:W-:Y:S01]  /*2bd0*/  FFMA.FTZ R37, R37, UR46, -R55.reuse ;  /* 0x0000002e25257c23 */ /* 0x100fe20008010837 */
[----:B------:R-:W-:Y:S01]  /*2be0*/  MUFU.EX2 R24, R24 ;  /* 0x0000001800187308 */ /* 0x000fe20000000800 */
[--C-:B------:R-:W-:Y:S01]  /*2bf0*/  FFMA.FTZ R29, R33, UR46, -R55.reuse ;  /* 0x0000002e211d7c23 */ /* 0x100fe20008010837 */
[--C-:B------:R-:W-:Y:S01]  /*2c00*/  FFMA.FTZ R45, R45, UR46, -R55.reuse ;  /* 0x0000002e2d2d7c23 */ /* 0x100fe20008010837 */
[--C-:B------:R-:W-:Y:S01]  /*2c10*/  FFMA.FTZ R36, R36, UR46, -R55.reuse ;  /* 0x0000002e24247c23 */ /* 0x100fe20008010837 */
[--C-:B------:R-:W-:Y:S01]  /*2c20*/  FFMA.FTZ R32, R40, UR46, -R55.reuse ;  /* 0x0000002e28207c23 */ /* 0x100fe20008010837 */
[--C-:B------:R-:W-:Y:S01]  /*2c30*/  FFMA.FTZ R40, R56, UR46, -R55.reuse ;  /* 0x0000002e38287c23 */ /* 0x100fe20008010837 */
[--C-:B------:R-:W-:Y:S01]  /*2c40*/  FFMA.FTZ R33, R41, UR46, -R55.reuse ;  /* 0x0000002e29217c23 */ /* 0x100fe20008010837 */
[--C-:B------:R-:W-:Y:S01]  /*2c50*/  FFMA.FTZ R41, R57, UR46, -R55.reuse ;  /* 0x0000002e39297c23 */ /* 0x100fe20008010837 */
[----:B------:R-:W1:Y:S01]  /*2c60*/  MUFU.EX2 R25, R25 ;  /* 0x0000001900197308 */ /* 0x000e620000000800 */
[--C-:B------:R-:W-:Y:S01]  /*2c70*/  FFMA.FTZ R44, R44, UR46, -R55.reuse ;  /* 0x0000002e2c2c7c23 */ /* 0x100fe20008010837 */
[--C-:B------:R-:W-:Y:S01]  /*2c80*/  FFMA.FTZ R52, R52, UR46, -R55.reuse ;  /* 0x0000002e34347c23 */ /* 0x100fe20008010837 */
[--C-:B------:R-:W-:Y:S01]  /*2c90*/  FFMA.FTZ R53, R53, UR46, -R55.reuse ;  /* 0x0000002e35357c23 */ /* 0x100fe20008010837 */
[--C-:B------:R-:W-:Y:S01]  /*2ca0*/  FFMA.FTZ R60, R60, UR46, -R55.reuse ;  /* 0x0000002e3c3c7c23 */ /* 0x100fe20008010837 */
[--C-:B------:R-:W-:Y:S01]  /*2cb0*/  FFMA.FTZ R61, R61, UR46, -R55.reuse ;  /* 0x0000002e3d3d7c23 */ /* 0x100fe20008010837 */
[--C-:B------:R-:W-:Y:S01]  /*2cc0*/  FFMA.FTZ R65, R65, UR46, -R55.reuse ;  /* 0x0000002e41417c23 */ /* 0x100fe20008010837 */
[--C-:B------:R-:W-:Y:S01]  /*2cd0*/  FFMA.FTZ R68, R68, UR46, -R55.reuse ;  /* 0x0000002e44447c23 */ /* 0x100fe20008010837 */
[----:B------:R-:W3:Y:S01]  /*2ce0*/  MUFU.EX2 R54, R54 ;  /* 0x0000003600367308 */ /* 0x000ee20000000800 */
[--C-:B------:R-:W-:Y:S01]  /*2cf0*/  FFMA.FTZ R69, R69, UR46, -R55.reuse ;  /* 0x0000002e45457c23 */ /* 0x100fe20008010837 */
[--C-:B------:R-:W-:Y:S01]  /*2d00*/  FFMA.FTZ R72, R72, UR46, -R55.reuse ;  /* 0x0000002e48487c23 */ /* 0x100fe20008010837 */
[--C-:B------:R-:W-:Y:S01]  /*2d10*/  FFMA.FTZ R73, R73, UR46, -R55.reuse ;  /* 0x0000002e49497c23 */ /* 0x100fe20008010837 */
[--C-:B------:R-:W-:Y:S01]  /*2d20*/  FFMA.FTZ R76, R76, UR46, -R55.reuse ;  /* 0x0000002e4c4c7c23 */ /* 0x100fe20008010837 */
[--C-:B------:R-:W-:Y:S01]  /*2d30*/  FFMA.FTZ R77, R77, UR46, -R55.reuse ;  /* 0x0000002e4d4d7c23 */ /* 0x100fe20008010837 */
[--C-:B------:R-:W-:Y:S01]  /*2d40*/  FFMA.FTZ R80, R80, UR46, -R55.reuse ;  /* 0x0000002e50507c23 */ /* 0x100fe20008010837 */
[--C-:B------:R-:W-:Y:S01]  /*2d50*/  FFMA.FTZ R81, R81, UR46, -R55.reuse ;  /* 0x0000002e51517c23 */ /* 0x100fe20008010837 */
[----:B------:R-:W4:Y:S01]  /*2d60*/  MUFU.EX2 R59, R58 ;  /* 0x0000003a003b7308 */ /* 0x000f220000000800 */
[----:B------:R-:W-:-:S07]  /*2d70*/  FFMA.FTZ R84, R84, UR46, -R55 ;  /* 0x0000002e54547c23 */ /* 0x000fce0008010837 */
[----:B------:R-:W5:Y:S08]  /*2d80*/  MUFU.EX2 R28, R28 ;  /* 0x0000001c001c7308 */ /* 0x000f700000000800 */
[----:B------:R0:W-:Y:S08]  /*2d90*/  MUFU.EX2 R63, R37 ;  /* 0x00000025003f7308 */ /* 0x0001f00000000800 */
[----:B------:R-:W5:Y:S01]  /*2da0*/  MUFU.EX2 R29, R29 ;  /* 0x0000001d001d7308 */ /* 0x000f620000000800 */
[----:B0-----:R-:W-:Y:S01]  /*2db0*/  FFMA.FTZ R37, R49, UR46, -R55 ;  /* 0x0000002e31257c23 */ /* 0x001fe20008010837 */
[----:B------:R-:W-:-:S04]  /*2dc0*/  FADD.FTZ R49, R6, R7 ;  /* 0x0000000706317221 */ /* 0x000fc80000010000 */
[----:B------:R-:W-:Y:S01]  /*2dd0*/  FADD.FTZ R56, R8, R49 ;  /* 0x0000003108387221 */ /* 0x000fe20000010000 */
[----:B------:R-:W-:Y:S01]  /*2de0*/  IMAD.U32 R49, RZ, RZ, UR38 ;  /* 0x00000026ff317e24 */ /* 0x000fe2000f8e00ff */
[----:B------:R1:W-:Y:S02]  /*2df0*/  MUFU.EX2 R67, R45 ;  /* 0x0000002d00437308 */ /* 0x0003e40000000800 */
[----:B------:R-:W-:-:S04]  /*2e00*/  FADD.FTZ R57, R9, R56 ;  /* 0x0000003809397221 */ /* 0x000fc80000010000 */
[----:B--2---:R-:W-:Y:S02]  /*2e10*/  FADD.FTZ R56, R10, R57 ;  /* 0x000000390a387221 */ /* 0x004fe40000010000 */
[----:B------:R0:W2:Y:S01]  /*2e20*/  MUFU.EX2 R62, R36 ;  /* 0x00000024003e7308 */ /* 0x0000a20000000800 */
[----:B-1----:R-:W-:Y:S01]  /*2e30*/  FADD.FTZ R45, R24, R25 ;  /* 0x00000019182d7221 */ /* 0x002fe20000010000 */
[----:B------:R-:W-:-:S04]  /*2e40*/  FADD.FTZ R57, R11, R56 ;  /* 0x000000380b397221 */ /* 0x000fc80000010000 */
[----:B------:R-:W-:Y:S02]  /*2e50*/  FADD.FTZ R56, R12, R57 ;  /* 0x000000390c387221 */ /* 0x000fe40000010000 */
[----:B------:R-:W1:Y:S01]  /*2e60*/  MUFU.EX2 R32, R32 ;  /* 0x0000002000207308 */ /* 0x000e620000000800 */
[----:B0-----:R-:W-:Y:S01]  /*2e70*/  FFMA.FTZ R36, R48, UR46, -R55 ;  /* 0x0000002e30247c23 */ /* 0x001fe20008010837 */
[----:B---3--:R-:W-:Y:S01]  /*2e80*/  FADD.FTZ R48, R54, R45 ;  /* 0x0000002d36307221 */ /* 0x008fe20000010000 */
[----:B------:R-:W-:Y:S02]  /*2e90*/  @!P1 VIADD R45, R49, 0x17040 ;  /* 0x00017040312d9836 */ /* 0x000fe40000000000 */
[----:B------:R-:W-:Y:S01]  /*2ea0*/  FADD.FTZ R57, R13, R56 ;  /* 0x000000380d397221 */ /* 0x000fe20000010000 */
[C---:B----4-:R-:W-:Y:S01]  /*2eb0*/  F2FP.SATFINITE.E4M3.F32.PACK_AB_MERGE_C R54, R59.reuse, R54, RZ ;  /* 0x000000363b36723e */ /* 0x050fe200048070ff */
[----:B------:R-:W-:Y:S01]  /*2ec0*/  FADD.FTZ R49, R59, R48 ;  /* 0x000000303b317221 */ /* 0x000fe20000010000 */
[----:B------:R-:W0:Y:S01]  /*2ed0*/  MUFU.EX2 R33, R33 ;  /* 0x0000002100217308 */ /* 0x000e220000000800 */
[----:B------:R-:W-:-:S02]  /*2ee0*/  FADD.FTZ R56, R14, R57 ;  /* 0x000000390e387221 */ /* 0x000fc40000010000 */
[----:B-----5:R-:W-:Y:S01]  /*2ef0*/  FADD.FTZ R48, R28, R49 ;  /* 0x000000311c307221 */ /* 0x020fe20000010000 */
[----:B------:R-:W-:Y:S01]  /*2f00*/  @!P1 PRMT R45, RZ, 0x654, R45 ;  /* 0x00000654ff2d9816 */ /* 0x000fe2000000002d */
[----:B------:R-:W-:Y:S02]  /*2f10*/  FADD.FTZ R57, R15, R56 ;  /* 0x000000380f397221 */ /* 0x000fe40000010000 */
[----:B------:R-:W-:Y:S01]  /*2f20*/  FADD.FTZ R49, R29, R48 ;  /* 0x000000301d317221 */ /* 0x000fe20000010000 */
[----:B------:R3:W-:Y:S01]  /*2f30*/  @!P1 SYNCS.ARRIVE.TRANS64.RED.A1T0 RZ, [R45+URZ], RZ ;  /* 0x000000ff2dff99a7 */ /* 0x0007e2000810043f */
[----:B------:R4:W5:Y:S01]  /*2f40*/  MUFU.EX2 R58, R44 ;  /* 0x0000002c003a7308 */ /* 0x0009620000000800 */
[----:B------:R-:W-:Y:S01]  /*2f50*/  FADD.FTZ R56, R16, R57 ;  /* 0x0000003910387221 */ /* 0x000fe20000010000 */
[----:B--2---:R-:W-:Y:S01]  /*2f60*/  FADD.FTZ R48, R62, R49 ;  /* 0x000000313e307221 */ /* 0x004fe20000010000 */
[C---:B------:R-:W-:Y:S02]  /*2f70*/  F2FP.SATFINITE.E4M3.F32.PACK_AB_MERGE_C R16, R17.reuse, R16, RZ ;  /* 0x000000101110723e */ /* 0x040fe400048070ff */
[----:B------:R-:W-:Y:S01]  /*2f80*/  FADD.FTZ R57, R17, R56 ;  /* 0x0000003811397221 */ /* 0x000fe20000010000 */
[C---:B------:R-:W-:Y:S01]  /*2f90*/  FADD.FTZ R49, R63.reuse, R48 ;  /* 0x000000303f317221 */ /* 0x040fe20000010000 */
[----:B------:R-:W-:Y:S01]  /*2fa0*/  F2FP.SATFINITE.E4M3.F32.PACK_AB_MERGE_C R62, R63, R62, RZ ;  /* 0x0000003e3f3e723e */ /* 0x000fe200048070ff */
[----:B------:R-:W2:Y:S01]  /*2fb0*/  MUFU.EX2 R36, R36 ;  /* 0x0000002400247308 */ /* 0x000ea20000000800 */
[----:B------:R-:W-:Y:S01]  /*2fc0*/  FADD.FTZ R56, R18, R57 ;  /* 0x0000003912387221 */ /* 0x000fe20000010000 */
[----:B-1----:R-:W-:Y:S01]  /*2fd0*/  FADD.FTZ R48, R32, R49 ;  /* 0x0000003120307221 */ /* 0x002fe20000010000 */
[--C-:B----4-:R-:W-:Y:S01]  /*2fe0*/  FFMA.FTZ R44, R64, UR46, -R55.reuse ;  /* 0x0000002e402c7c23 */ /* 0x110fe20008010837 */
[----:B------:R-:W-:Y:S01]  /*2ff0*/  FFMA.FTZ R55, R85, UR46, -R55 ;  /* 0x0000002e55377c23 */ /* 0x000fe20008010837 */
[----:B------:R-:W-:Y:S01]  /*3000*/  F2FP.SATFINITE.E4M3.F32.PACK_AB_MERGE_C R141, R15, R14, R16 ;  /* 0x0000000e0f8d723e */ /* 0x000fe20004807010 */
[----:B0-----:R-:W-:Y:S01]  /*3010*/  FADD.FTZ R49, R33, R48 ;  /* 0x0000003021317221 */ /* 0x001fe20000010000 */
[----:B------:R-:W-:Y:S01]  /*3020*/  F2FP.SATFINITE.E4M3.F32.PACK_AB_MERGE_C R136, R25, R24, R54 ;  /* 0x000000181988723e */ /* 0x000fe20004807036 */
[----:B------:R-:W0:Y:S01]  /*3030*/  MUFU.EX2 R37, R37 ;  /* 0x0000002500257308 */ /* 0x000e220000000800 */
[----:B------:R-:W-:Y:S01]  /*3040*/  F2FP.SATFINITE.E4M3.F32.PACK_AB_MERGE_C R138, R29, R28, R62 ;  /* 0x0000001c1d8a723e */ /* 0x000fe2000480703e */
[----:B-----5:R-:W-:Y:S01]  /*3050*/  FADD.FTZ R48, R58, R49 ;  /* 0x000000313a307221 */ /* 0x020fe20000010000 */
[----:B------:R-:W-:-:S03]  /*3060*/  F2FP.SATFINITE.E4M3.F32.PACK_AB_MERGE_C R58, R67, R58, RZ ;  /* 0x0000003a433a723e */ /* 0x000fc600048070ff */
[----:B------:R-:W-:Y:S01]  /*3070*/  FADD.FTZ R49, R67, R48 ;  /* 0x0000003043317221 */ /* 0x000fe20000010000 */
[----:B------:R-:W-:Y:S01]  /*3080*/  F2FP.SATFINITE.E4M3.F32.PACK_AB_MERGE_C R140, R33, R32, R58 ;  /* 0x00000020218c723e */ /* 0x000fe2000480703a */
[----:B------:R-:W1:Y:S02]  /*3090*/  MUFU.EX2 R52, R52 ;  /* 0x0000003400347308 */ /* 0x000e640000000800 */
[----:B--2---:R-:W-:Y:S01]  /*30a0*/  FADD.FTZ R48, R36, R49 ;  /* 0x0000003124307221 */ /* 0x004fe20000010000 */
[----:B------:R-:W-:Y:S01]  /*30b0*/  FADD.FTZ R49, R19, R56 ;  /* 0x0000003813317221 */ /* 0x000fe20000010000 */
[----:B------:R-:W-:-:S03]  /*30c0*/  F2FP.SATFINITE.E4M3.F32.PACK_AB_MERGE_C R56, R13, R12, RZ ;  /* 0x0000000c0d38723e */ /* 0x000fc600048070ff */
[----:B------:R-:W-:Y:S01]  /*30d0*/  FADD.FTZ R12, R20, R49 ;  /* 0x00000031140c7221 */ /* 0x000fe20000010000 */
[----:B------:R-:W2:Y:S01]  /*30e0*/  MUFU.EX2 R53, R53 ;  /* 0x0000003500357308 */ /* 0x000ea20000000800 */
[----:B0-----:R-:W-:Y:S01]  /*30f0*/  FADD.FTZ R9, R37, R48 ;  /* 0x0000003025097221 */ /* 0x001fe20000010000 */
[C---:B------:R-:W-:Y:S01]  /*3100*/  F2FP.SATFINITE.E4M3.F32.PACK_AB_MERGE_C R20, R21.reuse, R20, RZ ;  /* 0x000000141514723e */ /* 0x040fe200048070ff */
[----:B------:R-:W-:Y:S01]  /*3110*/  FADD.FTZ R21, R21, R12 ;  /* 0x0000000c15157221 */ /* 0x000fe20000010000 */
[----:B------:R-:W-:Y:S02]  /*3120*/  F2FP.SATFINITE.E4M3.F32.PACK_AB_MERGE_C R139, R11, R10, R56 ;  /* 0x0000000a0b8b723e */ /* 0x000fe40004807038 */
[----:B------:R-:W-:Y:S01]  /*3130*/  F2FP.SATFINITE.E4M3.F32.PACK_AB_MERGE_C R143, R19, R18, R20 ;  /* 0x00000012138f723e */ /* 0x000fe20004807014 */
[----:B------:R-:W-:Y:S01]  /*3140*/  FADD.FTZ R12, R22, R21 ;  /* 0x00000015160c7221 */ /* 0x000fe20000010000 */
[----:B------:R-:W0:Y:S01]  /*3150*/  MUFU.EX2 R40, R40 ;  /* 0x0000002800287308 */ /* 0x000e220000000800 */
[----:B-1----:R-:W-:-:S02]  /*3160*/  FADD.FTZ R8, R52, R9 ;  /* 0x0000000934087221 */ /* 0x002fc40000010000 */
[----:B------:R-:W-:-:S05]  /*3170*/  FADD.FTZ R13, R27, R12 ;  /* 0x0000000c1b0d7221 */ /* 0x000fca0000010000 */
[----:B------:R-:W1:Y:S01]  /*3180*/  MUFU.EX2 R41, R41 ;  /* 0x0000002900297308 */ /* 0x000e620000000800 */
[C---:B--2---:R-:W-:Y:S01]  /*3190*/  FADD.FTZ R9, R53.reuse, R8 ;  /* 0x0000000835097221 */ /* 0x044fe20000010000 */
[----:B------:R-:W-:-:S04]  /*31a0*/  F2FP.SATFINITE.E4M3.F32.PACK_AB_MERGE_C R52, R53, R52, RZ ;  /* 0x000000343534723e */ /* 0x000fc800048070ff */
[----:B------:R-:W-:Y:S02]  /*31b0*/  F2FP.SATFINITE.E4M3.F32.PACK_AB_MERGE_C R142, R37, R36, R52 ;  /* 0x00000024258e723e */ /* 0x000fe40004807034 */
[----:B------:R-:W2:Y:S01]  /*31c0*/  MUFU.EX2 R60, R60 ;  /* 0x0000003c003c7308 */ /* 0x000ea20000000800 */
[----:B0-----:R-:W-:-:S07]  /*31d0*/  FADD.FTZ R8, R40, R9 ;  /* 0x0000000928087221 */ /* 0x001fce0000010000 */
[----:B------:R-:W0:Y:S01]  /*31e0*/  MUFU.EX2 R61, R61 ;  /* 0x0000003d003d7308 */ /* 0x000e220000000800 */
[----:B-1----:R-:W-:Y:S01]  /*31f0*/  FADD.FTZ R9, R41, R8 ;  /* 0x0000000829097221 */ /* 0x002fe20000010000 */
[----:B------:R-:W-:Y:S01]  /*3200*/  FADD.FTZ R8, R26, R13 ;  /* 0x0000000d1a087221 */ /* 0x000fe20000010000 */
[----:B------:R-:W-:-:S03]  /*3210*/  F2FP.SATFINITE.E4M3.F32.PACK_AB_MERGE_C R26, R31, R26, RZ ;  /* 0x0000001a1f1a723e */ /* 0x000fc600048070ff */
[----:B------:R-:W-:Y:S01]  /*3220*/  FADD.FTZ R31, R31, R8 ;  /* 0x000000081f1f7221 */ /* 0x000fe20000010000 */
[----:B------:R-:W-:Y:S01]  /*3230*/  F2FP.SATFINITE.E4M3.F32.PACK_AB_MERGE_C R145, R27, R22, R26 ;  /* 0x000000161b91723e */ /* 0x000fe2000480701a */
[----:B------:R-:W1:Y:S01]  /*3240*/  MUFU.EX2 R44, R44 ;  /* 0x0000002c002c7308 */ /* 0x000e620000000800 */
[----:B--2---:R-:W-:Y:S01]  /*3250*/  FADD.FTZ R6, R60, R9 ;  /* 0x000000093c067221 */ /* 0x004fe20000010000 */
[----:B------:R-:W-:-:S04]  /*3260*/  FADD.FTZ R8, R30, R31 ;  /* 0x0000001f1e087221 */ /* 0x000fc80000010000 */
[----:B------:R-:W-:Y:S02]  /*3270*/  FADD.FTZ R9, R35, R8 ;  /* 0x0000000823097221 */ /* 0x000fe40000010000 */
[----:B---3--:R-:W2:Y:S01]  /*3280*/  MUFU.EX2 R45, R65 ;  /* 0x00000041002d7308 */ /* 0x008ea20000000800 */
[C---:B0-----:R-:W-:Y:S01]  /*3290*/  F2FP.SATFINITE.E4M3.F32.PACK_AB_MERGE_C R60, R61.reuse, R60, RZ ;  /* 0x0000003c3d3c723e */ /* 0x041fe200048070ff */
[----:B------:R-:W-:Y:S01]  /*32a0*/  FADD.FTZ R61, R61, R6 ;  /* 0x000000063d3d7221 */ /* 0x000fe20000010000 */
[----:B------:R-:W-:Y:S02]  /*32b0*/  FADD.FTZ R8, R34, R9 ;  /* 0x0000000922087221 */ /* 0x000fe40000010000 */
[----:B------:R-:W-:-:S03]  /*32c0*/  F2FP.SATFINITE.E4M3.F32.PACK_AB_MERGE_C R144, R41, R40, R60 ;  /* 0x000000282990723e */ /* 0x000fc6000480703c */
[----:B------:R-:W0:Y:S01]  /*32d0*/  MUFU.EX2 R68, R68 ;  /* 0x0000004400447308 */ /* 0x000e220000000800 */
[----:B-1----:R-:W-:-:S07]  /*32e0*/  FADD.FTZ R6, R44, R61 ;  /* 0x0000003d2c067221 */ /* 0x002fce0000010000 */
[----:B------:R-:W1:Y:S01]  /*32f0*/  MUFU.EX2 R39, R39 ;  /* 0x0000002700277308 */ /* 0x000e620000000800 */
[----:B--2---:R-:W-:-:S07]  /*3300*/  FADD.FTZ R7, R45, R6 ;  /* 0x000000062d077221 */ /* 0x004fce0000010000 */
[----:B------:R-:W2:Y:S01]  /*3310*/  MUFU.EX2 R69, R69 ;  /* 0x0000004500457308 */ /* 0x000ea20000000800 */
[----:B0-----:R-:W-:-:S07]  /*3320*/  FADD.FTZ R6, R68, R7 ;  /* 0x0000000744067221 */ /* 0x001fce0000010000 */
[----:B------:R-:W-:Y:S01]  /*3330*/  MUFU.EX2 R42, R42 ;  /* 0x0000002a002a7308 */ /* 0x000fe20000000800 */
[C---:B-1----:R-:W-:Y:S01]  /*3340*/  F2FP.SATFINITE.E4M3.F32.PACK_AB_MERGE_C R34, R39.reuse, R34, RZ ;  /* 0x000000222722723e */ /* 0x042fe200048070ff */
[----:B------:R-:W-:-:S03]  /*3350*/  FADD.FTZ R39, R39, R8 ;  /* 0x0000000827277221 */ /* 0x000fc60000010000 */
[----:B------:R-:W-:-:S03]  /*3360*/  F2FP.SATFINITE.E4M3.F32.PACK_AB_MERGE_C R147, R35, R30, R34 ;  /* 0x0000001e2393723e */ /* 0x000fc60004807022 */
[----:B------:R-:W0:Y:S01]  /*3370*/  MUFU.EX2 R47, R47 ;  /* 0x0000002f002f7308 */ /* 0x000e220000000800 */
[C---:B--2---:R-:W-:Y:S01]  /*3380*/  F2FP.SATFINITE.E4M3.F32.PACK_AB_MERGE_C R68, R69.reuse, R68, RZ ;  /* 0x000000444544723e */ /* 0x044fe200048070ff */
[----:B------:R-:W-:-:S03]  /*3390*/  FADD.FTZ R69, R69, R6 ;  /* 0x0000000645457221 */ /* 0x000fc60000010000 */
[----:B------:R-:W-:-:S03]  /*33a0*/  F2FP.SATFINITE.E4M3.F32.PACK_AB_MERGE_C R146, R45, R44, R68 ;  /* 0x0000002c2d92723e */ /* 0x000fc60004807044 */
[----:B------:R-:W1:Y:S08]  /*33b0*/  MUFU.EX2 R38, R38 ;  /* 0x0000002600267308 */ /* 0x000e700000000800 */
[----:B------:R-:W2:Y:S01]  /*33c0*/  MUFU.EX2 R72, R72 ;  /* 0x0000004800487308 */ /* 0x000ea20000000800 */
[----:B0-----:R-:W-:-:S07]  /*33d0*/  F2FP.SATFINITE.E4M3.F32.PACK_AB_MERGE_C R7, R47, R42, RZ ;  /* 0x0000002a2f07723e */ /* 0x001fce00048070ff */
[----:B------:R-:W0:Y:S01]  /*33e0*/  MUFU.EX2 R43, R43 ;  /* 0x0000002b002b7308 */ /* 0x000e220000000800 */
[----:B-1----:R-:W-:-:S07]  /*33f0*/  FADD.FTZ R8, R38, R39 ;  /* 0x0000002726087221 */ /* 0x002fce0000010000 */
[----:B------:R-:W1:Y:S01]  /*3400*/  MUFU.EX2 R73, R73 ;  /* 0x0000004900497308 */ /* 0x000e620000000800 */
[----:B--2---:R-:W-:-:S07]  /*3410*/  FADD.FTZ R6, R72, R69 ;  /* 0x0000004548067221 */ /* 0x004fce0000010000 */
[----:B------:R-:W2:Y:S01]  /*3420*/  MUFU.EX2 R76, R76 ;  /* 0x0000004c004c7308 */ /* 0x000ea20000000800 */
[C---:B0-----:R-:W-:Y:S01]  /*3430*/  F2FP.SATFINITE.E4M3.F32.PACK_AB_MERGE_C R149, R43.reuse, R38, R7 ;  /* 0x000000262b95723e */ /* 0x041fe20004807007 */
[----:B------:R-:W-:-:S04]  /*3440*/  FADD.FTZ R43, R43, R8 ;  /* 0x000000082b2b7221 */ /* 0x000fc80000010000 */
[----:B------:R-:W-:Y:S02]  /*3450*/  FADD.FTZ R42, R42, R43 ;  /* 0x0000002b2a2a7221 */ /* 0x000fe40000010000 */
[----:B------:R-:W0:Y:S01]  /*3460*/  MUFU.EX2 R77, R77 ;  /* 0x0000004d004d7308 */ /* 0x000e220000000800 */
[----:B-1----:R-:W-:Y:S01]  /*3470*/  FADD.FTZ R7, R73, R6 ;  /* 0x0000000649077221 */ /* 0x002fe20000010000 */
[----:B------:R-:W-:-:S06]  /*3480*/  FADD.FTZ R47, R47, R42 ;  /* 0x0000002a2f2f7221 */ /* 0x000fcc0000010000 */
[----:B------:R-:W-:Y:S01]  /*3490*/  MUFU.EX2 R50, R50 ;  /* 0x0000003200327308 */ /* 0x000fe20000000800 */
[----:B--2---:R-:W-:-:S07]  /*34a0*/  FADD.FTZ R6, R76, R7 ;  /* 0x000000074c067221 */ /* 0x004fce0000010000 */
[----:B------:R-:W1:Y:S01]  /*34b0*/  MUFU.EX2 R23, R23 ;  /* 0x0000001700177308 */ /* 0x000e620000000800 */
[C---:B0-----:R-:W-:Y:S01]  /*34c0*/  F2FP.SATFINITE.E4M3.F32.PACK_AB_MERGE_C R76, R77.reuse, R76, RZ ;  /* 0x0000004c4d4c723e */ /* 0x041fe200048070ff */
[----:B------:R-:W-:-:S03]  /*34d0*/  FADD.FTZ R77, R77, R6 ;  /* 0x000000064d4d7221 */ /* 0x000fc60000010000 */
[----:B------:R-:W-:-:S03]  /*34e0*/  F2FP.SATFINITE.E4M3.F32.PACK_AB_MERGE_C R148, R73, R72, R76 ;  /* 0x000000484994723e */ /* 0x000fc6000480704c */
[----:B------:R-:W0:Y:S08]  /*34f0*/  MUFU.EX2 R46, R46 ;  /* 0x0000002e002e7308 */ /* 0x000e300000000800 */
[----:B------:R-:W2:Y:S01]  /*3500*/  MUFU.EX2 R80, R80 ;  /* 0x0000005000507308 */ /* 0x000ea20000000800 */
[----:B-1----:R-:W-:-:S07]  /*3510*/  F2FP.SATFINITE.E4M3.F32.PACK_AB_MERGE_C R7, R23, R50, RZ ;  /* 0x000000321707723e */ /* 0x002fce00048070ff */
[----:B------:R-:W1:Y:S01]  /*3520*/  MUFU.EX2 R51, R51 ;  /* 0x0000003300337308 */ /* 0x000e620000000800 */
[----:B0-----:R-:W-:-:S07]  /*3530*/  FADD.FTZ R8, R46, R47 ;  /* 0x0000002f2e087221 */ /* 0x001fce0000010000 */
[----:B------:R-:W0:Y:S01]  /*3540*/  MUFU.EX2 R81, R81 ;  /* 0x0000005100517308 */ /* 0x000e220000000800 */
[----:B--2---:R-:W-:-:S07]  /*3550*/  FADD.FTZ R6, R80, R77 ;  /* 0x0000004d50067221 */ /* 0x004fce0000010000 */
[----:B------:R-:W2:Y:S01]  /*3560*/  MUFU.EX2 R84, R84 ;  /* 0x0000005400547308 */ /* 0x000ea20000000800 */
[C---:B-1----:R-:W-:Y:S01]  /*3570*/  F2FP.SATFINITE.E4M3.F32.PACK_AB_MERGE_C R151, R51.reuse, R46, R7 ;  /* 0x0000002e3397723e */ /* 0x042fe20004807007 */
[----:B------:R-:W-:-:S04]  /*3580*/  FADD.FTZ R51, R51, R8 ;  /* 0x0000000833337221 */ /* 0x000fc80000010000 */
[----:B------:R-:W-:Y:S02]  /*3590*/  FADD.FTZ R50, R50, R51 ;  /* 0x0000003332327221 */ /* 0x000fe40000010000 */
[----:B------:R-:W1:Y:S01]  /*35a0*/  MUFU.EX2 R55, R55 ;  /* 0x0000003700377308 */ /* 0x000e620000000800 */
[----:B0-----:R-:W-:Y:S01]  /*35b0*/  FADD.FTZ R7, R81, R6 ;  /* 0x0000000651077221 */ /* 0x001fe20000010000 */
[----:B------:R-:W-:-:S03]  /*35c0*/  FADD.FTZ R9, R23, R50 ;  /* 0x0000003217097221 */ /* 0x000fc60000010000 */
[----:B--2---:R-:W-:Y:S01]  /*35d0*/  FADD.FTZ R8, R84, R7 ;  /* 0x0000000754087221 */ /* 0x004fe20000010000 */
[----:B-1----:R-:W-:-:S03]  /*35e0*/  F2FP.SATFINITE.E4M3.F32.PACK_AB_MERGE_C R6, R55, R84, RZ ;  /* 0x000000543706723e */ /* 0x002fc600048070ff */
[----:B------:R-:W-:Y:S01]  /*35f0*/  FADD.FTZ R8, R55, R8 ;  /* 0x0000000837087221 */ /* 0x000fe20000010000 */
[----:B------:R-:W-:Y:S01]  /*3600*/  F2FP.SATFINITE.E4M3.F32.PACK_AB_MERGE_C R150, R81, R80, R6 ;  /* 0x000000505196723e */ /* 0x000fe20004807006 */
[----:B------:R-:W-:Y:S06]  /*3610*/  @!P2 BRA `(.L_x_19) ;  /* 0x0000001c0060a947 */ /* 0x000fec0003800000 */
[----:B------:R-:W-:Y:S01]  /*3620*/  IMAD.MOV.U32 R7, RZ, RZ, R4 ;  /* 0x000000ffff077224 */ /* 0x000fe200078e0004 */
[----:B------:R-:W-:Y:S01]  /*3630*/  CS2R R134, SRZ ;  /* 0x0000000000867805 */ /* 0x000fe2000001ff00 */
[----:B------:R-:W-:Y:S01]  /*3640*/  IMAD.MOV.U32 R6, RZ, RZ, R5 ;  /* 0x000000ffff067224 */ /* 0x000fe200078e0005 */
[----:B------:R-:W-:Y:S02]  /*3650*/  CS2R R132, SRZ ;  /* 0x0000000000847805 */ /* 0x000fe4000001ff00 */
[----:B------:R-:W-:Y:S02]  /*3660*/  CS2R R130, SRZ ;  /* 0x0000000000827805 */ /* 0x000fe4000001ff00 */
        /* <DEDUP_REMOVED lines=20> */
[----:B------:R-:W-:Y:S01]  /*37b0*/  CS2R R88, SRZ ;  /* 0x0000000000587805 */ /* 0x000fe2000001ff00 */
[----:B------:R-:W-:Y:S01]  /*37c0*/  UMOV UR5, URZ ;  /* 0x0000003f00057c82 */ /* 0x000fe20008000000 */
[----:B------:R-:W-:-:S05]  /*37d0*/  UMOV UR6, URZ ;  /* 0x0000003f00067c82 */ /* 0x000fca0008000000 */
.L_x_29:
[----:B------:R-:W-:-:S04]  /*37e0*/  UISETP.NE.AND UP0, UPT, UR6, 0x1, UPT ;  /* 0x000000010600788c */ /* 0x000fc8000bf05270 */
[----:B------:R-:W-:-:S04]  /*37f0*/  USEL UR4, URZ, 0x1, UP0 ;  /* 0x000000013f047887 */ /* 0x000fc80008000000 */
[----:B------:R-:W-:Y:S01]  /*3800*/  ULOP3.LUT UR4, UR5, UR4, URZ, 0x3c, !UPT ;  /* 0x0000000405047292 */ /* 0x000fe2000f8e3c3f */
[----:B------:R-:W-:Y:S11]  /*3810*/  @!P0 BRA `(.L_x_20) ;  /* 0x0000000000048947 */ /* 0x000ff60003800000 */
[----:B------:R-:W-:Y:S01]  /*3820*/  BPT.TRAP 0x1 ;  /* 0x000000040000795c */ /* 0x000fe20000300000 */
.L_x_20:
[----:B------:R-:W-:Y:S01]  /*3830*/  UIADD3 UR10, UR6, 0x1, URZ ;  /* 0x00000001060a7890 */ /* 0x000fe2000fffe03f */
[----:B------:R-:W-:-:S03]  /*3840*/  IMAD.U32 R4, RZ, RZ, UR4 ;  /* 0x00000004ff047e24 */ /* 0x000fc6000f8e00ff */
[----:B------:R-:W-:Y:S02]  /*3850*/  UISETP.NE.AND UP0, UPT, UR10, 0x2, UPT ;  /* 0x000000020a00788c */ /* 0x000fe4000bf05270 */
[----:B------:R-:W-:Y:S02]  /*3860*/  SHF.L.U32 R4, R4, 0x1f, RZ ;  /* 0x0000001f04047819 */ /* 0x000fe400000006ff */
[----:B------:R-:W-:-:S04]  /*3870*/  USEL UR10, UR10, URZ, UP0 ;  /* 0x0000003f0a0a7287 */ /* 0x000fc80008000000 */
[----:B------:R-:W-:Y:S02]  /*3880*/  ULEA UR21, UR10, UR38, 0x3 ;  /* 0x000000260a157291 */ /* 0x000fe4000f8e183f */
[----:B------:R-:W-:-:S07]  /*3890*/  IMAD.U32 R0, RZ, RZ, UR10 ;  /* 0x0000000aff007e24 */ /* 0x000fce000f8e00ff */
[----:B------:R0:W1:Y:S01]  /*38a0*/  SYNCS.PHASECHK.TRANS64.TRYWAIT P2, [UR21+0x17030], R4 ;  /* 0x01703004ff0075a7 */ /* 0x0000620008040155 */
[----:B------:R-:W-:Y:S05]  /*38b0*/  @!P0 BRA `(.L_x_21) ;  /* 0x0000000000048947 */ /* 0x000fea0003800000 */
[----:B------:R-:W-:Y:S01]  /*38c0*/  BPT.TRAP 0x1 ;  /* 0x000000040000795c */ /* 0x000fe20000300000 */
.L_x_21:
[----:B-1----:R-:W-:Y:S05]  /*38d0*/  @P2 BRA `(.L_x_22) ;  /* 0x0000000000082947 */ /* 0x002fea0003800000 */
[----:B------:R-:W1:Y:S02]  /*38e0*/  SYNCS.PHASECHK.TRANS64.TRYWAIT P2, [UR21+0x17030], R4 ;  /* 0x01703004ff0075a7 */ /* 0x000e640008040155 */
[----:B-1----:R-:W-:Y:S05]  /*38f0*/  @!P2 BRA `(.L_x_23) ;  /* 0x000000780058a947 */ /* 0x002fea0003800000 */
.L_x_22:
[----:B------:R-:W-:Y:S01]  /*3900*/  R2UR UR18, R0 ;  /* 0x00000000001272ca */ /* 0x000fe200000e0000 */
[----:B------:R-:W-:Y:S01]  /*3910*/  WARPGROUP.ARRIVE ;  /* 0x00000000000079c5 */ /* 0x000fe20000000000 */
[----:B------:R-:W-:Y:S01]  /*3920*/  R2UR UR16, R2 ;  /* 0x00000000021072ca */ /* 0x000fe200000e0000 */
[----:B------:R-:W-:Y:S01]  /*3930*/  UMOV UR19, 0xc0000010 ;  /* 0xc000001000137882 */ /* 0x000fe20000000000 */
[----:B------:R-:W-:Y:S01]  /*3940*/  R2UR UR17, R3 ;  /* 0x00000000031172ca */ /* 0x000fe200000e0000 */
[----:B------:R-:W-:Y:S01]  /*3950*/  UMOV UR11, 0xc0000010 ;  /* 0xc0000010000b7882 */ /* 0x000fe20000000000 */
[----:B------:R-:W-:-:S07]  /*3960*/  UMOV UR15, 0xc0000010 ;  /* 0xc0000010000f7882 */ /* 0x000fce0000000000 */
[----:B------:R-:W-:-:S04]  /*3970*/  UIMAD UR18, UR18, 0x300, UR20 ;  /* 0x00000300121278a4 */ /* 0x000fc8000f8e0214 */
[----:B------:R-:W-:Y:S02]  /*3980*/  UIADD3 UR10, UR18, 0x100, URZ ;  /* 0x00000100120a7890 */ /* 0x000fe4000fffe03f */
[----:B------:R-:W-:-:S03]  /*3990*/  UIADD3 UR14, UR18, 0x200, URZ ;  /* 0x00000200120e7890 */ /* 0x000fc6000fffe03f */
[----:B------:R-:W-:Y:S03]  /*39a0*/  QGMMA.64x128x32.F32.E4M3.E4M3 R24, gdesc[UR16], RZ, !UPT, gsb0 ;  /* 0x01e00000101879f3 */ /* 0x000fe6000c0008ff */
[----:B------:R-:W-:Y:S02]  /*39b0*/  WARPGROUP.DEPBAR.LE gsb0, 0x0 ;  /* 0x00008000000079c5 */ /* 0x000fe40000010000 */
[----:B------:R-:W-:-:S07]  /*39c0*/  WARPGROUP.ARRIVE ;  /* 0x00000000000079c5 */ /* 0x000fce0000000000 */
[----:B------:R-:W-:Y:S03]  /*39d0*/  QGMMA.64x128x32.F32.E4M3.E4M3 R24, gdesc[UR8], R24, gsb0 ;  /* 0x01e00000081879f3 */ /* 0x000fe60008000818 */
[----:B------:R-:W-:Y:S02]  /*39e0*/  WARPGROUP.DEPBAR.LE gsb0, 0x0 ;  /* 0x00008000000079c5 */ /* 0x000fe40000010000 */
[----:B------:R-:W-:-:S07]  /*39f0*/  WARPGROUP.ARRIVE ;  /* 0x00000000000079c5 */ /* 0x000fce0000000000 */
[----:B------:R-:W-:Y:S03]  /*3a00*/  QGMMA.64x128x32.F32.E4M3.E4M3 R24, gdesc[UR12], R24, gsb0 ;  /* 0x01e000000c1879f3 */ /* 0x000fe60008000818 */
[----:B------:R-:W-:Y:S02]  /*3a10*/  WARPGROUP.DEPBAR.LE gsb0, 0x0 ;  /* 0x00008000000079c5 */ /* 0x000fe40000010000 */
[----:B------:R-:W-:Y:S05]  /*3a20*/  @!P0 BRA `(.L_x_24) ;  /* 0x0000000000048947 */ /* 0x000fea0003800000 */
[----:B------:R-:W-:Y:S01]  /*3a30*/  BPT.TRAP 0x1 ;  /* 0x000000040000795c */ /* 0x000fe20000300000 */
.L_x_24:
[----:B------:R-:W-:Y:S01]  /*3a40*/  ULEA UR14, UR6, UR38, 0x3 ;  /* 0x00000026060e7291 */ /* 0x000fe2000f8e183f */
[----:B01----:R-:W-:-:S05]  /*3a50*/  IMAD.U32 R4, RZ, RZ, UR5 ;  /* 0x00000005ff047e24 */ /* 0x003fca000f8e00ff */
[----:B------:R-:W-:-:S04]  /*3a60*/  SHF.L.U32 R4, R4, 0x1f, RZ ;  /* 0x0000001f04047819 */ /* 0x000fc800000006ff */
[----:B------:R0:W1:Y:S01]  /*3a70*/  SYNCS.PHASECHK.TRANS64.TRYWAIT P2, [UR14+0x17050], R4 ;  /* 0x01705004ff0075a7 */ /* 0x000062000804014e */
[----:B------:R-:W-:Y:S05]  /*3a80*/  @!P0 BRA `(.L_x_25) ;  /* 0x0000000000048947 */ /* 0x000fea0003800000 */
[----:B------:R-:W-:Y:S01]  /*3a90*/  BPT.TRAP 0x1 ;  /* 0x000000040000795c */ /* 0x000fe20000300000 */
.L_x_25:
[----:B------:R-:W-:Y:S02]  /*3aa0*/  FMNMX.FTZ R10, R24, R6, !PT ;  /* 0x00000006180a7209 */ /* 0x000fe40007810000 */
[----:B------:R-:W-:Y:S02]  /*3ab0*/  FMNMX.FTZ R12, R26, R7, !PT ;  /* 0x000000071a0c7209 */ /* 0x000fe40007810000 */
[----:B------:R-:W-:Y:S02]  /*3ac0*/  FMNMX.FTZ R5, R25, R10, !PT ;  /* 0x0000000a19057209 */ /* 0x000fe40007810000 */
[----:B------:R-:W-:Y:S02]  /*3ad0*/  FMNMX.FTZ R11, R27, R12, !PT ;  /* 0x0000000c1b0b7209 */ /* 0x000fe40007810000 */
[----:B------:R-:W-:Y:S02]  /*3ae0*/  FMNMX.FTZ R10, R28, R5, !PT ;  /* 0x000000051c0a7209 */ /* 0x000fe40007810000 */
[----:B------:R-:W-:-:S02]  /*3af0*/  FMNMX.FTZ R12, R30, R11, !PT ;  /* 0x0000000b1e0c7209 */ /* 0x000fc40007810000 */
        /* <DEDUP_REMOVED lines=56> */
[----:B------:R-:W-:Y:S01]  /*3e80*/  FMNMX.FTZ R10, R85, R10, !PT ;  /* 0x0000000a550a7209 */ /* 0x000fe20007810000 */
[----:B-1----:R-:W-:Y:S06]  /*3e90*/  @P2 BRA `(.L_x_26) ;  /* 0x0000000000082947 */ /* 0x002fec0003800000 */
[----:B------:R-:W1:Y:S02]  /*3ea0*/  SYNCS.PHASECHK.TRANS64.TRYWAIT P2, [UR14+0x17050], R4 ;  /* 0x01705004ff0075a7 */ /* 0x000e64000804014e */
[----:B-1----:R-:W-:Y:S05]  /*3eb0*/  @!P2 BRA `(.L_x_27) ;  /* 0x000000740000a947 */ /* 0x002fea0003800000 */
.L_x_26:
[----:B------:R-:W-:Y:S01]  /*3ec0*/  UIADD3 UR5, UR38, 0x400, URZ ;  /* 0x0000040026057890 */ /* 0x000fe2000fffe03f */
[----:B------:R-:W-:Y:S01]  /*3ed0*/  WARPGROUP.ARRIVE ;  /* 0x00000000000079c5 */ /* 0x000fe20000000000 */
[----:B------:R-:W-:Y:S01]  /*3ee0*/  UMOV UR11, 0x40000040 ;  /* 0x40000040000b7882 */ /* 0x000fe20000000000 */
[----:B-1----:R-:W1:Y:S01]  /*3ef0*/  SHFL.BFLY PT, R5, R10, 0x2, 0x1f ;  /* 0x0c401f000a057f89 */ /* 0x002e6200000e0000 */
[----:B------:R-:W-:Y:S01]  /*3f00*/  USHF.R.U32.HI UR5, URZ, 0x4, UR5 ;  /* 0x000000043f057899 */ /* 0x000fe20008011605 */
[----:B------:R-:W-:Y:S01]  /*3f10*/  FMNMX.FTZ R12, R87, R12, !PT ;  /* 0x0000000c570c7209 */ /* 0x000fe20007810000 */
[----:B------:R-:W-:Y:S02]  /*3f20*/  IMAD.U32 R16, RZ, RZ, UR46 ;  /* 0x0000002eff107e24 */ /* 0x000fe4000f8e00ff */
[----:B------:R-:W-:Y:S02]  /*3f30*/  ULOP3.LUT UR5, UR5, 0x3fff, URZ, 0xc0, !UPT ;  /* 0x00003fff05057892 */ /* 0x000fe4000f8ec03f */
[----:B------:R-:W2:Y:S02]  /*3f40*/  SHFL.BFLY PT, R13, R12, 0x2, 0x1f ;  /* 0x0c401f000c0d7f89 */ /* 0x000ea400000e0000 */
[----:B------:R-:W-:-:S04]  /*3f50*/  ULOP3.LUT UR5, UR5, 0x10000, URZ, 0xfc, !UPT ;  /* 0x0001000005057892 */ /* 0x000fc8000f8efc3f */
[----:B------:R-:W-:-:S07]  /*3f60*/  UIMAD UR6, UR6, 0x300, UR5 ;  /* 0x00000300060678a4 */ /* 0x000fce000f8e0205 */
[----:B------:R-:W-:Y:S02]  /*3f70*/  UMOV UR10, UR6 ;  /* 0x00000006000a7c82 */ /* 0x000fe40008000000 */
[----:B------:R-:W-:Y:S01]  /*3f80*/  QGMMA.64x96x32.F32.E4M3.E4M3 R88, R136, gdesc[UR8], R88, gsb0 ;  /* 0x0160000888587df3 */ /* 0x000fe20008000858 */
[----:B------:R-:W-:Y:S01]  /*3f90*/  UIADD3 UR10, UR6, 0x2, URZ ;  /* 0x00000002060a7890 */ /* 0x000fe2000fffe03f */
[----:B-1----:R-:W-:Y:S01]  /*3fa0*/  FMNMX.FTZ R11, R10, R5, !PT ;  /* 0x000000050a0b7209 */ /* 0x002fe20007810000 */
[----:B------:R-:W-:-:S04]  /*3fb0*/  UMOV UR11, 0x40000040 ;  /* 0x40000040000b7882 */ /* 0x000fc80000000000 */
[----:B0-----:R-:W0:Y:S01]  /*3fc0*/  SHFL.BFLY PT, R4, R11, 0x1, 0x1f ;  /* 0x0c201f000b047f89 */ /* 0x001e2200000e0000 */
[----:B--2---:R-:W-:-:S05]  /*3fd0*/  FMNMX.FTZ R13, R12, R13, !PT ;  /* 0x0000000d0c0d7209 */ /* 0x004fca0007810000 */
[----:B------:R-:W1:Y:S01]  /*3fe0*/  SHFL.BFLY PT, R14, R13, 0x1, 0x1f ;  /* 0x0c201f000d0e7f89 */ /* 0x000e6200000e0000 */
[----:B0-----:R-:W-:-:S05]  /*3ff0*/  FMNMX.FTZ R5, R11, R4, !PT ;  /* 0x000000040b057209 */ /* 0x001fca0007810000 */
[C---:B------:R-:W-:Y:S01]  /*4000*/  FFMA.FTZ R10, R5.reuse, R16, -8 ;  /* 0xc1000000050a7423 */ /* 0x040fe20000010010 */
[----:B------:R-:W-:-:S01]  /*4010*/  FADD.FTZ R6, -R5, R6 ;  /* 0x0000000605067221 */ /* 0x000fc20000010100 */
[----:B-1----:R-:W-:Y:S02]  /*4020*/  FMNMX.FTZ R4, R13, R14, !PT ;  /* 0x0000000e0d047209 */ /* 0x002fe40007810000 */
[----:B------:R-:W-:-:S01]  /*4030*/  FFMA.FTZ R17, R36, UR46, -R10 ;  /* 0x0000002e24117c23 */ /* 0x000fc2000801080a */
[--C-:B------:R-:W-:Y:S01]  /*4040*/  FFMA.FTZ R36, R61, UR46, -R10.reuse ;  /* 0x0000002e3d247c23 */ /* 0x100fe2000801080a */
[----:B------:R-:W-:Y:S02]  /*4050*/  IMAD.U32 R61, RZ, RZ, UR46 ;  /* 0x0000002eff3d7e24 */ /* 0x000fe4000f8e00ff */
[--C-:B------:R-:W-:Y:S01]  /*4060*/  FFMA.FTZ R16, R33, UR46, -R10.reuse ;  /* 0x0000002e21107c23 */ /* 0x100fe2000801080a */
[----:B------:R-:W-:Y:S01]  /*4070*/  FMUL.FTZ R14, R6, UR46 ;  /* 0x0000002e060e7c20 */ /* 0x000fe20008410000 */
[----:B------:R-:W-:Y:S01]  /*4080*/  FFMA.FTZ R33, R60, UR46, -R10 ;  /* 0x0000002e3c217c23 */ /* 0x000fe2000801080a */
[----:B------:R-:W-:-:S01]  /*4090*/  FADD.FTZ R6, -R4, R7 ;  /* 0x0000000704067221 */ /* 0x000fc20000010100 */
[----:B------:R-:W-:Y:S01]  /*40a0*/  FFMA.FTZ R60, R4, R61, -8 ;  /* 0xc1000000043c7423 */ /* 0x000fe2000001003d */
[----:B------:R-:W-:-:S01]  /*40b0*/  FFMA.FTZ R12, R24, UR46, -R10 ;  /* 0x0000002e180c7c23 */ /* 0x000fc2000801080a */
[----:B------:R-:W-:Y:S01]  /*40c0*/  FFMA.FTZ R11, R25, UR46, -R10 ;  /* 0x0000002e190b7c23 */ /* 0x000fe2000801080a */
[----:B------:R-:W-:Y:S01]  /*40d0*/  FMUL.FTZ R6, R6, UR46 ;  /* 0x0000002e06067c20 */ /* 0x000fe20008410000 */
[--C-:B------:R-:W-:Y:S01]  /*40e0*/  FFMA.FTZ R61, R26, UR46, -R60.reuse ;  /* 0x0000002e1a3d7c23 */ /* 0x100fe2000801083c */
[----:B------:R-:W-:-:S01]  /*40f0*/  FFMA.FTZ R26, R27, UR46, -R60 ;  /* 0x0000002e1b1a7c23 */ /* 0x000fc2000801083c */
[----:B------:R-:W-:Y:S01]  /*4100*/  MUFU.EX2 R7, R14 ;  /* 0x0000000e00077308 */ /* 0x000fe20000000800 */
[----:B------:R-:W-:-:S01]  /*4110*/  FFMA.FTZ R13, R28, UR46, -R10 ;  /* 0x0000002e1c0d7c23 */ /* 0x000fc2000801080a */
[--C-:B------:R-:W-:Y:S01]  /*4120*/  FFMA.FTZ R27, R30, UR46, -R60.reuse ;  /* 0x0000002e1e1b7c23 */ /* 0x100fe2000801083c */
[----:B------:R-:W-:-:S01]  /*4130*/  FFMA.FTZ R30, R31, UR46, -R60 ;  /* 0x0000002e1f1e7c23 */ /* 0x000fc2000801083c */
[--C-:B------:R-:W-:Y:S01]  /*4140*/  FFMA.FTZ R29, R29, UR46, -R10.reuse ;  /* 0x0000002e1d1d7c23 */ /* 0x100fe2000801080a */
[----:B------:R-:W-:-:S01]  /*4150*/  FFMA.FTZ R15, R32, UR46, -R10 ;  /* 0x0000002e200f7c23 */ /* 0x000fc2000801080a */
[--C-:B------:R-:W-:Y:S01]  /*4160*/  FFMA.FTZ R31, R34, UR46, -R60.reuse ;  /* 0x0000002e221f7c23 */ /* 0x100fe2000801083c */
[----:B------:R-:W-:-:S01]  /*4170*/  FFMA.FTZ R34, R35, UR46, -R60 ;  /* 0x0000002e23227c23 */ /* 0x000fc2000801083c */
[----:B------:R-:W0:Y:S01]  /*4180*/  MUFU.EX2 R12, R12 ;  /* 0x0000000c000c7308 */ /* 0x000e220000000800 */
[----:B------:R-:W-:-:S01]  /*4190*/  FFMA.FTZ R35, R38, UR46, -R60 ;  /* 0x0000002e26237c23 */ /* 0x000fc2000801083c */
[--C-:B------:R-:W-:Y:S01]  /*41a0*/  FFMA.FTZ R38, R39, UR46, -R60.reuse ;  /* 0x0000002e27267c23 */ /* 0x100fe2000801083c */
[----:B------:R-:W-:-:S01]  /*41b0*/  FFMA.FTZ R39, R42, UR46, -R60 ;  /* 0x0000002e2a277c23 */ /* 0x000fc2000801083c */
[--C-:B------:R-:W-:Y:S01]  /*41c0*/  FFMA.FTZ R42, R43, UR46, -R60.reuse ;  /* 0x0000002e2b2a7c23 */ /* 0x100fe2000801083c */
[----:B------:R-:W-:-:S01]  /*41d0*/  FFMA.FTZ R43, R46, UR46, -R60 ;  /* 0x0000002e2e2b7c23 */ /* 0x000fc2000801083c */
[--C-:B------:R-:W-:Y:S01]  /*41e0*/  FFMA.FTZ R46, R47, UR46, -R60.reuse ;  /* 0x0000002e2f2e7c23 */ /* 0x100fe2000801083c */
[----:B------:R-:W-:-:S01]  /*41f0*/  FFMA.FTZ R47, R50, UR46, -R60 ;  /* 0x0000002e322f7c23 */ /* 0x000fc2000801083c */
[----:B------:R-:W-:Y:S01]  /*4200*/  MUFU.EX2 R6, R6 ;  /* 0x0000000600067308 */ /* 0x000fe20000000800 */
[----:B------:R-:W-:-:S01]  /*4210*/  FFMA.FTZ R50, R51, UR46, -R60 ;  /* 0x0000002e33327c23 */ /* 0x000fc2000801083c */
[----:B------:R-:W-:Y:S01]  /*4220*/  FFMA.FTZ R18, R37, UR46, -R10 ;  /* 0x0000002e25127c23 */ /* 0x000fe2000801080a */
[----:B------:R-:W-:-:S01]  /*4230*/  FFMA.FTZ R51, R54, UR46, -R60 ;  /* 0x0000002e36337c23 */ /* 0x000fc2000801083c */
[----:B------:R-:W-:Y:S01]  /*4240*/  FFMA.FTZ R37, R64, UR46, -R10 ;  /* 0x0000002e40257c23 */ /* 0x000fe2000801080a */
[----:B------:R-:W-:-:S01]  /*4250*/  FFMA.FTZ R54, R55, UR46, -R60 ;  /* 0x0000002e37367c23 */ /* 0x000fc2000801083c */
[--C-:B------:R-:W-:Y:S01]  /*4260*/  FFMA.FTZ R55, R58, UR46, -R60.reuse ;  /* 0x0000002e3a377c23 */ /* 0x100fe2000801083c */
[----:B------:R-:W-:-:S01]  /*4270*/  FFMA.FTZ R58, R59, UR46, -R60 ;  /* 0x0000002e3b3a7c23 */ /* 0x000fc2000801083c */
[----:B------:R-:W1:Y:S01]  /*4280*/  MUFU.EX2 R61, R61 ;  /* 0x0000003d003d7308 */ /* 0x000e620000000800 */
[----:B0-----:R-:W-:-:S01]  /*4290*/  FFMA.FTZ R8, R7, R8, R12 ;  /* 0x0000000807087223 */ /* 0x001fc2000001000c */
        /* <DEDUP_REMOVED lines=14> */
[----:B------:R-:W2:Y:S01]  /*4380*/  MUFU.EX2 R26, R26 ;  /* 0x0000001a001a7308 */ /* 0x000ea20000000800 */
[----:B-1----:R-:W-:-:S01]  /*4390*/  FFMA.FTZ R9, R6, R9, R61 ;  /* 0x0000000906097223 */ /* 0x002fc2000001003d */
[--C-:B------:R-:W-:Y:S01]  /*43a0*/  FFMA.FTZ R44, R69, UR46, -R10.reuse ;  /* 0x0000002e452c7c23 */ /* 0x100fe2000801080a */
[----:B------:R-:W-:-:S01]  /*43b0*/  FFMA.FTZ R45, R72, UR46, -R10 ;  /* 0x0000002e482d7c23 */ /* 0x000fc2000801080a */
[--C-:B------:R-:W-:Y:S01]  /*43c0*/  FFMA.FTZ R48, R73, UR46, -R10.reuse ;  /* 0x0000002e49307c23 */ /* 0x100fe2000801080a */
[----:B------:R-:W-:-:S01]  /*43d0*/  FFMA.FTZ R49, R76, UR46, -R10 ;  /* 0x0000002e4c317c23 */ /* 0x000fc2000801080a */
[--C-:B------:R-:W-:Y:S01]  /*43e0*/  FFMA.FTZ R52, R77, UR46, -R10.reuse ;  /* 0x0000002e4d347c23 */ /* 0x100fe2000801080a */
[----:B------:R-:W-:-:S01]  /*43f0*/  FFMA.FTZ R53, R80, UR46, -R10 ;  /* 0x0000002e50357c23 */ /* 0x000fc2000801080a */
[----:B------:R-:W1:Y:S01]  /*4400*/  MUFU.EX2 R13, R13 ;  /* 0x0000000d000d7308 */ /* 0x000e620000000800 */
[----:B0-----:R-:W-:-:S01]  /*4410*/  FADD.FTZ R8, R11, R8 ;  /* 0x000000080b087221 */ /* 0x001fc20000010000 */
[----:B------:R-:W-:Y:S01]  /*4420*/  FFMA.FTZ R57, R84, UR46, -R10 ;  /* 0x0000002e54397c23 */ /* 0x000fe2000801080a */
[----:B------:R-:W-:-:S05]  /*4430*/  FFMA.FTZ R86, R86, UR46, -R60 ;  /* 0x0000002e56567c23 */ /* 0x000fca000801083c */
[----:B------:R-:W0:Y:S01]  /*4440*/  MUFU.EX2 R27, R27 ;  /* 0x0000001b001b7308 */ /* 0x000e220000000800 */
[----:B------:R-:W-:Y:S02]  /*4450*/  WARPGROUP.DEPBAR.LE gsb0, 0x0 ;  /* 0x00008000000079c5 */ /* 0x000fe40000010000 */
[----:B------:R-:W-:Y:S01]  /*4460*/  WARPGROUP.ARRIVE ;  /* 0x00000000000079c5 */ /* 0x000fe20000000000 */
[----:B--2---:R-:W-:-:S04]  /*4470*/  FADD.FTZ R64, R26, R9 ;  /* 0x000000091a407221 */ /* 0x004fc80000010000 */
[----:B------:R2:W3:Y:S01]  /*4480*/  MUFU.EX2 R14, R29 ;  /* 0x0000001d000e7308 */ /* 0x0004e20000000800 */
[----:B------:R-:W-:Y:S01]  /*4490*/  QGMMA.64x96x32.F32.E4M3.E4M3 R88, R140, gdesc[UR8], R88, gsb0 ;  /* 0x016000088c587df3 */ /* 0x000fe20008000858 */
[----:B------:R-:W-:Y:S01]  /*44a0*/  UIADD3 UR10, UR6, 0x4, URZ ;  /* 0x00000004060a7890 */ /* 0x000fe2000fffe03f */
[----:B-1----:R-:W-:Y:S01]  /*44b0*/  FADD.FTZ R9, R13, R8 ;  /* 0x000000080d097221 */ /* 0x002fe20000010000 */
[----:B------:R-:W-:Y:S01]  /*44c0*/  UMOV UR11, 0x40000040 ;  /* 0x40000040000b7882 */ /* 0x000fe20000000000 */
[----:B------:R-:W-:-:S03]  /*44d0*/  UIADD3 UR6, UR6, 0x6, URZ ;  /* 0x0000000606067890 */ /* 0x000fc6000fffe03f */
[----:B------:R-:W1:Y:S01]  /*44e0*/  MUFU.EX2 R30, R30 ;  /* 0x0000001e001e7308 */ /* 0x000e620000000800 */
[----:B0-----:R-:W-:-:S01]  /*44f0*/  FADD.FTZ R63, R27, R64 ;  /* 0x000000401b3f7221 */ /* 0x001fc20000010000 */
[--C-:B--2---:R-:W-:Y:S01]  /*4500*/  FFMA.FTZ R29, R56, UR46, -R10.reuse ;  /* 0x0000002e381d7c23 */ /* 0x104fe2000801080a */
[----:B------:R-:W-:-:S01]  /*4510*/  FFMA.FTZ R56, R81, UR46, -R10 ;  /* 0x0000002e51387c23 */ /* 0x000fc2000801080a */
[----:B------:R-:W-:-:S04]  /*4520*/  FFMA.FTZ R10, R85, UR46, -R10 ;  /* 0x0000002e550a7c23 */ /* 0x000fc8000801080a */
[----:B------:R-:W0:Y:S01]  /*4530*/  MUFU.EX2 R15, R15 ;  /* 0x0000000f000f7308 */ /* 0x000e220000000800 */
[----:B---3--:R-:W-:-:S07]  /*4540*/  FADD.FTZ R8, R14, R9 ;  /* 0x000000090e087221 */ /* 0x008fce0000010000 */
[----:B------:R-:W2:Y:S01]  /*4550*/  MUFU.EX2 R31, R31 ;  /* 0x0000001f001f7308 */ /* 0x000ea20000000800 */
[----:B-1----:R-:W-:-:S01]  /*4560*/  FADD.FTZ R64, R30, R63 ;  /* 0x0000003f1e407221 */ /* 0x002fc20000010000 */
[----:B------:R-:W-:-:S06]  /*4570*/  FFMA.FTZ R63, R66, UR46, -R60 ;  /* 0x0000002e423f7c23 */ /* 0x000fcc000801083c */
[----:B------:R-:W1:Y:S01]  /*4580*/  MUFU.EX2 R16, R16 ;  /* 0x0000001000107308 */ /* 0x000e620000000800 */
[----:B0-----:R-:W-:-:S07]  /*4590*/  FADD.FTZ R9, R15, R8 ;  /* 0x000000080f097221 */ /* 0x001fce0000010000 */
[----:B------:R-:W0:Y:S01]  /*45a0*/  MUFU.EX2 R34, R34 ;  /* 0x0000002200227308 */ /* 0x000e220000000800 */
[----:B--2---:R-:W-:-:S01]  /*45b0*/  FADD.FTZ R65, R31, R64 ;  /* 0x000000401f417221 */ /* 0x004fc20000010000 */
[----:B------:R-:W-:-:S06]  /*45c0*/  FFMA.FTZ R64, R67, UR46, -R60 ;  /* 0x0000002e43407c23 */ /* 0x000fcc000801083c */
[----:B------:R-:W2:Y:S01]  /*45d0*/  MUFU.EX2 R17, R17 ;  /* 0x0000001100117308 */ /* 0x000ea20000000800 */
[----:B-1----:R-:W-:-:S07]  /*45e0*/  FADD.FTZ R8, R16, R9 ;  /* 0x0000000910087221 */ /* 0x002fce0000010000 */
[----:B------:R-:W1:Y:S01]  /*45f0*/  MUFU.EX2 R35, R35 ;  /* 0x0000002300237308 */ /* 0x000e620000000800 */
[----:B0-----:R-:W-:-:S07]  /*4600*/  FADD.FTZ R66, R34, R65 ;  /* 0x0000004122427221 */ /* 0x001fce0000010000 */
[----:B------:R-:W0:Y:S01]  /*4610*/  MUFU.EX2 R18, R18 ;  /* 0x0000001200127308 */ /* 0x000e220000000800 */
[----:B--2---:R-:W-:-:S07]  /*4620*/  FADD.FTZ R9, R17, R8 ;  /* 0x0000000811097221 */ /* 0x004fce0000010000 */
[----:B------:R-:W2:Y:S01]  /*4630*/  MUFU.EX2 R38, R38 ;  /* 0x0000002600267308 */ /* 0x000ea20000000800 */
[----:B-1----:R-:W-:-:S07]  /*4640*/  FADD.FTZ R65, R35, R66 ;  /* 0x0000004223417221 */ /* 0x002fce0000010000 */
        /* <DEDUP_REMOVED lines=8> */
[----:B0-----:R-:W-:-:S01]  /*46d0*/  FADD.FTZ R67, R39, R66 ;  /* 0x0000004227437221 */ /* 0x001fc20000010000 */
[----:B------:R-:W-:Y:S01]  /*46e0*/  FFMA.FTZ R66, R71, UR46, -R60 ;  /* 0x0000002e47427c23 */ /* 0x000fe2000801083c */
[----:B------:R-:W-:Y:S02]  /*46f0*/  WARPGROUP.DEPBAR.LE gsb0, 0x0 ;  /* 0x00008000000079c5 */ /* 0x000fe40000010000 */
[----:B------:R-:W-:-:S03]  /*4700*/  WARPGROUP.ARRIVE ;  /* 0x00000000000079c5 */ /* 0x000fc60000000000 */
[----:B------:R-:W0:Y:S01]  /*4710*/  MUFU.EX2 R21, R21 ;  /* 0x0000001500157308 */ /* 0x000e220000000800 */
[----:B--2---:R-:W-:-:S02]  /*4720*/  FADD.FTZ R8, R20, R9 ;  /* 0x0000000914087221 */ /* 0x004fc40000010000 */
[----:B------:R-:W-:Y:S01]  /*4730*/  QGMMA.64x96x32.F32.E4M3.E4M3 R88, R144, gdesc[UR8], R88, gsb0 ;  /* 0x0160000890587df3 */ /* 0x000fe20008000858 */
[----:B------:R-:W-:Y:S01]  /*4740*/  UMOV UR10, UR6 ;  /* 0x00000006000a7c82 */ /* 0x000fe20008000000 */
[----:B------:R-:W-:-:S03]  /*4750*/  UMOV UR11, 0x40000040 ;  /* 0x40000040000b7882 */ /* 0x000fc60000000000 */
        /* <DEDUP_REMOVED lines=9> */
[----:B0-----:R-:W-:-:S01]  /*47f0*/  FADD.FTZ R68, R46, R67 ;  /* 0x000000432e447221 */ /* 0x001fc20000010000 */
[----:B------:R-:W-:-:S06]  /*4800*/  FFMA.FTZ R67, R74, UR46, -R60 ;  /* 0x0000002e4a437c23 */ /* 0x000fcc000801083c */
[----:B------:R-:W0:Y:S01]  /*4810*/  MUFU.EX2 R24, R24 ;  /* 0x0000001800187308 */ /* 0x000e220000000800 */
[----:B--2---:R-:W-:-:S07]  /*4820*/  FADD.FTZ R9, R23, R8 ;  /* 0x0000000817097221 */ /* 0x004fce0000010000 */
[----:B------:R-:W2:Y:S01]  /*4830*/  MUFU.EX2 R50, R50 ;  /* 0x0000003200327308 */ /* 0x000ea20000000800 */
[----:B-1----:R-:W-:-:S01]  /*4840*/  FADD.FTZ R69, R47, R68 ;  /* 0x000000442f457221 */ /* 0x002fc20000010000 */
[----:B------:R-:W-:Y:S01]  /*4850*/  FFMA.FTZ R68, R75, UR46, -R60 ;  /* 0x0000002e4b447c23 */ /* 0x000fe2000801083c */
[----:B------:R-:W-:-:S05]  /*4860*/  IMAD.U32 R75, RZ, RZ, UR21 ;  /* 0x00000015ff4b7e24 */ /* 0x000fca000f8e00ff */
        /* <DEDUP_REMOVED lines=9> */
[----:B--2---:R-:W-:-:S07]  /*4900*/  FADD.FTZ R8, R28, R9 ;  /* 0x000000091c087221 */ /* 0x004fce0000010000 */
[----:B------:R-:W2:Y:S01]  /*4910*/  MUFU.EX2 R55, R55 ;  /* 0x0000003700377308 */ /* 0x000ea20000000800 */
[----:B-1----:R-:W-:-:S01]  /*4920*/  FADD.FTZ R70, R54, R69 ;  /* 0x0000004536467221 */ /* 0x002fc20000010000 */
[----:B------:R-:W-:-:S06]  /*4930*/  FFMA.FTZ R69, R78, UR46, -R60 ;  /* 0x0000002e4e457c23 */ /* 0x000fcc000801083c */
[----:B------:R-:W1:Y:S01]  /*4940*/  MUFU.EX2 R32, R32 ;  /* 0x0000002000207308 */ /* 0x000e620000000800 */
[----:B0-----:R-:W-:-:S01]  /*4950*/  FADD.FTZ R9, R29, R8 ;  /* 0x000000081d097221 */ /* 0x001fc20000010000 */
[----:B------:R-:W-:Y:S02]  /*4960*/  WARPGROUP.DEPBAR.LE gsb0, 0x0 ;  /* 0x00008000000079c5 */ /* 0x000fe40000010000 */
[----:B------:R-:W-:-:S04]  /*4970*/  WARPGROUP.ARRIVE ;  /* 0x00000000000079c5 */ /* 0x000fc80000000000 */
[----:B------:R-:W0:Y:S01]  /*4980*/  MUFU.EX2 R58, R58 ;  /* 0x0000003a003a7308 */ /* 0x000e220000000800 */
[----:B--2---:R-:W-:-:S01]  /*4990*/  FADD.FTZ R71, R55, R70 ;  /* 0x0000004637477221 */ /* 0x004fc20000010000 */
[----:B------:R-:W-:Y:S01]  /*49a0*/  FFMA.FTZ R70, R79, UR46, -R60 ;  /* 0x0000002e4f467c23 */ /* 0x000fe2000801083c */
[----:B------:R-:W-:Y:S05]  /*49b0*/  QGMMA.64x96x32.F32.E4M3.E4M3 R88, R148, gdesc[UR8], R88, gsb0 ;  /* 0x0160000894587df3 */ /* 0x000fea0008000858 */
        /* <DEDUP_REMOVED lines=17> */
[--C-:B------:R-:W-:Y:S01]  /*4ad0*/  FFMA.FTZ R72, R83, UR46, -R60.reuse ;  /* 0x0000002e53487c23 */ /* 0x100fe2000801083c */
[----:B------:R-:W-:-:S05]  /*4ae0*/  FFMA.FTZ R60, R87, UR46, -R60 ;  /* 0x0000002e573c7c23 */ /* 0x000fca000801083c */
        /* <DEDUP_REMOVED lines=12> */
[----:B------:R-:W-:-:S06]  /*4bb0*/  WARPGROUP.DEPBAR.LE gsb0, 0x0 ;  /* 0x00008000000079c5 */ /* 0x000fcc0000010000 */
[----:B------:R-:W0:Y:S01]  /*4bc0*/  MUFU.EX2 R48, R48 ;  /* 0x0000003000307308 */ /* 0x000e220000000800 */
[----:B--2---:R-:W-:-:S01]  /*4bd0*/  FADD.FTZ R9, R45, R8 ;  /* 0x000000082d097221 */ /* 0x004fc20000010000 */
[----:B------:R-:W-:-:S05]  /*4be0*/  @!P1 VIADD R8, R75, 0x17040 ;  /* 0x000170404b089836 */ /* 0x000fca0000000000 */
[----:B------:R-:W-:Y:S01]  /*4bf0*/  @!P1 PRMT R8, RZ, 0x654, R8 ;  /* 0x00000654ff089816 */ /* 0x000fe20000000008 */
[----:B------:R-:W2:Y:S01]  /*4c00*/  MUFU.EX2 R68, R68 ;  /* 0x0000004400447308 */ /* 0x000ea20000000800 */
[----:B-1----:R-:W-:-:S02]  /*4c10*/  FADD.FTZ R73, R67, R74 ;  /* 0x0000004a43497221 */ /* 0x002fc40000010000 */
[----:B------:R1:W-:Y:S05]  /*4c20*/  @!P1 SYNCS.ARRIVE.TRANS64.RED.A1T0 RZ, [R8+URZ], RZ ;  /* 0x000000ff08ff99a7 */ /* 0x0003ea000810043f */
[----:B------:R-:W3:Y:S01]  /*4c30*/  MUFU.EX2 R49, R49 ;  /* 0x0000003100317308 */ /* 0x000ee20000000800 */
[----:B0-----:R-:W-:-:S07]  /*4c40*/  FADD.FTZ R74, R48, R9 ;  /* 0x00000009304a7221 */ /* 0x001fce0000010000 */
[----:B------:R-:W0:Y:S01]  /*4c50*/  MUFU.EX2 R69, R69 ;  /* 0x0000004500457308 */ /* 0x000e220000000800 */
[----:B--2---:R-:W-:-:S07]  /*4c60*/  FADD.FTZ R76, R68, R73 ;  /* 0x00000049444c7221 */ /* 0x004fce0000010000 */
[----:B------:R-:W1:Y:S01]  /*4c70*/  MUFU.EX2 R52, R52 ;  /* 0x0000003400347308 */ /* 0x000e620000000800 */
[----:B---3--:R-:W-:-:S07]  /*4c80*/  FADD.FTZ R9, R49, R74 ;  /* 0x0000004a31097221 */ /* 0x008fce0000010000 */
[----:B------:R-:W2:Y:S01]  /*4c90*/  MUFU.EX2 R70, R70 ;  /* 0x0000004600467308 */ /* 0x000ea20000000800 */
[----:B0-----:R-:W-:-:S07]  /*4ca0*/  FADD.FTZ R73, R69, R76 ;  /* 0x0000004c45497221 */ /* 0x001fce0000010000 */
[----:B------:R-:W0:Y:S01]  /*4cb0*/  MUFU.EX2 R53, R53 ;  /* 0x0000003500357308 */ /* 0x000e220000000800 */
[----:B-1----:R-:W-:-:S07]  /*4cc0*/  FADD.FTZ R8, R52, R9 ;  /* 0x0000000934087221 */ /* 0x002fce0000010000 */
[----:B------:R-:W1:Y:S01]  /*4cd0*/  MUFU.EX2 R71, R71 ;  /* 0x0000004700477308 */ /* 0x000e620000000800 */
[----:B--2---:R-:W-:-:S07]  /*4ce0*/  FADD.FTZ R74, R70, R73 ;  /* 0x00000049464a7221 */ /* 0x004fce0000010000 */
        /* <DEDUP_REMOVED lines=11> */
[----:B--2---:R-:W-:-:S01]  /*4da0*/  FADD.FTZ R73, R86, R73 ;  /* 0x0000004956497221 */ /* 0x004fc20000010000 */
[----:B0-----:R-:W-:-:S03]  /*4db0*/  FADD.FTZ R8, R10, R9 ;  /* 0x000000090a087221 */ /* 0x001fc60000010000 */
[----:B-1----:R-:W-:Y:S01]  /*4dc0*/  FADD.FTZ R9, R60, R73 ;  /* 0x000000493c097221 */ /* 0x002fe20000010000 */
[----:B------:R-:W-:Y:S06]  /*4dd0*/  @!P0 BRA `(.L_x_28) ;  /* 0x0000000000048947 */ /* 0x000fec0003800000 */
[----:B------:R-:W-:Y:S01]  /*4de0*/  BPT.TRAP 0x1 ;  /* 0x000000040000795c */ /* 0x000fe20000300000 */
.L_x_28:
[----:B------:R-:W-:Y:S01]  /*4df0*/  UISETP.GT.AND UP0, UPT, UR40, UR37, UPT ;  /* 0x000000252800728c */ /* 0x000fe2000bf04270 */
[----:B------:R-:W-:Y:S01]  /*4e00*/  F2FP.SATFINITE.E4M3.F32.PACK_AB_MERGE_C R13, R14, R13, RZ ;  /* 0x0000000d0e0d723e */ /* 0x000fe200048070ff */
[----:B------:R-:W-:Y:S01]  /*4e10*/  UIADD3 UR5, UR14, 0x17060, URZ ;  /* 0x000170600e057890 */ /* 0x000fe2000fffe03f */
[----:B------:R-:W-:Y:S01]  /*4e20*/  F2FP.SATFINITE.E4M3.F32.PACK_AB_MERGE_C R27, R30, R27, RZ ;  /* 0x0000001b1e1b723e */ /* 0x000fe200048070ff */
[----:B------:R-:W-:Y:S01]  /*4e30*/  UIADD3 UR40, UR40, -0x1, URZ ;  /* 0xffffffff28287890 */ /* 0x000fe2000fffe03f */
[----:B------:R-:W-:Y:S01]  /*4e40*/  F2FP.SATFINITE.E4M3.F32.PACK_AB_MERGE_C R17, R18, R17, RZ ;  /* 0x000000111211723e */ /* 0x000fe200048070ff */
[----:B------:R-:W-:Y:S01]  /*4e50*/  UPRMT UR5, UR7, 0x654, UR5 ;  /* 0x0000065407057896 */ /* 0x000fe20008000005 */
[----:B------:R-:W-:Y:S01]  /*4e60*/  PLOP3.LUT P2, PT, PT, PT, UP0, 0x80, 0x0 ;  /* 0x000000000000781c */ /* 0x000fe20003f4f008 */
[----:B------:R-:W-:Y:S01]  /*4e70*/  FMUL.FTZ R88, R88, R7 ;  /* 0x0000000758587220 */ /* 0x000fe20000410000 */
[----:B------:R-:W-:Y:S01]  /*4e80*/  F2FP.SATFINITE.E4M3.F32.PACK_AB_MERGE_C R35, R38, R35, RZ ;  /* 0x000000232623723e */ /* 0x000fe200048070ff */
[----:B------:R-:W-:Y:S01]  /*4e90*/  FMUL.FTZ R89, R89, R7 ;  /* 0x0000000759597220 */ /* 0x000fe20000410000 */
[----:B------:R-:W-:Y:S01]  /*4ea0*/  F2FP.SATFINITE.E4M3.F32.PACK_AB_MERGE_C R21, R22, R21, RZ ;  /* 0x000000151615723e */ /* 0x000fe200048070ff */
[----:B------:R-:W-:Y:S01]  /*4eb0*/  FMUL.FTZ R92, R92, R7 ;  /* 0x000000075c5c7220 */ /* 0x000fe20000410000 */
[----:B------:R-:W-:Y:S01]  /*4ec0*/  F2FP.SATFINITE.E4M3.F32.PACK_AB_MERGE_C R43, R46, R43, RZ ;  /* 0x0000002b2e2b723e */ /* 0x000fe200048070ff */
[----:B------:R-:W-:Y:S01]  /*4ed0*/  FMUL.FTZ R93, R93, R7 ;  /* 0x000000075d5d7220 */ /* 0x000fe20000410000 */
[----:B------:R-:W-:Y:S01]  /*4ee0*/  F2FP.SATFINITE.E4M3.F32.PACK_AB_MERGE_C R25, R28, R25, RZ ;  /* 0x000000191c19723e */ /* 0x000fe200048070ff */
[----:B------:R-:W-:Y:S01]  /*4ef0*/  SYNCS.ARRIVE.TRANS64.RED.A1T0 RZ, [UR5], RZ ;  /* 0x000000ffffff79a7 */ /* 0x000fe20008100405 */
[----:B------:R-:W-:Y:S01]  /*4f00*/  F2FP.SATFINITE.E4M3.F32.PACK_AB_MERGE_C R51, R54, R51, RZ ;  /* 0x000000333633723e */ /* 0x000fe200048070ff */
[----:B------:R-:W-:Y:S01]  /*4f10*/  UMOV UR5, UR4 ;  /* 0x0000000400057c82 */ /* 0x000fe20008000000 */
[----:B------:R-:W-:Y:S01]  /*4f20*/  F2FP.SATFINITE.E4M3.F32.PACK_AB_MERGE_C R33, R36, R33, RZ ;  /* 0x000000212421723e */ /* 0x000fe200048070ff */
        /* <DEDUP_REMOVED lines=12> */
[-C--:B------:R-:W-:Y:S01]  /*4ff0*/  FMUL.FTZ R108, R108, R7.reuse ;  /* 0x000000076c6c7220 */ /* 0x080fe20000410000 */
[----:B------:R-:W-:Y:S01]  /*5000*/  F2FP.SATFINITE.E4M3.F32.PACK_AB_MERGE_C R14, R60, R86, RZ ;  /* 0x000000563c0e723e */ /* 0x000fe200048070ff */
[-C--:B------:R-:W-:Y:S01]  /*5010*/  FMUL.FTZ R109, R109, R7.reuse ;  /* 0x000000076d6d7220 */ /* 0x080fe20000410000 */
[----:B------:R-:W-:Y:S01]  /*5020*/  R2UR UR6, R0 ;  /* 0x00000000000672ca */ /* 0x000fe200000e0000 */
[-C--:B------:R-:W-:Y:S01]  /*5030*/  FMUL.FTZ R112, R112, R7.reuse ;  /* 0x0000000770707220 */ /* 0x080fe20000410000 */
        /* <DEDUP_REMOVED lines=10> */
[----:B------:R-:W-:Y:S01]  /*50e0*/  FMUL.FTZ R133, R133, R7 ;  /* 0x0000000785857220 */ /* 0x000fe20000410000 */
        /* <DEDUP_REMOVED lines=24> */
[----:B------:R-:W-:Y:S01]  /*5270*/  F2FP.SATFINITE.E4M3.F32.PACK_AB_MERGE_C R136, R11, R12, R13 ;  /* 0x0000000c0b88723e */ /* 0x000fe2000480700d */
[----:B------:R-:W-:Y:S01]  /*5280*/  IMAD.MOV.U32 R7, RZ, RZ, R4 ;  /* 0x000000ffff077224 */ /* 0x000fe200078e0004 */
[----:B------:R-:W-:Y:S01]  /*5290*/  F2FP.SATFINITE.E4M3.F32.PACK_AB_MERGE_C R137, R26, R61, R27 ;  /* 0x0000003d1a89723e */ /* 0x000fe2000480701b */
[----:B------:R-:W-:Y:S01]  /*52a0*/  IMAD.MOV.U32 R6, RZ, RZ, R5 ;  /* 0x000000ffff067224 */ /* 0x000fe200078e0005 */
[----:B------:R-:W-:-:S02]  /*52b0*/  F2FP.SATFINITE.E4M3.F32.PACK_AB_MERGE_C R138, R16, R15, R17 ;  /* 0x0000000f108a723e */ /* 0x000fc40004807011 */
[----:B------:R-:W-:Y:S02]  /*52c0*/  F2FP.SATFINITE.E4M3.F32.PACK_AB_MERGE_C R139, R34, R31, R35 ;  /* 0x0000001f228b723e */ /* 0x000fe40004807023 */
[----:B------:R-:W-:Y:S02]  /*52d0*/  F2FP.SATFINITE.E4M3.F32.PACK_AB_MERGE_C R140, R20, R19, R21 ;  /* 0x00000013148c723e */ /* 0x000fe40004807015 */
[----:B------:R-:W-:Y:S02]  /*52e0*/  F2FP.SATFINITE.E4M3.F32.PACK_AB_MERGE_C R141, R42, R39, R43 ;  /* 0x000000272a8d723e */ /* 0x000fe4000480702b */
[----:B------:R-:W-:Y:S02]  /*52f0*/  F2FP.SATFINITE.E4M3.F32.PACK_AB_MERGE_C R142, R24, R23, R25 ;  /* 0x00000017188e723e */ /* 0x000fe40004807019 */
[----:B------:R-:W-:Y:S02]  /*5300*/  F2FP.SATFINITE.E4M3.F32.PACK_AB_MERGE_C R143, R50, R47, R51 ;  /* 0x0000002f328f723e */ /* 0x000fe40004807033 */
[----:B------:R-:W-:-:S02]  /*5310*/  F2FP.SATFINITE.E4M3.F32.PACK_AB_MERGE_C R144, R32, R29, R33 ;  /* 0x0000001d2090723e */ /* 0x000fc40004807021 */
[----:B------:R-:W-:Y:S02]  /*5320*/  F2FP.SATFINITE.E4M3.F32.PACK_AB_MERGE_C R145, R58, R55, R59 ;  /* 0x000000373a91723e */ /* 0x000fe4000480703b */
[----:B------:R-:W-:Y:S02]  /*5330*/  F2FP.SATFINITE.E4M3.F32.PACK_AB_MERGE_C R146, R40, R37, R41 ;  /* 0x000000252892723e */ /* 0x000fe40004807029 */
[----:B------:R-:W-:Y:S02]  /*5340*/  F2FP.SATFINITE.E4M3.F32.PACK_AB_MERGE_C R147, R64, R63, R65 ;  /* 0x0000003f4093723e */ /* 0x000fe40004807041 */
[----:B------:R-:W-:Y:S02]  /*5350*/  F2FP.SATFINITE.E4M3.F32.PACK_AB_MERGE_C R148, R48, R45, R49 ;  /* 0x0000002d3094723e */ /* 0x000fe40004807031 */
[----:B------:R-:W-:Y:S02]  /*5360*/  F2FP.SATFINITE.E4M3.F32.PACK_AB_MERGE_C R149, R68, R67, R69 ;  /* 0x000000434495723e */ /* 0x000fe40004807045 */
[----:B------:R-:W-:-:S02]  /*5370*/  F2FP.SATFINITE.E4M3.F32.PACK_AB_MERGE_C R150, R56, R53, R10 ;  /* 0x000000353896723e */ /* 0x000fc4000480700a */
[----:B------:R-:W-:Y:S01]  /*5380*/  F2FP.SATFINITE.E4M3.F32.PACK_AB_MERGE_C R151, R72, R71, R14 ;  /* 0x000000474897723e */ /* 0x000fe2000480700e */
[----:B------:R-:W-:Y:S06]  /*5390*/  @P2 BRA `(.L_x_29) ;  /* 0xffffffe400102947 */ /* 0x000fec000383ffff */
.L_x_19:
[----:B------:R-:W-:Y:S06]  /*53a0*/  BAR.ARV 0x8, 0x200 ;  /* 0x0208000000007b1d */ /* 0x000fec0000002000 */
[----:B------:R-:W-:Y:S05]  /*53b0*/  @!P0 BRA `(.L_x_30) ;  /* 0x0000000000048947 */ /* 0x000fea0003800000 */
[----:B------:R-:W-:Y:S01]  /*53c0*/  BPT.TRAP 0x1 ;  /* 0x000000040000795c */ /* 0x000fe20000300000 */
.L_x_30:
[----:B------:R-:W-:Y:S01]  /*53d0*/  R2UR UR16, R0 ;  /* 0x00000000001072ca */ /* 0x000fe200000e0000 */
[----:B------:R-:W-:-:S05]  /*53e0*/  IMAD.U32 R2, RZ, RZ, UR4 ;  /* 0x00000004ff027e24 */ /* 0x000fca000f8e00ff */
[----:B------:R-:W-:-:S07]  /*53f0*/  SHF.L.U32 R2, R2, 0x1f, RZ ;  /* 0x0000001f02027819 */ /* 0x000fce00000006ff */
[----:B------:R-:W-:-:S09]  /*5400*/  ULEA UR16, UR16, UR38, 0x3 ;  /* 0x0000002610107291 */ /* 0x000fd2000f8e183f */
[----:B------:R0:W1:Y:S01]  /*5410*/  SYNCS.PHASECHK.TRANS64.TRYWAIT P1, [UR16+0x17050], R2 ;  /* 0x01705002ff0075a7 */ /* 0x0000620008020150 */
[----:B------:R-:W-:Y:S05]  /*5420*/  @!P0 BRA `(.L_x_31) ;  /* 0x0000000000048947 */ /* 0x000fea0003800000 */
[----:B------:R-:W-:Y:S01]  /*5430*/  BPT.TRAP 0x1 ;  /* 0x000000040000795c */ /* 0x000fe20000300000 */
.L_x_31:
[----:B-1----:R-:W-:Y:S05]  /*5440*/  @P1 BRA `(.L_x_32) ;  /* 0x0000000000081947 */ /* 0x002fea0003800000 */
[----:B------:R-:W1:Y:S02]  /*5450*/  SYNCS.PHASECHK.TRANS64.TRYWAIT P1, [UR16+0x17050], R2 ;  /* 0x01705002ff0075a7 */ /* 0x000e640008020150 */
[----:B-1----:R-:W-:Y:S05]  /*5460*/  @!P1 BRA `(.L_x_33) ;  /* 0x0000005c00ac9947 */ /* 0x002fea0003800000 */
.L_x_32:
[----:B------:R-:W-:Y:S01]  /*5470*/  ULDC.64 UR10, c[0x0][0x9a0] ;  /* 0x00026800000a7ab9 */ /* 0x000fe20000000a00 */
[----:B------:R-:W-:Y:S01]  /*5480*/  UIADD3 UR38, UR38, 0x400, URZ ;  /* 0x0000040026267890 */ /* 0x000fe2000fffe03f */
[----:B------:R-:W-:Y:S01]  /*5490*/  R2UR UR15, R0 ;  /* 0x00000000000f72ca */ /* 0x000fe200000e0000 */
[----:B------:R-:W-:Y:S01]  /*54a0*/  UISETP.NE.U32.AND UP0, UPT, UR10, URZ, UPT ;  /* 0x0000003f0a00728c */ /* 0x000fe2000bf05070 */
[----:B------:R-:W-:Y:S01]  /*54b0*/  WARPGROUP.ARRIVE ;  /* 0x00000000000079c5 */ /* 0x000fe20000000000 */
[----:B------:R-:W-:Y:S01]  /*54c0*/  USHF.R.U32.HI UR38, URZ, 0x4, UR38 ;  /* 0x000000043f267899 */ /* 0x000fe20008011626 */
[----:B------:R-:W-:Y:S01]  /*54d0*/  IMAD.MOV.U32 R6, RZ, RZ, 0x3f800000 ;  /* 0x3f800000ff067424 */ /* 0x000fe200078e00ff */
[----:B------:R-:W-:Y:S02]  /*54e0*/  UISETP.NE.AND.EX UP0, UPT, UR11, URZ, UPT, UP0 ;  /* 0x0000003f0b00728c */ /* 0x000fe4000bf05300 */
[----:B------:R-:W-:-:S04]  /*54f0*/  ULOP3.LUT UR38, UR38, 0x3fff, URZ, 0xc0, !UPT ;  /* 0x00003fff26267892 */ /* 0x000fc8000f8ec03f */
[----:B------:R-:W-:Y:S01]  /*5500*/  ULOP3.LUT UR38, UR38, 0x10000, URZ, 0xfc, !UPT ;  /* 0x0001000026267892 */ /* 0x000fe2000f8efc3f */
[----:B------:R-:W-:-:S04]  /*5510*/  PLOP3.LUT P1, PT, PT, PT, UP0, 0x80, 0x0 ;  /* 0x000000000000781c */ /* 0x000fc80003f2f008 */
[----:B------:R-:W-:Y:S01]  /*5520*/  @UP0 ULDC.64 UR8, c[0x0][0x9c8] ;  /* 0x0002720000080ab9 */ /* 0x000fe20000000a00 */
[----:B------:R-:W-:Y:S02]  /*5530*/  @UP0 USHF.R.S32.HI UR14, URZ, 0x1f, UR36 ;  /* 0x0000001f3f0e0899 */ /* 0x000fe40008011424 */
[----:B------:R-:W-:Y:S02]  /*5540*/  @UP0 UIMAD UR6, UR43, UR8, URZ ;  /* 0x000000082b0602a4 */ /* 0x000fe4000f8e023f */
[----:B------:R-:W-:Y:S02]  /*5550*/  @UP0 UIMAD.WIDE.U32 UR4, UR42, UR8, URZ ;  /* 0x000000082a0402a5 */ /* 0x000fe4000f8e003f */
[----:B------:R-:W-:Y:S02]  /*5560*/  @UP0 UIMAD UR8, UR42, UR9, UR6 ;  /* 0x000000092a0802a4 */ /* 0x000fe4000f8e0206 */
[----:B------:R-:W-:Y:S01]  /*5570*/  UIMAD UR6, UR15, 0x300, UR38 ;  /* 0x000003000f0678a4 */ /* 0x000fe2000f8e0226 */
[----:B------:R-:W-:-:S02]  /*5580*/  @UP0 ULDC.64 UR12, c[0x0][0x9d0] ;  /* 0x00027400000c0ab9 */ /* 0x000fc40000000a00 */
[----:B------:R-:W-:Y:S01]  /*5590*/  UMOV UR15, 0x40000040 ;  /* 0x40000040000f7882 */ /* 0x000fe20000000000 */
[----:B------:R-:W-:Y:S02]  /*55a0*/  @UP0 UIMAD UR9, UR14, UR12, URZ ;  /* 0x0000000c0e0902a4 */ /* 0x000fe4000f8e023f */
[----:B------:R-:W-:Y:S01]  /*55b0*/  @UP0 UIADD3 UR5, UR5, UR8, URZ ;  /* 0x0000000805050290 */ /* 0x000fe2000fffe03f */
[----:B------:R-:W-:Y:S01]  /*55c0*/  UMOV UR14, UR6 ;  /* 0x00000006000e7c82 */ /* 0x000fe20008000000 */
[----:B------:R-:W-:Y:S02]  /*55d0*/  @UP0 UIMAD UR9, UR36, UR13, UR9 ;  /* 0x0000000d240902a4 */ /* 0x000fe4000f8e0209 */
[----:B------:R-:W-:Y:S01]  /*55e0*/  QGMMA.64x96x32.F32.E4M3.E4M3 R88, R136, gdesc[UR12], R88, gsb0 ;  /* 0x0160000c88587df3 */ /* 0x000fe20008000858 */
[----:B------:R-:W-:-:S04]  /*55f0*/  @UP0 UIMAD.WIDE.U32 UR4, UR36, UR12, UR4 ;  /* 0x0000000c240402a5 */ /* 0x000fc8000f8e0004 */
[----:B------:R-:W-:Y:S02]  /*5600*/  @UP0 UIADD3 UR5, UR5, UR9, URZ ;  /* 0x0000000905050290 */ /* 0x000fe4000fffe03f */
[----:B------:R-:W-:-:S04]  /*5610*/  @UP0 ULEA UR8, UP1, UR4, UR10, 0x2 ;  /* 0x0000000a04080291 */ /* 0x000fc8000f82103f */
[----:B------:R-:W-:Y:S02]  /*5620*/  @UP0 ULEA.HI.X UR9, UR4, UR11, UR5, 0x2, UP1 ;  /* 0x0000000b04090291 */ /* 0x000fe400088f1405 */
[----:B01----:R-:W-:-:S04]  /*5630*/  IMAD.U32 R2, RZ, RZ, UR8 ;  /* 0x00000008ff027e24 */ /* 0x003fc8000f8e00ff */
[----:B------:R-:W-:-:S05]  /*5640*/  IMAD.U32 R3, RZ, RZ, UR9 ;  /* 0x00000009ff037e24 */ /* 0x000fca000f8e00ff */
[----:B------:R0:W2:Y:S01]  /*5650*/  @P1 LDG.E R6, desc[UR44][R2.64] ;  /* 0x0000002c02061981 */ /* 0x0000a2000c1e1900 */
[----:B------:R-:W-:Y:S01]  /*5660*/  UIADD3 UR4, UR6, 0x2, URZ ;  /* 0x0000000206047890 */ /* 0x000fe2000fffe03f */
[----:B------:R-:W-:-:S06]  /*5670*/  UMOV UR11, 0x40000040 ;  /* 0x40000040000b7882 */ /* 0x000fcc0000000000 */
[----:B------:R-:W-:Y:S01]  /*5680*/  UMOV UR10, UR4 ;  /* 0x00000004000a7c82 */ /* 0x000fe20008000000 */
[----:B------:R-:W-:Y:S02]  /*5690*/  WARPGROUP.DEPBAR.LE gsb0, 0x0 ;  /* 0x00008000000079c5 */ /* 0x000fe40000010000 */
[----:B------:R-:W-:-:S06]  /*56a0*/  WARPGROUP.ARRIVE ;  /* 0x00000000000079c5 */ /* 0x000fcc0000000000 */
[----:B------:R-:W-:Y:S01]  /*56b0*/  QGMMA.64x96x32.F32.E4M3.E4M3 R88, R140, gdesc[UR8], R88, gsb0 ;  /* 0x016000088c587df3 */ /* 0x000fe20008000858 */
[----:B------:R-:W-:Y:S01]  /*56c0*/  UIADD3 UR4, UR6, 0x4, URZ ;  /* 0x0000000406047890 */ /* 0x000fe2000fffe03f */
[----:B------:R-:W-:-:S06]  /*56d0*/  UMOV UR11, 0x40000040 ;  /* 0x40000040000b7882 */ /* 0x000fcc0000000000 */
[----:B------:R-:W-:Y:S01]  /*56e0*/  UMOV UR10, UR4 ;  /* 0x00000004000a7c82 */ /* 0x000fe20008000000 */
[----:B------:R-:W1:Y:S01]  /*56f0*/  SHFL.BFLY PT, R7, R8, 0x2, 0x1f ;  /* 0x0c401f0008077f89 */ /* 0x000e6200000e0000 */
[----:B------:R-:W-:-:S03]  /*5700*/  UIADD3 UR6, UR6, 0x6, URZ ;  /* 0x0000000606067890 */ /* 0x000fc6000fffe03f */
[----:B------:R-:W3:Y:S01]  /*5710*/  SHFL.BFLY PT, R10, R9, 0x2, 0x1f ;  /* 0x0c401f00090a7f89 */ /* 0x000ee200000e0000 */
[----:B------:R-:W-:Y:S02]  /*5720*/  WARPGROUP.DEPBAR.LE gsb0, 0x0 ;  /* 0x00008000000079c5 */ /* 0x000fe40000010000 */
[----:B------:R-:W-:-:S06]  /*5730*/  WARPGROUP.ARRIVE ;  /* 0x00000000000079c5 */ /* 0x000fcc0000000000 */
[----:B------:R-:W-:Y:S01]  /*5740*/  QGMMA.64x96x32.F32.E4M3.E4M3 R88, R144, gdesc[UR8], R88, gsb0 ;  /* 0x0160000890587df3 */ /* 0x000fe20008000858 */
[----:B------:R-:W-:Y:S01]  /*5750*/  UMOV UR10, UR6 ;  /* 0x00000006000a7c82 */ /* 0x000fe20008000000 */
[----:B------:R-:W-:Y:S01]  /*5760*/  UMOV UR11, 0x40000040 ;  /* 0x40000040000b7882 */ /* 0x000fe20000000000 */
[----:B-1----:R-:W-:Y:S01]  /*5770*/  FADD.FTZ R7, R7, R8 ;  /* 0x0000000807077221 */ /* 0x002fe20000010000 */
[----:B---3--:R-:W-:-:S04]  /*5780*/  FADD.FTZ R10, R10, R9 ;  /* 0x000000090a0a7221 */ /* 0x008fc80000010000 */
[----:B------:R-:W1:Y:S04]  /*5790*/  SHFL.BFLY PT, R0, R7, 0x1, 0x1f ;  /* 0x0c201f0007007f89 */ /* 0x000e6800000e0000 */
[----:B0-----:R-:W0:Y:S01]  /*57a0*/  SHFL.BFLY PT, R3, R10, 0x1, 0x1f ;  /* 0x0c201f000a037f89 */ /* 0x001e2200000e0000 */
[----:B-1----:R-:W-:Y:S01]  /*57b0*/  FADD.FTZ R11, R7, R0 ;  /* 0x00000000070b7221 */ /* 0x002fe20000010000 */
[----:B0-----:R-:W-:-:S04]  /*57c0*/  FADD.FTZ R12, R10, R3 ;  /* 0x000000030a0c7221 */ /* 0x001fc80000010000 */
[C---:B------:R-:W-:Y:S01]  /*57d0*/  FSETP.NE.FTZ.AND P1, PT, R11.reuse, RZ, PT ;  /* 0x000000ff0b00720b */ /* 0x040fe20003f35000 */
[----:B------:R-:W-:Y:S01]  /*57e0*/  FMUL.FTZ R13, R11, 0.00390625 ;  /* 0x3b8000000b0d7820 */ /* 0x000fe20000410000 */
[----:B------:R-:W-:Y:S01]  /*57f0*/  FMUL.FTZ R14, R12, 0.00390625 ;  /* 0x3b8000000c0e7820 */ /* 0x000fe20000410000 */
[----:B------:R-:W-:-:S03]  /*5800*/  IMAD.MOV.U32 R3, RZ, RZ, RZ ;  /* 0x000000ffff037224 */ /* 0x000fc600078e00ff */
[----:B------:R-:W-:Y:S02]  /*5810*/  FSETP.NE.FTZ.AND P2, PT, R13, RZ, PT ;  /* 0x000000ff0d00720b */ /* 0x000fe40003f55000 */
[----:B------:R-:W-:Y:S01]  /*5820*/  FSETP.NE.FTZ.AND P3, PT, R14, RZ, PT ;  /* 0x000000ff0e00720b */ /* 0x000fe20003f75000 */
[----:B------:R-:W-:Y:S02]  /*5830*/  WARPGROUP.DEPBAR.LE gsb0, 0x0 ;  /* 0x00008000000079c5 */ /* 0x000fe40000010000 */
[----:B------:R-:W-:-:S06]  /*5840*/  WARPGROUP.ARRIVE ;  /* 0x00000000000079c5 */ /* 0x000fcc0000000000 */
[----:B------:R-:W-:Y:S01]  /*5850*/  QGMMA.64x96x32.F32.E4M3.E4M3 R88, R148, gdesc[UR8], R88, gsb0 ;  /* 0x0160000894587df3 */ /* 0x000fe20008000858 */
[----:B------:R-:W-:Y:S01]  /*5860*/  @P1 MUFU.RCP R3, R11 ;  /* 0x0000000b00031308 */ /* 0x000fe20000001000 */
[----:B------:R-:W-:Y:S01]  /*5870*/  FSETP.NE.FTZ.AND P1, PT, R12, RZ, PT ;  /* 0x000000ff0c00720b */ /* 0x000fe20003f35000 */
[----:B------:R-:W-:-:S06]  /*5880*/  IMAD.MOV.U32 R9, RZ, RZ, RZ ;  /* 0x000000ffff097224 */ /* 0x000fcc00078e00ff */
[----:B------:R-:W0:Y:S08]  /*5890*/  @P2 MUFU.LG2 R7, R13 ;  /* 0x0000000d00072308 */ /* 0x000e300000000c00 */
[----:B------:R-:W1:Y:S08]  /*58a0*/  @P3 MUFU.LG2 R10, R14 ;  /* 0x0000000e000a3308 */ /* 0x000e700000000c00 */
[----:B------:R-:W3:Y:S01]  /*58b0*/  @P1 MUFU.RCP R9, R12 ;  /* 0x0000000c00091308 */ /* 0x000ee20000001000 */
[----:B------:R-:W-:-:S02]  /*58c0*/  IMAD.U32 R8, RZ, RZ, UR46 ;  /* 0x0000002eff087e24 */ /* 0x000fc4000f8e00ff */
[----:B------:R-:W-:Y:S02]  /*58d0*/  IMAD.U32 R16, RZ, RZ, UR46 ;  /* 0x0000002eff107e24 */ /* 0x000fe4000f8e00ff */
[----:B0-----:R-:W-:Y:S01]  /*58e0*/  @P2 FMUL.FTZ R7, R7, 0.69314718246459960938 ;  /* 0x3f31721807072820 */ /* 0x001fe20000410000 */
[----:B------:R-:W-:Y:S01]  /*58f0*/  @P2 FMUL.FTZ R8, R8, 0.69314718246459960938 ;  /* 0x3f31721808082820 */ /* 0x000fe20000410000 */
[----:B------:R-:W-:Y:S01]  /*5900*/  @P3 FMUL.FTZ R16, R16, 0.69314718246459960938 ;  /* 0x3f31721810103820 */ /* 0x000fe20000410000 */
[----:B-1----:R-:W-:Y:S01]  /*5910*/  @P3 FMUL.FTZ R11, R10, 0.69314718246459960938 ;  /* 0x3f3172180a0b3820 */ /* 0x002fe20000410000 */
[----:B------:R-:W-:Y:S02]  /*5920*/  IMAD.MOV.U32 R2, RZ, RZ, -0x800000 ;  /* 0xff800000ff027424 */ /* 0x000fe400078e00ff */
[----:B--2---:R-:W-:Y:S01]  /*5930*/  FMUL.FTZ R28, R3, R6 ;  /* 0x00000006031c7220 */ /* 0x004fe20000410000 */
[----:B------:R-:W-:Y:S02]  /*5940*/  IMAD.MOV.U32 R0, RZ, RZ, -0x800000 ;  /* 0xff800000ff007424 */ /* 0x000fe400078e00ff */
[----:B------:R-:W-:Y:S01]  /*5950*/  @P2 FFMA.FTZ R2, R8, R5, R7 ;  /* 0x0000000508022223 */ /* 0x000fe20000010007 */
[----:B------:R-:W-:Y:S01]  /*5960*/  @P3 FFMA.FTZ R0, R16, R4, R11 ;  /* 0x0000000410003223 */ /* 0x000fe2000001000b */
[----:B---3--:R-:W-:Y:S01]  /*5970*/  FMUL.FTZ R6, R9, R6 ;  /* 0x0000000609067220 */ /* 0x008fe20000410000 */
[----:B------:R-:W-:-:S02]  /*5980*/  WARPGROUP.DEPBAR.LE gsb0, 0x0 ;  /* 0x00008000000079c5 */ /* 0x000fc40000010000 */
[----:B------:R-:W-:Y:S05]  /*5990*/  @!P0 BRA `(.L_x_34) ;  /* 0x0000000000048947 */ /* 0x000fea0003800000 */
[----:B------:R-:W-:Y:S01]  /*59a0*/  BPT.TRAP 0x1 ;  /* 0x000000040000795c */ /* 0x000fe20000300000 */
.L_x_34:
[----:B------:R-:W-:Y:S01]  /*59b0*/  UIADD3 UR4, UR16, 0x17060, URZ ;  /* 0x0001706010047890 */ /* 0x000fe2000fffe03f */
[-C--:B------:R-:W-:Y:S01]  /*59c0*/  FMUL.FTZ R3, R88, R28.reuse ;  /* 0x0000001c58037220 */ /* 0x080fe20000410000 */
[-C--:B------:R-:W-:Y:S01]  /*59d0*/  FMUL.FTZ R4, R93, R28.reuse ;  /* 0x0000001c5d047220 */ /* 0x080fe20000410000 */
[-C--:B------:R-:W-:Y:S01]  /*59e0*/  FMUL.FTZ R5, R96, R28.reuse ;  /* 0x0000001c60057220 */ /* 0x080fe20000410000 */
[----:B------:R-:W-:Y:S01]  /*59f0*/  UPRMT UR4, UR7, 0x654, UR4 ;  /* 0x0000065407047896 */ /* 0x000fe20008000004 */
        /* <DEDUP_REMOVED lines=8> */
[----:B------:R-:W-:Y:S01]  /*5a80*/  SYNCS.ARRIVE.TRANS64.RED.A1T0 RZ, [UR4], RZ ;  /* 0x000000ffffff79a7 */ /* 0x000fe20008100404 */
        /* <DEDUP_REMOVED lines=31> */
[----:B------:R-:W-:Y:S01]  /*5c80*/  PLOP3.LUT P0, PT, PT, PT, PT, 0x8, 0x0 ;  /* 0x000000000000781c */ /* 0x000fe20003f0e170 */
[-C--:B------:R-:W-:Y:S01]  /*5c90*/  FMUL.FTZ R118, R118, R6.reuse ;  /* 0x0000000676767220 */ /* 0x080fe20000410000 */
[-C--:B------:R-:W-:Y:S01]  /*5ca0*/  FMUL.FTZ R115, R115, R6.reuse ;  /* 0x0000000673737220 */ /* 0x080fe20000410000 */
[-C--:B------:R-:W-:Y:S01]  /*5cb0*/  FMUL.FTZ R126, R126, R6.reuse ;  /* 0x000000067e7e7220 */ /* 0x080fe20000410000 */
[-C--:B------:R-:W-:Y:S01]  /*5cc0*/  FMUL.FTZ R123, R123, R6.reuse ;  /* 0x000000067b7b7220 */ /* 0x080fe20000410000 */
[-C--:B------:R-:W-:Y:S01]  /*5cd0*/  FMUL.FTZ R134, R134, R6.reuse ;  /* 0x0000000686867220 */ /* 0x080fe20000410000 */
[----:B------:R-:W-:-:S07]  /*5ce0*/  FMUL.FTZ R131, R131, R6 ;  /* 0x0000000683837220 */ /* 0x000fce0000410000 */
.L_x_12:
[----:B------:R-:W-:Y:S05]  /*5cf0*/  @P0 BRA `(.L_x_35) ;  /* 0x0000001800ec0947 */ /* 0x000fea0003800000 */
[----:B------:R-:W0:Y:S01]  /*5d00*/  S2R R25, SR_TID.X ;  /* 0x0000000000197919 */ /* 0x000e220000002100 */
[----:B------:R-:W-:Y:S01]  /*5d10*/  ULDC.64 UR4, c[0x4][0x38] ;  /* 0x01000e0000047ab9 */ /* 0x000fe20000000a00 */
[----:B------:R-:W1:Y:S01]  /*5d20*/  LDC R46, c[0x0][0xbe8] ;  /* 0x0002fa00ff2e7b82 */ /* 0x000e620000000800 */
[----:B------:R-:W-:Y:S01]  /*5d30*/  ULDC.64 UR8, c[0x0][0xbd0] ;  /* 0x0002f40000087ab9 */ /* 0x000fe20000000a00 */
[----:B------:R-:W2:Y:S01]  /*5d40*/  S2R R45, SR_CTAID.X ;  /* 0x00000000002d7919 */ /* 0x000ea20000002500 */
[----:B------:R-:W-:Y:S01]  /*5d50*/  USHF.R.S32.HI UR7, URZ, 0x1f, UR36 ;  /* 0x0000001f3f077899 */ /* 0x000fe20008011424 */
[----:B------:R-:W-:-:S04]  /*5d60*/  ULDC.64 UR10, c[0x0][0xb38] ;  /* 0x0002ce00000a7ab9 */ /* 0x000fc80000000a00 */
[----:B------:R-:W3:Y:S01]  /*5d70*/  LDC R74, c[0x0][0xc50] ;  /* 0x00031400ff4a7b82 */ /* 0x000ee20000000800 */
[----:B0-----:R-:W-:-:S05]  /*5d80*/  IMAD.SHL.U32 R6, R25, 0x4, RZ ;  /* 0x0000000419067824 */ /* 0x001fca00078e00ff */
[----:B------:R-:W-:Y:S02]  /*5d90*/  LOP3.LUT R6, R6, 0xc, RZ, 0xc0, !PT ;  /* 0x0000000c06067812 */ /* 0x000fe400078ec0ff */
[----:B------:R-:W-:Y:S02]  /*5da0*/  BAR.SYNC.DEFER_BLOCKING 0x1, 0x180 ;  /* 0x0046000000007b1d */ /* 0x000fe40000010000 */
[----:B------:R-:W-:-:S05]  /*5db0*/  IADD3 R6, P0, R6, UR4, RZ ;  /* 0x0000000406067c10 */ /* 0x000fca000ff1e0ff */
[----:B------:R-:W-:-:S05]  /*5dc0*/  IMAD.X R7, RZ, RZ, UR5, P0 ;  /* 0x00000005ff077e24 */ /* 0x000fca00080e06ff */
[----:B------:R0:W4:Y:S01]  /*5dd0*/  LDG.E.CONSTANT R12, desc[UR44][R6.64] ;  /* 0x0000002c060c7981 */ /* 0x000122000c1e9900 */
[C---:B------:R-:W-:Y:S01]  /*5de0*/  LOP3.LUT P0, R16, R25.reuse, 0x3, RZ, 0xc0, !PT ;  /* 0x0000000319107812 */ /* 0x040fe2000780c0ff */
[----:B------:R-:W-:Y:S01]  /*5df0*/  VIADD R25, R25, 0xffffff80 ;  /* 0xffffff8019197836 */ /* 0x000fe20000000000 */
[----:B-1----:R-:W-:Y:S01]  /*5e00*/  ISETP.NE.AND P2, PT, R46, 0x1, PT ;  /* 0x000000012e00780c */ /* 0x002fe20003f45270 */
[----:B------:R-:W-:Y:S01]  /*5e10*/  UIMAD.WIDE.U32 UR4, UR36, UR8, URZ ;  /* 0x00000008240472a5 */ /* 0x000fe2000f8e003f */
[----:B------:R-:W-:Y:S01]  /*5e20*/  ISETP.EQ.OR P0, PT, R16, 0x3, !P0 ;  /* 0x000000031000780c */ /* 0x000fe20004702670 */
[----:B------:R-:W-:Y:S01]  /*5e30*/  UIMAD UR6, UR7, UR8, URZ ;  /* 0x00000008070672a4 */ /* 0x000fe2000f8e023f */
[----:B------:R-:W-:Y:S01]  /*5e40*/  BSSY B0, `(.L_x_36) ;  /* 0x0000144000007945 */ /* 0x000fe20003800000 */
[----:B------:R-:W-:Y:S01]  /*5e50*/  UIMAD UR8, UR7, UR10, URZ ;  /* 0x0000000a070872a4 */ /* 0x000fe2000f8e023f */
[----:B------:R-:W-:Y:S01]  /*5e60*/  SEL R83, R13, R4, P0 ;  /* 0x000000040d537207 */ /* 0x000fe20000000000 */
[----:B------:R-:W-:Y:S01]  /*5e70*/  IMAD.U32 R26, RZ, RZ, UR4 ;  /* 0x00000004ff1a7e24 */ /* 0x000fe2000f8e00ff */
[----:B------:R-:W-:Y:S01]  /*5e80*/  SEL R13, R4, R13, P0 ;  /* 0x0000000d040d7207 */ /* 0x000fe20000000000 */
[----:B------:R-:W-:Y:S01]  /*5e90*/  UIMAD UR9, UR36, UR9, UR6 ;  /* 0x00000009240972a4 */ /* 0x000fe2000f8e0206 */
[----:B------:R-:W-:Y:S01]  /*5ea0*/  SHF.R.S32.HI R4, RZ, 0x1f, R25 ;  /* 0x0000001fff047819 */ /* 0x000fe20000011419 */
[----:B------:R-:W-:Y:S01]  /*5eb0*/  IMAD.U32 R27, RZ, RZ, UR5 ;  /* 0x00000005ff1b7e24 */ /* 0x000fe2000f8e00ff */
[----:B------:R-:W-:Y:S01]  /*5ec0*/  SEL R81, R3, R8, P0 ;  /* 0x0000000803517207 */ /* 0x000fe20000000000 */
[----:B------:R-:W1:Y:S01]  /*5ed0*/  @P2 LDC R72, c[0x0][0xbec] ;  /* 0x0002fb00ff482b82 */ /* 0x000e620000000800 */
[----:B0-----:R-:W-:Y:S01]  /*5ee0*/  LEA.HI R6, R4, R25, RZ, 0x7 ;  /* 0x0000001904067211 */ /* 0x001fe200078f38ff */
[----:B------:R-:W-:Y:S01]  /*5ef0*/  UIADD3 UR9, UR5, UR9, URZ ;  /* 0x0000000905097290 */ /* 0x000fe2000fffe03f */
[----:B------:R-:W-:Y:S01]  /*5f00*/  SEL R3, R8, R3, P0 ;  /* 0x0000000308037207 */ /* 0x000fe20000000000 */
[----:B------:R-:W-:Y:S01]  /*5f10*/  UIMAD.WIDE.U32 UR6, UR36, UR10, URZ ;  /* 0x0000000a240672a5 */ /* 0x000fe2000f8e003f */
[----:B------:R-:W-:Y:S01]  /*5f20*/  LOP3.LUT R8, R6, 0xffffff80, RZ, 0xc0, !PT ;  /* 0xffffff8006087812 */ /* 0x000fe200078ec0ff */
[----:B------:R-:W-:Y:S01]  /*5f30*/  UIMAD UR8, UR36, UR11, UR8 ;  /* 0x0000000b240872a4 */ /* 0x000fe2000f8e0208 */
[----:B------:R-:W-:Y:S01]  /*5f40*/  SEL R53, R132, R23, P0 ;  /* 0x0000001784357207 */ /* 0x000fe20000000000 */
[----:B------:R-:W3:Y:S01]  /*5f50*/  S2UR UR4, SR_CTAID.Y ;  /* 0x00000000000479c3 */ /* 0x000ee20000002600 */
[----:B------:R-:W-:Y:S01]  /*5f60*/  SEL R71, R23, R132, P0 ;  /* 0x0000008417477207 */ /* 0x000fe20000000000 */
[----:B------:R-:W-:Y:S01]  /*5f70*/  IMAD.IADD R40, R25, 0x1, -R8 ;  /* 0x0000000119287824 */ /* 0x000fe200078e0a08 */
[----:B------:R-:W-:Y:S01]  /*5f80*/  SEL R55, R15, R10, P0 ;  /* 0x0000000a0f377207 */ /* 0x000fe20000000000 */
[----:B------:R-:W-:Y:S01]  /*5f90*/  IMAD.U32 R27, RZ, RZ, UR9 ;  /* 0x00000009ff1b7e24 */ /* 0x000fe2000f8e00ff */
[----:B------:R-:W-:Y:S01]  /*5fa0*/  SEL R15, R10, R15, P0 ;  /* 0x0000000f0a0f7207 */ /* 0x000fe20000000000 */
[----:B------:R-:W-:Y:S01]  /*5fb0*/  UIADD3 UR8, UR7, UR8, URZ ;  /* 0x0000000807087290 */ /* 0x000fe2000fffe03f */
[----:B------:R-:W-:Y:S01]  /*5fc0*/  SHF.R.S32.HI R23, RZ, 0x1f, R40 ;  /* 0x0000001fff177819 */ /* 0x000fe20000011428 */
[----:B------:R-:W0:Y:S01]  /*5fd0*/  @P2 LDC R76, c[0x0][0xbec] ;  /* 0x0002fb00ff4c2b82 */ /* 0x000e220000000800 */
[----:B------:R-:W-:Y:S01]  /*5fe0*/  SEL R43, R58, R19, P0 ;  /* 0x000000133a2b7207 */ /* 0x000fe20000000000 */
[----:B------:R-:W-:Y:S01]  /*5ff0*/  IMAD.U32 R35, RZ, RZ, UR7 ;  /* 0x00000007ff237e24 */ /* 0x000fe2000f8e00ff */
[----:B------:R-:W-:Y:S01]  /*6000*/  LEA.HI R10, R23, R40, RZ, 0x2 ;  /* 0x00000028170a7211 */ /* 0x000fe200078f10ff */
[----:B------:R-:W-:Y:S01]  /*6010*/  IMAD.U32 R34, RZ, RZ, UR6 ;  /* 0x00000006ff227e24 */ /* 0x000fe2000f8e00ff */
[----:B------:R-:W-:Y:S01]  /*6020*/  SEL R58, R19, R58, P0 ;  /* 0x0000003a133a7207 */ /* 0x000fe20000000000 */
[----:B------:R-:W-:Y:S01]  /*6030*/  IMAD.U32 R35, RZ, RZ, UR8 ;  /* 0x00000008ff237e24 */ /* 0x000fe2000f8e00ff */
[----:B------:R-:W-:Y:S01]  /*6040*/  SHF.R.S32.HI R19, RZ, 0x7, R6 ;  /* 0x00000007ff137819 */ /* 0x000fe20000011406 */
[----:B------:R-:W-:Y:S01]  /*6050*/  ULDC.64 UR6, c[0x0][0xb48] ;  /* 0x0002d20000067ab9 */ /* 0x000fe20000000a00 */
[----:B------:R-:W-:Y:S01]  /*6060*/  LEA.HI R4, R4, R25, RZ, 0x2 ;  /* 0x0000001904047211 */ /* 0x000fe200078f10ff */
[----:B------:R-:W-:Y:S01]  /*6070*/  ULDC.64 UR8, c[0x0][0xb28] ;  /* 0x0002ca0000087ab9 */ /* 0x000fe20000000a00 */
[----:B------:R-:W-:-:S02]  /*6080*/  SHF.R.S32.HI R6, RZ, 0x2, R10 ;  /* 0x00000002ff067819 */ /* 0x000fc4000001140a */
[----:B------:R-:W-:Y:S02]  /*6090*/  SHF.R.S32.HI R7, RZ, 0x1f, R10 ;  /* 0x0000001fff077819 */ /* 0x000fe4000001140a */
[----:B------:R-:W-:Y:S01]  /*60a0*/  LOP3.LUT R8, R4, 0xfffffffc, RZ, 0xc0, !PT ;  /* 0xfffffffc04087812 */ /* 0x000fe200078ec0ff */
[----:B------:R-:W-:Y:S01]  /*60b0*/  IMAD.HI R4, R19, 0x55555556, RZ ;  /* 0x5555555613047827 */ /* 0x000fe200078e02ff */
[----:B------:R-:W-:Y:S02]  /*60c0*/  LEA.HI R7, R7, R6, RZ, 0x3 ;  /* 0x0000000607077211 */ /* 0x000fe400078f18ff */
[----:B------:R-:W-:Y:S01]  /*60d0*/  SEL R57, R5, R14, P0 ;  /* 0x0000000e05397207 */ /* 0x000fe20000000000 */
[----:B------:R-:W-:Y:S01]  /*60e0*/  IMAD.IADD R8, R25, 0x1, -R8 ;  /* 0x0000000119087824 */ /* 0x000fe200078e0a08 */
[----:B------:R-:W-:Y:S02]  /*60f0*/  SEL R5, R14, R5, P0 ;  /* 0x000000050e057207 */ /* 0x000fe40000000000 */
[----:B------:R-:W-:-:S02]  /*6100*/  SEL R65, R9, R20, P0 ;  /* 0x0000001409417207 */ /* 0x000fc40000000000 */
[----:B------:R-:W-:Y:S02]  /*6110*/  SEL R14, R20, R9, P0 ;  /* 0x00000009140e7207 */ /* 0x000fe40000000000 */
[----:B------:R-:W-:Y:S02]  /*6120*/  LOP3.LUT R9, R7, 0xfffffff8, RZ, 0xc0, !PT ;  /* 0xfffffff807097812 */ /* 0x000fe400078ec0ff */
[----:B------:R-:W-:Y:S02]  /*6130*/  LEA.HI R7, R23, R40, RZ, 0x5 ;  /* 0x0000002817077211 */ /* 0x000fe400078f28ff */
[----:B------:R-:W-:Y:S01]  /*6140*/  SEL R61, R135, R134, P0 ;  /* 0x00000086873d7207 */ /* 0x000fe20000000000 */
[----:B------:R-:W-:Y:S01]  /*6150*/  IMAD.IADD R6, R6, 0x1, -R9 ;  /* 0x0000000106067824 */ /* 0x000fe200078e0a09 */
[----:B------:R-:W-:Y:S02]  /*6160*/  LEA.HI R4, R4, R4, RZ, 0x1 ;  /* 0x0000000404047211 */ /* 0x000fe400078f08ff */
[----:B------:R-:W-:-:S02]  /*6170*/  SHF.R.S32.HI R7, RZ, 0x5, R7 ;  /* 0x00000005ff077819 */ /* 0x000fc40000011407 */
[----:B------:R-:W-:Y:S01]  /*6180*/  LEA.HI R9, R8, R8, RZ, 0x1 ;  /* 0x0000000808097211 */ /* 0x000fe200078f08ff */
[----:B------:R-:W-:Y:S01]  /*6190*/  IMAD R4, R4, -0x3, R19 ;  /* 0xfffffffd04047824 */ /* 0x000fe200078e0213 */
[----:B------:R-:W-:Y:S01]  /*61a0*/  SEL R33, R134, R135, P0 ;  /* 0x0000008786217207 */ /* 0x000fe20000000000 */
[----:B------:R-:W-:Y:S01]  /*61b0*/  IMAD R7, R7, 0x10, R6 ;  /* 0x0000001007077824 */ /* 0x000fe200078e0206 */
[----:B------:R-:W-:Y:S02]  /*61c0*/  LOP3.LUT R9, R9, 0x1ffffffe, RZ, 0xc0, !PT ;  /* 0x1ffffffe09097812 */ /* 0x000fe400078ec0ff */
[----:B------:R-:W-:Y:S01]  /*61d0*/  SEL R49, R124, R21, P0 ;  /* 0x000000157c317207 */ /* 0x000fe20000000000 */
[----:B------:R-:W-:Y:S01]  /*61e0*/  IMAD R4, R4, 0x40, R7 ;  /* 0x0000004004047824 */ /* 0x000fe200078e0207 */
[----:B------:R-:W-:Y:S01]  /*61f0*/  SEL R75, R21, R124, P0 ;  /* 0x0000007c154b7207 */ /* 0x000fe20000000000 */
[----:B------:R-:W-:Y:S01]  /*6200*/  IMAD.IADD R9, R8, 0x1, -R9 ;  /* 0x0000000108097824 */ /* 0x000fe200078e0a09 */
[----:B------:R-:W-:Y:S01]  /*6210*/  SEL R31, R98, R99, P0 ;  /* 0x00000063621f7207 */ /* 0x000fe20000000000 */
[--C-:B--2---:R-:W-:Y:S01]  /*6220*/  IMAD R54, R45, 0xc0, R4.reuse ;  /* 0x000000c02d367824 */ /* 0x104fe200078e0204 */
[----:B------:R-:W-:Y:S01]  /*6230*/  SEL R21, R114, R115, P0 ;  /* 0x0000007372157207 */ /* 0x000fe20000000000 */
[----:B------:R-:W-:Y:S01]  /*6240*/  IMAD R9, R9, 0x8, R4 ;  /* 0x0000000809097824 */ /* 0x000fe200078e0204 */
[----:B------:R-:W-:-:S02]  /*6250*/  SEL R77, R47, R24, P0 ;  /* 0x000000182f4d7207 */ /* 0x000fc40000000000 */
[----:B------:R-:W-:Y:S01]  /*6260*/  SEL R47, R24, R47, P0 ;  /* 0x0000002f182f7207 */ /* 0x000fe20000000000 */
[----:B------:R-:W-:Y:S01]  /*6270*/  IMAD R45, R45, 0xc0, R9 ;  /* 0x000000c02d2d7824 */ /* 0x000fe200078e0209 */
[----:B------:R-:W-:Y:S02]  /*6280*/  SEL R59, R18, R11, P0 ;  /* 0x0000000b123b7207 */ /* 0x000fe40000000000 */
[----:B------:R-:W-:Y:S01]  /*6290*/  SEL R18, R11, R18, P0 ;  /* 0x000000120b127207 */ /* 0x000fe20000000000 */
[----:B0-----:R-:W-:Y:S01]  /*62a0*/  @P2 IMAD.HI.U32 R76, R45, R76, RZ ;  /* 0x0000004c2d4c2227 */ /* 0x001fe200078e00ff */
[----:B------:R-:W-:Y:S02]  /*62b0*/  SEL R69, R94, R95, P0 ;  /* 0x0000005f5e457207 */ /* 0x000fe40000000000 */
[----:B------:R-:W-:Y:S02]  /*62c0*/  SEL R73, R51, R28, P0 ;  /* 0x0000001c33497207 */ /* 0x000fe40000000000 */
[----:B------:R-:W-:-:S02]  /*62d0*/  SEL R51, R28, R51, P0 ;  /* 0x000000331c337207 */ /* 0x000fc40000000000 */
[----:B------:R-:W-:Y:S02]  /*62e0*/  SEL R79, R17, R22, P0 ;  /* 0x00000016114f7207 */ /* 0x000fe40000000000 */
[----:B------:R-:W-:Y:S02]  /*62f0*/  SEL R67, R102, R103, P0 ;  /* 0x0000006766437207 */ /* 0x000fe40000000000 */
[----:B------:R-:W-:Y:S02]  /*6300*/  LOP3.LUT R7, R10, 0x7ffffffc, RZ, 0xc0, !PT ;  /* 0x7ffffffc0a077812 */ /* 0x000fe400078ec0ff */
[----:B------:R-:W-:Y:S02]  /*6310*/  SEL R17, R22, R17, P0 ;  /* 0x0000001116117207 */ /* 0x000fe40000000000 */
[----:B------:R-:W-:Y:S02]  /*6320*/  SEL R29, R90, R91, P0 ;  /* 0x0000005b5a1d7207 */ /* 0x000fe40000000000 */
[----:B------:R-:W-:-:S02]  /*6330*/  SEL R11, R106, R107, P0 ;  /* 0x0000006b6a0b7207 */ /* 0x000fc40000000000 */
[----:B------:R-:W-:Y:S02]  /*6340*/  SEL R63, R110, R111, P0 ;  /* 0x0000006f6e3f7207 */ /* 0x000fe40000000000 */
[----:B------:R-:W-:Y:S02]  /*6350*/  SEL R41, R118, R119, P0 ;  /* 0x0000007776297207 */ /* 0x000fe40000000000 */
[----:B------:R-:W-:Y:S02]  /*6360*/  SEL R37, R122, R123, P0 ;  /* 0x0000007b7a257207 */ /* 0x000fe40000000000 */
        /* <DEDUP_REMOVED lines=13> */
[C---:B------:R-:W-:Y:S01]  /*6440*/  LOP3.LUT P1, RZ, R40.reuse, 0x3, RZ, 0xc0, !PT ;  /* 0x0000000328ff7812 */ /* 0x040fe2000782c0ff */
[----:B------:R-:W-:Y:S01]  /*6450*/  IMAD.IADD R40, R40, 0x1, -R7 ;  /* 0x0000000128287824 */ /* 0x000fe200078e0a07 */
[----:B----4-:R-:W-:Y:S01]  /*6460*/  LOP3.LUT R44, R12, 0x2, RZ, 0x3c, !PT ;  /* 0x000000020c2c7812 */ /* 0x010fe200078e3cff */
[----:B------:R-:W-:Y:S04]  /*6470*/  SHFL.IDX PT, R60, R33, R12, 0x1c1f ;  /* 0x001c1f0c213c7589 */ /* 0x000fe800000e0000 */
[----:B------:R-:W0:Y:S04]  /*6480*/  SHFL.IDX PT, R61, R61, R44, 0x1c1f ;  /* 0x001c1f2c3d3d7589 */ /* 0x000e2800000e0000 */
[----:B------:R2:W-:Y:S04]  /*6490*/  SHFL.IDX PT, R24, R31, R12, 0x1c1f ;  /* 0x001c1f0c1f187589 */ /* 0x0005e800000e0000 */
[----:B------:R-:W-:Y:S04]  /*64a0*/  SHFL.IDX PT, R9, R21, R12, 0x1c1f ;  /* 0x001c1f0c15097589 */ /* 0x000fe800000e0000 */
[----:B------:R-:W-:Y:S01]  /*64b0*/  SHFL.IDX PT, R20, R81, R12, 0x1c1f ;  /* 0x001c1f0c51147589 */ /* 0x000fe200000e0000 */
[----:B--2---:R-:W2:Y:S03]  /*64c0*/  LDC.64 R30, c[0x0][0xbd8] ;  /* 0x0002f600ff1e7b82 */ /* 0x004ea60000000a00 */
[----:B------:R0:W-:Y:S04]  /*64d0*/  SHFL.IDX PT, R21, R3, R44, 0x1c1f ;  /* 0x001c1f2c03157589 */ /* 0x0001e800000e0000 */
[----:B------:R-:W-:Y:S04]  /*64e0*/  SHFL.IDX PT, R19, R83, R12, 0x1c1f ;  /* 0x001c1f0c53137589 */ /* 0x000fe800000e0000 */
[----:B------:R-:W4:Y:S01]  /*64f0*/  SHFL.IDX PT, R62, R13, R44, 0x1c1f ;  /* 0x001c1f2c0d3e7589 */ /* 0x000f2200000e0000 */
[----:B0-----:R-:W-:-:S03]  /*6500*/  SEL R3, R61, R60, P0 ;  /* 0x0000003c3d037207 */ /* 0x001fc60000000000 */
[----:B------:R-:W-:Y:S04]  /*6510*/  SHFL.IDX PT, R57, R57, R12, 0x1c1f ;  /* 0x001c1f0c39397589 */ /* 0x000fe800000e0000 */
[----:B------:R0:W5:Y:S04]  /*6520*/  SHFL.IDX PT, R66, R5, R44, 0x1c1f ;  /* 0x001c1f2c05427589 */ /* 0x00016800000e0000 */
[----:B------:R-:W-:Y:S04]  /*6530*/  SHFL.IDX PT, R59, R59, R12, 0x1c1f ;  /* 0x001c1f0c3b3b7589 */ /* 0x000fe800000e0000 */
[----:B------:R5:W-:Y:S01]  /*6540*/  SHFL.IDX PT, R68, R18, R44, 0x1c1f ;  /* 0x001c1f2c12447589 */ /* 0x000be200000e0000 */
[----:B0-----:R-:W-:-:S03]  /*6550*/  SEL R5, R60, R61, P0 ;  /* 0x0000003d3c057207 */ /* 0x001fc60000000000 */
[----:B------:R-:W-:Y:S01]  /*6560*/  SHFL.IDX PT, R55, R55, R12, 0x1c1f ;  /* 0x001c1f0c37377589 */ /* 0x000fe200000e0000 */
[----:B------:R-:W0:Y:S03]  /*6570*/  LDC.64 R60, c[0x0][0xb40] ;  /* 0x0002d000ff3c7b82 */ /* 0x000e260000000a00 */
[----:B------:R-:W3:Y:S01]  /*6580*/  SHFL.IDX PT, R64, R15, R44, 0x1c1f ;  /* 0x001c1f2c0f407589 */ /* 0x000ee200000e0000 */
[----:B----4-:R-:W-:-:S03]  /*6590*/  SEL R13, R19, R62, P0 ;  /* 0x0000003e130d7207 */ /* 0x010fc60000000000 */
[----:B------:R4:W-:Y:S04]  /*65a0*/  SHFL.IDX PT, R28, R69, R12, 0x1c1f ;  /* 0x001c1f0c451c7589 */ /* 0x0009e800000e0000 */
[----:B------:R-:W-:Y:S01]  /*65b0*/  SHFL.IDX PT, R16, R67, R12, 0x1c1f ;  /* 0x001c1f0c43107589 */ /* 0x000fe200000e0000 */
[----:B-----5:R-:W-:-:S03]  /*65c0*/  SEL R18, R57, R66, P0 ;  /* 0x0000004239127207 */ /* 0x020fc60000000000 */
[----:B------:R-:W-:Y:S01]  /*65d0*/  SHFL.IDX PT, R8, R41, R12, 0x1c1f ;  /* 0x001c1f0c29087589 */ /* 0x000fe200000e0000 */
[----:B----4-:R-:W4:Y:S03]  /*65e0*/  @P2 LDC R69, c[0x0][0xbf0] ;  /* 0x0002fc00ff452b82 */ /* 0x010f260000000800 */
[----:B------:R-:W-:Y:S04]  /*65f0*/  SHFL.IDX PT, R7, R37, R12, 0x1c1f ;  /* 0x001c1f0c25077589 */ /* 0x000fe800000e0000 */
[----:B------:R-:W-:Y:S01]  /*6600*/  SHFL.IDX PT, R4, R39, R12, 0x1c1f ;  /* 0x001c1f0c27047589 */ /* 0x000fe200000e0000 */
[----:B0-----:R-:W-:-:S03]  /*6610*/  IMAD.WIDE.U32 R34, R60, UR42, R34 ;  /* 0x0000002a3c227c25 */ /* 0x001fc6000f8e0022 */
[----:B------:R-:W-:Y:S01]  /*6620*/  SHFL.IDX PT, R6, R25, R12, 0x1c1f ;  /* 0x001c1f0c19067589 */ /* 0x000fe200000e0000 */
[----:B---3--:R-:W-:-:S03]  /*6630*/  SEL R15, R64, R55, P0 ;  /* 0x00000037400f7207 */ /* 0x008fc60000000000 */
[----:B------:R-:W-:Y:S04]  /*6640*/  SHFL.IDX PT, R67, R17, R44, 0x1c1f ;  /* 0x001c1f2c11437589 */ /* 0x000fe800000e0000 */
[----:B------:R0:W-:Y:S04]  /*6650*/  SHFL.IDX PT, R70, R14, R44, 0x1c1f ;  /* 0x001c1f2c0e467589 */ /* 0x0001e800000e0000 */
[----:B------:R-:W-:Y:S04]  /*6660*/  SHFL.IDX PT, R58, R58, R44, 0x1c1f ;  /* 0x001c1f2c3a3a7589 */ /* 0x000fe800000e0000 */
[----:B------:R-:W-:Y:S01]  /*6670*/  SHFL.IDX PT, R50, R75, R44, 0x1c1f ;  /* 0x001c1f2c4b327589 */ /* 0x000fe200000e0000 */
[----:B0-----:R-:W-:Y:S01]  /*6680*/  SEL R14, R66, R57, P0 ;  /* 0x00000039420e7207 */ /* 0x001fe20000000000 */
[----:B------:R-:W-:-:S02]  /*6690*/  IMAD R57, RZ, RZ, -UR36 ;  /* 0x80000024ff397e24 */ /* 0x000fc4000f8e02ff */
[----:B------:R-:W-:Y:S04]  /*66a0*/  SHFL.IDX PT, R47, R47, R44, 0x1c1f ;  /* 0x001c1f2c2f2f7589 */ /* 0x000fe800000e0000 */
[----:B------:R0:W-:Y:S04]  /*66b0*/  SHFL.IDX PT, R56, R71, R44, 0x1c1f ;  /* 0x001c1f2c47387589 */ /* 0x0001e800000e0000 */
[----:B------:R-:W-:Y:S04]  /*66c0*/  SHFL.IDX PT, R51, R51, R44, 0x1c1f ;  /* 0x001c1f2c33337589 */ /* 0x000fe800000e0000 */
[----:B------:R-:W-:Y:S01]  /*66d0*/  SHFL.IDX PT, R41, R95, R44, 0x1c1f ;  /* 0x001c1f2c5f297589 */ /* 0x000fe200000e0000 */
[----:B0-----:R-:W0:Y:S03]  /*66e0*/  @P2 LDC R71, c[0x0][0xbf0] ;  /* 0x0002fc00ff472b82 */ /* 0x001e260000000800 */
[----:B------:R-:W-:Y:S04]  /*66f0*/  SHFL.IDX PT, R38, R91, R44, 0x1c1f ;  /* 0x001c1f2c5b267589 */ /* 0x000fe800000e0000 */
        /* <DEDUP_REMOVED lines=8> */
[----:B------:R2:W-:Y:S04]  /*6780*/  SHFL.IDX PT, R23, R23, R44, 0x1c1f ;  /* 0x001c1f2c17177589 */ /* 0x0005e800000e0000 */
[----:B------:R-:W3:Y:S04]  /*6790*/  SHFL.IDX PT, R65, R65, R12, 0x1c1f ;  /* 0x001c1f0c41417589 */ /* 0x000ee800000e0000 */
[----:B------:R-:W5:Y:S01]  /*67a0*/  SHFL.IDX PT, R42, R79, R12, 0x1c1f ;  /* 0x001c1f0c4f2a7589 */ /* 0x000f6200000e0000 */
[----:B--2---:R-:W-:-:S03]  /*67b0*/  IMAD R44, R30, UR43, RZ ;  /* 0x0000002b1e2c7c24 */ /* 0x004fc6000f8e02ff */
[----:B------:R-:W-:Y:S01]  /*67c0*/  SHFL.IDX PT, R43, R43, R12, 0x1c1f ;  /* 0x001c1f0c2b2b7589 */ /* 0x000fe200000e0000 */
[----:B------:R-:W-:-:S03]  /*67d0*/  IMAD R31, R31, UR42, R44 ;  /* 0x0000002a1f1f7c24 */ /* 0x000fc6000f8e022c */
[----:B------:R-:W2:Y:S01]  /*67e0*/  SHFL.IDX PT, R48, R77, R12, 0x1c1f ;  /* 0x001c1f0c4d307589 */ /* 0x000ea200000e0000 */
[----:B-1----:R-:W-:-:S03]  /*67f0*/  @P2 IMAD.HI.U32 R44, R45, R72, RZ ;  /* 0x000000482d2c2227 */ /* 0x002fc600078e00ff */
[----:B------:R-:W1:Y:S04]  /*6800*/  SHFL.IDX PT, R49, R49, R12, 0x1c1f ;  /* 0x001c1f0c31317589 */ /* 0x000e6800000e0000 */
[----:B------:R-:W1:Y:S04]  /*6810*/  SHFL.IDX PT, R52, R73, R12, 0x1c1f ;  /* 0x001c1f0c49347589 */ /* 0x000e6800000e0000 */
[----:B------:R-:W1:Y:S04]  /*6820*/  SHFL.IDX PT, R53, R53, R12, 0x1c1f ;  /* 0x001c1f0c35357589 */ /* 0x000e6800000e0000 */
[----:B------:R-:W-:Y:S04]  /*6830*/  SHFL.IDX PT, R29, R29, R12, 0x1c1f ;  /* 0x001c1f0c1d1d7589 */ /* 0x000fe800000e0000 */
[----:B------:R-:W-:Y:S04]  /*6840*/  SHFL.IDX PT, R11, R11, R12, 0x1c1f ;  /* 0x001c1f0c0b0b7589 */ /* 0x000fe800000e0000 */
[----:B------:R4:W-:Y:S02]  /*6850*/  SHFL.IDX PT, R10, R63, R12, 0x1c1f ;  /* 0x001c1f0c3f0a7589 */ /* 0x0009e400000e0000 */
[----:B----4-:R-:W-:-:S02]  /*6860*/  SEL R12, R20, R21, P0 ;  /* 0x00000015140c7207 */ /* 0x010fc40000000000 */
[----:B------:R-:W-:Y:S02]  /*6870*/  SEL R20, R21, R20, P0 ;  /* 0x0000001415147207 */ /* 0x000fe40000000000 */
[----:B------:R-:W-:Y:S01]  /*6880*/  SEL R21, R62, R19, P0 ;  /* 0x000000133e157207 */ /* 0x000fe20000000000 */
[----:B------:R-:W-:Y:S01]  /*6890*/  IMAD.WIDE.U32 R62, R30, UR42, R26 ;  /* 0x0000002a1e3e7c25 */ /* 0x000fe2000f8e001a */
[----:B------:R-:W-:Y:S02]  /*68a0*/  SEL R27, R59, R68, P0 ;  /* 0x000000443b1b7207 */ /* 0x000fe40000000000 */
[----:B------:R-:W-:Y:S01]  /*68b0*/  SEL R19, R55, R64, P0 ;  /* 0x0000004037137207 */ /* 0x000fe20000000000 */
[----:B------:R-:W-:Y:S01]  /*68c0*/  IMAD.IADD R63, R63, 0x1, R31 ;  /* 0x000000013f3f7824 */ /* 0x000fe200078e021f */
[----:B------:R-:W-:Y:S01]  /*68d0*/  SEL R31, R68, R59, P0 ;  /* 0x0000003b441f7207 */ /* 0x000fe20000000000 */
[----:B------:R-:W-:Y:S01]  /*68e0*/  IMAD R59, R74, R57, UR4 ;  /* 0x000000044a3b7e24 */ /* 0x000fe2000f8e0239 */
[----:B------:R-:W-:Y:S01]  /*68f0*/  ULDC.64 UR4, c[0x0][0xbe0] ;  /* 0x0002f80000047ab9 */ /* 0x000fe20000000a00 */
[----:B------:R-:W-:Y:S01]  /*6900*/  IMAD R64, R60, UR43, RZ ;  /* 0x0000002b3c407c24 */ /* 0x000fe2000f8e02ff */
[----:B---3--:R-:W-:Y:S01]  /*6910*/  SEL R26, R65, R70, P0 ;  /* 0x00000046411a7207 */ /* 0x008fe20000000000 */
[----:B------:R-:W-:Y:S01]  /*6920*/  IMAD.MOV.U32 R55, RZ, RZ, R45 ;  /* 0x000000ffff377224 */ /* 0x000fe200078e002d */
[----:B------:R-:W-:Y:S01]  /*6930*/  @P2 SHF.R.U32.HI R55, RZ, R69, R44 ;  /* 0x00000045ff372219 */ /* 0x000fe2000001162c */
[----:B------:R-:W-:Y:S01]  /*6940*/  IMAD R61, R61, UR42, R64 ;  /* 0x0000002a3d3d7c24 */ /* 0x000fe2000f8e0240 */
[----:B------:R-:W-:Y:S01]  /*6950*/  SHF.R.S32.HI R44, RZ, 0x1f, R59 ;  /* 0x0000001fff2c7819 */ /* 0x000fe2000001143b */
[----:B------:R-:W-:Y:S01]  /*6960*/  IMAD.MOV.U32 R60, RZ, RZ, R34 ;  /* 0x000000ffff3c7224 */ /* 0x000fe200078e0022 */
[----:B------:R-:W-:Y:S01]  /*6970*/  SEL R30, R70, R65, P0 ;  /* 0x00000041461e7207 */ /* 0x000fe20000000000 */
[----:B------:R-:W-:-:S02]  /*6980*/  IMAD.IADD R61, R35, 0x1, R61 ;  /* 0x00000001233d7824 */ /* 0x000fc400078e023d */
[C---:B------:R-:W-:Y:S02]  /*6990*/  IMAD R35, R44.reuse, UR4, RZ ;  /* 0x000000042c237c24 */ /* 0x040fe4000f8e02ff */
[----:B------:R-:W-:Y:S01]  /*69a0*/  IMAD.MOV.U32 R57, RZ, RZ, R45 ;  /* 0x000000ffff397224 */ /* 0x000fe200078e002d */
[----:B0-----:R-:W-:Y:S01]  /*69b0*/  @P2 SHF.R.U32.HI R57, RZ, R71, R76 ;  /* 0x00000047ff392219 */ /* 0x001fe2000001164c */
[C---:B------:R-:W-:Y:S02]  /*69c0*/  IMAD R64, R59.reuse, UR5, R35 ;  /* 0x000000053b407c24 */ /* 0x040fe4000f8e0223 */
[----:B------:R-:W-:Y:S02]  /*69d0*/  IMAD R44, R44, UR6, RZ ;  /* 0x000000062c2c7c24 */ /* 0x000fe4000f8e02ff */
[----:B------:R-:W-:Y:S01]  /*69e0*/  IMAD.WIDE.U32 R34, R59, UR4, R62 ;  /* 0x000000043b227c25 */ /* 0x000fe2000f8e003e */
[----:B------:R-:W-:-:S03]  /*69f0*/  ULDC.64 UR4, c[0x0][0xb30] ;  /* 0x0002cc0000047ab9 */ /* 0x000fc60000000a00 */
[----:B------:R-:W-:Y:S01]  /*6a00*/  IMAD R63, R59, UR7, R44 ;  /* 0x000000073b3f7c24 */ /* 0x000fe2000f8e022c */
[----:B------:R-:W-:Y:S01]  /*6a10*/  IADD3 R34, P2, R55, R34, RZ ;  /* 0x0000002237227210 */ /* 0x000fe20007f5e0ff */
[----:B------:R-:W-:Y:S01]  /*6a20*/  IMAD.WIDE.U32 R60, R59, UR6, R60 ;  /* 0x000000063b3c7c25 */ /* 0x000fe2000f8e003c */
[----:B------:R-:W-:Y:S01]  /*6a30*/  SHF.R.S32.HI R59, RZ, 0x1f, R55 ;  /* 0x0000001fff3b7819 */ /* 0x000fe20000011437 */
[----:B------:R-:W-:Y:S01]  /*6a40*/  ULDC.64 UR6, c[0x0][0xbc8] ;  /* 0x0002f20000067ab9 */ /* 0x000fe20000000a00 */
[----:B------:R-:W-:Y:S01]  /*6a50*/  SHF.R.S32.HI R44, RZ, 0x1f, R57 ;  /* 0x0000001fff2c7819 */ /* 0x000fe20000011439 */
[----:B------:R-:W-:Y:S01]  /*6a60*/  IMAD.MOV R55, RZ, RZ, -R55 ;  /* 0x000000ffff377224 */ /* 0x000fe200078e0a37 */
[----:B------:R-:W-:Y:S01]  /*6a70*/  IADD3.X R35, R59, R35, R64, P2, !PT ;  /* 0x000000233b237210 */ /* 0x000fe200017fe440 */
[----:B------:R-:W-:Y:S02]  /*6a80*/  IMAD.MOV R62, RZ, RZ, -R57 ;  /* 0x000000ffff3e7224 */ /* 0x000fe400078e0a39 */
[----:B------:R-:W-:-:S02]  /*6a90*/  IMAD R44, R44, UR4, RZ ;  /* 0x000000042c2c7c24 */ /* 0x000fc4000f8e02ff */
[C---:B------:R-:W-:Y:S02]  /*6aa0*/  IMAD R55, R46.reuse, R55, R45 ;  /* 0x000000372e377224 */ /* 0x040fe400078e022d */
[----:B------:R-:W-:Y:S02]  /*6ab0*/  IMAD.IADD R61, R61, 0x1, R63 ;  /* 0x000000013d3d7824 */ /* 0x000fe400078e023f */
[----:B------:R-:W-:Y:S02]  /*6ac0*/  IMAD R59, R46, R62, R45 ;  /* 0x0000003e2e3b7224 */ /* 0x000fe400078e022d */
[C---:B------:R-:W-:Y:S01]  /*6ad0*/  IMAD R63, R57.reuse, UR5, R44 ;  /* 0x00000005393f7c24 */ /* 0x040fe2000f8e022c */
[----:B------:R-:W-:Y:S01]  /*6ae0*/  SHF.R.S32.HI R44, RZ, 0x1f, R55 ;  /* 0x0000001fff2c7819 */ /* 0x000fe20000011437 */
[----:B------:R-:W-:Y:S01]  /*6af0*/  IMAD.WIDE.U32 R60, R57, UR4, R60 ;  /* 0x00000004393c7c25 */ /* 0x000fe2000f8e003c */
[----:B------:R-:W-:Y:S01]  /*6b00*/  SHF.R.S32.HI R45, RZ, 0x1f, R59 ;  /* 0x0000001fff2d7819 */ /* 0x000fe2000001143b */
[----:B------:R-:W0:Y:S01]  /*6b10*/  S2UR UR5, SR_CgaCtaId ;  /* 0x00000000000579c3 */ /* 0x000e220000008800 */
[----:B------:R-:W-:Y:S01]  /*6b20*/  UMOV UR4, 0x400 ;  /* 0x0000040000047882 */ /* 0x000fe20000000000 */
[----:B------:R-:W-:-:S02]  /*6b30*/  IMAD R44, R44, UR6, RZ ;  /* 0x000000062c2c7c24 */ /* 0x000fc4000f8e02ff */
[----:B------:R-:W-:Y:S02]  /*6b40*/  IMAD R62, R45, UR8, RZ ;  /* 0x000000082d3e7c24 */ /* 0x000fe4000f8e02ff */
[----:B------:R-:W-:Y:S02]  /*6b50*/  IMAD R57, R55, UR7, R44 ;  /* 0x0000000737397c24 */ /* 0x000fe4000f8e022c */
[----:B------:R-:W-:Y:S02]  /*6b60*/  IMAD.IADD R61, R61, 0x1, R63 ;  /* 0x000000013d3d7824 */ /* 0x000fe400078e023f */
[----:B------:R-:W-:Y:S01]  /*6b70*/  IMAD.WIDE.U32 R44, R55, UR6, R34 ;  /* 0x00000006372c7c25 */ /* 0x000fe2000f8e0022 */
[----:B------:R-:W-:Y:S01]  /*6b80*/  ULDC.64 UR6, c[0x0][0xba8] ;  /* 0x0002ea0000067ab9 */ /* 0x000fe20000000a00 */
[----:B-----5:R-:W-:Y:S02]  /*6b90*/  SEL R34, R42, R67, P0 ;  /* 0x000000432a227207 */ /* 0x020fe40000000000 */
[C---:B------:R-:W-:Y:S01]  /*6ba0*/  IMAD R35, R59.reuse, UR9, R62 ;  /* 0x000000093b237c24 */ /* 0x040fe2000f8e023e */
[----:B------:R-:W-:Y:S01]  /*6bb0*/  LEA R55, P2, R44, UR6, 0x2 ;  /* 0x000000062c377c11 */ /* 0x000fe2000f8410ff */
[----:B------:R-:W-:Y:S01]  /*6bc0*/  IMAD.WIDE.U32 R60, R59, UR8, R60 ;  /* 0x000000083b3c7c25 */ /* 0x000fe2000f8e003c */
[----:B------:R-:W-:Y:S01]  /*6bd0*/  ULDC.64 UR8, c[0x0][0xb00] ;  /* 0x0002c00000087ab9 */ /* 0x000fe20000000a00 */
[----:B------:R-:W-:Y:S01]  /*6be0*/  ULDC UR6, c[0x0][0xa88] ;  /* 0x0002a20000067ab9 */ /* 0x000fe20000000800 */
[----:B------:R-:W-:Y:S01]  /*6bf0*/  SEL R42, R67, R42, P0 ;  /* 0x0000002a432a7207 */ /* 0x000fe20000000000 */
[----:B------:R-:W-:Y:S01]  /*6c00*/  IMAD.IADD R45, R45, 0x1, R57 ;  /* 0x000000012d2d7824 */ /* 0x000fe200078e0239 */
[----:B------:R-:W-:Y:S01]  /*6c10*/  LEA R66, P3, R60, UR8, 0x2 ;  /* 0x000000083c427c11 */ /* 0x000fe2000f8610ff */
[----:B------:R-:W-:Y:S01]  /*6c20*/  IMAD.IADD R35, R61, 0x1, R35 ;  /* 0x000000013d237824 */ /* 0x000fe200078e0223 */
[----:B------:R-:W-:Y:S01]  /*6c30*/  SHFL.IDX PT, R62, R55, 0x1, 0x1c1f ;  /* 0x003c1f00373e7f89 */ /* 0x000fe200000e0000 */
[----:B0-----:R-:W-:Y:S01]  /*6c40*/  ULEA UR4, UR5, UR4, 0x18 ;  /* 0x0000000405047291 */ /* 0x001fe2000f8ec03f */
[----:B------:R-:W-:Y:S01]  /*6c50*/  LEA.HI.X R57, R44, UR7, R45, 0x2, P2 ;  /* 0x000000072c397c11 */ /* 0x000fe200090f142d */
[----:B------:R-:W-:Y:S01]  /*6c60*/  IMAD R65, R46, UR6, RZ ;  /* 0x000000062e417c24 */ /* 0x000fe2000f8e02ff */
[----:B------:R-:W-:Y:S01]  /*6c70*/  LEA.HI.X R68, R60, UR9, R35, 0x2, P3 ;  /* 0x000000093c447c11 */ /* 0x000fe200098f1423 */
[C---:B------:R-:W-:Y:S01]  /*6c80*/  VIADD R64, R54.reuse, 0x8 ;  /* 0x0000000836407836 */ /* 0x040fe20000000000 */
[----:B------:R0:W-:Y:S01]  /*6c90*/  SHFL.IDX PT, R60, R55, RZ, 0x1c1f ;  /* 0x001c1fff373c7589 */ /* 0x0001e200000e0000 */
[----:B------:R-:W-:Y:S01]  /*6ca0*/  UIADD3 UR4, UR4, 0x17020, URZ ;  /* 0x0001702004047890 */ /* 0x000fe2000fffe03f */
[----:B------:R-:W-:-:S02]  /*6cb0*/  ISETP.GE.OR P2, PT, R54, R65, P1 ;  /* 0x000000413600720c */ /* 0x000fc40000f46670 */
[----:B------:R-:W3:Y:S01]  /*6cc0*/  SHFL.IDX PT, R61, R57, RZ, 0x1c1f ;  /* 0x001c1fff393d7589 */ /* 0x000ee200000e0000 */
[-C--:B------:R-:W-:Y:S01]  /*6cd0*/  ISETP.GE.OR P1, PT, R64, R65.reuse, P1 ;  /* 0x000000414000720c */ /* 0x080fe20000f26670 */
[----:B------:R-:W-:Y:S01]  /*6ce0*/  UPRMT UR4, URZ, 0x654, UR4 ;  /* 0x000006543f047896 */ /* 0x000fe20008000004 */
[----:B------:R-:W-:Y:S01]  /*6cf0*/  ISETP.GE.AND P3, PT, R54, R65, PT ;  /* 0x000000413600720c */ /* 0x000fe20003f66270 */
[----:B------:R-:W4:Y:S01]  /*6d00*/  SHFL.IDX PT, R63, R57, 0x1, 0x1c1f ;  /* 0x003c1f00393f7f89 */ /* 0x000f2200000e0000 */
[----:B--2---:R-:W-:Y:S01]  /*6d10*/  SEL R46, R48, R47, P0 ;  /* 0x0000002f302e7207 */ /* 0x004fe20000000000 */
[----:B0-----:R-:W-:Y:S01]  /*6d20*/  IMAD.SHL.U32 R55, R40, 0x2, RZ ;  /* 0x0000000228377824 */ /* 0x001fe200078e00ff */
[----:B------:R-:W-:Y:S01]  /*6d30*/  SEL R48, R47, R48, P0 ;  /* 0x000000302f307207 */ /* 0x000fe20000000000 */
[----:B------:R0:W2:Y:S01]  /*6d40*/  SHFL.IDX PT, R44, R66, RZ, 0x1c1f ;  /* 0x001c1fff422c7589 */ /* 0x0000a200000e0000 */
[----:B-1----:R-:W-:Y:S02]  /*6d50*/  SEL R47, R49, R50, P0 ;  /* 0x00000032312f7207 */ /* 0x002fe40000000000 */
[----:B------:R-:W-:Y:S01]  /*6d60*/  SYNCS.ARRIVE.TRANS64.RED.A1T0 RZ, [UR4], RZ ;  /* 0x000000ffffff79a7 */ /* 0x000fe20008100404 */
[----:B------:R-:W-:Y:S01]  /*6d70*/  SEL R49, R50, R49, P0 ;  /* 0x0000003132317207 */ /* 0x000fe20000000000 */
[----:B------:R0:W1:Y:S01]  /*6d80*/  SHFL.IDX PT, R45, R68, RZ, 0x1c1f ;  /* 0x001c1fff442d7589 */ /* 0x00006200000e0000 */
[----:B------:R-:W-:-:S02]  /*6d90*/  SEL R50, R52, R51, P0 ;  /* 0x0000003334327207 */ /* 0x000fc40000000000 */
[----:B------:R-:W-:Y:S02]  /*6da0*/  SEL R52, R51, R52, P0 ;  /* 0x0000003433347207 */ /* 0x000fe40000000000 */
[----:B------:R-:W-:Y:S02]  /*6db0*/  SEL R35, R43, R58, P0 ;  /* 0x0000003a2b237207 */ /* 0x000fe40000000000 */
[----:B------:R-:W-:Y:S02]  /*6dc0*/  SEL R51, R53, R56, P0 ;  /* 0x0000003835337207 */ /* 0x000fe40000000000 */
[----:B------:R-:W-:Y:S01]  /*6dd0*/  SEL R43, R58, R43, P0 ;  /* 0x0000002b3a2b7207 */ /* 0x000fe20000000000 */
[----:B---3--:R0:W-:Y:S01]  /*6de0*/  @!P2 ST.E desc[UR44][R60.64], R2 ;  /* 0x000000023c00a985 */ /* 0x0081e2000c10192c */
[----:B------:R-:W-:-:S03]  /*6df0*/  SEL R53, R56, R53, P0 ;  /* 0x0000003538357207 */ /* 0x000fc60000000000 */
[----:B----4-:R0:W-:Y:S01]  /*6e00*/  @!P1 ST.E desc[UR44][R62.64], R0 ;  /* 0x000000003e009985 */ /* 0x0101e2000c10192c */
[----:B------:R-:W-:Y:S05]  /*6e10*/  @P3 BRA `(.L_x_37) ;  /* 0x0000000400183947 */ /* 0x000fea0003800000 */
[C---:B0-----:R-:W-:Y:S01]  /*6e20*/  VIADD R0, R55.reuse, 0x8 ;  /* 0x0000000837007836 */ /* 0x041fe20000000000 */
[----:B------:R-:W-:Y:S01]  /*6e30*/  ULDC UR4, c[0x0][0xac8] ;  /* 0x0002b20000047ab9 */ /* 0x000fe20000000800 */
[C---:B------:R-:W-:Y:S01]  /*6e40*/  VIADD R40, R55.reuse, 0x10 ;  /* 0x0000001037287836 */ /* 0x040fe20000000000 */
[C---:B------:R-:W-:Y:S01]  /*6e50*/  ISETP.GE.AND P1, PT, R55.reuse, UR4, PT ;  /* 0x0000000437007c0c */ /* 0x040fe2000bf26270 */
[C---:B------:R-:W-:Y:S01]  /*6e60*/  VIADD R54, R55.reuse, 0x18 ;  /* 0x0000001837367836 */ /* 0x040fe20000000000 */
[----:B------:R-:W-:Y:S01]  /*6e70*/  ISETP.GE.AND P2, PT, R0, UR4, PT ;  /* 0x0000000400007c0c */ /* 0x000fe2000bf46270 */
[C---:B------:R-:W-:Y:S01]  /*6e80*/  VIADD R60, R55.reuse, 0x20 ;  /* 0x00000020373c7836 */ /* 0x040fe20000000000 */
[----:B------:R-:W-:Y:S01]  /*6e90*/  ISETP.GE.AND P3, PT, R40, UR4, PT ;  /* 0x0000000428007c0c */ /* 0x000fe2000bf66270 */
[----:B------:R-:W-:Y:S01]  /*6ea0*/  VIADD R62, R55, 0x28 ;  /* 0x00000028373e7836 */ /* 0x000fe20000000000 */
[----:B------:R-:W-:Y:S02]  /*6eb0*/  ISETP.GE.AND P4, PT, R54, UR4, PT ;  /* 0x0000000436007c0c */ /* 0x000fe4000bf86270 */
[----:B------:R-:W-:-:S02]  /*6ec0*/  ISETP.GE.AND P5, PT, R60, UR4, PT ;  /* 0x000000043c007c0c */ /* 0x000fc4000bfa6270 */
[----:B------:R-:W-:-:S03]  /*6ed0*/  ISETP.GE.AND P6, PT, R62, UR4, PT ;  /* 0x000000043e007c0c */ /* 0x000fc6000bfc6270 */
[--C-:B-12---:R-:W-:Y:S02]  /*6ee0*/  @!P1 IMAD.WIDE R56, R55, 0x4, R44.reuse ;  /* 0x0000000437389825 */ /* 0x106fe400078e022c */
[----:B------:R-:W-:Y:S02]  /*6ef0*/  @!P2 LEA.HI R0, R0, R0, RZ, 0x1 ;  /* 0x000000000000a211 */ /* 0x000fe400078f08ff */
[----:B------:R-:W-:Y:S01]  /*6f00*/  @!P3 LEA.HI R40, R40, R40, RZ, 0x1 ;  /* 0x000000282828b211 */ /* 0x000fe200078f08ff */
[----:B------:R0:W-:Y:S01]  /*6f10*/  @!P1 ST.E.64 desc[UR44][R56.64], R12 ;  /* 0x0000000c38009985 */ /* 0x0001e2000c101b2c */
[----:B------:R-:W-:Y:S02]  /*6f20*/  @!P2 LOP3.LUT R59, R0, 0xfffffffe, RZ, 0xc0, !PT ;  /* 0xfffffffe003ba812 */ /* 0x000fe400078ec0ff */
[----:B------:R-:W-:Y:S02]  /*6f30*/  @!P4 LEA.HI R54, R54, R54, RZ, 0x1 ;  /* 0x000000363636c211 */ /* 0x000fe400078f08ff */
[----:B------:R-:W-:Y:S01]  /*6f40*/  @!P3 LOP3.LUT R61, R40, 0xfffffffe, RZ, 0xc0, !PT ;  /* 0xfffffffe283db812 */ /* 0x000fe200078ec0ff */
[----:B------:R-:W-:Y:S01]  /*6f50*/  @!P2 IMAD.WIDE R58, R59, 0x4, R44 ;  /* 0x000000043b3aa825 */ /* 0x000fe200078e022c */
[----:B------:R-:W-:-:S02]  /*6f60*/  @!P5 LEA.HI R0, R60, R60, RZ, 0x1 ;  /* 0x0000003c3c00d211 */ /* 0x000fc400078f08ff */
[----:B------:R-:W-:Y:S01]  /*6f70*/  @!P6 LEA.HI R40, R62, R62, RZ, 0x1 ;  /* 0x0000003e3e28e211 */ /* 0x000fe200078f08ff */
[--C-:B------:R-:W-:Y:S01]  /*6f80*/  @!P3 IMAD.WIDE R60, R61, 0x4, R44.reuse ;  /* 0x000000043d3cb825 */ /* 0x100fe200078e022c */
[----:B------:R-:W-:Y:S01]  /*6f90*/  @!P4 LOP3.LUT R63, R54, 0xfffffffe, RZ, 0xc0, !PT ;  /* 0xfffffffe363fc812 */ /* 0x000fe200078ec0ff */
[----:B------:R1:W-:Y:S01]  /*6fa0*/  @!P2 ST.E.64 desc[UR44][R58.64], R20 ;  /* 0x000000143a00a985 */ /* 0x0003e2000c101b2c */
[----:B------:R-:W-:Y:S01]  /*6fb0*/  @!P5 LOP3.LUT R67, R0, 0xfffffffe, RZ, 0xc0, !PT ;  /* 0xfffffffe0043d812 */ /* 0x000fe200078ec0ff */
[----:B------:R-:W-:Y:S01]  /*6fc0*/  VIADD R0, R55, 0x30 ;  /* 0x0000003037007836 */ /* 0x000fe20000000000 */
[----:B0-----:R-:W-:Y:S01]  /*6fd0*/  @!P6 LOP3.LUT R57, R40, 0xfffffffe, RZ, 0xc0, !PT ;  /* 0xfffffffe2839e812 */ /* 0x001fe200078ec0ff */
[--C-:B------:R-:W-:Y:S01]  /*6fe0*/  @!P4 IMAD.WIDE R62, R63, 0x4, R44.reuse ;  /* 0x000000043f3ec825 */ /* 0x100fe200078e022c */
[----:B------:R0:W-:Y:S02]  /*6ff0*/  @!P3 ST.E.64 desc[UR44][R60.64], R18 ;  /* 0x000000123c00b985 */ /* 0x0001e4000c101b2c */
[----:B------:R-:W-:Y:S01]  /*7000*/  ISETP.GE.AND P1, PT, R0, UR4, PT ;  /* 0x0000000400007c0c */ /* 0x000fe2000bf26270 */
[----:B------:R-:W-:Y:S01]  /*7010*/  VIADD R40, R55, 0x38 ;  /* 0x0000003837287836 */ /* 0x000fe20000000000 */
[----:B------:R-:W-:Y:S01]  /*7020*/  @!P4 ST.E.64 desc[UR44][R62.64], R14 ;  /* 0x0000000e3e00c985 */ /* 0x000fe2000c101b2c */
[----:B------:R-:W-:-:S03]  /*7030*/  @!P5 IMAD.WIDE R12, R67, 0x4, R44 ;  /* 0x00000004430cd825 */ /* 0x000fc600078e022c */
[----:B------:R-:W-:Y:S01]  /*7040*/  ISETP.GE.AND P2, PT, R40, UR4, PT ;  /* 0x0000000428007c0c */ /* 0x000fe2000bf46270 */
[----:B------:R-:W-:Y:S01]  /*7050*/  VIADD R54, R55, 0x40 ;  /* 0x0000004037367836 */ /* 0x000fe20000000000 */
[----:B------:R2:W-:Y:S01]  /*7060*/  @!P5 ST.E.64 desc[UR44][R12.64], R26 ;  /* 0x0000001a0c00d985 */ /* 0x0005e2000c101b2c */
[----:B-1----:R-:W-:-:S03]  /*7070*/  @!P6 IMAD.WIDE R20, R57, 0x4, R44 ;  /* 0x000000043914e825 */ /* 0x002fc600078e022c */
[----:B------:R-:W-:Y:S01]  /*7080*/  ISETP.GE.AND P3, PT, R54, UR4, PT ;  /* 0x0000000436007c0c */ /* 0x000fe2000bf66270 */
[C---:B------:R-:W-:Y:S01]  /*7090*/  VIADD R56, R55.reuse, 0x48 ;  /* 0x0000004837387836 */ /* 0x040fe20000000000 */
[----:B------:R1:W-:Y:S01]  /*70a0*/  @!P6 ST.E.64 desc[UR44][R20.64], R30 ;  /* 0x0000001e1400e985 */ /* 0x0003e2000c101b2c */
[C---:B0-----:R-:W-:Y:S01]  /*70b0*/  VIADD R18, R55.reuse, 0x50 ;  /* 0x0000005037127836 */ /* 0x041fe20000000000 */
[----:B------:R-:W-:Y:S01]  /*70c0*/  @!P1 LEA.HI R0, R0, R0, RZ, 0x1 ;  /* 0x0000000000009211 */ /* 0x000fe200078f08ff */
[----:B------:R-:W-:Y:S01]  /*70d0*/  VIADD R19, R55, 0x58 ;  /* 0x0000005837137836 */ /* 0x000fe20000000000 */
[----:B------:R-:W-:Y:S02]  /*70e0*/  ISETP.GE.AND P4, PT, R56, UR4, PT ;  /* 0x0000000438007c0c */ /* 0x000fe4000bf86270 */
[----:B------:R-:W-:Y:S02]  /*70f0*/  ISETP.GE.AND P5, PT, R18, UR4, PT ;  /* 0x0000000412007c0c */ /* 0x000fe4000bfa6270 */
[----:B------:R-:W-:-:S02]  /*7100*/  ISETP.GE.AND P6, PT, R19, UR4, PT ;  /* 0x0000000413007c0c */ /* 0x000fc4000bfc6270 */
[----:B------:R-:W-:Y:S02]  /*7110*/  @!P2 LEA.HI R40, R40, R40, RZ, 0x1 ;  /* 0x000000282828a211 */ /* 0x000fe400078f08ff */
[----:B------:R-:W-:Y:S02]  /*7120*/  @!P3 LEA.HI R54, R54, R54, RZ, 0x1 ;  /* 0x000000363636b211 */ /* 0x000fe400078f08ff */
[----:B--2---:R-:W-:Y:S02]  /*7130*/  @!P1 LOP3.LUT R13, R0, 0xfffffffe, RZ, 0xc0, !PT ;  /* 0xfffffffe000d9812 */ /* 0x004fe400078ec0ff */
[----:B------:R-:W-:Y:S02]  /*7140*/  @!P2 LOP3.LUT R15, R40, 0xfffffffe, RZ, 0xc0, !PT ;  /* 0xfffffffe280fa812 */ /* 0x000fe400078ec0ff */
[----:B------:R-:W-:Y:S02]  /*7150*/  @!P4 LEA.HI R56, R56, R56, RZ, 0x1 ;  /* 0x000000383838c211 */ /* 0x000fe400078f08ff */
[----:B------:R-:W-:Y:S01]  /*7160*/  @!P5 LEA.HI R18, R18, R18, RZ, 0x1 ;  /* 0x000000121212d211 */ /* 0x000fe200078f08ff */
[----:B------:R-:W-:Y:S01]  /*7170*/  @!P2 IMAD.WIDE R14, R15, 0x4, R44 ;  /* 0x000000040f0ea825 */ /* 0x000fe200078e022c */
[----:B------:R-:W-:-:S02]  /*7180*/  @!P6 LEA.HI R12, R19, R19, RZ, 0x1 ;  /* 0x00000013130ce211 */ /* 0x000fc400078f08ff */
[----:B------:R-:W-:Y:S02]  /*7190*/  @!P3 LOP3.LUT R19, R54, 0xfffffffe, RZ, 0xc0, !PT ;  /* 0xfffffffe3613b812 */ /* 0x000fe400078ec0ff */
[----:B-1----:R-:W-:Y:S02]  /*71a0*/  @!P4 LOP3.LUT R21, R56, 0xfffffffe, RZ, 0xc0, !PT ;  /* 0xfffffffe3815c812 */ /* 0x002fe400078ec0ff */
[----:B------:R-:W-:Y:S01]  /*71b0*/  @!P5 LOP3.LUT R27, R18, 0xfffffffe, RZ, 0xc0, !PT ;  /* 0xfffffffe121bd812 */ /* 0x000fe200078ec0ff */
[----:B------:R-:W-:Y:S01]  /*71c0*/  @!P3 IMAD.WIDE R18, R19, 0x4, R44 ;  /* 0x000000041312b825 */ /* 0x000fe200078e022c */
[----:B------:R-:W-:-:S03]  /*71d0*/  @!P6 LOP3.LUT R31, R12, 0xfffffffe, RZ, 0xc0, !PT ;  /* 0xfffffffe0c1fe812 */ /* 0x000fc600078ec0ff */
[----:B------:R-:W-:-:S04]  /*71e0*/  @!P1 IMAD.WIDE R12, R13, 0x4, R44 ;  /* 0x000000040d0c9825 */ /* 0x000fc800078e022c */
[--C-:B------:R-:W-:Y:S01]  /*71f0*/  @!P4 IMAD.WIDE R20, R21, 0x4, R44.reuse ;  /* 0x000000041514c825 */ /* 0x100fe200078e022c */
[----:B------:R3:W-:Y:S03]  /*7200*/  @!P1 ST.E.64 desc[UR44][R12.64], R34 ;  /* 0x000000220c009985 */ /* 0x0007e6000c101b2c */
[--C-:B------:R-:W-:Y:S01]  /*7210*/  @!P5 IMAD.WIDE R26, R27, 0x4, R44.reuse ;  /* 0x000000041b1ad825 */ /* 0x100fe200078e022c */
[----:B------:R3:W-:Y:S03]  /*7220*/  @!P2 ST.E.64 desc[UR44][R14.64], R42 ;  /* 0x0000002a0e00a985 */ /* 0x0007e6000c101b2c */
[----:B------:R-:W-:Y:S01]  /*7230*/  @!P6 IMAD.WIDE R44, R31, 0x4, R44 ;  /* 0x000000041f2ce825 */ /* 0x000fe200078e022c */
[----:B------:R3:W-:Y:S04]  /*7240*/  @!P3 ST.E.64 desc[UR44][R18.64], R46 ;  /* 0x0000002e1200b985 */ /* 0x0007e8000c101b2c */
[----:B------:R3:W-:Y:S04]  /*7250*/  @!P4 ST.E.64 desc[UR44][R20.64], R48 ;  /* 0x000000301400c985 */ /* 0x0007e8000c101b2c */
[----:B------:R3:W-:Y:S04]  /*7260*/  @!P5 ST.E.64 desc[UR44][R26.64], R50 ;  /* 0x000000321a00d985 */ /* 0x0007e8000c101b2c */
[----:B------:R3:W-:Y:S02]  /*7270*/  @!P6 ST.E.64 desc[UR44][R44.64], R52 ;  /* 0x000000342c00e985 */ /* 0x0007e4000c101b2c */
.L_x_37:
[----:B------:R-:W-:Y:S05]  /*7280*/  BSYNC B0 ;  /* 0x0000000000007941 */ /* 0x000fea0003800000 */
.L_x_36:
[----:B------:R-:W-:Y:S01]  /*7290*/  ISETP.GE.AND P1, PT, R64, R65, PT ;  /* 0x000000414000720c */ /* 0x000fe20003f26270 */
[----:B---3--:R3:W4:Y:S01]  /*72a0*/  SHFL.IDX PT, R13, R68, 0x1, 0x1c1f ;  /* 0x003c1f00440d7f89 */ /* 0x00872200000e0000 */
[----:B------:R-:W-:Y:S02]  /*72b0*/  SEL R14, R29, R38, P0 ;  /* 0x000000261d0e7207 */ /* 0x000fe40000000000 */
[----:B------:R-:W-:Y:S01]  /*72c0*/  SEL R18, R38, R29, P0 ;  /* 0x0000001d26127207 */ /* 0x000fe20000000000 */
[----:B------:R3:W0:Y:S01]  /*72d0*/  SHFL.IDX PT, R12, R66, 0x1, 0x1c1f ;  /* 0x003c1f00420c7f89 */ /* 0x00062200000e0000 */
        /* <DEDUP_REMOVED lines=19> */
[----:B0-----:R-:W-:Y:S01]  /*7410*/  SEL R2, R23, R6, P0 ;  /* 0x0000000617027207 */ /* 0x001fe20000000000 */
[----:B---34-:R-:W-:Y:S06]  /*7420*/  @P1 BRA `(.L_x_10) ;  /* 0x0000003c00541947 */ /* 0x018fec0003800000 */
[C---:B------:R-:W-:Y:S01]  /*7430*/  VIADD R0, R55.reuse, 0x8 ;  /* 0x0000000837007836 */ /* 0x040fe20000000000 */
        /* <DEDUP_REMOVED lines=8> */
[----:B------:R-:W-:-:S04]  /*74c0*/  ISETP.GE.AND P3, PT, R10, UR4, PT ;  /* 0x000000040a007c0c */ /* 0x000fc8000bf66270 */
[----:B------:R-:W-:-:S03]  /*74d0*/  ISETP.GE.AND P6, PT, R22, UR4, PT ;  /* 0x0000000416007c0c */ /* 0x000fc6000bfc6270 */
[----:B------:R-:W-:Y:S02]  /*74e0*/  @!P0 IMAD.WIDE R6, R55, 0x4, R12 ;  /* 0x0000000437068825 */ /* 0x000fe400078e020c */
[----:B------:R-:W-:-:S03]  /*74f0*/  @!P1 LEA.HI R0, R0, R0, RZ, 0x1 ;  /* 0x0000000000009211 */ /* 0x000fc600078f08ff */
[----:B------:R0:W-:Y:S01]  /*7500*/  @!P0 ST.E.64 desc[UR44][R6.64], R14 ;  /* 0x0000000e06008985 */ /* 0x0001e2000c101b2c */
[----:B------:R-:W-:Y:S02]  /*7510*/  @!P1 LOP3.LUT R9, R0, 0xfffffffe, RZ, 0xc0, !PT ;  /* 0xfffffffe00099812 */ /* 0x000fe400078ec0ff */
[----:B------:R-:W-:Y:S02]  /*7520*/  @!P2 LEA.HI R0, R8, R8, RZ, 0x1 ;  /* 0x000000080800a211 */ /* 0x000fe400078f08ff */
[----:B------:R-:W-:Y:S01]  /*7530*/  @!P3 LEA.HI R10, R10, R10, RZ, 0x1 ;  /* 0x0000000a0a0ab211 */ /* 0x000fe200078f08ff */
[--C-:B------:R-:W-:Y:S01]  /*7540*/  @!P1 IMAD.WIDE R8, R9, 0x4, R12.reuse ;  /* 0x0000000409089825 */ /* 0x100fe200078e020c */
[----:B------:R-:W-:Y:S02]  /*7550*/  @!P2 LOP3.LUT R11, R0, 0xfffffffe, RZ, 0xc0, !PT ;  /* 0xfffffffe000ba812 */ /* 0x000fe400078ec0ff */
[----:B------:R-:W-:Y:S01]  /*7560*/  @!P3 LOP3.LUT R17, R10, 0xfffffffe, RZ, 0xc0, !PT ;  /* 0xfffffffe0a11b812 */ /* 0x000fe200078ec0ff */
[----:B------:R-:W-:Y:S01]  /*7570*/  VIADD R0, R55, 0x28 ;  /* 0x0000002837007836 */ /* 0x000fe20000000000 */
[----:B------:R3:W-:Y:S01]  /*7580*/  @!P1 ST.E.64 desc[UR44][R8.64], R18 ;  /* 0x0000001208009985 */ /* 0x0007e2000c101b2c */
[----:B------:R-:W-:Y:S01]  /*7590*/  @!P2 IMAD.WIDE R10, R11, 0x4, R12 ;  /* 0x000000040b0aa825 */ /* 0x000fe200078e020c */
[----:B------:R-:W-:-:S02]  /*75a0*/  ISETP.GE.AND P0, PT, R16, UR4, PT ;  /* 0x0000000410007c0c */ /* 0x000fc4000bf06270 */
[----:B------:R-:W-:Y:S01]  /*75b0*/  ISETP.GE.AND P1, PT, R0, UR4, PT ;  /* 0x0000000400007c0c */ /* 0x000fe2000bf26270 */
[----:B0-----:R-:W-:Y:S01]  /*75c0*/  VIADD R14, R55, 0x30 ;  /* 0x00000030370e7836 */ /* 0x001fe20000000000 */
[----:B------:R0:W-:Y:S01]  /*75d0*/  @!P2 ST.E.64 desc[UR44][R10.64], R20 ;  /* 0x000000140a00a985 */ /* 0x0001e2000c101b2c */
[----:B------:R-:W-:Y:S01]  /*75e0*/  @!P3 IMAD.WIDE R6, R17, 0x4, R12 ;  /* 0x000000041106b825 */ /* 0x000fe200078e020c */
[----:B------:R-:W-:Y:S02]  /*75f0*/  @!P6 LEA.HI R22, R22, R22, RZ, 0x1 ;  /* 0x000000161616e211 */ /* 0x000fe400078f08ff */
[----:B------:R-:W-:Y:S01]  /*7600*/  ISETP.GE.AND P2, PT, R14, UR4, PT ;  /* 0x000000040e007c0c */ /* 0x000fe2000bf46270 */
[C---:B------:R-:W-:Y:S01]  /*7610*/  VIADD R17, R55.reuse, 0x38 ;  /* 0x0000003837117836 */ /* 0x040fe20000000000 */
[----:B------:R4:W-:Y:S01]  /*7620*/  @!P3 ST.E.64 desc[UR44][R6.64], R26 ;  /* 0x0000001a0600b985 */ /* 0x0009e2000c101b2c */
[C---:B---3--:R-:W-:Y:S02]  /*7630*/  VIADD R18, R55.reuse, 0x40 ;  /* 0x0000004037127836 */ /* 0x048fe40000000000 */
[----:B------:R-:W-:Y:S01]  /*7640*/  @!P0 LEA.HI R16, R16, R16, RZ, 0x1 ;  /* 0x0000001010108211 */ /* 0x000fe200078f08ff */
[----:B------:R-:W-:Y:S01]  /*7650*/  VIADD R19, R55, 0x48 ;  /* 0x0000004837137836 */ /* 0x000fe20000000000 */
[----:B------:R-:W-:Y:S01]  /*7660*/  ISETP.GE.AND P3, PT, R17, UR4, PT ;  /* 0x0000000411007c0c */ /* 0x000fe2000bf66270 */
[----:B------:R-:W-:Y:S01]  /*7670*/  VIADD R55, R55, 0x58 ;  /* 0x0000005837377836 */ /* 0x000fe20000000000 */
[----:B------:R-:W-:-:S02]  /*7680*/  ISETP.GE.AND P4, PT, R18, UR4, PT ;  /* 0x0000000412007c0c */ /* 0x000fc4000bf86270 */
[----:B------:R-:W-:Y:S02]  /*7690*/  ISETP.GE.AND P5, PT, R19, UR4, PT ;  /* 0x0000000413007c0c */ /* 0x000fe4000bfa6270 */
[----:B------:R-:W-:Y:S02]  /*76a0*/  @!P1 LEA.HI R0, R0, R0, RZ, 0x1 ;  /* 0x0000000000009211 */ /* 0x000fe400078f08ff */
[----:B------:R-:W-:Y:S02]  /*76b0*/  @!P2 LEA.HI R14, R14, R14, RZ, 0x1 ;  /* 0x0000000e0e0ea211 */ /* 0x000fe400078f08ff */
[----:B------:R-:W-:Y:S02]  /*76c0*/  @!P0 LOP3.LUT R9, R16, 0xfffffffe, RZ, 0xc0, !PT ;  /* 0xfffffffe10098812 */ /* 0x000fe400078ec0ff */
[----:B0-----:R-:W-:Y:S02]  /*76d0*/  @!P1 LOP3.LUT R11, R0, 0xfffffffe, RZ, 0xc0, !PT ;  /* 0xfffffffe000b9812 */ /* 0x001fe400078ec0ff */
[----:B------:R-:W-:Y:S01]  /*76e0*/  @!P2 LOP3.LUT R15, R14, 0xfffffffe, RZ, 0xc0, !PT ;  /* 0xfffffffe0e0fa812 */ /* 0x000fe200078ec0ff */
[----:B----4-:R-:W-:Y:S01]  /*76f0*/  @!P0 IMAD.WIDE R6, R9, 0x4, R12 ;  /* 0x0000000409068825 */ /* 0x010fe200078e020c */
[----:B------:R-:W-:-:S02]  /*7700*/  @!P3 LEA.HI R17, R17, R17, RZ, 0x1 ;  /* 0x000000111111b211 */ /* 0x000fc400078f08ff */
[----:B------:R-:W-:Y:S01]  /*7710*/  @!P4 LEA.HI R18, R18, R18, RZ, 0x1 ;  /* 0x000000121212c211 */ /* 0x000fe200078f08ff */
[--C-:B------:R-:W-:Y:S01]  /*7720*/  @!P1 IMAD.WIDE R8, R11, 0x4, R12.reuse ;  /* 0x000000040b089825 */ /* 0x100fe200078e020c */
[----:B------:R-:W-:Y:S01]  /*7730*/  @!P5 LEA.HI R19, R19, R19, RZ, 0x1 ;  /* 0x000000131313d211 */ /* 0x000fe200078f08ff */
[----:B------:R0:W-:Y:S01]  /*7740*/  @!P0 ST.E.64 desc[UR44][R6.64], R28 ;  /* 0x0000001c06008985 */ /* 0x0001e2000c101b2c */
[----:B------:R-:W-:Y:S01]  /*7750*/  @!P6 LOP3.LUT R21, R22, 0xfffffffe, RZ, 0xc0, !PT ;  /* 0xfffffffe1615e812 */ /* 0x000fe200078ec0ff */
[--C-:B------:R-:W-:Y:S01]  /*7760*/  @!P2 IMAD.WIDE R10, R15, 0x4, R12.reuse ;  /* 0x000000040f0aa825 */ /* 0x100fe200078e020c */
[----:B------:R-:W-:Y:S01]  /*7770*/  @!P3 LOP3.LUT R15, R17, 0xfffffffe, RZ, 0xc0, !PT ;  /* 0xfffffffe110fb812 */ /* 0x000fe200078ec0ff */
[----:B------:R3:W-:Y:S01]  /*7780*/  @!P1 ST.E.64 desc[UR44][R8.64], R36 ;  /* 0x0000002408009985 */ /* 0x0007e2000c101b2c */
[----:B------:R-:W-:Y:S02]  /*7790*/  @!P4 LOP3.LUT R17, R18, 0xfffffffe, RZ, 0xc0, !PT ;  /* 0xfffffffe1211c812 */ /* 0x000fe400078ec0ff */
[----:B------:R-:W-:Y:S01]  /*77a0*/  @!P5 LOP3.LUT R19, R19, 0xfffffffe, RZ, 0xc0, !PT ;  /* 0xfffffffe1313d812 */ /* 0x000fe200078ec0ff */
[----:B------:R-:W-:Y:S01]  /*77b0*/  @!P3 IMAD.WIDE R14, R15, 0x4, R12 ;  /* 0x000000040f0eb825 */ /* 0x000fe200078e020c */
[----:B------:R4:W-:Y:S01]  /*77c0*/  @!P2 ST.E.64 desc[UR44][R10.64], R30 ;  /* 0x0000001e0a00a985 */ /* 0x0009e2000c101b2c */
[----:B------:R-:W-:-:S03]  /*77d0*/  ISETP.GE.AND P0, PT, R55, UR4, PT ;  /* 0x0000000437007c0c */ /* 0x000fc6000bf06270 */
[----:B------:R4:W-:Y:S01]  /*77e0*/  @!P3 ST.E.64 desc[UR44][R14.64], R32 ;  /* 0x000000200e00b985 */ /* 0x0009e2000c101b2c */
[----:B0-----:R-:W-:-:S04]  /*77f0*/  @!P4 IMAD.WIDE R6, R17, 0x4, R12 ;  /* 0x000000041106c825 */ /* 0x001fc800078e020c */
[--C-:B---3--:R-:W-:Y:S01]  /*7800*/  @!P5 IMAD.WIDE R8, R19, 0x4, R12.reuse ;  /* 0x000000041308d825 */ /* 0x108fe200078e020c */
[----:B------:R4:W-:Y:S03]  /*7810*/  @!P4 ST.E.64 desc[UR44][R6.64], R24 ;  /* 0x000000180600c985 */ /* 0x0009e6000c101b2c */
[----:B------:R-:W-:Y:S01]  /*7820*/  @!P6 IMAD.WIDE R16, R21, 0x4, R12 ;  /* 0x000000041510e825 */ /* 0x000fe200078e020c */
[----:B------:R4:W-:Y:S04]  /*7830*/  @!P5 ST.E.64 desc[UR44][R8.64], R34 ;  /* 0x000000220800d985 */ /* 0x0009e8000c101b2c */
[----:B------:R4:W-:Y:S01]  /*7840*/  @!P6 ST.E.64 desc[UR44][R16.64], R4 ;  /* 0x000000041000e985 */ /* 0x0009e2000c101b2c */
[----:B------:R-:W-:Y:S05]  /*7850*/  @P0 BRA `(.L_x_10) ;  /* 0x0000003800480947 */ /* 0x000fea0003800000 */
[----:B------:R-:W-:-:S04]  /*7860*/  LEA.HI R55, R55, R55, RZ, 0x1 ;  /* 0x0000003737377211 */ /* 0x000fc800078f08ff */
[----:B------:R-:W-:-:S05]  /*7870*/  LOP3.LUT R55, R55, 0xfffffffe, RZ, 0xc0, !PT ;  /* 0xfffffffe37377812 */ /* 0x000fca00078ec0ff */
[----:B------:R-:W-:-:S05]  /*7880*/  IMAD.WIDE R12, R55, 0x4, R12 ;  /* 0x00000004370c7825 */ /* 0x000fca00078e020c */
[----:B------:R0:W-:Y:S01]  /*7890*/  ST.E.64 desc[UR44][R12.64], R2 ;  /* 0x000000020c007985 */ /* 0x0001e2000c101b2c */
[----:B------:R-:W-:Y:S05]  /*78a0*/  BRA `(.L_x_10) ;  /* 0x0000003800347947 */ /* 0x000fea0003800000 */
.L_x_35:
[----:B------:R-:W0:Y:S02]  /*78b0*/  S2R R0, SR_TID.X ;  /* 0x0000000000007919 */ /* 0x000e240000002100 */
[----:B0-----:R-:W-:-:S05]  /*78c0*/  VIADD R2, R0, 0xffffff80 ;  /* 0xffffff8000027836 */ /* 0x001fca0000000000 */
[----:B------:R-:W-:-:S13]  /*78d0*/  ISETP.GT.AND P0, PT, R2, 0xbf, PT ;  /* 0x000000bf0200780c */ /* 0x000fda0003f04270 */
[----:B------:R-:W-:Y:S05]  /*78e0*/  @P0 BRA `(.L_x_10) ;  /* 0x0000003800240947 */ /* 0x000fea0003800000 */
[----:B------:R-:W0:Y:S01]  /*78f0*/  S2R R3, SR_CTAID.X ;  /* 0x0000000000037919 */ /* 0x000e220000002500 */
[----:B------:R-:W1:Y:S01]  /*7900*/  LDC R6, c[0x0][0xbe8] ;  /* 0x0002fa00ff067b82 */ /* 0x000e620000000800 */
[----:B------:R-:W-:Y:S01]  /*7910*/  ULDC UR4, c[0x0][0xa88] ;  /* 0x0002a20000047ab9 */ /* 0x000fe20000000800 */
[----:B0-----:R-:W-:Y:S02]  /*7920*/  IMAD R0, R3, 0xc0, R0 ;  /* 0x000000c003007824 */ /* 0x001fe400078e0200 */
[----:B-1----:R-:W-:Y:S02]  /*7930*/  IMAD R3, R6, UR4, RZ ;  /* 0x0000000406037c24 */ /* 0x002fe4000f8e02ff */
[----:B------:R-:W-:-:S05]  /*7940*/  VIADD R0, R0, 0xffffff80 ;  /* 0xffffff8000007836 */ /* 0x000fca0000000000 */
[----:B------:R-:W-:-:S13]  /*7950*/  ISETP.GE.AND P0, PT, R0, R3, PT ;  /* 0x000000030000720c */ /* 0x000fda0003f06270 */
[----:B------:R-:W-:Y:S05]  /*7960*/  @P0 BRA `(.L_x_10) ;  /* 0x0000003800040947 */ /* 0x000fea0003800000 */
[----:B------:R-:W-:Y:S01]  /*7970*/  ISETP.NE.AND P0, PT, R6, 0x1, PT ;  /* 0x000000010600780c */ /* 0x000fe20003f05270 */
[----:B------:R-:W0:Y:S01]  /*7980*/  LDC.64 R10, c[0x0][0xbd8] ;  /* 0x0002f600ff0a7b82 */ /* 0x000e220000000a00 */
[----:B------:R-:W-:Y:S01]  /*7990*/  USHF.R.S32.HI UR6, URZ, 0x1f, UR36 ;  /* 0x0000001f3f067899 */ /* 0x000fe20008011424 */
[----:B------:R-:W-:Y:S01]  /*79a0*/  IMAD.MOV.U32 R5, RZ, RZ, R0 ;  /* 0x000000ffff057224 */ /* 0x000fe200078e0000 */
[----:B------:R-:W-:Y:S02]  /*79b0*/  ULDC.64 UR8, c[0x0][0xbd0] ;  /* 0x0002f40000087ab9 */ /* 0x000fe40000000a00 */
[----:B------:R-:W-:Y:S02]  /*79c0*/  UIMAD UR6, UR6, UR8, URZ ;  /* 0x00000008060672a4 */ /* 0x000fe4000f8e023f */
[----:B------:R-:W-:Y:S01]  /*79d0*/  UIMAD.WIDE.U32 UR4, UR36, UR8, URZ ;  /* 0x00000008240472a5 */ /* 0x000fe2000f8e003f */
[----:B------:R-:W1:Y:S01]  /*79e0*/  S2UR UR7, SR_CTAID.Y ;  /* 0x00000000000779c3 */ /* 0x000e620000002600 */
[----:B------:R-:W-:-:S04]  /*79f0*/  UIMAD UR6, UR36, UR9, UR6 ;  /* 0x00000009240672a4 */ /* 0x000fc8000f8e0206 */
[----:B------:R-:W-:Y:S02]  /*7a00*/  UIADD3 UR6, UR5, UR6, URZ ;  /* 0x0000000605067290 */ /* 0x000fe4000fffe03f */
[----:B------:R-:W-:Y:S01]  /*7a10*/  IMAD.U32 R3, RZ, RZ, UR5 ;  /* 0x00000005ff037e24 */ /* 0x000fe2000f8e00ff */
[----:B------:R-:W2:Y:S01]  /*7a20*/  @P0 LDC R7, c[0x0][0xbec] ;  /* 0x0002fb00ff070b82 */ /* 0x000ea20000000800 */
[----:B------:R-:W-:Y:S01]  /*7a30*/  IMAD.U32 R2, RZ, RZ, UR4 ;  /* 0x00000004ff027e24 */ /* 0x000fe2000f8e00ff */
[----:B------:R-:W-:Y:S01]  /*7a40*/  ULDC.64 UR4, c[0x0][0xbe0] ;  /* 0x0002f80000047ab9 */ /* 0x000fe20000000a00 */
[----:B------:R-:W-:-:S05]  /*7a50*/  IMAD.U32 R3, RZ, RZ, UR6 ;  /* 0x00000006ff037e24 */ /* 0x000fca000f8e00ff */
[----:B------:R-:W3:Y:S01]  /*7a60*/  @P0 LDC R9, c[0x0][0xbf0] ;  /* 0x0002fc00ff090b82 */ /* 0x000ee20000000800 */
[C---:B0-----:R-:W-:Y:S02]  /*7a70*/  IMAD R12, R10.reuse, UR43, RZ ;  /* 0x0000002b0a0c7c24 */ /* 0x041fe4000f8e02ff */
[----:B------:R-:W-:-:S04]  /*7a80*/  IMAD.WIDE.U32 R2, R10, UR42, R2 ;  /* 0x0000002a0a027c25 */ /* 0x000fc8000f8e0002 */
[----:B------:R-:W-:Y:S01]  /*7a90*/  IMAD R11, R11, UR42, R12 ;  /* 0x0000002a0b0b7c24 */ /* 0x000fe2000f8e020c */
[----:B------:R-:W1:Y:S03]  /*7aa0*/  LDC R8, c[0x0][0xc50] ;  /* 0x00031400ff087b82 */ /* 0x000e660000000800 */
[----:B------:R-:W-:Y:S02]  /*7ab0*/  IMAD.IADD R3, R11, 0x1, R3 ;  /* 0x000000010b037824 */ /* 0x000fe400078e0203 */
[----:B--2---:R-:W-:-:S04]  /*7ac0*/  @P0 IMAD.HI.U32 R4, R0, R7, RZ ;  /* 0x0000000700040227 */ /* 0x004fc800078e00ff */
[----:B------:R-:W-:Y:S01]  /*7ad0*/  IMAD R7, RZ, RZ, -UR36 ;  /* 0x80000024ff077e24 */ /* 0x000fe2000f8e02ff */
[----:B---3--:R-:W-:-:S03]  /*7ae0*/  @P0 SHF.R.U32.HI R5, RZ, R9, R4 ;  /* 0x00000009ff050219 */ /* 0x008fc60000011604 */
[----:B-1----:R-:W-:Y:S02]  /*7af0*/  IMAD R9, R8, R7, UR7 ;  /* 0x0000000708097e24 */ /* 0x002fe4000f8e0207 */
[----:B------:R-:W-:Y:S02]  /*7b00*/  IMAD.MOV R7, RZ, RZ, -R5 ;  /* 0x000000ffff077224 */ /* 0x000fe400078e0a05 */
[----:B------:R-:W-:Y:S01]  /*7b10*/  IMAD.WIDE.U32 R2, R9, UR4, R2 ;  /* 0x0000000409027c25 */ /* 0x000fe2000f8e0002 */
[----:B------:R-:W-:-:S03]  /*7b20*/  SHF.R.S32.HI R4, RZ, 0x1f, R9 ;  /* 0x0000001fff047819 */ /* 0x000fc60000011409 */
[----:B------:R-:W-:Y:S01]  /*7b30*/  IMAD R7, R6, R7, R0 ;  /* 0x0000000706077224 */ /* 0x000fe200078e0200 */
[----:B------:R-:W-:Y:S01]  /*7b40*/  IADD3 R2, P0, R5, R2, RZ ;  /* 0x0000000205027210 */ /* 0x000fe20007f1e0ff */
[----:B------:R-:W-:-:S03]  /*7b50*/  IMAD R4, R4, UR4, RZ ;  /* 0x0000000404047c24 */ /* 0x000fc6000f8e02ff */
[----:B------:R-:W-:Y:S01]  /*7b60*/  SHF.R.S32.HI R0, RZ, 0x1f, R7 ;  /* 0x0000001fff007819 */ /* 0x000fe20000011407 */
[----:B------:R-:W-:Y:S01]  /*7b70*/  IMAD R4, R9, UR5, R4 ;  /* 0x0000000509047c24 */ /* 0x000fe2000f8e0204 */
[----:B------:R-:W-:Y:S01]  /*7b80*/  SHF.R.S32.HI R9, RZ, 0x1f, R5 ;  /* 0x0000001fff097819 */ /* 0x000fe20000011405 */
[----:B------:R-:W-:Y:S02]  /*7b90*/  ULDC.64 UR4, c[0x0][0xbc8] ;  /* 0x0002f20000047ab9 */ /* 0x000fe40000000a00 */
[----:B------:R-:W-:Y:S01]  /*7ba0*/  IMAD R0, R0, UR4, RZ ;  /* 0x0000000400007c24 */ /* 0x000fe2000f8e02ff */
[----:B------:R-:W-:-:S03]  /*7bb0*/  IADD3.X R3, R9, R3, R4, P0, !PT ;  /* 0x0000000309037210 */ /* 0x000fc600007fe404 */
[C---:B------:R-:W-:Y:S02]  /*7bc0*/  IMAD R5, R7.reuse, UR5, R0 ;  /* 0x0000000507057c24 */ /* 0x040fe4000f8e0200 */
[----:B------:R-:W-:Y:S01]  /*7bd0*/  IMAD.WIDE.U32 R2, R7, UR4, R2 ;  /* 0x0000000407027c25 */ /* 0x000fe2000f8e0002 */
[----:B------:R-:W-:-:S03]  /*7be0*/  ULDC.64 UR4, c[0x0][0xba8] ;  /* 0x0002ea0000047ab9 */ /* 0x000fc60000000a00 */
[----:B------:R-:W-:Y:S01]  /*7bf0*/  IMAD.IADD R3, R3, 0x1, R5 ;  /* 0x0000000103037824 */ /* 0x000fe200078e0205 */
[----:B------:R-:W-:-:S04]  /*7c00*/  LEA R4, P0, R2, UR4, 0x2 ;  /* 0x0000000402047c11 */ /* 0x000fc8000f8010ff */
[----:B------:R-:W-:Y:S01]  /*7c10*/  LEA.HI.X R5, R2, UR5, R3, 0x2, P0 ;  /* 0x0000000502057c11 */ /* 0x000fe200080f1403 */
[----:B------:R-:W-:-:S05]  /*7c20*/  IMAD.MOV.U32 R3, RZ, RZ, -0x800000 ;  /* 0xff800000ff037424 */ /* 0x000fca00078e00ff */
[----:B------:R0:W-:Y:S01]  /*7c30*/  STG.E desc[UR44][R4.64], R3 ;  /* 0x0000000304007986 */ /* 0x0001e2000c10192c */
[----:B------:R-:W-:Y:S05]  /*7c40*/  BRA `(.L_x_10) ;  /* 0x00000034004c7947 */ /* 0x000fea0003800000 */
.L_x_8:
[----:B------:R-:W-:-:S08]  /*7c50*/  NOP ;  /* 0x0000000000007918 */ /* 0x000fd00000000000 */
[----:B------:R-:W0:-:S00]  /*7c60*/  USETMAXREG.DEALLOC.CTAPOOL 0x20 ;  /* 0x00000020000079c8 */ /* 0x000e0000080e0500 */
[----:B0-----:R-:W-:Y:S01]  /*7c70*/  LOP3.LUT R0, R16, 0x3, RZ, 0xc0, !PT ;  /* 0x0000000310007812 */ /* 0x001fe200078ec0ff */
[----:B------:R-:W0:Y:S05]  /*7c80*/  S2R R22, SR_CTAID.Z ;  /* 0x0000000000167919 */ /* 0x000e2a0000002700 */
[----:B------:R-:W1:Y:S01]  /*7c90*/  S2UR UR6, SR_CTAID.Y ;  /* 0x00000000000679c3 */ /* 0x000e620000002600 */
[----:B------:R-:W2:Y:S02]  /*7ca0*/  SHFL.IDX PT, R0, R0, RZ, 0x1f ;  /* 0x00001fff00007589 */ /* 0x000ea400000e0000 */
[----:B--2---:R-:W-:-:S13]  /*7cb0*/  ISETP.NE.AND P0, PT, R0, RZ, PT ;  /* 0x000000ff0000720c */ /* 0x004fda0003f05270 */
[----:B01----:R-:W-:Y:S05]  /*7cc0*/  @!P0 BRA `(.L_x_38) ;  /* 0x0000000000288947 */ /* 0x003fea0003800000 */
[----:B------:R-:W-:Y:S01]  /*7cd0*/  ULDC UR7, c[0x0][0xc50] ;  /* 0x0003140000077ab9 */ /* 0x000fe20000000800 */
[----:B------:R-:W-:Y:S01]  /*7ce0*/  UMOV UR36, UR6 ;  /* 0x0000000600247c82 */ /* 0x000fe20008000000 */
[----:B------:R-:W-:-:S06]  /*7cf0*/  UISETP.NE.AND UP0, UPT, UR7, 0x1, UPT ;  /* 0x000000010700788c */ /* 0x000fcc000bf05270 */
[----:B------:R-:W-:-:S13]  /*7d00*/  PLOP3.LUT P0, PT, PT, PT, UP0, 0x80, 0x0 ;  /* 0x000000000000781c */ /* 0x000fda0003f0f008 */
[----:B------:R-:W-:Y:S05]  /*7d10*/  @!P0 BRA `(.L_x_39) ;  /* 0x0000000000308947 */ /* 0x000fea0003800000 */
[----:B------:R-:W-:Y:S01]  /*7d20*/  ULDC UR4, c[0x0][0xc54] ;  /* 0x0003150000047ab9 */ /* 0x000fe20000000800 */
[----:B------:R-:W-:Y:S01]  /*7d30*/  ULDC UR36, c[0x0][0xc58] ;  /* 0x0003160000247ab9 */ /* 0x000fe20000000800 */
[----:B------:R-:W-:-:S04]  /*7d40*/  UIMAD.WIDE.U32 UR4, UR6, UR4, URZ ;  /* 0x00000004060472a5 */ /* 0x000fc8000f8e003f */
[----:B------:R-:W-:Y:S01]  /*7d50*/  USHF.R.U32.HI UR36, URZ, UR36, UR5 ;  /* 0x000000243f247299 */ /* 0x000fe20008011605 */
[----:B------:R-:W-:Y:S11]  /*7d60*/  BRA `(.L_x_39) ;  /* 0x00000000001c7947 */ /* 0x000ff60003800000 */
.L_x_38:
[----:B------:R-:W-:Y:S01]  /*7d70*/  ULDC UR7, c[0x0][0xc50] ;  /* 0x0003140000077ab9 */ /* 0x000fe20000000800 */
[----:B------:R-:W-:Y:S01]  /*7d80*/  UMOV UR36, UR6 ;  /* 0x0000000600247c82 */ /* 0x000fe20008000000 */
[----:B------:R-:W-:-:S11]  /*7d90*/  UISETP.NE.AND UP0, UPT, UR7, 0x1, UPT ;  /* 0x000000010700788c */ /* 0x000fd6000bf05270 */
[----:B------:R-:W-:Y:S01]  /*7da0*/  @UP0 ULDC UR4, c[0x0][0xc54] ;  /* 0x0003150000040ab9 */ /* 0x000fe20000000800 */
[----:B------:R-:W-:Y:S01]  /*7db0*/  @UP0 ULDC UR8, c[0x0][0xc58] ;  /* 0x0003160000080ab9 */ /* 0x000fe20000000800 */
[----:B------:R-:W-:-:S04]  /*7dc0*/  UIMAD.WIDE.U32 UR4, UR6, UR4, URZ ;  /* 0x00000004060472a5 */ /* 0x000fc8000f8e003f */
[----:B------:R-:W-:-:S12]  /*7dd0*/  @UP0 USHF.R.U32.HI UR36, URZ, UR8, UR5 ;  /* 0x000000083f240299 */ /* 0x000fd80008011605 */
.L_x_39:
[----:B------:R-:W-:Y:S01]  /*7de0*/  ISETP.GE.AND P0, PT, R22, RZ, PT ;  /* 0x000000ff1600720c */ /* 0x000fe20003f06270 */
[----:B------:R-:W-:Y:S01]  /*7df0*/  UIADD3 UR4, -UR36, URZ, URZ ;  /* 0x0000003f24047290 */ /* 0x000fe2000fffe13f */
[----:B------:R-:W-:Y:S02]  /*7e00*/  IMAD.MOV.U32 R13, RZ, RZ, 0x1 ;  /* 0x00000001ff0d7424 */ /* 0x000fe400078e00ff */
[----:B------:R-:W-:Y:S01]  /*7e10*/  IMAD.MOV.U32 R0, RZ, RZ, RZ ;  /* 0x000000ffff007224 */ /* 0x000fe200078e00ff */
[----:B------:R-:W-:Y:S01]  /*7e20*/  UIMAD UR6, UR7, UR4, UR6 ;  /* 0x00000004070672a4 */ /* 0x000fe2000f8e0206 */
[----:B------:R-:W-:-:S07]  /*7e30*/  IMAD.MOV.U32 R2, RZ, RZ, 0x1 ;  /* 0x00000001ff027424 */ /* 0x000fce00078e00ff */
[----:B------:R-:W-:Y:S05]  /*7e40*/  @!P0 BRA `(.L_x_40) ;  /* 0x0000003000008947 */ /* 0x000fea0003800000 */
[----:B------:R-:W-:Y:S01]  /*7e50*/  ULDC.64 UR4, c[0x0][0x418] ;  /* 0x0001060000047ab9 */ /* 0x000fe20000000a00 */
[----:B------:R-:W-:Y:S02]  /*7e60*/  ULOP3.LUT UR40, UR6, 0xffff, URZ, 0xc0, !UPT ;  /* 0x0000ffff06287892 */ /* 0x000fe4000f8ec03f */
[----:B------:R-:W-:-:S03]  /*7e70*/  UISETP.NE.U32.AND UP0, UPT, UR4, URZ, UPT ;  /* 0x0000003f0400728c */ /* 0x000fc6000bf05070 */
[----:B------:R-:W-:Y:S01]  /*7e80*/  ULDC UR4, c[0x0][0x424] ;  /* 0x0001090000047ab9 */ /* 0x000fe20000000800 */
[----:B------:R-:W-:-:S03]  /*7e90*/  UISETP.NE.AND.EX UP0, UPT, UR5, URZ, UPT, UP0 ;  /* 0x0000003f0500728c */ /* 0x000fc6000bf05300 */
[----:B------:R-:W-:Y:S01]  /*7ea0*/  ULDC UR5, c[0x0][0x2f0] ;  /* 0x0000bc0000057ab9 */ /* 0x000fe20000000800 */
[----:B------:R-:W-:-:S04]  /*7eb0*/  USEL UR4, UR4, 0x1, UP0 ;  /* 0x0000000104047887 */ /* 0x000fc80008000000 */
[----:B------:R-:W-:-:S04]  /*7ec0*/  UIMAD UR4, UR4, UR5, URZ ;  /* 0x00000005040472a4 */ /* 0x000fc8000f8e023f */
[----:B------:R-:W-:Y:S02]  /*7ed0*/  UISETP.GE.AND UP0, UPT, UR4, 0x1, UPT ;  /* 0x000000010400788c */ /* 0x000fe4000bf06270 */
[----:B------:R-:W-:-:S04]  /*7ee0*/  UIADD3 UR4, UR4, 0x7f, URZ ;  /* 0x0000007f04047890 */ /* 0x000fc8000fffe03f */
[----:B------:R-:W-:Y:S01]  /*7ef0*/  PLOP3.LUT P0, PT, PT, PT, UP0, 0x80, 0x0 ;  /* 0x000000000000781c */ /* 0x000fe20003f0f008 */
[----:B------:R-:W-:-:S04]  /*7f00*/  USHF.R.S32.HI UR5, URZ, 0x1f, UR4 ;  /* 0x0000001f3f057899 */ /* 0x000fc80008011404 */
[----:B------:R-:W-:-:S03]  /*7f10*/  ULEA.HI UR5, UR5, UR4, URZ, 0x7 ;  /* 0x0000000405057291 */ /* 0x000fc6000f8f383f */
[----:B------:R-:W-:Y:S01]  /*7f20*/  UMOV UR4, URZ ;  /* 0x0000003f00047c82 */ /* 0x000fe20008000000 */
[----:B------:R-:W-:-:S04]  /*7f30*/  USHF.R.S32.HI UR10, URZ, 0x7, UR5 ;  /* 0x000000073f0a7899 */ /* 0x000fc80008011405 */
[----:B------:R-:W-:Y:S08]  /*7f40*/  @!P0 BRA `(.L_x_41) ;  /* 0x0000000000908947 */ /* 0x000ff00003800000 */
        /* <DEDUP_REMOVED lines=36> */
.L_x_41:
[----:B------:R-:W-:Y:S01]  /*8190*/  UIMAD UR40, UR40, UR4, URZ ;  /* 0x00000004282872a4 */ /* 0x000fe2000f8e023f */
[----:B------:R-:W-:Y:S02]  /*81a0*/  IMAD.U32 R0, RZ, RZ, UR10 ;  /* 0x0000000aff007e24 */ /* 0x000fe4000f8e00ff */
[----:B------:R-:W-:-:S03]  /*81b0*/  IMAD.MOV.U32 R2, RZ, RZ, 0x1 ;  /* 0x00000001ff027424 */ /* 0x000fc600078e00ff */
[----:B------:R-:W-:-:S05]  /*81c0*/  IMAD.U32 R3, RZ, RZ, UR40 ;  /* 0x00000028ff037e24 */ /* 0x000fca000f8e00ff */
[----:B------:R-:W-:-:S04]  /*81d0*/  VIADDMNMX R0, R3, UR4, R0, PT ;  /* 0x0000000403007c46 */ /* 0x000fc8000b800100 */
[----:B------:R-:W-:Y:S01]  /*81e0*/  R2UR UR39, R0 ;  /* 0x00000000002772ca */ /* 0x000fe200000e0000 */
[----:B------:R-:W-:-:S12]  /*81f0*/  IMAD.MOV.U32 R0, RZ, RZ, RZ ;  /* 0x000000ffff007224 */ /* 0x000fd800078e00ff */
[----:B------:R-:W-:-:S06]  /*8200*/  UISETP.GT.AND UP0, UPT, UR39, UR40, UPT ;  /* 0x000000282700728c */ /* 0x000fcc000bf04270 */
[----:B------:R-:W-:-:S13]  /*8210*/  PLOP3.LUT P0, PT, PT, PT, UP0, 0x80, 0x0 ;  /* 0x000000000000781c */ /* 0x000fda0003f0f008 */
[----:B------:R-:W-:Y:S05]  /*8220*/  @!P0 BRA `(.L_x_40) ;  /* 0x0000002c00088947 */ /* 0x000fea0003800000 */
[----:B------:R-:W0:Y:S01]  /*8230*/  S2UR UR4, SR_CgaCtaId ;  /* 0x00000000000479c3 */ /* 0x000e220000008800 */
[----:B------:R-:W-:Y:S02]  /*8240*/  UMOV UR38, 0x400 ;  /* 0x0000040000267882 */ /* 0x000fe40000000000 */
[----:B0-----:R-:W-:-:S04]  /*8250*/  ULEA UR38, UR4, UR38, 0x18 ;  /* 0x0000002604267291 */ /* 0x001fc8000f8ec03f */
[----:B------:R-:W-:-:S04]  /*8260*/  UIADD3 UR4, UR38, 0x10c00, URZ ;  /* 0x00010c0026047890 */ /* 0x000fc8000fffe03f */
[----:B------:R-:W-:-:S06]  /*8270*/  ULOP3.LUT UP0, URZ, UR4, 0x9f, URZ, 0xc0, !UPT ;  /* 0x0000009f043f7892 */ /* 0x000fcc000f80c03f */
[----:B------:R-:W-:-:S13]  /*8280*/  PLOP3.LUT P0, PT, PT, PT, UP0, 0x80, 0x0 ;  /* 0x000000000000781c */ /* 0x000fda0003f0f008 */
[----:B------:R-:W-:Y:S05]  /*8290*/  @!P0 BRA `(.L_x_42) ;  /* 0x0000000000408947 */ /* 0x000fea0003800000 */
[----:B------:R-:W-:Y:S01]  /*82a0*/  MOV R2, 0x0 ;  /* 0x0000000000027802 */ /* 0x000fe20000000f00 */
[----:B------:R-:W-:Y:S01]  /*82b0*/  ULDC.64 UR4, c[0x4][0x98] ;  /* 0x0100260000047ab9 */ /* 0x000fe20000000a00 */
[----:B------:R-:W-:Y:S01]  /*82c0*/  ULDC.64 UR6, c[0x4][0xa0] ;  /* 0x0100280000067ab9 */ /* 0x000fe20000000a00 */
[----:B------:R-:W-:Y:S02]  /*82d0*/  IMAD.U32 R4, RZ, RZ, UR4 ;  /* 0x00000004ff047e24 */ /* 0x000fe4000f8e00ff */
[----:B------:R-:W-:Y:S01]  /*82e0*/  IMAD.U32 R5, RZ, RZ, UR5 ;  /* 0x00000005ff057e24 */ /* 0x000fe2000f8e00ff */
[----:B------:R-:W0:Y:S01]  /*82f0*/  LDC.64 R2, c[0x4][R2] ;  /* 0x0100000002027b82 */ /* 0x000e220000000a00 */
[----:B------:R-:W-:Y:S01]  /*8300*/  ULDC.64 UR4, c[0x4][0x8] ;  /* 0x0100020000047ab9 */ /* 0x000fe20000000a00 */
[----:B------:R-:W-:Y:S02]  /*8310*/  IMAD.U32 R6, RZ, RZ, UR6 ;  /* 0x00000006ff067e24 */ /* 0x000fe4000f8e00ff */
[----:B------:R-:W-:-:S02]  /*8320*/  IMAD.U32 R7, RZ, RZ, UR7 ;  /* 0x00000007ff077e24 */ /* 0x000fc4000f8e00ff */
[----:B------:R-:W-:Y:S02]  /*8330*/  IMAD.U32 R10, RZ, RZ, UR4 ;  /* 0x00000004ff0a7e24 */ /* 0x000fe4000f8e00ff */
[----:B------:R-:W-:Y:S02]  /*8340*/  IMAD.U32 R11, RZ, RZ, UR5 ;  /* 0x00000005ff0b7e24 */ /* 0x000fe4000f8e00ff */
[----:B------:R-:W-:Y:S02]  /*8350*/  IMAD.MOV.U32 R8, RZ, RZ, 0x70 ;  /* 0x00000070ff087424 */ /* 0x000fe400078e00ff */
[----:B------:R-:W-:Y:S02]  /*8360*/  IMAD.MOV.U32 R12, RZ, RZ, 0x1 ;  /* 0x00000001ff0c7424 */ /* 0x000fe400078e00ff */
[----:B------:R-:W-:-:S07]  /*8370*/  IMAD.MOV.U32 R13, RZ, RZ, RZ ;  /* 0x000000ffff0d7224 */ /* 0x000fce00078e00ff */
[----:B------:R-:W-:-:S07]  /*8380*/  LEPC R20, `(.L_x_42) ;  /* 0x000000001014794e */ /* 0x000fce0000000000 */
[----:B0-----:R-:W-:Y:S05]  /*8390*/  CALL.ABS.NOINC R2 ;  /* 0x0000000002007343 */ /* 0x001fea0003c00000 */
.L_x_42:
[----:B------:R-:W-:-:S06]  /*83a0*/  UIADD3 UR4, UR38, 0x6400, URZ ;  /* 0x0000640026047890 */ /* 0x000fcc000fffe03f */
[----:B------:R-:W-:-:S05]  /*83b0*/  IMAD.U32 R17, RZ, RZ, UR4 ;  /* 0x00000004ff117e24 */ /* 0x000fca000f8e00ff */
[----:B------:R-:W-:-:S13]  /*83c0*/  LOP3.LUT P0, RZ, R17, 0x9f, RZ, 0xc0, !PT ;  /* 0x0000009f11ff7812 */ /* 0x000fda000780c0ff */
        /* <DEDUP_REMOVED lines=17> */
.L_x_43:
        /* <DEDUP_REMOVED lines=20> */
.L_x_44:
        /* <DEDUP_REMOVED lines=18> */
.L_x_45:
[----:B------:R-:W0:Y:S01]  /*8740*/  LDC.64 R2, c[0x0][0x9f8] ;  /* 0x00027e00ff027b82 */ /* 0x000e220000000a00 */
[----:B------:R-:W-:-:S07]  /*8750*/  IMAD.MOV.U32 R19, RZ, RZ, R22 ;  /* 0x000000ffff137224 */ /* 0x000fce00078e0016 */
[----:B------:R-:W1:Y:S01]  /*8760*/  LDC.64 R4, c[0x0][0x418] ;  /* 0x00010600ff047b82 */ /* 0x000e620000000a00 */
[----:B0-----:R-:W-:-:S04]  /*8770*/  ISETP.NE.U32.AND P0, PT, R2, RZ, PT ;  /* 0x000000ff0200720c */ /* 0x001fc80003f05070 */
[----:B------:R-:W-:-:S13]  /*8780*/  ISETP.NE.AND.EX P0, PT, R3, RZ, PT, P0 ;  /* 0x000000ff0300720c */ /* 0x000fda0003f05300 */
[----:B------:R-:W0:Y:S02]  /*8790*/  @P0 LDC.64 R2, c[0x0][0x9f8] ;  /* 0x00027e00ff020b82 */ /* 0x000e240000000a00 */
[----:B0-----:R-:W-:-:S05]  /*87a0*/  @P0 IMAD.WIDE R2, R22, 0x4, R2 ;  /* 0x0000000416020825 */ /* 0x001fca00078e0202 */
[----:B------:R0:W2:Y:S01]  /*87b0*/  @P0 LDG.E R19, desc[UR44][R2.64] ;  /* 0x0000002c02130981 */ /* 0x0000a2000c1e1900 */
[C---:B------:R-:W-:Y:S01]  /*87c0*/  IMAD.SHL.U32 R0, R28.reuse, 0x20, RZ ;  /* 0x000000201c007824 */ /* 0x040fe200078e00ff */
[----:B------:R-:W-:Y:S01]  /*87d0*/  SHF.R.U32.HI R29, RZ, 0x1, R28 ;  /* 0x00000001ff1d7819 */ /* 0x000fe2000001161c */
[----:B------:R-:W-:Y:S01]  /*87e0*/  IMAD.SHL.U32 R25, R28, 0x4, RZ ;  /* 0x000000041c197824 */ /* 0x000fe200078e00ff */
[----:B-1----:R-:W-:Y:S01]  /*87f0*/  ISETP.NE.U32.AND P0, PT, R4, RZ, PT ;  /* 0x000000ff0400720c */ /* 0x002fe20003f05070 */
[----:B------:R-:W-:Y:S01]  /*8800*/  IMAD.SHL.U32 R8, R26, 0x10, RZ ;  /* 0x000000101a087824 */ /* 0x000fe200078e00ff */
[----:B------:R-:W-:Y:S01]  /*8810*/  LOP3.LUT R6, R0, 0x80, RZ, 0xc0, !PT ;  /* 0x0000008000067812 */ /* 0x000fe200078ec0ff */
[----:B------:R-:W-:Y:S01]  /*8820*/  IMAD.MOV.U32 R24, RZ, RZ, 0x40 ;  /* 0x00000040ff187424 */ /* 0x000fe200078e00ff */
[----:B------:R-:W-:Y:S01]  /*8830*/  LOP3.LUT R7, R29, 0x20, RZ, 0xc0, !PT ;  /* 0x000000201d077812 */ /* 0x000fe200078ec0ff */
[----:B------:R-:W-:Y:S01]  /*8840*/  UMOV UR4, 0xffffffff ;  /* 0xffffffff00047882 */ /* 0x000fe20000000000 */
[----:B------:R-:W-:Y:S01]  /*8850*/  LOP3.LUT R6, R6, 0x10, R29, 0xf8, !PT ;  /* 0x0000001006067812 */ /* 0x000fe200078ef81d */
[----:B0-----:R-:W-:Y:S01]  /*8860*/  IMAD.SHL.U32 R3, R16, 0x800, RZ ;  /* 0x0000080010037824 */ /* 0x001fe200078e00ff */
[----:B------:R-:W-:-:S02]  /*8870*/  LOP3.LUT R0, R0, 0x360, RZ, 0xc0, !PT ;  /* 0x0000036000007812 */ /* 0x000fc400078ec0ff */
[----:B------:R-:W-:Y:S01]  /*8880*/  LOP3.LUT R25, R6, 0x10, R25, 0x78, !PT ;  /* 0x0000001006197812 */ /* 0x000fe200078e7819 */
[----:B------:R-:W-:Y:S01]  /*8890*/  IMAD.SHL.U32 R6, R28, 0x80, RZ ;  /* 0x000000801c067824 */ /* 0x000fe200078e00ff */
[----:B------:R-:W-:Y:S02]  /*88a0*/  ISETP.NE.AND.EX P2, PT, R5, RZ, PT, P0 ;  /* 0x000000ff0500720c */ /* 0x000fe40003f45300 */
[----:B------:R-:W-:Y:S02]  /*88b0*/  LOP3.LUT R7, R7, 0x10, R28, 0xf8, !PT ;  /* 0x0000001007077812 */ /* 0x000fe400078ef81c */
[----:B------:R-:W-:Y:S01]  /*88c0*/  LOP3.LUT R0, R0, 0x400, R8, 0xf8, !PT ;  /* 0x0000040000007812 */ /* 0x000fe200078ef808 */
[----:B------:R-:W-:Y:S01]  /*88d0*/  IMAD.SHL.U32 R8, R28, 0x10, RZ ;  /* 0x000000101c087824 */ /* 0x000fe200078e00ff */
[----:B------:R-:W-:Y:S02]  /*88e0*/  LOP3.LUT R2, R6, 0x400, RZ, 0xc0, !PT ;  /* 0x0000040006027812 */ /* 0x000fe400078ec0ff */
[----:B------:R-:W-:-:S02]  /*88f0*/  LOP3.LUT R7, R7, 0x380, R6, 0xf8, !PT ;  /* 0x0000038007077812 */ /* 0x000fc400078ef806 */
[----:B------:R-:W-:Y:S02]  /*8900*/  LOP3.LUT R2, R2, 0x800, R3, 0xf8, !PT ;  /* 0x0000080002027812 */ /* 0x000fe400078ef803 */
[----:B------:R-:W-:Y:S02]  /*8910*/  LOP3.LUT P1, RZ, R28, 0x4, RZ, 0xc0, !PT ;  /* 0x000000041cff7812 */ /* 0x000fe4000782c0ff */
[----:B------:R-:W-:Y:S02]  /*8920*/  SHF.R.U32.HI R27, RZ, 0x3, R28 ;  /* 0x00000003ff1b7819 */ /* 0x000fe4000001161c */
[----:B------:R-:W-:Y:S02]  /*8930*/  LOP3.LUT R7, R7, 0x70, R8, 0x78, !PT ;  /* 0x0000007007077812 */ /* 0x000fe400078e7808 */
[----:B------:R-:W-:Y:S02]  /*8940*/  LOP3.LUT R18, R18, 0xfffffffe, RZ, 0xc0, !PT ;  /* 0xfffffffe12127812 */ /* 0x000fe400078ec0ff */
[----:B------:R-:W-:-:S02]  /*8950*/  SHF.R.U32.HI R17, RZ, 0x5, R28 ;  /* 0x00000005ff117819 */ /* 0x000fc4000001161c */
[----:B------:R-:W-:Y:S02]  /*8960*/  LOP3.LUT R25, R0, R25, RZ, 0xfc, !PT ;  /* 0x0000001900197212 */ /* 0x000fe400078efcff */
[----:B------:R-:W-:Y:S02]  /*8970*/  LOP3.LUT R23, R2, R7, RZ, 0xfc, !PT ;  /* 0x0000000702177212 */ /* 0x000fe400078efcff */
[----:B------:R-:W-:Y:S02]  /*8980*/  LOP3.LUT R27, R27, 0x1, RZ, 0xc0, !PT ;  /* 0x000000011b1b7812 */ /* 0x000fe400078ec0ff */
[----:B------:R-:W-:Y:S02]  /*8990*/  SEL R24, R24, 0xffffffc0, !P1 ;  /* 0xffffffc018187807 */ /* 0x000fe40004800000 */
[----:B------:R-:W-:Y:S02]  /*89a0*/  @P2 LOP3.LUT R18, R18, 0x1, RZ, 0xfc, !PT ;  /* 0x0000000112122812 */ /* 0x000fe400078efcff */
[----:B------:R-:W-:-:S02]  /*89b0*/  LOP3.LUT R17, R17, 0x3, RZ, 0xc0, !PT ;  /* 0x0000000311117812 */ /* 0x000fc400078ec0ff */
[----:B--2---:R-:W-:Y:S02]  /*89c0*/  SHF.R.S32.HI R22, RZ, 0x1f, R19 ;  /* 0x0000001fff167819 */ /* 0x004fe40000011413 */
[----:B------:R-:W-:Y:S01]  /*89d0*/  SEL R16, R19, RZ, !P2 ;  /* 0x000000ff13107207 */ /* 0x000fe20005000000 */
[----:B------:R-:W-:Y:S06]  /*89e0*/  BRA.DIV UR4, `(.L_x_46) ;  /* 0x0000002a04647947 */ /* 0x000fec000b800000 */
[----:B------:R0:W1:Y:S02]  /*89f0*/  SHFL.IDX PT, R14, R17, RZ, 0x1f ;  /* 0x00001fff110e7589 */ /* 0x00006400000e0000 */
.L_x_101:
[----:B-1----:R-:W-:Y:S02]  /*8a00*/  ISETP.NE.AND P0, PT, R14, RZ, PT ;  /* 0x000000ff0e00720c */ /* 0x002fe40003f05270 */
[----:B------:R-:W-:Y:S02]  /*8a10*/  PLOP3.LUT P1, PT, PT, PT, PT, 0x8, 0x0 ;  /* 0x000000000000781c */ /* 0x000fe40003f2e170 */
[----:B------:R-:W-:-:S11]  /*8a20*/  LOP3.LUT R18, R18, 0xfffffffd, RZ, 0xc0, !PT ;  /* 0xfffffffd12127812 */ /* 0x000fd600078ec0ff */
[----:B------:R-:W-:Y:S01]  /*8a30*/  @P1 LOP3.LUT R18, R18, 0x2, RZ, 0xfc, !PT ;  /* 0x0000000212121812 */ /* 0x000fe200078efcff */
[----:B------:R-:W-:Y:S06]  /*8a40*/  @P0 BRA `(.L_x_47) ;  /* 0x0000000400900947 */ /* 0x000fec0003800000 */
[----:B------:R-:W-:-:S06]  /*8a50*/  UIADD3 UR4, UR39, -0x1, URZ ;  /* 0xffffffff27047890 */ /* 0x000fcc000fffe03f */
[----:B------:R-:W-:Y:S01]  /*8a60*/  IMAD.U32 R7, RZ, RZ, UR4 ;  /* 0x00000004ff077e24 */ /* 0x000fe2000f8e00ff */
[----:B------:R-:W-:-:S03]  /*8a70*/  UMOV UR4, 0xffffffff ;  /* 0xffffffff00047882 */ /* 0x000fc60000000000 */
[----:B------:R-:W-:Y:S05]  /*8a80*/  BRA.DIV UR4, `(.L_x_48) ;  /* 0x0000002a045c7947 */ /* 0x000fea000b800000 */
[----:B------:R-:W-:-:S13]  /*8a90*/  ELECT P6, URZ, PT ;  /* 0x00000000003f782f */ /* 0x000fda00038c0000 */
.L_x_104:
[----:B------:R-:W-:Y:S05]  /*8aa0*/  @!P6 BRA `(.L_x_47) ;  /* 0x000000040078e947 */ /* 0x000fea0003800000 */
[----:B------:R-:W-:Y:S01]  /*8ab0*/  IMAD.MOV.U32 R16, RZ, RZ, R19 ;  /* 0x000000ffff107224 */ /* 0x000fe200078e0013 */
[----:B------:R-:W-:Y:S06]  /*8ac0*/  @!P2 BRA `(.L_x_49) ;  /* 0x000000000048a947 */ /* 0x000fec0003800000 */
[----:B------:R-:W1:Y:S01]  /*8ad0*/  LDC R0, c[0x0][0x43c] ;  /* 0x00010f00ff007b82 */ /* 0x000e620000000800 */
[----:B------:R-:W-:Y:S01]  /*8ae0*/  IMAD.MOV.U32 R9, RZ, RZ, R7 ;  /* 0x000000ffff097224 */ /* 0x000fe200078e0007 */
[----:B------:R-:W-:Y:S02]  /*8af0*/  ULDC.64 UR4, c[0x0][0x428] ;  /* 0x00010a0000047ab9 */ /* 0x000fe40000000a00 */
[----:B------:R-:W-:-:S04]  /*8b00*/  IMAD R6, R22, UR4, RZ ;  /* 0x0000000416067c24 */ /* 0x000fc8000f8e02ff */
[----:B------:R-:W-:Y:S01]  /*8b10*/  IMAD R11, R19, UR5, R6 ;  /* 0x00000005130b7c24 */ /* 0x000fe2000f8e0206 */
[----:B-1----:R-:W-:-:S13]  /*8b20*/  ISETP.NE.AND P0, PT, R0, 0x1, PT ;  /* 0x000000010000780c */ /* 0x002fda0003f05270 */
[----:B------:R-:W1:Y:S02]  /*8b30*/  @P0 LDC.64 R2, c[0x0][0x440] ;  /* 0x00011000ff020b82 */ /* 0x000e640000000a00 */
[----:B-1----:R-:W-:-:S05]  /*8b40*/  @P0 IMAD.HI.U32 R2, R7, R2, RZ ;  /* 0x0000000207020227 */ /* 0x002fca00078e00ff */
[----:B------:R-:W-:-:S04]  /*8b50*/  @P0 SHF.R.U32.HI R9, RZ, R3, R2 ;  /* 0x00000003ff090219 */ /* 0x000fc80000011602 */
[--C-:B------:R-:W-:Y:S01]  /*8b60*/  SHF.R.S32.HI R3, RZ, 0x1f, R9.reuse ;  /* 0x0000001fff037819 */ /* 0x100fe20000011409 */
[----:B------:R-:W-:-:S04]  /*8b70*/  IMAD.MOV.U32 R2, RZ, RZ, R9 ;  /* 0x000000ffff027224 */ /* 0x000fc800078e0009 */
[----:B------:R-:W-:-:S04]  /*8b80*/  IMAD.WIDE.U32 R2, R19, UR4, R2 ;  /* 0x0000000413027c25 */ /* 0x000fc8000f8e0002 */
[----:B------:R-:W-:Y:S01]  /*8b90*/  IMAD.IADD R3, R3, 0x1, R11 ;  /* 0x0000000103037824 */ /* 0x000fe200078e020b */
[----:B------:R-:W-:-:S04]  /*8ba0*/  LEA R16, P0, R2, R4, 0x2 ;  /* 0x0000000402107211 */ /* 0x000fc800078010ff */
[----:B0-----:R-:W-:-:S05]  /*8bb0*/  LEA.HI.X R17, R2, R5, R3, 0x2, P0 ;  /* 0x0000000502117211 */ /* 0x001fca00000f1403 */
[----:B------:R1:W5:Y:S01]  /*8bc0*/  LDG.E R16, desc[UR44][R16.64] ;  /* 0x0000002c10107981 */ /* 0x000362000c1e1900 */
[----:B------:R-:W-:-:S04]  /*8bd0*/  IMAD.MOV R2, RZ, RZ, -R9 ;  /* 0x000000ffff027224 */ /* 0x000fc800078e0a09 */
[----:B------:R-:W-:-:S07]  /*8be0*/  IMAD R7, R0, R2, R7 ;  /* 0x0000000200077224 */ /* 0x000fce00078e0207 */
.L_x_49:
[----:B------:R-:W-:Y:S01]  /*8bf0*/  IMAD.MOV.U32 R0, RZ, RZ, 0x1 ;  /* 0x00000001ff007424 */ /* 0x000fe200078e00ff */
[----:B------:R-:W-:-:S04]  /*8c00*/  ISETP.NE.AND P1, PT, R26, RZ, PT ;  /* 0x000000ff1a00720c */ /* 0x000fc80003f25270 */
[----:B------:R-:W-:-:S04]  /*8c10*/  SHF.L.U32 R0, R0, 0x1f, RZ ;  /* 0x0000001f00007819 */ /* 0x000fc800000006ff */
[----:B------:R-:W2:Y:S02]  /*8c20*/  SYNCS.PHASECHK.TRANS64.TRYWAIT P0, [UR38+0x17080], R0 ;  /* 0x01708000ff0075a7 */ /* 0x000ea40008000166 */
[----:B--2---:R-:W-:Y:S05]  /*8c30*/  @!P0 BRA `(.L_x_50) ;  /* 0x0000002800108947 */ /* 0x004fea0003800000 */
.L_x_105:
[----:B------:R-:W-:Y:S05]  /*8c40*/  @P1 BRA `(.L_x_51) ;  /* 0x0000000000141947 */ /* 0x000fea0003800000 */
[----:B------:R-:W-:Y:S01]  /*8c50*/  LOP3.LUT P0, RZ, R28, 0x1f, RZ, 0xc0, !PT ;  /* 0x0000001f1cff7812 */ /* 0x000fe2000780c0ff */
[----:B------:R-:W-:-:S04]  /*8c60*/  IMAD.MOV.U32 R2, RZ, RZ, 0x3000 ;  /* 0x00003000ff027424 */ /* 0x000fc800078e00ff */
[----:B------:R3:W-:Y:S08]  /*8c70*/  SYNCS.ARRIVE.TRANS64 RZ, [UR38+0x17070], R2 ;  /* 0x01707002ffff79a7 */ /* 0x0007f00008000026 */
[----:B---3--:R-:W-:Y:S05]  /*8c80*/  @!P0 BRA `(.L_x_51) ;  /* 0x0000000000048947 */ /* 0x008fea0003800000 */
[----:B------:R-:W-:Y:S01]  /*8c90*/  BPT.TRAP 0x1 ;  /* 0x000000040000795c */ /* 0x000fe20000300000 */
.L_x_51:
[----:B------:R-:W-:Y:S01]  /*8ca0*/  IMAD.SHL.U32 R7, R7, 0x80, RZ ;  /* 0x0000008007077824 */ /* 0x000fe200078e00ff */
[----:B------:R-:W-:Y:S01]  /*8cb0*/  ULDC.64 UR4, c[0x0][0x198] ;  /* 0x0000660000047ab9 */ /* 0x000fe20000000a00 */
[----:B-----5:R-:W-:Y:S01]  /*8cc0*/  R2UR UR13, R16 ;  /* 0x00000000100d72ca */ /* 0x020fe200000e0000 */
[----:B------:R-:W-:Y:S02]  /*8cd0*/  UIADD3 UR4, UP0, UR4, 0x470, URZ ;  /* 0x0000047004047890 */ /* 0x000fe4000ff1e03f */
[----:B------:R-:W-:Y:S01]  /*8ce0*/  R2UR UR11, R7 ;  /* 0x00000000070b72ca */ /* 0x000fe200000e0000 */
[----:B------:R-:W-:Y:S02]  /*8cf0*/  UIADD3 UR8, UR38, 0x6400, URZ ;  /* 0x0000640026087890 */ /* 0x000fe4000fffe03f */
[----:B------:R-:W-:Y:S02]  /*8d00*/  UIADD3 UR9, UR38, 0x17070, URZ ;  /* 0x0001707026097890 */ /* 0x000fe4000fffe03f */
[----:B------:R-:W-:-:S02]  /*8d10*/  UIADD3.X UR5, URZ, UR5, URZ, UP0, !UPT ;  /* 0x000000053f057290 */ /* 0x000fc400087fe43f */
[----:B------:R-:W-:Y:S02]  /*8d20*/  UIADD3 UR16, UR38, 0x7400, URZ ;  /* 0x0000740026107890 */ /* 0x000fe4000fffe03f */
[----:B------:R-:W-:Y:S01]  /*8d30*/  UIADD3 UR32, UR38, 0x8400, URZ ;  /* 0x0000840026207890 */ /* 0x000fe2000fffe03f */
[----:B------:R-:W-:Y:S01]  /*8d40*/  UMOV UR6, 0x0 ;  /* 0x0000000000067882 */ /* 0x000fe20000000000 */
[----:B------:R-:W-:Y:S01]  /*8d50*/  UMOV UR7, 0x14f00000 ;  /* 0x14f0000000077882 */ /* 0x000fe20000000000 */
[----:B------:R-:W-:Y:S01]  /*8d60*/  UMOV UR10, URZ ;  /* 0x0000003f000a7c82 */ /* 0x000fe20008000000 */
[----:B------:R-:W-:Y:S01]  /*8d70*/  UMOV UR12, UR36 ;  /* 0x00000024000c7c82 */ /* 0x000fe20008000000 */
[----:B------:R-:W-:Y:S01]  /*8d80*/  UMOV UR18, 0x20 ;  /* 0x0000002000127882 */ /* 0x000fe20000000000 */
[----:B------:R-:W-:Y:S01]  /*8d90*/  UMOV UR20, UR36 ;  /* 0x0000002400147c82 */ /* 0x000fe20008000000 */
[----:B------:R-:W-:Y:S01]  /*8da0*/  UMOV UR17, UR9 ;  /* 0x0000000900117c82 */ /* 0x000fe20008000000 */
[----:B------:R-:W-:Y:S01]  /*8db0*/  UMOV UR21, UR13 ;  /* 0x0000000d00157c82 */ /* 0x000fe20008000000 */
[----:B------:R-:W-:Y:S01]  /*8dc0*/  UMOV UR19, UR11 ;  /* 0x0000000b00137c82 */ /* 0x000fe20008000000 */
[----:B------:R-:W-:Y:S01]  /*8dd0*/  UMOV UR34, 0x40 ;  /* 0x0000004000227882 */ /* 0x000fe20000000000 */
[----:B------:R-:W-:Y:S01]  /*8de0*/  UMOV UR33, UR9 ;  /* 0x0000000900217c82 */ /* 0x000fe20008000000 */
[----:B------:R-:W-:Y:S01]  /*8df0*/  UMOV UR37, UR13 ;  /* 0x0000000d00257c82 */ /* 0x000fe20008000000 */
[----:B------:R3:W-:Y:S01]  /*8e00*/  UTMALDG.4D [UR8], [UR4], desc[UR6] ;  /* 0x00000608040075b4 */ /* 0x0007e20008019000 */
[----:B------:R-:W-:Y:S01]  /*8e10*/  UMOV UR35, UR11 ;  /* 0x0000000b00237c82 */ /* 0x000fe20008000000 */
[----:B------:R3:W-:Y:S01]  /*8e20*/  UTMALDG.4D [UR16], [UR4], desc[UR6] ;  /* 0x00000610040075b4 */ /* 0x0007e20008019000 */
[----:B------:R3:W-:Y:S01]  /*8e30*/  UTMALDG.4D [UR32], [UR4], desc[UR6] ;  /* 0x00000620040075b4 */ /* 0x0007e20008019000 */
[----:B------:R-:W4:Y:S02]  /*8e40*/  SYNCS.PHASECHK.TRANS64.TRYWAIT P0, [UR38+0x17040], R0 ;  /* 0x01704000ff0075a7 */ /* 0x000f240008000166 */
[----:B---34-:R-:W-:Y:S05]  /*8e50*/  @!P0 BRA `(.L_x_52) ;  /* 0x0000002400a08947 */ /* 0x018fea0003800000 */
.L_x_106:
[----:B------:R-:W-:Y:S05]  /*8e60*/  @P1 BRA `(.L_x_53) ;  /* 0x0000000000141947 */ /* 0x000fea0003800000 */
[----:B------:R-:W-:Y:S01]  /*8e70*/  LOP3.LUT P0, RZ, R28, 0x1f, RZ, 0xc0, !PT ;  /* 0x0000001f1cff7812 */ /* 0x000fe2000780c0ff */
[----:B--2---:R-:W-:-:S04]  /*8e80*/  IMAD.MOV.U32 R0, RZ, RZ, 0x3000 ;  /* 0x00003000ff007424 */ /* 0x004fc800078e00ff */
[----:B------:R3:W-:Y:S08]  /*8e90*/  SYNCS.ARRIVE.TRANS64 RZ, [UR38+0x17030], R0 ;  /* 0x01703000ffff79a7 */ /* 0x0007f00008000026 */
[----:B---3--:R-:W-:Y:S05]  /*8ea0*/  @!P0 BRA `(.L_x_53) ;  /* 0x0000000000048947 */ /* 0x008fea0003800000 */
[----:B------:R-:W-:Y:S01]  /*8eb0*/  BPT.TRAP 0x1 ;  /* 0x000000040000795c */ /* 0x000fe20000300000 */
.L_x_53:
[----:B------:R-:W-:Y:S01]  /*8ec0*/  ULDC.64 UR4, c[0x0][0x198] ;  /* 0x0000660000047ab9 */ /* 0x000fe20000000a00 */
[----:B------:R-:W-:Y:S01]  /*8ed0*/  R2UR UR11, R7 ;  /* 0x00000000070b72ca */ /* 0x000fe200000e0000 */
[----:B------:R-:W-:Y:S01]  /*8ee0*/  UIADD3 UR4, UP0, UR4, 0x370, URZ ;  /* 0x0000037004047890 */ /* 0x000fe2000ff1e03f */
[----:B------:R-:W-:Y:S01]  /*8ef0*/  R2UR UR13, R16 ;  /* 0x00000000100d72ca */ /* 0x000fe200000e0000 */
[----:B------:R-:W-:Y:S01]  /*8f00*/  UIADD3 UR8, UR38, 0x10c00, URZ ;  /* 0x00010c0026087890 */ /* 0x000fe2000fffe03f */
[----:B------:R-:W-:Y:S01]  /*8f10*/  PLOP3.LUT P0, PT, PT, PT, PT, 0x80, 0x0 ;  /* 0x000000000000781c */ /* 0x000fe20003f0f070 */
[----:B------:R-:W-:Y:S01]  /*8f20*/  UIADD3 UR9, UR38, 0x17030, URZ ;  /* 0x0001703026097890 */ /* 0x000fe2000fffe03f */
[----:B------:R-:W-:Y:S01]  /*8f30*/  LOP3.LUT R18, R18, 0xfffffffd, RZ, 0xc0, !PT ;  /* 0xfffffffd12127812 */ /* 0x000fe200078ec0ff */
[----:B------:R-:W-:Y:S02]  /*8f40*/  UIADD3.X UR5, URZ, UR5, URZ, UP0, !UPT ;  /* 0x000000053f057290 */ /* 0x000fe400087fe43f */
[----:B------:R-:W-:-:S02]  /*8f50*/  UIADD3 UR16, UR38, 0x11c00, URZ ;  /* 0x00011c0026107890 */ /* 0x000fc4000fffe03f */
        /* <DEDUP_REMOVED lines=15> */
[----:B------:R-:W-:Y:S01]  /*9050*/  @P0 LOP3.LUT R18, R18, 0x2, RZ, 0xfc, !PT ;  /* 0x0000000212120812 */ /* 0x000fe200078efcff */
[----:B------:R3:W-:Y:S01]  /*9060*/  UTMALDG.4D [UR16], [UR4], desc[UR6] ;  /* 0x00000610040075b4 */ /* 0x0007e20008019000 */
[----:B------:R3:W-:Y:S02]  /*9070*/  UTMALDG.4D [UR32], [UR4], desc[UR6] ;  /* 0x00000620040075b4 */ /* 0x0007e40008019000 */
[----:B---3--:R-:W-:-:S03]  /*9080*/  NOP ;  /* 0x0000000000007918 */ /* 0x008fc60000000000 */
.L_x_47:
[----:B------:R-:W-:Y:S05]  /*9090*/  WARPSYNC.ALL ;  /* 0x0000000000007948 */ /* 0x000fea0003800000 */
[----:B--2---:R-:W0:Y:S01]  /*90a0*/  S2R R0, SR_CTAID.Z ;  /* 0x0000000000007919 */ /* 0x004e220000002700 */
[----:B------:R-:W-:Y:S02]  /*90b0*/  UIADD3 UR5, UR38, 0xc400, URZ ;  /* 0x0000c40026057890 */ /* 0x000fe4000fffe03f */
[----:B------:R-:W-:Y:S01]  /*90c0*/  USHF.R.S32.HI UR4, URZ, 0x1f, UR36 ;  /* 0x0000001f3f047899 */ /* 0x000fe20008011424 */
[----:B------:R-:W-:Y:S01]  /*90d0*/  BAR.SYNC.DEFER_BLOCKING 0x8, 0x200 ;  /* 0x0208000000007b1d */ /* 0x000fe20000010000 */
[----:B------:R-:W-:-:S05]  /*90e0*/  ULOP3.LUT UP0, URZ, UR5, 0x9f, URZ, 0xc0, !UPT ;  /* 0x0000009f053f7892 */ /* 0x000fca000f80c03f */
[----:B------:R-:W-:Y:S01]  /*90f0*/  ULDC.64 UR6, c[0x0][0x2d8] ;  /* 0x0000b60000067ab9 */ /* 0x000fe20000000a00 */
[----:B------:R-:W-:Y:S01]  /*9100*/  PLOP3.LUT P0, PT, PT, PT, UP0, 0x80, 0x0 ;  /* 0x000000000000781c */ /* 0x000fe20003f0f008 */
[----:B------:R-:W-:Y:S02]  /*9110*/  UIMAD UR4, UR4, UR6, URZ ;  /* 0x00000006040472a4 */ /* 0x000fe4000f8e023f */
[----:B------:R-:W-:Y:S02]  /*9120*/  UIMAD.WIDE.U32 UR46, UR36, UR6, URZ ;  /* 0x00000006242e72a5 */ /* 0x000fe4000f8e003f */
[----:B------:R-:W-:-:S04]  /*9130*/  UIMAD UR4, UR36, UR7, UR4 ;  /* 0x00000007240472a4 */ /* 0x000fc8000f8e0204 */
[----:B------:R-:W-:Y:S01]  /*9140*/  UIADD3 UR43, UR47, UR4, URZ ;  /* 0x000000042f2b7290 */ /* 0x000fe2000fffe03f */
[----:B01----:R-:W-:-:S03]  /*9150*/  SHF.R.S32.HI R17, RZ, 0x1f, R0 ;  /* 0x0000001fff117819 */ /* 0x003fc60000011400 */
[----:B------:R-:W-:Y:S08]  /*9160*/  @!P0 BRA `(.L_x_54) ;  /* 0x0000000000408947 */ /* 0x000ff00003800000 */
[----:B------:R-:W-:Y:S01]  /*9170*/  MOV R2, 0x0 ;  /* 0x0000000000027802 */ /* 0x000fe20000000f00 */
[----:B------:R-:W-:Y:S01]  /*9180*/  ULDC.64 UR6, c[0x4][0x98] ;  /* 0x0100260000067ab9 */ /* 0x000fe20000000a00 */
[----:B------:R-:W-:Y:S01]  /*9190*/  ULDC.64 UR8, c[0x4][0xa0] ;  /* 0x0100280000087ab9 */ /* 0x000fe20000000a00 */
[----:B------:R-:W-:Y:S01]  /*91a0*/  ULDC.64 UR4, c[0x4][0x28] ;  /* 0x01000a0000047ab9 */ /* 0x000fe20000000a00 */
[----:B------:R-:W-:Y:S02]  /*91b0*/  IMAD.U32 R4, RZ, RZ, UR6 ;  /* 0x00000006ff047e24 */ /* 0x000fe4000f8e00ff */
[----:B------:R-:W0:Y:S01]  /*91c0*/  LDC.64 R2, c[0x4][R2] ;  /* 0x0100000002027b82 */ /* 0x000e220000000a00 */
[----:B------:R-:W-:Y:S02]  /*91d0*/  IMAD.U32 R5, RZ, RZ, UR7 ;  /* 0x00000007ff057e24 */ /* 0x000fe4000f8e00ff */
        /* <DEDUP_REMOVED lines=9> */
.L_x_54:
[----:B------:R-:W0:Y:S01]  /*9270*/  LDC R10, c[0x0][0x448] ;  /* 0x00011200ff0a7b82 */ /* 0x000e220000000800 */
[----:B------:R-:W-:Y:S01]  /*9280*/  IMAD.SHL.U32 R20, R28, 0x10, RZ ;  /* 0x000000101c147824 */ /* 0x000fe200078e00ff */
[----:B------:R-:W-:Y:S01]  /*9290*/  SHF.R.U32.HI R7, RZ, 0x1, R26 ;  /* 0x00000001ff077819 */ /* 0x000fe2000001161a */
[----:B------:R-:W-:Y:S01]  /*92a0*/  IMAD.SHL.U32 R29, R29, 0x20, RZ ;  /* 0x000000201d1d7824 */ /* 0x000fe200078e00ff */
[----:B------:R-:W1:Y:S01]  /*92b0*/  S2R R21, SR_CTAID.Z ;  /* 0x0000000000157919 */ /* 0x000e620000002700 */
[----:B------:R-:W-:Y:S01]  /*92c0*/  IMAD.SHL.U32 R2, R26, 0x10, RZ ;  /* 0x000000101a027824 */ /* 0x000fe200078e00ff */
[----:B------:R-:W-:Y:S01]  /*92d0*/  LOP3.LUT R6, R20, 0x10, RZ, 0xc0, !PT ;  /* 0x0000001014067812 */ /* 0x000fe200078ec0ff */
[----:B------:R-:W-:Y:S01]  /*92e0*/  UMOV UR42, UR46 ;  /* 0x0000002e002a7c82 */ /* 0x000fe20008000000 */
[----:B------:R-:W2:Y:S01]  /*92f0*/  S2R R20, SR_CTAID.X ;  /* 0x0000000000147919 */ /* 0x000ea20000002500 */
[----:B------:R-:W-:Y:S01]  /*9300*/  LOP3.LUT R29, R29, 0x60, RZ, 0xc0, !PT ;  /* 0x000000601d1d7812 */ /* 0x000fe200078ec0ff */
[----:B------:R-:W-:Y:S01]  /*9310*/  ULDC.64 UR4, c[0x0][0x2d0] ;  /* 0x0000b40000047ab9 */ /* 0x000fe20000000a00 */
[----:B------:R-:W-:Y:S01]  /*9320*/  ULDC.64 UR6, c[0x0][0x2c8] ;  /* 0x0000b20000067ab9 */ /* 0x000fe20000000a00 */
[----:B------:R-:W-:Y:S01]  /*9330*/  ULDC.64 UR8, c[0x0][0x280] ;  /* 0x0000a00000087ab9 */ /* 0x000fe20000000a00 */
[----:B------:R-:W-:Y:S01]  /*9340*/  LOP3.LUT R0, R29, 0x700, R2, 0xf8, !PT ;  /* 0x000007001d007812 */ /* 0x000fe200078ef802 */
[----:B------:R-:W-:-:S02]  /*9350*/  IMAD.SHL.U32 R2, R27, 0x10, RZ ;  /* 0x000000101b027824 */ /* 0x000fc400078e00ff */
[----:B------:R-:W-:-:S05]  /*9360*/  IMAD R27, R27, 0x80, R6 ;  /* 0x000000801b1b7824 */ /* 0x000fca00078e0206 */
[----:B------:R-:W-:Y:S01]  /*9370*/  LOP3.LUT R0, R0, R27, R2, 0xf6, !PT ;  /* 0x0000001b00007212 */ /* 0x000fe200078ef602 */
[----:B------:R-:W-:Y:S01]  /*9380*/  IMAD.SHL.U32 R2, R28, 0x40, RZ ;  /* 0x000000401c027824 */ /* 0x000fe200078e00ff */
[----:B0-----:R-:W-:-:S04]  /*9390*/  ISETP.NE.AND P0, PT, R10, 0x1, PT ;  /* 0x000000010a00780c */ /* 0x001fc80003f05270 */
[----:B------:R-:W-:-:S09]  /*93a0*/  LOP3.LUT R2, R7, 0x40, R2, 0xf8, !PT ;  /* 0x0000004007027812 */ /* 0x000fd200078ef802 */
[----:B------:R-:W0:Y:S01]  /*93b0*/  @P0 LDC R4, c[0x0][0x44c] ;  /* 0x00011300ff040b82 */ /* 0x000e220000000800 */
[----:B--2---:R-:W-:-:S04]  /*93c0*/  IMAD R11, R20, 0xc0, R2 ;  /* 0x000000c0140b7824 */ /* 0x004fc800078e0202 */
[----:B------:R-:W-:-:S03]  /*93d0*/  IMAD.MOV.U32 R5, RZ, RZ, R11 ;  /* 0x000000ffff057224 */ /* 0x000fc600078e000b */
[----:B------:R-:W2:Y:S08]  /*93e0*/  @P0 LDC R9, c[0x0][0x450] ;  /* 0x00011400ff090b82 */ /* 0x000eb00000000800 */
[----:B------:R-:W3:Y:S08]  /*93f0*/  @P0 LDC R8, c[0x0][0x44c] ;  /* 0x00011300ff080b82 */ /* 0x000ef00000000800 */
[----:B------:R-:W4:Y:S01]  /*9400*/  @P0 LDC R13, c[0x0][0x450] ;  /* 0x00011400ff0d0b82 */ /* 0x000f220000000800 */
[----:B0-----:R-:W-:-:S07]  /*9410*/  @P0 IMAD.HI.U32 R4, R11, R4, RZ ;  /* 0x000000040b040227 */ /* 0x001fce00078e00ff */
[----:B------:R-:W0:Y:S01]  /*9420*/  LDC.64 R2, c[0x0][0x2e0] ;  /* 0x0000b800ff027b82 */ /* 0x000e220000000a00 */
[----:B--2---:R-:W-:Y:S01]  /*9430*/  @P0 SHF.R.U32.HI R5, RZ, R9, R4 ;  /* 0x00000009ff050219 */ /* 0x004fe20000011604 */
[----:B------:R-:W-:-:S04]  /*9440*/  VIADD R9, R11, 0x80 ;  /* 0x000000800b097836 */ /* 0x000fc80000000000 */
[----:B------:R-:W-:Y:S02]  /*9450*/  IMAD.MOV R12, RZ, RZ, -R5 ;  /* 0x000000ffff0c7224 */ /* 0x000fe400078e0a05 */
[----:B---3--:R-:W-:-:S04]  /*9460*/  @P0 IMAD.HI.U32 R4, R9, R8, RZ ;  /* 0x0000000809040227 */ /* 0x008fc800078e00ff */
[----:B------:R-:W-:Y:S02]  /*9470*/  IMAD.MOV.U32 R8, RZ, RZ, R9 ;  /* 0x000000ffff087224 */ /* 0x000fe400078e0009 */
[----:B------:R-:W-:Y:S01]  /*9480*/  IMAD R11, R10, R12, R11 ;  /* 0x0000000c0a0b7224 */ /* 0x000fe200078e020b */
[----:B----4-:R-:W-:-:S04]  /*9490*/  @P0 SHF.R.U32.HI R8, RZ, R13, R4 ;  /* 0x0000000dff080219 */ /* 0x010fc80000011604 */
[----:B------:R-:W-:Y:S01]  /*94a0*/  SHF.R.S32.HI R12, RZ, 0x1f, R11 ;  /* 0x0000001fff0c7819 */ /* 0x000fe2000001140b */
[----:B0-----:R-:W-:-:S04]  /*94b0*/  IMAD R4, R17, R2, RZ ;  /* 0x0000000211047224 */ /* 0x001fc800078e02ff */
[----:B------:R-:W-:Y:S02]  /*94c0*/  IMAD R12, R12, UR6, RZ ;  /* 0x000000060c0c7c24 */ /* 0x000fe4000f8e02ff */
[C---:B-1----:R-:W-:Y:S01]  /*94d0*/  IMAD R13, R21.reuse, R3, R4 ;  /* 0x00000003150d7224 */ /* 0x042fe200078e0204 */
[----:B------:R-:W-:Y:S01]  /*94e0*/  SHF.R.S32.HI R4, RZ, 0x1f, R5 ;  /* 0x0000001fff047819 */ /* 0x000fe20000011405 */
[----:B------:R-:W-:-:S04]  /*94f0*/  IMAD.WIDE.U32 R2, R21, R2, UR42 ;  /* 0x0000002a15027e25 */ /* 0x000fc8000f8e0002 */
[----:B------:R-:W-:Y:S02]  /*9500*/  IMAD R4, R4, UR4, RZ ;  /* 0x0000000404047c24 */ /* 0x000fe4000f8e02ff */
[----:B------:R-:W-:Y:S02]  /*9510*/  IMAD.IADD R3, R3, 0x1, R13 ;  /* 0x0000000103037824 */ /* 0x000fe400078e020d */
[C---:B------:R-:W-:Y:S02]  /*9520*/  IMAD R13, R5.reuse, UR5, R4 ;  /* 0x00000005050d7c24 */ /* 0x040fe4000f8e0204 */
[----:B------:R-:W-:-:S04]  /*9530*/  IMAD.WIDE.U32 R4, R5, UR4, R2 ;  /* 0x0000000405047c25 */ /* 0x000fc8000f8e0002 */
[----:B------:R-:W-:Y:S02]  /*9540*/  IMAD.IADD R5, R5, 0x1, R13 ;  /* 0x0000000105057824 */ /* 0x000fe400078e020d */
[----:B------:R-:W-:-:S04]  /*9550*/  IMAD.WIDE.U32 R2, R8, UR4, R2 ;  /* 0x0000000408027c25 */ /* 0x000fc8000f8e0002 */
[----:B------:R-:W-:-:S04]  /*9560*/  IMAD.WIDE.U32 R4, R11, UR6, R4 ;  /* 0x000000060b047c25 */ /* 0x000fc8000f8e0004 */
[----:B------:R-:W-:Y:S01]  /*9570*/  IMAD R11, R11, UR7, R12 ;  /* 0x000000070b0b7c24 */ /* 0x000fe2000f8e020c */
[----:B------:R-:W-:Y:S01]  /*9580*/  IADD3 R4, P0, R4, UR8, RZ ;  /* 0x0000000804047c10 */ /* 0x000fe2000ff1e0ff */
[----:B------:R-:W-:-:S03]  /*9590*/  IMAD.MOV R12, RZ, RZ, -R8 ;  /* 0x000000ffff0c7224 */ /* 0x000fc600078e0a08 */
[----:B------:R-:W-:Y:S01]  /*95a0*/  IADD3.X R5, R5, UR9, R11, P0, !PT ;  /* 0x0000000905057c10 */ /* 0x000fe200087fe40b */
[----:B------:R-:W-:Y:S01]  /*95b0*/  IMAD R9, R10, R12, R9 ;  /* 0x0000000c0a097224 */ /* 0x000fe200078e0209 */
[----:B------:R-:W-:-:S05]  /*95c0*/  SHF.R.S32.HI R11, RZ, 0x1f, R8 ;  /* 0x0000001fff0b7819 */ /* 0x000fca0000011408 */
[----:B------:R-:W-:Y:S01]  /*95d0*/  IMAD R11, R11, UR4, RZ ;  /* 0x000000040b0b7c24 */ /* 0x000fe2000f8e02ff */
[----:B------:R-:W-:Y:S02]  /*95e0*/  ULDC UR4, c[0x0][0x2b8] ;  /* 0x0000ae0000047ab9 */ /* 0x000fe40000000800 */
[----:B------:R-:W-:Y:S01]  /*95f0*/  ISETP.GE.AND P2, PT, R6, UR4, PT ;  /* 0x0000000406007c0c */ /* 0x000fe2000bf46270 */
[----:B------:R-:W-:Y:S01]  /*9600*/  IMAD R11, R8, UR5, R11 ;  /* 0x00000005080b7c24 */ /* 0x000fe2000f8e020b */
[----:B------:R-:W-:-:S03]  /*9610*/  SHF.R.S32.HI R8, RZ, 0x1f, R9 ;  /* 0x0000001fff087819 */ /* 0x000fc60000011409 */
[----:B------:R-:W-:Y:S02]  /*9620*/  IMAD.IADD R3, R3, 0x1, R11 ;  /* 0x0000000103037824 */ /* 0x000fe400078e020b */
[----:B------:R-:W-:Y:S02]  /*9630*/  IMAD R8, R8, UR6, RZ ;  /* 0x0000000608087c24 */ /* 0x000fe4000f8e02ff */
[----:B------:R-:W-:-:S04]  /*9640*/  IMAD.WIDE.U32 R2, R9, UR6, R2 ;  /* 0x0000000609027c25 */ /* 0x000fc8000f8e0002 */
[----:B------:R-:W-:Y:S01]  /*9650*/  IMAD R11, R9, UR7, R8 ;  /* 0x00000007090b7c24 */ /* 0x000fe2000f8e0208 */
[----:B------:R-:W-:-:S04]  /*9660*/  LOP3.LUT R8, R6, 0x20, RZ, 0xfc, !PT ;  /* 0x0000002006087812 */ /* 0x000fc800078efcff */
[----:B------:R-:W-:Y:S02]  /*9670*/  ISETP.GE.AND P0, PT, R8, UR4, PT ;  /* 0x0000000408007c0c */ /* 0x000fe4000bf06270 */
[----:B------:R-:W-:-:S04]  /*9680*/  LOP3.LUT R8, R6, 0x40, RZ, 0xfc, !PT ;  /* 0x0000004006087812 */ /* 0x000fc800078efcff */
[----:B------:R-:W-:Y:S01]  /*9690*/  ISETP.GE.AND P1, PT, R8, UR4, PT ;  /* 0x0000000408007c0c */ /* 0x000fe2000bf26270 */
[----:B------:R-:W-:Y:S01]  /*96a0*/  UMOV UR4, 0xffffffff ;  /* 0xffffffff00047882 */ /* 0x000fe20000000000 */
[----:B------:R-:W-:-:S04]  /*96b0*/  IADD3 R8, P3, R2, UR8, RZ ;  /* 0x0000000802087c10 */ /* 0x000fc8000ff7e0ff */
[----:B------:R-:W-:Y:S01]  /*96c0*/  IADD3.X R9, R3, UR9, R11, P3, !PT ;  /* 0x0000000903097c10 */ /* 0x000fe20009ffe40b */
[----:B------:R-:W-:Y:S08]  /*96d0*/  BRA.DIV UR4, `(.L_x_55) ;  /* 0x0000001e04987947 */ /* 0x000ff0000b800000 */
[----:B------:R-:W0:Y:S01]  /*96e0*/  SHFL.IDX PT, R14, R4, RZ, 0x1e1f ;  /* 0x001e1fff040e7589 */ /* 0x000e2200000e0000 */
[----:B------:R-:W-:Y:S01]  /*96f0*/  ULDC UR4, c[0x0][0x288] ;  /* 0x0000a20000047ab9 */ /* 0x000fe20000000800 */
[----:B------:R-:W-:Y:S02]  /*9700*/  IMAD R17, R20, 0xc0, R7 ;  /* 0x000000c014117824 */ /* 0x000fe400078e0207 */
[----:B------:R-:W1:Y:S01]  /*9710*/  SHFL.IDX PT, R2, R5, RZ, 0x1e1f ;  /* 0x001e1fff05027589 */ /* 0x000e6200000e0000 */
[----:B------:R-:W-:Y:S02]  /*9720*/  IMAD R10, R10, UR4, RZ ;  /* 0x000000040a0a7c24 */ /* 0x000fe4000f8e02ff */
[C---:B------:R-:W-:Y:S01]  /*9730*/  VIADD R11, R17.reuse, 0x40 ;  /* 0x00000040110b7836 */ /* 0x040fe20000000000 */
[----:B------:R-:W2:Y:S02]  /*9740*/  SHFL.IDX PT, R27, R4, 0x1, 0x1e1f ;  /* 0x003e1f00041b7f89 */ /* 0x000ea400000e0000 */
[----:B------:R-:W-:-:S02]  /*9750*/  ISETP.GE.AND P3, PT, R17, R10, PT ;  /* 0x0000000a1100720c */ /* 0x000fc40003f66270 */
[----:B------:R3:W4:Y:S04]  /*9760*/  SHFL.IDX PT, R7, R5, 0x1, 0x1e1f ;  /* 0x003e1f0005077f89 */ /* 0x00072800000e0000 */
[----:B------:R-:W2:Y:S07]  /*9770*/  SHFL.IDX PT, R9, R9, RZ, 0x1e1f ;  /* 0x001e1fff09097589 */ /* 0x000eae00000e0000 */
[----:B------:R-:W-:Y:S01]  /*9780*/  @!P3 VIADD R21, R0, UR38 ;  /* 0x000000260015bc36 */ /* 0x000fe20008000000 */
[----:B0-----:R-:W-:-:S05]  /*9790*/  @!P3 IADD3 R14, P4, R6, R14, RZ ;  /* 0x0000000e060eb210 */ /* 0x001fca0007f9e0ff */
[----:B-1----:R-:W-:Y:S01]  /*97a0*/  @!P3 IMAD.X R3, RZ, RZ, R2, P4 ;  /* 0x000000ffff03b224 */ /* 0x002fe200020e0602 */
[----:B------:R-:W-:Y:S01]  /*97b0*/  ISETP.GE.AND P4, PT, R11, R10, PT ;  /* 0x0000000a0b00720c */ /* 0x000fe20003f86270 */
[----:B------:R-:W-:Y:S02]  /*97c0*/  @!P3 IMAD.MOV.U32 R2, RZ, RZ, R14 ;  /* 0x000000ffff02b224 */ /* 0x000fe400078e000e */
[----:B------:R0:W1:Y:S04]  /*97d0*/  SHFL.IDX PT, R14, R8, RZ, 0x1e1f ;  /* 0x001e1fff080e7589 */ /* 0x00006800000e0000 */
[----:B------:R-:W-:Y:S04]  /*97e0*/  @!P3 LDGSTS.E.BYPASS.LTC128B.128 [R21+0xc400], desc[UR44][R2.64], !P2 ;  /* 0x0c4000000215bfae */ /* 0x000fe8000d101d6c */
[----:B------:R-:W-:Y:S02]  /*97f0*/  @!P3 LDGSTS.E.BYPASS.LTC128B.128 [R21+0xdc00], desc[UR44][R2.64+0x20], !P0 ;  /* 0x0dc000200215bfae */ /* 0x000fe4000c101d6c */
[----:B---3--:R-:W-:-:S02]  /*9800*/  @!P4 VIADD R5, R0, UR38 ;  /* 0x000000260005cc36 */ /* 0x008fc40008000000 */
[----:B------:R3:W-:Y:S01]  /*9810*/  @!P3 LDGSTS.E.BYPASS.LTC128B.128 [R21+0xf400], desc[UR44][R2.64+0x40], !P1 ;  /* 0x0f4000400215bfae */ /* 0x0007e2000c901d6c */
[----:B--2---:R-:W-:-:S05]  /*9820*/  @!P4 IADD3 R27, P3, R6, R27, RZ ;  /* 0x0000001b061bc210 */ /* 0x004fca0007f7e0ff */
[----:B----4-:R-:W-:Y:S02]  /*9830*/  @!P4 IMAD.X R4, RZ, RZ, R7, P3 ;  /* 0x000000ffff04c224 */ /* 0x010fe400018e0607 */
[----:B---3--:R-:W-:Y:S02]  /*9840*/  @!P4 IMAD.MOV.U32 R2, RZ, RZ, R27 ;  /* 0x000000ffff02c224 */ /* 0x008fe400078e001b */
[----:B------:R-:W-:-:S05]  /*9850*/  @!P4 IMAD.MOV.U32 R3, RZ, RZ, R4 ;  /* 0x000000ffff03c224 */ /* 0x000fca00078e0004 */
[----:B------:R0:W-:Y:S04]  /*9860*/  @!P4 LDGSTS.E.BYPASS.LTC128B.128 [R5+0xcc00], desc[UR44][R2.64], !P2 ;  /* 0x0cc000000205cfae */ /* 0x0001e8000d101d6c */
[----:B------:R0:W-:Y:S04]  /*9870*/  @!P4 LDGSTS.E.BYPASS.LTC128B.128 [R5+0xe400], desc[UR44][R2.64+0x20], !P0 ;  /* 0x0e4000200205cfae */ /* 0x0001e8000c101d6c */
[----:B-1----:R0:W-:Y:S02]  /*9880*/  @!P4 LDGSTS.E.BYPASS.LTC128B.128 [R5+0xfc00], desc[UR44][R2.64+0x40], !P1 ;  /* 0x0fc000400205cfae */ /* 0x0021e4000c901d6c */
.L_x_113:
[----:B------:R-:W-:Y:S01]  /*9890*/  VIADD R17, R17, 0x80 ;  /* 0x0000008011117836 */ /* 0x000fe20000000000 */
[----:B------:R-:W-:Y:S01]  /*98a0*/  BSSY B0, `(.L_x_56) ;  /* 0x000000e000007945 */ /* 0x000fe20003800000 */
[----:B------:R-:W-:-:S03]  /*98b0*/  IMAD.MOV.U32 R4, RZ, RZ, 0x1 ;  /* 0x00000001ff047424 */ /* 0x000fc600078e00ff */
[----:B------:R-:W-:Y:S02]  /*98c0*/  ISETP.GE.AND P3, PT, R17, R10, PT ;  /* 0x0000000a1100720c */ /* 0x000fe40003f66270 */
[----:B------:R-:W-:-:S11]  /*98d0*/  SHF.L.U32 R4, R4, 0x1f, RZ ;  /* 0x0000001f04047819 */ /* 0x000fd600000006ff */
[----:B------:R-:W-:Y:S05]  /*98e0*/  @P3 BRA `(.L_x_57) ;  /* 0x0000000000243947 */ /* 0x000fea0003800000 */
[----:B0-----:R-:W-:Y:S01]  /*98f0*/  IADD3 R2, P3, R6, R14, RZ ;  /* 0x0000000e06027210 */ /* 0x001fe20007f7e0ff */
[----:B------:R-:W-:-:S04]  /*9900*/  VIADD R5, R0, UR38 ;  /* 0x0000002600057c36 */ /* 0x000fc80008000000 */
[----:B------:R-:W-:-:S05]  /*9910*/  IMAD.X R3, RZ, RZ, R9, P3 ;  /* 0x000000ffff037224 */ /* 0x000fca00018e0609 */
[----:B------:R-:W-:Y:S01]  /*9920*/  @!PT LDS RZ, [RZ] ;  /* 0x00000000fffff984 */ /* 0x000fe20000000800 */
[----:B------:R-:W-:Y:S01]  /*9930*/  @!PT LDS RZ, [RZ] ;  /* 0x00000000fffff984 */ /* 0x000fe20000000800 */
[----:B------:R-:W-:Y:S01]  /*9940*/  @!PT LDS RZ, [RZ] ;  /* 0x00000000fffff984 */ /* 0x000fe20000000800 */
[----:B------:R1:W-:Y:S04]  /*9950*/  LDGSTS.E.BYPASS.LTC128B.128 [R5+0xd400], desc[UR44][R2.64], !P2 ;  /* 0x0d40000002057fae */ /* 0x0003e8000d101d6c */
[----:B------:R1:W-:Y:S04]  /*9960*/  LDGSTS.E.BYPASS.LTC128B.128 [R5+0xec00], desc[UR44][R2.64+0x20], !P0 ;  /* 0x0ec0002002057fae */ /* 0x0003e8000c101d6c */
[----:B------:R1:W-:Y:S02]  /*9970*/  LDGSTS.E.BYPASS.LTC128B.128 [R5+0x10400], desc[UR44][R2.64+0x40], !P1 ;  /* 0x1040004002057fae */ /* 0x0003e4000c901d6c */
.L_x_57:
[----:B------:R-:W-:Y:S05]  /*9980*/  BSYNC B0 ;  /* 0x0000000000007941 */ /* 0x000fea0003800000 */
.L_x_56:
[----:B------:R-:W-:Y:S01]  /*9990*/  NOP ;  /* 0x0000000000007918 */ /* 0x000fe20000000000 */
[----:B------:R-:W-:Y:S01]  /*99a0*/  SYNCS.ARRIVE.TRANS64.RED.A0T1 RZ, [UR38+0x17000], RZ ;  /* 0x017000ffffff79a7 */ /* 0x000fe20008200426 */
[----:B------:R-:W-:Y:S01]  /*99b0*/  ARRIVES.LDGSTSBAR.64.TRANSCNT [UR38+0x17000] ;  /* 0x01700000ff0079b0 */ /* 0x000fe20008000aa6 */
[----:B------:R-:W-:Y:S01]  /*99c0*/  NOP ;  /* 0x0000000000007918 */ /* 0x000fe20000000000 */
[----:B------:R-:W-:Y:S01]  /*99d0*/  SYNCS.ARRIVE.TRANS64.A1T0 RZ, [UR38+0x17000], RZ ;  /* 0x017000ffffff79a7 */ /* 0x000fe20008100026 */
[----:B------:R-:W2:Y:S02]  /*99e0*/  SYNCS.PHASECHK.TRANS64.TRYWAIT P0, [UR38+0x17020], R4 ;  /* 0x01702004ff0075a7 */ /* 0x000ea40008000166 */
[----:B--2---:R-:W-:Y:S05]  /*99f0*/  @!P0 BRA `(.L_x_58) ;  /* 0x0000001c00c48947 */ /* 0x004fea0003800000 */
.L_x_114:
[----:B------:R-:W-:Y:S01]  /*9a00*/  UIADD3 UR4, UR39, -0x2, URZ ;  /* 0xfffffffe27047890 */ /* 0x000fe2000fffe03f */
[----:B------:R-:W-:-:S03]  /*9a10*/  IMAD.MOV.U32 R13, RZ, RZ, 0x1 ;  /* 0x00000001ff0d7424 */ /* 0x000fc600078e00ff */
[----:B------:R-:W-:-:S06]  /*9a20*/  UISETP.GE.AND UP0, UPT, UR4, UR40, UPT ;  /* 0x000000280400728c */ /* 0x000fcc000bf06270 */
[----:B------:R-:W-:-:S13]  /*9a30*/  PLOP3.LUT P0, PT, PT, PT, UP0, 0x80, 0x0 ;  /* 0x000000000000781c */ /* 0x000fda0003f0f008 */
[----:B------:R-:W-:Y:S05]  /*9a40*/  @!P0 BRA `(.L_x_59) ;  /* 0x0000000c00b48947 */ /* 0x000fea0003800000 */
[----:B------:R-:W-:Y:S01]  /*9a50*/  IMAD.U32 R20, RZ, RZ, UR41 ;  /* 0x00000029ff147e24 */ /* 0x000fe2000f8e00ff */
[----:B------:R-:W-:Y:S01]  /*9a60*/  LOP3.LUT R15, R28, 0x1f, RZ, 0xc0, !PT ;  /* 0x0000001f1c0f7812 */ /* 0x000fe200078ec0ff */
[----:B------:R-:W-:Y:S02]  /*9a70*/  IMAD.U32 R21, RZ, RZ, UR41 ;  /* 0x00000029ff157e24 */ /* 0x000fe4000f8e00ff */
[----:B------:R-:W-:Y:S01]  /*9a80*/  IMAD.U32 R0, RZ, RZ, UR4 ;  /* 0x00000004ff007e24 */ /* 0x000fe2000f8e00ff */
[----:B------:R-:W-:Y:S01]  /*9a90*/  LOP3.LUT R20, R20, 0x1, RZ, 0xfc, !PT ;  /* 0x0000000114147812 */ /* 0x000fe200078efcff */
[----:B0-----:R-:W-:Y:S01]  /*9aa0*/  IMAD.MOV.U32 R4, RZ, RZ, 0x1 ;  /* 0x00000001ff047424 */ /* 0x001fe200078e00ff */
[----:B------:R-:W-:Y:S01]  /*9ab0*/  LOP3.LUT R21, R21, 0x2, RZ, 0xfc, !PT ;  /* 0x0000000215157812 */ /* 0x000fe200078efcff */
[----:B-1----:R-:W-:-:S07]  /*9ac0*/  IMAD.MOV.U32 R5, RZ, RZ, RZ ;  /* 0x000000ffff057224 */ /* 0x002fce00078e00ff */
.L_x_80:
[----:B------:R-:W-:Y:S01]  /*9ad0*/  LOP3.LUT P1, RZ, R18, 0x2, RZ, 0xc0, !PT ;  /* 0x0000000212ff7812 */ /* 0x000fe2000782c0ff */
[----:B------:R-:W-:Y:S01]  /*9ae0*/  VIADD R12, R5, 0x1 ;  /* 0x00000001050c7836 */ /* 0x000fe20000000000 */
[----:B------:R-:W-:Y:S04]  /*9af0*/  BSSY B0, `(.L_x_60) ;  /* 0x0000096000007945 */ /* 0x000fe80003800000 */
[----:B------:R-:W-:-:S04]  /*9b00*/  ISETP.NE.AND P0, PT, R12, 0x2, PT ;  /* 0x000000020c00780c */ /* 0x000fc80003f05270 */
[----:B------:R-:W-:Y:S02]  /*9b10*/  SEL R13, RZ, 0x1, P0 ;  /* 0x00000001ff0d7807 */ /* 0x000fe40000000000 */
[----:B------:R-:W-:Y:S02]  /*9b20*/  SEL R12, R12, RZ, P0 ;  /* 0x000000ff0c0c7207 */ /* 0x000fe40000000000 */
[----:B------:R-:W-:Y:S01]  /*9b30*/  LOP3.LUT R13, R4, R13, RZ, 0x3c, !PT ;  /* 0x0000000d040d7212 */ /* 0x000fe200078e3cff */
[----:B01----:R-:W-:Y:S06]  /*9b40*/  @!P1 BRA `(.L_x_61) ;  /* 0x0000000800409947 */ /* 0x003fec0003800000 */
[----:B------:R-:W-:Y:S01]  /*9b50*/  LOP3.LUT P1, RZ, R18, 0x1, RZ, 0xc0, !PT ;  /* 0x0000000112ff7812 */ /* 0x000fe2000782c0ff */
[----:B------:R-:W-:-:S12]  /*9b60*/  IMAD.MOV.U32 R7, RZ, RZ, R0 ;  /* 0x000000ffff077224 */ /* 0x000fd800078e0000 */
[----:B------:R-:W-:Y:S05]  /*9b70*/  @!P1 BRA `(.L_x_62) ;  /* 0x00000000004c9947 */ /* 0x000fea0003800000 */
[----:B------:R-:W0:Y:S01]  /*9b80*/  LDC R7, c[0x0][0x43c] ;  /* 0x00010f00ff077b82 */ /* 0x000e220000000800 */
[----:B------:R-:W-:Y:S01]  /*9b90*/  IMAD.MOV.U32 R9, RZ, RZ, R0 ;  /* 0x000000ffff097224 */ /* 0x000fe200078e0000 */
[----:B------:R-:W-:-:S06]  /*9ba0*/  ULDC.64 UR4, c[0x0][0x428] ;  /* 0x00010a0000047ab9 */ /* 0x000fcc0000000a00 */
[----:B------:R-:W1:Y:S01]  /*9bb0*/  LDC.64 R16, c[0x0][0x418] ;  /* 0x00010600ff107b82 */ /* 0x000e620000000a00 */
[----:B0-----:R-:W-:-:S13]  /*9bc0*/  ISETP.NE.AND P0, PT, R7, 0x1, PT ;  /* 0x000000010700780c */ /* 0x001fda0003f05270 */
[----:B------:R-:W0:Y:S02]  /*9bd0*/  @P0 LDC.64 R2, c[0x0][0x440] ;  /* 0x00011000ff020b82 */ /* 0x000e240000000a00 */
[----:B0-----:R-:W-:-:S05]  /*9be0*/  @P0 IMAD.HI.U32 R2, R0, R2, RZ ;  /* 0x0000000200020227 */ /* 0x001fca00078e00ff */
[----:B------:R-:W-:Y:S01]  /*9bf0*/  @P0 SHF.R.U32.HI R9, RZ, R3, R2 ;  /* 0x00000003ff090219 */ /* 0x000fe20000011602 */
[----:B------:R-:W-:-:S03]  /*9c00*/  IMAD R2, R22, UR4, RZ ;  /* 0x0000000416027c24 */ /* 0x000fc6000f8e02ff */
[--C-:B------:R-:W-:Y:S01]  /*9c10*/  SHF.R.S32.HI R3, RZ, 0x1f, R9.reuse ;  /* 0x0000001fff037819 */ /* 0x100fe20000011409 */
[----:B------:R-:W-:Y:S02]  /*9c20*/  IMAD R11, R19, UR5, R2 ;  /* 0x00000005130b7c24 */ /* 0x000fe4000f8e0202 */
[----:B------:R-:W-:-:S04]  /*9c30*/  IMAD.MOV.U32 R2, RZ, RZ, R9 ;  /* 0x000000ffff027224 */ /* 0x000fc800078e0009 */
[----:B------:R-:W-:-:S04]  /*9c40*/  IMAD.WIDE.U32 R2, R19, UR4, R2 ;  /* 0x0000000413027c25 */ /* 0x000fc8000f8e0002 */
[----:B------:R-:W-:Y:S01]  /*9c50*/  IMAD.IADD R3, R11, 0x1, R3 ;  /* 0x000000010b037824 */ /* 0x000fe200078e0203 */
[----:B-1----:R-:W-:-:S04]  /*9c60*/  LEA R16, P0, R2, R16, 0x2 ;  /* 0x0000001002107211 */ /* 0x002fc800078010ff */
[----:B------:R-:W-:-:S05]  /*9c70*/  LEA.HI.X R17, R2, R17, R3, 0x2, P0 ;  /* 0x0000001102117211 */ /* 0x000fca00000f1403 */
[----:B------:R0:W5:Y:S01]  /*9c80*/  LDG.E R16, desc[UR44][R16.64] ;  /* 0x0000002c10107981 */ /* 0x000162000c1e1900 */
[----:B------:R-:W-:-:S04]  /*9c90*/  IMAD.MOV R2, RZ, RZ, -R9 ;  /* 0x000000ffff027224 */ /* 0x000fc800078e0a09 */
[----:B------:R-:W-:-:S07]  /*9ca0*/  IMAD R7, R7, R2, R0 ;  /* 0x0000000207077224 */ /* 0x000fce00078e0200 */
.L_x_62:
[----:B------:R-:W-:Y:S02]  /*9cb0*/  LEA R6, R12, UR38, 0x3 ;  /* 0x000000260c067c11 */ /* 0x000fe4000f8e18ff */
[----:B------:R-:W-:Y:S02]  /*9cc0*/  SHF.L.U32 R3, R13, 0x1f, RZ ;  /* 0x0000001f0d037819 */ /* 0x000fe400000006ff */
[----:B------:R-:W-:Y:S02]  /*9cd0*/  ISETP.NE.AND P1, PT, R26, RZ, PT ;  /* 0x000000ff1a00720c */ /* 0x000fe40003f25270 */
[----:B------:R-:W1:Y:S02]  /*9ce0*/  SYNCS.PHASECHK.TRANS64.TRYWAIT P0, [R6+URZ+0x17080], R3 ;  /* 0x01708003060075a7 */ /* 0x000e64000800017f */
[----:B-1----:R-:W-:Y:S09]  /*9cf0*/  @!P0 BRA `(.L_x_63) ;  /* 0x0000001c001c8947 */ /* 0x002ff20003800000 */
.L_x_115:
[----:B------:R-:W-:Y:S04]  /*9d00*/  BSSY B1, `(.L_x_64) ;  /* 0x0000007000017945 */ /* 0x000fe80003800000 */
[----:B------:R-:W-:Y:S05]  /*9d10*/  @P1 BRA `(.L_x_65) ;  /* 0x0000000000141947 */ /* 0x000fea0003800000 */
[----:B------:R-:W-:Y:S01]  /*9d20*/  ISETP.NE.AND P0, PT, R15, RZ, PT ;  /* 0x000000ff0f00720c */ /* 0x000fe20003f05270 */
[----:B------:R-:W-:-:S04]  /*9d30*/  IMAD.MOV.U32 R9, RZ, RZ, 0x3000 ;  /* 0x00003000ff097424 */ /* 0x000fc800078e00ff */
[----:B------:R2:W-:Y:S08]  /*9d40*/  SYNCS.ARRIVE.TRANS64 RZ, [R6+URZ+0x17070], R9 ;  /* 0x0170700906ff79a7 */ /* 0x0005f0000800003f */
[----:B------:R-:W-:Y:S05]  /*9d50*/  @!P0 BRA `(.L_x_65) ;  /* 0x0000000000048947 */ /* 0x000fea0003800000 */
[----:B------:R-:W-:Y:S01]  /*9d60*/  BPT.TRAP 0x1 ;  /* 0x000000040000795c */ /* 0x000fe20000300000 */
.L_x_65:
[----:B------:R-:W-:Y:S05]  /*9d70*/  BSYNC B1 ;  /* 0x0000000000017941 */ /* 0x000fea0003800000 */
.L_x_64:
[----:B--2---:R-:W-:Y:S01]  /*9d80*/  IMAD.U32 R9, RZ, RZ, UR38 ;  /* 0x00000026ff097e24 */ /* 0x004fe2000f8e00ff */
[----:B------:R-:W-:Y:S01]  /*9d90*/  R2UR UR33, R6 ;  /* 0x00000000062172ca */ /* 0x000fe200000e0000 */
[----:B------:R-:W-:Y:S01]  /*9da0*/  IMAD.MOV.U32 R10, RZ, RZ, RZ ;  /* 0x000000ffff0a7224 */ /* 0x000fe200078e00ff */
[----:B------:R-:W-:Y:S01]  /*9db0*/  ULDC.64 UR6, c[0x0][0x198] ;  /* 0x0000660000067ab9 */ /* 0x000fe20000000a00 */
[----:B------:R-:W-:Y:S01]  /*9dc0*/  IMAD R8, R12, 0x3000, R9 ;  /* 0x000030000c087824 */ /* 0x000fe200078e0209 */
[----:B------:R-:W-:Y:S01]  /*9dd0*/  UIADD3 UR6, UP0, UR6, 0x470, URZ ;  /* 0x0000047006067890 */ /* 0x000fe2000ff1e03f */
[----:B------:R-:W-:Y:S01]  /*9de0*/  IMAD.SHL.U32 R9, R7, 0x80, RZ ;  /* 0x0000008007097824 */ /* 0x000fe200078e00ff */
[----:B------:R-:W-:Y:S01]  /*9df0*/  R2UR UR34, R10 ;  /* 0x000000000a2272ca */ /* 0x000fe200000e0000 */
[----:B------:R-:W-:Y:S01]  /*9e00*/  UMOV UR8, 0x0 ;  /* 0x0000000000087882 */ /* 0x000fe20000000000 */
[----:B------:R-:W-:Y:S01]  /*9e10*/  R2UR UR4, R8 ;  /* 0x00000000080472ca */ /* 0x000fe200000e0000 */
[----:B------:R-:W-:Y:S01]  /*9e20*/  UIADD3.X UR7, URZ, UR7, URZ, UP0, !UPT ;  /* 0x000000073f077290 */ /* 0x000fe200087fe43f */
[----:B------:R-:W-:Y:S01]  /*9e30*/  R2UR UR35, R9 ;  /* 0x00000000092372ca */ /* 0x000fe200000e0000 */
[----:B------:R-:W-:Y:S01]  /*9e40*/  UMOV UR9, 0x14f00000 ;  /* 0x14f0000000097882 */ /* 0x000fe20000000000 */
[----:B------:R-:W-:Y:S01]  /*9e50*/  PLOP3.LUT P0, PT, PT, PT, PT, 0x80, 0x0 ;  /* 0x000000000000781c */ /* 0x000fe20003f0f070 */
[----:B------:R-:W-:-:S08]  /*9e60*/  UIADD3 UR33, UR33, 0x17070, URZ ;  /* 0x0001707021217890 */ /* 0x000fd0000fffe03f */
[----:B------:R-:W-:-:S12]  /*9e70*/  UIADD3 UR32, UR4, 0x6400, URZ ;  /* 0x0000640004207890 */ /* 0x000fd8000fffe03f */
.L_x_66:
[----:B------:R-:W-:-:S13]  /*9e80*/  @P0 ELECT P2, URZ, PT ;  /* 0x00000000003f082f */ /* 0x000fda0003840000 */
[----:B-----5:R-:W-:Y:S02]  /*9e90*/  @P2 R2UR UR37, R16 ;  /* 0x00000000102522ca */ /* 0x020fe400000e0000 */
[----:B------:R-:W-:-:S11]  /*9ea0*/  @P2 PLOP3.LUT P0, PT, P2, PT, PT, 0x8, 0x0 ;  /* 0x000000000000281c */ /* 0x000fd6000170e170 */
[----:B------:R2:W-:Y:S01]  /*9eb0*/  UTMALDG.4D [UR32], [UR6], desc[UR8] ;  /* 0x00000820060075b4 */ /* 0x0005e20008019000 */
[----:B------:R-:W-:Y:S01]  /*9ec0*/  PLOP3.LUT P2, PT, PT, PT, PT, 0x8, 0x0 ;  /* 0x000000000000781c */ /* 0x000fe20003f4e170 */
[----:B--2---:R-:W-:-:S12]  /*9ed0*/  @P0 BRA.U.ANY `(.L_x_66) ;  /* 0xfffffffd00e80947 */ /* 0x004fd8000393ffff */
[----:B------:R-:W-:Y:S01]  /*9ee0*/  IMAD.MOV.U32 R11, RZ, RZ, 0x20 ;  /* 0x00000020ff0b7424 */ /* 0x000fe200078e00ff */
[----:B------:R-:W-:Y:S01]  /*9ef0*/  R2UR UR11, R9 ;  /* 0x00000000090b72ca */ /* 0x000fe200000e0000 */
[----:B------:R-:W-:Y:S01]  /*9f00*/  UIADD3 UR8, UR4, 0x7400, URZ ;  /* 0x0000740004087890 */ /* 0x000fe2000fffe03f */
[----:B------:R-:W-:Y:S01]  /*9f10*/  PLOP3.LUT P0, PT, PT, PT, PT, 0x80, 0x0 ;  /* 0x000000000000781c */ /* 0x000fe20003f0f070 */
[----:B------:R-:W-:Y:S01]  /*9f20*/  UMOV UR14, 0x0 ;  /* 0x00000000000e7882 */ /* 0x000fe20000000000 */
[----:B------:R-:W-:Y:S01]  /*9f30*/  R2UR UR10, R11 ;  /* 0x000000000b0a72ca */ /* 0x000fe200000e0000 */
[----:B------:R-:W-:-:S14]  /*9f40*/  UMOV UR15, 0x14f00000 ;  /* 0x14f00000000f7882 */ /* 0x000fdc0000000000 */
.L_x_67:
[----:B------:R-:W-:-:S13]  /*9f50*/  @P0 ELECT P2, URZ, PT ;  /* 0x00000000003f082f */ /* 0x000fda0003840000 */
[----:B------:R-:W-:Y:S01]  /*9f60*/  @P2 R2UR UR13, R16 ;  /* 0x00000000100d22ca */ /* 0x000fe200000e0000 */
[----:B------:R-:W-:Y:S01]  /*9f70*/  UMOV UR9, UR33 ;  /* 0x0000002100097c82 */ /* 0x000fe20008000000 */
[----:B------:R-:W-:Y:S01]  /*9f80*/  UMOV UR12, UR36 ;  /* 0x00000024000c7c82 */ /* 0x000fe20008000000 */
[----:B------:R-:W-:-:S10]  /*9f90*/  @P2 PLOP3.LUT P0, PT, P2, PT, PT, 0x8, 0x0 ;  /* 0x000000000000281c */ /* 0x000fd4000170e170 */
[----:B------:R2:W-:Y:S01]  /*9fa0*/  UTMALDG.4D [UR8], [UR6], desc[UR14] ;  /* 0x00000e08060075b4 */ /* 0x0005e20008019000 */
[----:B------:R-:W-:Y:S02]  /*9fb0*/  PLOP3.LUT P2, PT, PT, PT, PT, 0x8, 0x0 ;  /* 0x000000000000781c */ /* 0x000fe40003f4e170 */
[----:B--2---:R-:W-:Y:S11]  /*9fc0*/  @P0 BRA.U.ANY `(.L_x_67) ;  /* 0xfffffffd00e00947 */ /* 0x004ff6000393ffff */
[----:B------:R-:W-:Y:S01]  /*9fd0*/  IMAD.MOV.U32 R14, RZ, RZ, 0x40 ;  /* 0x00000040ff0e7424 */ /* 0x000fe200078e00ff */
[----:B------:R-:W-:Y:S01]  /*9fe0*/  R2UR UR11, R9 ;  /* 0x00000000090b72ca */ /* 0x000fe200000e0000 */
[----:B------:R-:W-:Y:S01]  /*9ff0*/  UIADD3 UR8, UR4, 0x8400, URZ ;  /* 0x0000840004087890 */ /* 0x000fe2000fffe03f */
[----:B------:R-:W-:Y:S01]  /*a000*/  PLOP3.LUT P0, PT, PT, PT, PT, 0x80, 0x0 ;  /* 0x000000000000781c */ /* 0x000fe20003f0f070 */
[----:B------:R-:W-:Y:S01]  /*a010*/  UMOV UR5, 0x14f00000 ;  /* 0x14f0000000057882 */ /* 0x000fe20000000000 */
[----:B------:R-:W-:Y:S01]  /*a020*/  R2UR UR10, R14 ;  /* 0x000000000e0a72ca */ /* 0x000fe200000e0000 */
[----:B------:R-:W-:-:S14]  /*a030*/  UMOV UR4, 0x0 ;  /* 0x0000000000047882 */ /* 0x000fdc0000000000 */
.L_x_68:
        /* <DEDUP_REMOVED lines=8> */
[----:B------:R-:W2:Y:S02]  /*a0c0*/  SYNCS.PHASECHK.TRANS64.TRYWAIT P0, [R6+URZ+0x17040], R3 ;  /* 0x01704003060075a7 */ /* 0x000ea4000800017f */
[----:B--2---:R-:W-:Y:S05]  /*a0d0*/  @!P0 BRA `(.L_x_69) ;  /* 0x0000001800388947 */ /* 0x004fea0003800000 */
.L_x_116:
[----:B------:R-:W-:Y:S01]  /*a0e0*/  BSSY B1, `(.L_x_70) ;  /* 0x0000009000017945 */ /* 0x000fe20003800000 */
[----:B------:R-:W-:Y:S02]  /*a0f0*/  IMAD.MOV.U32 R2, RZ, RZ, 0x0 ;  /* 0x00000000ff027424 */ /* 0x000fe400078e00ff */
[----:B-12---:R-:W-:Y:S01]  /*a100*/  IMAD.MOV.U32 R3, RZ, RZ, 0x14f00000 ;  /* 0x14f00000ff037424 */ /* 0x006fe200078e00ff */
[----:B------:R-:W-:Y:S06]  /*a110*/  @P1 BRA `(.L_x_71) ;  /* 0x0000000000141947 */ /* 0x000fec0003800000 */
[----:B------:R-:W-:Y:S01]  /*a120*/  ISETP.NE.AND P0, PT, R15, RZ, PT ;  /* 0x000000ff0f00720c */ /* 0x000fe20003f05270 */
[----:B------:R-:W-:-:S04]  /*a130*/  IMAD.MOV.U32 R7, RZ, RZ, 0x3000 ;  /* 0x00003000ff077424 */ /* 0x000fc800078e00ff */
[----:B------:R1:W-:Y:S08]  /*a140*/  SYNCS.ARRIVE.TRANS64 RZ, [R6+URZ+0x17030], R7 ;  /* 0x0170300706ff79a7 */ /* 0x0003f0000800003f */
[----:B------:R-:W-:Y:S05]  /*a150*/  @!P0 BRA `(.L_x_71) ;  /* 0x0000000000048947 */ /* 0x000fea0003800000 */
[----:B------:R-:W-:Y:S01]  /*a160*/  BPT.TRAP 0x1 ;  /* 0x000000040000795c */ /* 0x000fe20000300000 */
.L_x_71:
[----:B------:R-:W-:Y:S05]  /*a170*/  BSYNC B1 ;  /* 0x0000000000017941 */ /* 0x000fea0003800000 */
.L_x_70:
[----:B------:R-:W-:Y:S01]  /*a180*/  R2UR UR4, R8 ;  /* 0x00000000080472ca */ /* 0x000fe200000e0000 */
[----:B------:R-:W-:Y:S01]  /*a190*/  ULDC.64 UR6, c[0x0][0x198] ;  /* 0x0000660000067ab9 */ /* 0x000fe20000000a00 */
[----:B------:R-:W-:Y:S01]  /*a1a0*/  R2UR UR9, R6 ;  /* 0x00000000060972ca */ /* 0x000fe200000e0000 */
[----:B------:R-:W-:Y:S01]  /*a1b0*/  UIADD3 UR6, UP0, UR6, 0x370, URZ ;  /* 0x0000037006067890 */ /* 0x000fe2000ff1e03f */
[----:B------:R-:W-:Y:S02]  /*a1c0*/  R2UR UR10, R10 ;  /* 0x000000000a0a72ca */ /* 0x000fe400000e0000 */
[----:B------:R-:W-:Y:S01]  /*a1d0*/  R2UR UR14, R2 ;  /* 0x00000000020e72ca */ /* 0x000fe200000e0000 */
[----:B------:R-:W-:Y:S01]  /*a1e0*/  UIADD3.X UR7, URZ, UR7, URZ, UP0, !UPT ;  /* 0x000000073f077290 */ /* 0x000fe200087fe43f */
[----:B------:R-:W-:Y:S02]  /*a1f0*/  R2UR UR15, R3 ;  /* 0x00000000030f72ca */ /* 0x000fe400000e0000 */
[----:B------:R-:W-:-:S02]  /*a200*/  R2UR UR11, R9 ;  /* 0x00000000090b72ca */ /* 0x000fc400000e0000 */
[----:B------:R-:W-:Y:S01]  /*a210*/  PLOP3.LUT P0, PT, PT, PT, PT, 0x80, 0x0 ;  /* 0x000000000000781c */ /* 0x000fe20003f0f070 */
[----:B------:R-:W-:Y:S02]  /*a220*/  UIADD3 UR8, UR4, 0x10c00, URZ ;  /* 0x00010c0004087890 */ /* 0x000fe4000fffe03f */
[----:B------:R-:W-:-:S12]  /*a230*/  UIADD3 UR9, UR9, 0x17030, URZ ;  /* 0x0001703009097890 */ /* 0x000fd8000fffe03f */
.L_x_72:
[----:B------:R-:W-:-:S13]  /*a240*/  @P0 ELECT P1, URZ, PT ;  /* 0x00000000003f082f */ /* 0x000fda0003820000 */
[----:B------:R-:W-:Y:S01]  /*a250*/  @P1 R2UR UR13, R16 ;  /* 0x00000000100d12ca */ /* 0x000fe200000e0000 */
[----:B------:R-:W-:Y:S01]  /*a260*/  UMOV UR12, UR36 ;  /* 0x00000024000c7c82 */ /* 0x000fe20008000000 */
[----:B------:R-:W-:-:S11]  /*a270*/  @P1 PLOP3.LUT P0, PT, P1, PT, PT, 0x8, 0x0 ;  /* 0x000000000000181c */ /* 0x000fd60000f0e170 */
[----:B------:R2:W-:Y:S01]  /*a280*/  UTMALDG.4D [UR8], [UR6], desc[UR14] ;  /* 0x00000e08060075b4 */ /* 0x0005e20008019000 */
[----:B------:R-:W-:Y:S01]  /*a290*/  PLOP3.LUT P1, PT, PT, PT, PT, 0x8, 0x0 ;  /* 0x000000000000781c */ /* 0x000fe20003f2e170 */
[----:B--2---:R-:W-:-:S12]  /*a2a0*/  @P0 BRA.U.ANY `(.L_x_72) ;  /* 0xfffffffd00e40947 */ /* 0x004fd8000393ffff */
[----:B------:R-:W-:Y:S01]  /*a2b0*/  R2UR UR10, R11 ;  /* 0x000000000b0a72ca */ /* 0x000fe200000e0000 */
[----:B------:R-:W-:Y:S01]  /*a2c0*/  UIADD3 UR8, UR4, 0x11c00, URZ ;  /* 0x00011c0004087890 */ /* 0x000fe2000fffe03f */
[----:B------:R-:W-:Y:S02]  /*a2d0*/  R2UR UR14, R2 ;  /* 0x00000000020e72ca */ /* 0x000fe400000e0000 */
[----:B------:R-:W-:Y:S02]  /*a2e0*/  R2UR UR15, R3 ;  /* 0x00000000030f72ca */ /* 0x000fe400000e0000 */
[----:B------:R-:W-:Y:S02]  /*a2f0*/  R2UR UR11, R9 ;  /* 0x00000000090b72ca */ /* 0x000fe400000e0000 */
[----:B------:R-:W-:-:S13]  /*a300*/  PLOP3.LUT P0, PT, PT, PT, PT, 0x80, 0x0 ;  /* 0x000000000000781c */ /* 0x000fda0003f0f070 */
.L_x_73:
        /* <DEDUP_REMOVED lines=13> */
.L_x_74:
[----:B------:R-:W-:-:S13]  /*a3e0*/  @P0 ELECT P1, URZ, PT ;  /* 0x00000000003f082f */ /* 0x000fda0003820000 */
[----:B------:R-:W-:Y:S01]  /*a3f0*/  @P1 R2UR UR13, R16 ;  /* 0x00000000100d12ca */ /* 0x000fe200000e0000 */
[----:B------:R-:W-:Y:S01]  /*a400*/  UMOV UR12, UR36 ;  /* 0x00000024000c7c82 */ /* 0x000fe20008000000 */
[----:B------:R-:W-:-:S11]  /*a410*/  @P1 PLOP3.LUT P0, PT, P1, PT, PT, 0x8, 0x0 ;  /* 0x000000000000181c */ /* 0x000fd60000f0e170 */
[----:B------:R2:W-:Y:S01]  /*a420*/  UTMALDG.4D [UR8], [UR6], desc[UR14] ;  /* 0x00000e08060075b4 */ /* 0x0005e20008019000 */
[----:B------:R-:W-:Y:S01]  /*a430*/  PLOP3.LUT P1, PT, PT, PT, PT, 0x8, 0x0 ;  /* 0x000000000000781c */ /* 0x000fe20003f2e170 */
[----:B--2---:R-:W-:-:S12]  /*a440*/  @P0 BRA.U.ANY `(.L_x_74) ;  /* 0xfffffffd00e40947 */ /* 0x004fd8000393ffff */
.L_x_61:
[----:B------:R-:W-:Y:S05]  /*a450*/  BSYNC B0 ;  /* 0x0000000000007941 */ /* 0x000fea0003800000 */
.L_x_60:
[----:B------:R-:W-:-:S13]  /*a460*/  ISETP.NE.AND P0, PT, R20, 0x3, PT ;  /* 0x000000031400780c */ /* 0x000fda0003f05270 */
[----:B------:R-:W-:Y:S05]  /*a470*/  @!P0 BRA `(.L_x_75) ;  /* 0x0000000000048947 */ /* 0x000fea0003800000 */
[----:B------:R-:W-:Y:S01]  /*a480*/  BPT.TRAP 0x1 ;  /* 0x000000040000795c */ /* 0x000fe20000300000 */
.L_x_75:
[----:B------:R-:W-:Y:S02]  /*a490*/  LOP3.LUT R2, R4, 0x1, RZ, 0x3c, !PT ;  /* 0x0000000104027812 */ /* 0x000fe400078e3cff */
[----:B------:R-:W-:Y:S02]  /*a4a0*/  LEA R3, R5, UR38, 0x3 ;  /* 0x0000002605037c11 */ /* 0x000fe4000f8e18ff */
[----:B------:R-:W-:Y:S02]  /*a4b0*/  SHF.L.U32 R2, R2, 0x1f, RZ ;  /* 0x0000001f02027819 */ /* 0x000fe400000006ff */
[----:B------:R-:W-:Y:S02]  /*a4c0*/  ISETP.NE.AND P1, PT, R21, 0x3, PT ;  /* 0x000000031500780c */ /* 0x000fe40003f25270 */
[----:B------:R-:W2:Y:S02]  /*a4d0*/  SYNCS.PHASECHK.TRANS64.TRYWAIT P0, [R3+URZ+0x17070], R2 ;  /* 0x01707002030075a7 */ /* 0x000ea4000800017f */
[----:B--2---:R-:W-:Y:S09]  /*a4e0*/  @!P0 BRA `(.L_x_76) ;  /* 0x0000001400488947 */ /* 0x004ff20003800000 */
.L_x_117:
[----:B------:R-:W-:Y:S05]  /*a4f0*/  @!P1 BRA `(.L_x_77) ;  /* 0x0000000000049947 */ /* 0x000fea0003800000 */
[----:B------:R-:W-:Y:S01]  /*a500*/  BPT.TRAP 0x1 ;  /* 0x000000040000795c */ /* 0x000fe20000300000 */
.L_x_77:
[----:B--2---:R-:W-:Y:S01]  /*a510*/  SHF.L.U32 R2, R4, 0x1f, RZ ;  /* 0x0000001f04027819 */ /* 0x004fe200000006ff */
[----:B------:R-:W-:-:S03]  /*a520*/  IMAD R10, R5, 0x3000, RZ ;  /* 0x00003000050a7824 */ /* 0x000fc600078e02ff */
[----:B------:R-:W2:Y:S02]  /*a530*/  SYNCS.PHASECHK.TRANS64.TRYWAIT P0, [R3+URZ+0x17060], R2 ;  /* 0x01706002030075a7 */ /* 0x000ea4000800017f */
[----:B--2---:R-:W-:Y:S05]  /*a540*/  @!P0 BRA `(.L_x_78) ;  /* 0x0000001400448947 */ /* 0x004fea0003800000 */
.L_x_118:
[C---:B--2---:R-:W-:Y:S01]  /*a550*/  LOP3.LUT R2, R10.reuse, R25, RZ, 0xfc, !PT ;  /* 0x000000190a027212 */ /* 0x044fe200078efcff */
[----:B------:R-:W-:Y:S05]  /*a560*/  WARPSYNC.ALL ;  /* 0x0000000000007948 */ /* 0x000fea0003800000 */
[----:B-1----:R-:W1:Y:S01]  /*a570*/  LDSM.16.MT88.4 R4, [R2+UR38+0x6400] ;  /* 0x006400260204783b */ /* 0x002e620008004200 */
[----:B------:R-:W-:-:S05]  /*a580*/  LOP3.LUT R14, R10, R23, RZ, 0xfc, !PT ;  /* 0x000000170a0e7212 */ /* 0x000fca00078efcff */
[----:B------:R-:W-:Y:S01]  /*a590*/  VIADD R14, R14, UR38 ;  /* 0x000000260e0e7c36 */ /* 0x000fe20008000000 */
[C-C-:B-1----:R-:W-:Y:S02]  /*a5a0*/  PRMT R8, R4.reuse, 0x6420, R5.reuse ;  /* 0x0000642004087816 */ /* 0x142fe40000000005 */
[----:B------:R-:W-:Y:S02]  /*a5b0*/  PRMT R9, R4, 0x7531, R5 ;  /* 0x0000753104097816 */ /* 0x000fe40000000005 */
[C-C-:B------:R-:W-:Y:S02]  /*a5c0*/  PRMT R10, R6.reuse, 0x6420, R7.reuse ;  /* 0x00006420060a7816 */ /* 0x140fe40000000007 */
[----:B------:R-:W-:-:S05]  /*a5d0*/  PRMT R11, R6, 0x7531, R7 ;  /* 0x00007531060b7816 */ /* 0x000fca0000000007 */
[----:B------:R-:W-:Y:S04]  /*a5e0*/  STSM.16.M88.4 [R14+0x400], R8 ;  /* 0x000400080e007844 */ /* 0x000fe80000000200 */
[----:B------:R-:W1:Y:S02]  /*a5f0*/  LDSM.16.MT88.4 R4, [R2+UR38+0x7400] ;  /* 0x007400260204783b */ /* 0x000e640008004200 */
[C-C-:B-1----:R-:W-:Y:S02]  /*a600*/  PRMT R8, R4.reuse, 0x6420, R5.reuse ;  /* 0x0000642004087816 */ /* 0x142fe40000000005 */
[----:B------:R-:W-:Y:S02]  /*a610*/  PRMT R9, R4, 0x7531, R5 ;  /* 0x0000753104097816 */ /* 0x000fe40000000005 */
[----:B------:R-:W-:-:S02]  /*a620*/  PRMT R10, R6, 0x6420, R7 ;  /* 0x00006420060a7816 */ /* 0x000fc40000000007 */
[----:B------:R-:W-:-:S05]  /*a630*/  PRMT R11, R6, 0x7531, R7 ;  /* 0x00007531060b7816 */ /* 0x000fca0000000007 */
[----:B------:R-:W-:Y:S04]  /*a640*/  STSM.16.M88.4 [R14+0x1400], R8 ;  /* 0x001400080e007844 */ /* 0x000fe80000000200 */
[----:B------:R-:W1:Y:S02]  /*a650*/  LDSM.16.MT88.4 R4, [R2+UR38+0x8400] ;  /* 0x008400260204783b */ /* 0x000e640008004200 */
[C-C-:B-1----:R-:W-:Y:S02]  /*a660*/  PRMT R8, R4.reuse, 0x6420, R5.reuse ;  /* 0x0000642004087816 */ /* 0x142fe40000000005 */
[----:B------:R-:W-:Y:S02]  /*a670*/  PRMT R9, R4, 0x7531, R5 ;  /* 0x0000753104097816 */ /* 0x000fe40000000005 */
[----:B------:R-:W-:-:S02]  /*a680*/  PRMT R10, R6, 0x6420, R7 ;  /* 0x00006420060a7816 */ /* 0x000fc40000000007 */
[----:B------:R-:W-:-:S05]  /*a690*/  PRMT R11, R6, 0x7531, R7 ;  /* 0x00007531060b7816 */ /* 0x000fca0000000007 */
[----:B------:R1:W-:Y:S04]  /*a6a0*/  STSM.16.M88.4 [R14+0x2400], R8 ;  /* 0x002400080e007844 */ /* 0x0003e80000000200 */
[----:B------:R-:W2:Y:S01]  /*a6b0*/  LDSM.16.MT88.4 R4, [R2+UR38+0x6c00] ;  /* 0x006c00260204783b */ /* 0x000ea20008004200 */
[----:B-1----:R-:W-:Y:S02]  /*a6c0*/  IADD3 R14, R24, 0x400, R14 ;  /* 0x00000400180e7810 */ /* 0x002fe40007ffe00e */
[C-C-:B--2---:R-:W-:Y:S02]  /*a6d0*/  PRMT R8, R4.reuse, 0x6420, R5.reuse ;  /* 0x0000642004087816 */ /* 0x144fe40000000005 */
[----:B------:R-:W-:Y:S02]  /*a6e0*/  PRMT R9, R4, 0x7531, R5 ;  /* 0x0000753104097816 */ /* 0x000fe40000000005 */
[----:B------:R-:W-:-:S02]  /*a6f0*/  PRMT R10, R6, 0x6420, R7 ;  /* 0x00006420060a7816 */ /* 0x000fc40000000007 */
[----:B------:R-:W-:-:S05]  /*a700*/  PRMT R11, R6, 0x7531, R7 ;  /* 0x00007531060b7816 */ /* 0x000fca0000000007 */
[----:B------:R-:W-:Y:S04]  /*a710*/  STSM.16.M88.4 [R14], R8 ;  /* 0x000000080e007844 */ /* 0x000fe80000000200 */
        /* <DEDUP_REMOVED lines=11> */
[----:B------:R1:W-:Y:S01]  /*a7d0*/  STSM.16.M88.4 [R14+0x2000], R8 ;  /* 0x002000080e007844 */ /* 0x0003e20000000200 */
[----:B------:R-:W-:Y:S01]  /*a7e0*/  @!PT LDS RZ, [RZ] ;  /* 0x00000000fffff984 */ /* 0x000fe20000000800 */
[----:B------:R-:W-:Y:S01]  /*a7f0*/  @!PT LDS RZ, [RZ] ;  /* 0x00000000fffff984 */ /* 0x000fe20000000800 */
[----:B------:R-:W-:Y:S01]  /*a800*/  @!PT LDS RZ, [RZ] ;  /* 0x00000000fffff984 */ /* 0x000fe20000000800 */
[----:B------:R-:W-:Y:S01]  /*a810*/  @!PT LDS RZ, [RZ] ;  /* 0x00000000fffff984 */ /* 0x000fe20000000800 */
[----:B------:R2:W-:Y:S06]  /*a820*/  MEMBAR.ALL.CTA ;  /* 0x0000000000007992 */ /* 0x0005ec0000008000 */
[----:B--2---:R-:W2:Y:S01]  /*a830*/  FENCE.VIEW.ASYNC.S ;  /* 0x00000000000073c6 */ /* 0x004ea20000000000 */
[----:B------:R-:W-:Y:S05]  /*a840*/  @!P1 BRA `(.L_x_79) ;  /* 0x0000000000049947 */ /* 0x000fea0003800000 */
[----:B------:R-:W-:Y:S01]  /*a850*/  BPT.TRAP 0x1 ;  /* 0x000000040000795c */ /* 0x000fe20000300000 */
.L_x_79:
[----:B--2---:R2:W-:Y:S01]  /*a860*/  SYNCS.ARRIVE.TRANS64.A1T0 RZ, [R3+URZ+0x17050], RZ ;  /* 0x017050ff03ff79a7 */ /* 0x0045e2000810003f */
[----:B------:R-:W-:Y:S01]  /*a870*/  BAR.SYNC.DEFER_BLOCKING 0x2, 0x80 ;  /* 0x0082000000007b1d */ /* 0x000fe20000010000 */
[----:B------:R-:W-:Y:S01]  /*a880*/  ISETP.NE.AND P0, PT, R26, RZ, PT ;  /* 0x000000ff1a00720c */ /* 0x000fe20003f05270 */
[----:B------:R-:W-:Y:S02]  /*a890*/  IMAD.MOV.U32 R5, RZ, RZ, R12 ;  /* 0x000000ffff057224 */ /* 0x000fe400078e000c */
[----:B------:R-:W-:-:S10]  /*a8a0*/  IMAD.MOV.U32 R4, RZ, RZ, R13 ;  /* 0x000000ffff047224 */ /* 0x000fd400078e000d */
[----:B------:R-:W-:-:S05]  /*a8b0*/  @!P0 VIADD R2, R3, 0x17080 ;  /* 0x0001708003028836 */ /* 0x000fca0000000000 */
[----:B------:R-:W-:-:S04]  /*a8c0*/  @!P0 PRMT R2, RZ, 0x654, R2 ;  /* 0x00000654ff028816 */ /* 0x000fc80000000002 */
[----:B------:R2:W-:Y:S01]  /*a8d0*/  @!P0 SYNCS.ARRIVE.TRANS64.RED.A1T0 RZ, [R2+URZ], RZ ;  /* 0x000000ff02ff89a7 */ /* 0x0005e2000810043f */
[C---:B------:R-:W-:Y:S01]  /*a8e0*/  ISETP.GT.AND P0, PT, R0.reuse, UR40, PT ;  /* 0x0000002800007c0c */ /* 0x040fe2000bf04270 */
[----:B------:R-:W-:-:S12]  /*a8f0*/  VIADD R0, R0, 0xffffffff ;  /* 0xffffffff00007836 */ /* 0x000fd80000000000 */
[----:B--2---:R-:W-:Y:S05]  /*a900*/  @P0 BRA `(.L_x_80) ;  /* 0xfffffff000700947 */ /* 0x004fea000383ffff */
[----:B------:R-:W-:Y:S05]  /*a910*/  BRA `(.L_x_81) ;  /* 0x0000000000047947 */ /* 0x000fea0003800000 */
.L_x_59:
[----:B------:R-:W-:-:S07]  /*a920*/  IMAD.MOV.U32 R12, RZ, RZ, RZ ;  /* 0x000000ffff0c7224 */ /* 0x000fce00078e00ff */
.L_x_81:
[----:B------:R-:W-:-:S04]  /*a930*/  ULOP3.LUT UR4, UR41, 0x1, URZ, 0xfc, !UPT ;  /* 0x0000000129047892 */ /* 0x000fc8000f8efc3f */
[----:B------:R-:W-:-:S06]  /*a940*/  UISETP.NE.AND UP0, UPT, UR4, 0x3, UPT ;  /* 0x000000030400788c */ /* 0x000fcc000bf05270 */
[----:B------:R-:W-:-:S13]  /*a950*/  PLOP3.LUT P0, PT, PT, PT, UP0, 0x80, 0x0 ;  /* 0x000000000000781c */ /* 0x000fda0003f0f008 */
[----:B------:R-:W-:Y:S05]  /*a960*/  @!P0 BRA `(.L_x_82) ;  /* 0x0000000000048947 */ /* 0x000fea0003800000 */
[----:B------:R-:W-:Y:S01]  /*a970*/  BPT.TRAP 0x1 ;  /* 0x000000040000795c */ /* 0x000fe20000300000 */
.L_x_82:
[----:B01----:R-:W-:Y:S01]  /*a980*/  LOP3.LUT R3, R13, 0x1, RZ, 0x3c, !PT ;  /* 0x000000010d037812 */ /* 0x003fe200078e3cff */
[----:B------:R-:W-:Y:S01]  /*a990*/  BSSY B0, `(.L_x_83) ;  /* 0x0000005000007945 */ /* 0x000fe20003800000 */
[----:B------:R-:W-:Y:S02]  /*a9a0*/  LEA R0, R12, UR38, 0x3 ;  /* 0x000000260c007c11 */ /* 0x000fe4000f8e18ff */
[----:B------:R-:W-:-:S04]  /*a9b0*/  SHF.L.U32 R3, R3, 0x1f, RZ ;  /* 0x0000001f03037819 */ /* 0x000fc800000006ff */
[----:B------:R-:W0:Y:S02]  /*a9c0*/  SYNCS.PHASECHK.TRANS64.TRYWAIT P0, [R0+URZ+0x17070], R3 ;  /* 0x01707003000075a7 */ /* 0x000e24000800017f */
[----:B0-----:R-:W-:Y:S05]  /*a9d0*/  @!P0 BRA `(.L_x_84) ;  /* 0x0000001000348947 */ /* 0x001fea0003800000 */
.L_x_119:
[----:B------:R-:W-:Y:S05]  /*a9e0*/  BSYNC B0 ;  /* 0x0000000000007941 */ /* 0x000fea0003800000 */
.L_x_83:
[----:B------:R-:W-:-:S06]  /*a9f0*/  ULOP3.LUT UR4, UR41, 0x2, URZ, 0xfc, !UPT ;  /* 0x0000000229047892 */ /* 0x000fcc000f8efc3f */
[----:B------:R-:W-:-:S05]  /*aa00*/  IMAD.U32 R2, RZ, RZ, UR4 ;  /* 0x00000004ff027e24 */ /* 0x000fca000f8e00ff */
[----:B------:R-:W-:-:S13]  /*aa10*/  ISETP.NE.AND P1, PT, R2, 0x3, PT ;  /* 0x000000030200780c */ /* 0x000fda0003f25270 */
[----:B------:R-:W-:Y:S05]  /*aa20*/  @!P1 BRA `(.L_x_85) ;  /* 0x0000000000049947 */ /* 0x000fea0003800000 */
[----:B------:R-:W-:Y:S01]  /*aa30*/  BPT.TRAP 0x1 ;  /* 0x000000040000795c */ /* 0x000fe20000300000 */
.L_x_85:
[----:B0-----:R-:W-:Y:S01]  /*aa40*/  SHF.L.U32 R3, R13, 0x1f, RZ ;  /* 0x0000001f0d037819 */ /* 0x001fe200000006ff */
[----:B------:R-:W-:-:S03]  /*aa50*/  IMAD R2, R12, 0x3000, RZ ;  /* 0x000030000c027824 */ /* 0x000fc600078e02ff */
[----:B------:R-:W0:Y:S02]  /*aa60*/  SYNCS.PHASECHK.TRANS64.TRYWAIT P0, [R0+URZ+0x17060], R3 ;  /* 0x01706003000075a7 */ /* 0x000e24000800017f */
[----:B------:R-:W-:Y:S01]  /*aa70*/  LOP3.LUT R25, R2, R25, RZ, 0xfc, !PT ;  /* 0x0000001902197212 */ /* 0x000fe200078efcff */
[----:B0-----:R-:W-:Y:S06]  /*aa80*/  @!P0 BRA `(.L_x_86) ;  /* 0x00000010001c8947 */ /* 0x001fec0003800000 */
.L_x_120:
[----:B------:R-:W-:Y:S05]  /*aa90*/  WARPSYNC.ALL ;  /* 0x0000000000007948 */ /* 0x000fea0003800000 */
[----:B------:R-:W1:Y:S01]  /*aaa0*/  LDSM.16.MT88.4 R4, [R25+UR38+0x6400] ;  /* 0x006400261904783b */ /* 0x000e620008004200 */
        /* <DEDUP_REMOVED lines=46> */
.L_x_87:
[----:B--2---:R0:W-:Y:S01]  /*ad90*/  SYNCS.ARRIVE.TRANS64.A1T0 RZ, [R0+URZ+0x17050], RZ ;  /* 0x017050ff00ff79a7 */ /* 0x0041e2000810003f */
[----:B------:R-:W-:Y:S01]  /*ada0*/  BAR.SYNC.DEFER_BLOCKING 0x2, 0x80 ;  /* 0x0082000000007b1d */ /* 0x000fe20000010000 */
[----:B------:R-:W-:-:S13]  /*adb0*/  ISETP.NE.AND P0, PT, R26, RZ, PT ;  /* 0x000000ff1a00720c */ /* 0x000fda0003f05270 */
[----:B-1----:R-:W-:Y:S02]  /*adc0*/  @!P0 VIADD R2, R0, 0x17080 ;  /* 0x0001708000028836 */ /* 0x002fe40000000000 */
[----:B0-----:R-:W-:-:S03]  /*add0*/  VIADD R0, R12, 0x1 ;  /* 0x000000010c007836 */ /* 0x001fc60000000000 */
[----:B------:R-:W-:-:S04]  /*ade0*/  @!P0 PRMT R2, RZ, 0x654, R2 ;  /* 0x00000654ff028816 */ /* 0x000fc80000000002 */
[----:B------:R0:W-:Y:S01]  /*adf0*/  @!P0 SYNCS.ARRIVE.TRANS64.RED.A1T0 RZ, [R2+URZ], RZ ;  /* 0x000000ff02ff89a7 */ /* 0x0001e2000810043f */
[----:B------:R-:W-:-:S04]  /*ae00*/  ISETP.NE.AND P0, PT, R0, 0x2, PT ;  /* 0x000000020000780c */ /* 0x000fc80003f05270 */
[----:B------:R-:W-:Y:S02]  /*ae10*/  SEL R4, RZ, 0x1, P0 ;  /* 0x00000001ff047807 */ /* 0x000fe40000000000 */
[----:B------:R-:W-:Y:S01]  /*ae20*/  SEL R0, R0, RZ, P0 ;  /* 0x000000ff00007207 */ /* 0x000fe20000000000 */
[----:B0-----:R-:W-:Y:S01]  /*ae30*/  IMAD.MOV.U32 R2, RZ, RZ, RZ ;  /* 0x000000ffff027224 */ /* 0x001fe200078e00ff */
[----:B------:R-:W-:-:S07]  /*ae40*/  LOP3.LUT R13, R13, R4, RZ, 0x3c, !PT ;  /* 0x000000040d0d7212 */ /* 0x000fce00078e3cff */
.L_x_40:
[----:B------:R-:W0:Y:S01]  /*ae50*/  S2R R4, SR_CgaCtaId ;  /* 0x0000000000047919 */ /* 0x000e220000008800 */
[----:B------:R-:W-:Y:S02]  /*ae60*/  MOV R3, 0x400 ;  /* 0x0000040000037802 */ /* 0x000fe40000000f00 */
[----:B------:R-:W-:Y:S02]  /*ae70*/  SHF.L.U32 R2, R2, 0x1f, RZ ;  /* 0x0000001f02027819 */ /* 0x000fe400000006ff */
[----:B0-----:R-:W-:-:S04]  /*ae80*/  LEA R9, R4, R3, 0x18 ;  /* 0x0000000304097211 */ /* 0x001fc800078ec0ff */
[----:B------:R-:W0:Y:S02]  /*ae90*/  SYNCS.PHASECHK.TRANS64.TRYWAIT P0, [R9+URZ+0x17020], R2 ;  /* 0x01702002090075a7 */ /* 0x000e24000800017f */
[----:B0-----:R-:W-:Y:S05]  /*aea0*/  @!P0 BRA `(.L_x_88) ;  /* 0x0000000c00288947 */ /* 0x001fea0003800000 */
.L_x_121:
[----:B------:R-:W1:Y:S02]  /*aeb0*/  S2R R3, SR_TID.X ;  /* 0x0000000000037919 */ /* 0x000e640000002100 */
[----:B-1----:R-:W-:-:S04]  /*aec0*/  SHF.R.U32.HI R3, RZ, 0x5, R3 ;  /* 0x00000005ff037819 */ /* 0x002fc80000011603 */
[----:B------:R-:W-:-:S05]  /*aed0*/  LOP3.LUT R3, R3, 0x3, RZ, 0xc0, !PT ;  /* 0x0000000303037812 */ /* 0x000fca00078ec0ff */
[----:B0-----:R-:W0:Y:S02]  /*aee0*/  SHFL.IDX PT, R2, R3, RZ, 0x1f ;  /* 0x00001fff03027589 */ /* 0x001e2400000e0000 */
[----:B0-----:R-:W-:-:S13]  /*aef0*/  ISETP.NE.AND P0, PT, R2, RZ, PT ;  /* 0x000000ff0200720c */ /* 0x001fda0003f05270 */
[----:B------:R-:W-:Y:S05]  /*af00*/  @P0 BRA `(.L_x_10) ;  /* 0x00000000009c0947 */ /* 0x000fea0003800000 */
[----:B------:R-:W-:-:S13]  /*af10*/  ELECT P0, URZ, PT ;  /* 0x00000000003f782f */ /* 0x000fda0003800000 */
[----:B------:R-:W-:Y:S05]  /*af20*/  @!P0 BRA `(.L_x_10) ;  /* 0x0000000000948947 */ /* 0x000fea0003800000 */
[----:B------:R-:W-:-:S06]  /*af30*/  ULOP3.LUT UR4, UR41, 0x2, URZ, 0xfc, !UPT ;  /* 0x0000000229047892 */ /* 0x000fcc000f8efc3f */
[----:B------:R-:W-:-:S05]  /*af40*/  IMAD.U32 R2, RZ, RZ, UR4 ;  /* 0x00000004ff027e24 */ /* 0x000fca000f8e00ff */
[----:B------:R-:W-:-:S13]  /*af50*/  ISETP.NE.AND P0, PT, R2, 0x3, PT ;  /* 0x000000030200780c */ /* 0x000fda0003f05270 */
[----:B------:R-:W-:Y:S05]  /*af60*/  @!P0 BRA `(.L_x_89) ;  /* 0x0000000000048947 */ /* 0x000fea0003800000 */
[----:B------:R-:W-:Y:S01]  /*af70*/  BPT.TRAP 0x1 ;  /* 0x000000040000795c */ /* 0x000fe20000300000 */
.L_x_89:
[----:B------:R-:W-:Y:S01]  /*af80*/  VIADD R7, R9, 0x17040 ;  /* 0x0001704009077836 */ /* 0x000fe20000000000 */
[----:B------:R-:W-:Y:S01]  /*af90*/  SHF.L.U32 R3, R13, 0x1f, RZ ;  /* 0x0000001f0d037819 */ /* 0x000fe200000006ff */
[C---:B------:R-:W-:Y:S02]  /*afa0*/  VIADD R2, R0.reuse, 0x1 ;  /* 0x0000000100027836 */ /* 0x040fe40000000000 */
[----:B------:R-:W-:-:S03]  /*afb0*/  IMAD R6, R0, 0x8, R7 ;  /* 0x0000000800067824 */ /* 0x000fc600078e0207 */
[C---:B------:R-:W-:Y:S01]  /*afc0*/  ISETP.NE.AND P2, PT, R2.reuse, 0x2, PT ;  /* 0x000000020200780c */ /* 0x040fe20003f45270 */
[----:B------:R-:W0:Y:S03]  /*afd0*/  SYNCS.PHASECHK.TRANS64.TRYWAIT P1, [R6+URZ], R3 ;  /* 0x00000003060075a7 */ /* 0x000e26000802017f */
[----:B------:R-:W-:Y:S02]  /*afe0*/  SEL R4, RZ, 0x1, P2 ;  /* 0x00000001ff047807 */ /* 0x000fe40001000000 */
[----:B------:R-:W-:Y:S02]  /*aff0*/  SEL R5, R2, RZ, P2 ;  /* 0x000000ff02057207 */ /* 0x000fe40001000000 */
[----:B------:R-:W-:-:S03]  /*b000*/  LOP3.LUT R2, R13, R4, RZ, 0x3c, !PT ;  /* 0x000000040d027212 */ /* 0x000fc600078e3cff */
[----:B------:R-:W-:Y:S01]  /*b010*/  IMAD R7, R5, 0x8, R7 ;  /* 0x0000000805077824 */ /* 0x000fe200078e0207 */
[----:B------:R-:W-:Y:S01]  /*b020*/  SHF.L.U32 R2, R2, 0x1f, RZ ;  /* 0x0000001f02027819 */ /* 0x000fe200000006ff */
[----:B0-----:R-:W-:Y:S06]  /*b030*/  @!P1 BRA `(.L_x_90) ;  /* 0x0000000800d89947 */ /* 0x001fec0003800000 */
.L_x_122:
[----:B------:R-:W1:Y:S02]  /*b040*/  SYNCS.PHASECHK.TRANS64.TRYWAIT P1, [R7+URZ], R2 ;  /* 0x00000002070075a7 */ /* 0x000e64000802017f */
[----:B-1----:R-:W-:Y:S05]  /*b050*/  @!P1 BRA `(.L_x_91) ;  /* 0x0000000800e49947 */ /* 0x002fea0003800000 */
.L_x_123:
[----:B------:R-:W-:Y:S05]  /*b060*/  @!P0 BRA `(.L_x_92) ;  /* 0x0000000000048947 */ /* 0x000fea0003800000 */
[----:B------:R-:W-:Y:S01]  /*b070*/  BPT.TRAP 0x1 ;  /* 0x000000040000795c */ /* 0x000fe20000300000 */
.L_x_92:
[----:B------:R-:W-:-:S04]  /*b080*/  IMAD R0, R0, 0x8, R9 ;  /* 0x0000000800007824 */ /* 0x000fc800078e0209 */
[----:B------:R-:W2:Y:S02]  /*b090*/  SYNCS.PHASECHK.TRANS64.TRYWAIT P1, [R0+URZ+0x17060], R3 ;  /* 0x01706003000075a7 */ /* 0x000ea4000802017f */
[----:B--2---:R-:W-:Y:S05]  /*b0a0*/  @!P1 BRA `(.L_x_93) ;  /* 0x0000000800e49947 */ /* 0x004fea0003800000 */
.L_x_124:
[----:B------:R-:W-:Y:S05]  /*b0b0*/  @!P0 BRA `(.L_x_94) ;  /* 0x0000000000048947 */ /* 0x000fea0003800000 */
[----:B------:R-:W-:Y:S01]  /*b0c0*/  BPT.TRAP 0x1 ;  /* 0x000000040000795c */ /* 0x000fe20000300000 */
.L_x_94:
[----:B------:R-:W-:-:S04]  /*b0d0*/  IMAD R5, R5, 0x8, R9 ;  /* 0x0000000805057824 */ /* 0x000fc800078e0209 */
[----:B------:R-:W3:Y:S02]  /*b0e0*/  SYNCS.PHASECHK.TRANS64.TRYWAIT P1, [R5+URZ+0x17060], R2 ;  /* 0x01706002050075a7 */ /* 0x000ee4000802017f */
[----:B---3--:R-:W-:Y:S05]  /*b0f0*/  @!P1 BRA `(.L_x_95) ;  /* 0x0000000800e49947 */ /* 0x008fea0003800000 */
.L_x_125:
[----:B------:R-:W-:Y:S05]  /*b100*/  @!P0 BRA `(.L_x_96) ;  /* 0x0000000000048947 */ /* 0x000fea0003800000 */
[----:B------:R-:W-:Y:S01]  /*b110*/  BPT.TRAP 0x1 ;  /* 0x000000040000795c */ /* 0x000fe20000300000 */
.L_x_96:
[----:B------:R-:W4:Y:S02]  /*b120*/  SYNCS.PHASECHK.TRANS64.TRYWAIT P0, [R0+URZ+0x17080], R3 ;  /* 0x01708003000075a7 */ /* 0x000f24000800017f */
[----:B----4-:R-:W-:Y:S05]  /*b130*/  @!P0 BRA `(.L_x_97) ;  /* 0x0000000800e88947 */ /* 0x010fea0003800000 */
.L_x_98:
[----:B------:R0:W0:Y:S02]  /*b140*/  SYNCS.PHASECHK.TRANS64.TRYWAIT P0, [R5+URZ+0x17080], R2 ;  /* 0x01708002050075a7 */ /* 0x000024000800017f */
[----:B0-----:R-:W-:Y:S05]  /*b150*/  @!P0 NANOSLEEP.SYNCS 0x989680 ;  /* 0x009896800000895d */ /* 0x001fea0003900000 */
[----:B------:R-:W0:Y:S02]  /*b160*/  @!P0 SYNCS.PHASECHK.TRANS64 P0, [R5+URZ+0x17080], R2 ;  /* 0x01708002050085a7 */ /* 0x000e24000800007f */
[----:B0-----:R-:W-:Y:S05]  /*b170*/  @!P0 BRA `(.L_x_98) ;  /* 0xfffffffc00f08947 */ /* 0x001fea000383ffff */
.L_x_10:
[----:B------:R-:W-:Y:S05]  /*b180*/  BSYNC B6 ;  /* 0x0000000000067941 */ /* 0x000fea0003800000 */
.L_x_7:
[----:B------:R-:W-:Y:S05]  /*b190*/  EXIT ;  /* 0x000000000000794d */ /* 0x000fea0003800000 */
.L_x_14:
[----:B0-----:R-:W-:-:S04]  /*b1a0*/  IMAD.U32 R3, RZ, RZ, UR38 ;  /* 0x00000026ff037e24 */ /* 0x001fc8000f8e00ff */
[----:B------:R0:W1:Y:S03]  /*b1b0*/  SYNCS.PHASECHK.TRANS64.TRYWAIT P0, [R3+URZ+0x17000], R0 ;  /* 0x01700000030075a7 */ /* 0x000066000800017f */
[----:B-1----:R-:W-:Y:S05]  /*b1c0*/  @!P0 NANOSLEEP.SYNCS 0x989680 ;  /* 0x009896800000895d */ /* 0x002fea0003900000 */
[----:B------:R-:W1:Y:S02]  /*b1d0*/  @!P0 SYNCS.PHASECHK.TRANS64 P0, [R3+URZ+0x17000], R0 ;  /* 0x01700000030085a7 */ /* 0x000e64000800007f */
[----:B-1----:R-:W-:Y:S05]  /*b1e0*/  @!P0 BRA `(.L_x_14) ;  /* 0xfffffffc00ec8947 */ /* 0x002fea000383ffff */
[----:B------:R-:W-:Y:S05]  /*b1f0*/  BRA `(.L_x_99) ;  /* 0xffffff6000e87947 */ /* 0x000fea000383ffff */
.L_x_18:
[----:B0-----:R-:W-:-:S04]  /*b200*/  IMAD.U32 R3, RZ, RZ, UR38 ;  /* 0x00000026ff037e24 */ /* 0x001fc8000f8e00ff */
[----:B------:R0:W2:Y:S03]  /*b210*/  SYNCS.PHASECHK.TRANS64.TRYWAIT P2, [R3+URZ+0x17030], R0 ;  /* 0x01703000030075a7 */ /* 0x0000a6000804017f */
[----:B--2---:R-:W-:Y:S05]  /*b220*/  @!P2 NANOSLEEP.SYNCS 0x989680 ;  /* 0x009896800000a95d */ /* 0x004fea0003900000 */
[----:B------:R-:W2:Y:S02]  /*b230*/  @!P2 SYNCS.PHASECHK.TRANS64 P2, [R3+URZ+0x17030], R0 ;  /* 0x017030000300a5a7 */ /* 0x000ea4000804007f */
[----:B--2---:R-:W-:Y:S05]  /*b240*/  @!P2 BRA `(.L_x_18) ;  /* 0xfffffffc00eca947 */ /* 0x004fea000383ffff */
[----:B------:R-:W-:Y:S05]  /*b250*/  BRA `(.L_x_17) ;  /* 0xffffff6400047947 */ /* 0x000fea000383ffff */
.L_x_23:
[----:B-1----:R-:W-:-:S04]  /*b260*/  IMAD.U32 R5, RZ, RZ, UR21 ;  /* 0x00000015ff057e24 */ /* 0x002fc8000f8e00ff */
[----:B------:R1:W2:Y:S03]  /*b270*/  SYNCS.PHASECHK.TRANS64.TRYWAIT P2, [R5+URZ+0x17030], R4 ;  /* 0x01703004050075a7 */ /* 0x0002a6000804017f */
[----:B--2---:R-:W-:Y:S05]  /*b280*/  @!P2 NANOSLEEP.SYNCS 0x989680 ;  /* 0x009896800000a95d */ /* 0x004fea0003900000 */
[----:B------:R-:W2:Y:S02]  /*b290*/  @!P2 SYNCS.PHASECHK.TRANS64 P2, [R5+URZ+0x17030], R4 ;  /* 0x017030040500a5a7 */ /* 0x000ea4000804007f */
[----:B--2---:R-:W-:Y:S05]  /*b2a0*/  @!P2 BRA `(.L_x_23) ;  /* 0xfffffffc00eca947 */ /* 0x004fea000383ffff */
[----:B------:R-:W-:Y:S05]  /*b2b0*/  BRA `(.L_x_22) ;  /* 0xffffff8400907947 */ /* 0x000fea000383ffff */
.L_x_27:
[----:B-1----:R-:W-:-:S04]  /*b2c0*/  IMAD.U32 R5, RZ, RZ, UR14 ;  /* 0x0000000eff057e24 */ /* 0x002fc8000f8e00ff */
[----:B------:R1:W2:Y:S03]  /*b2d0*/  SYNCS.PHASECHK.TRANS64.TRYWAIT P2, [R5+URZ+0x17050], R4 ;  /* 0x01705004050075a7 */ /* 0x0002a6000804017f */
[----:B--2---:R-:W-:Y:S05]  /*b2e0*/  @!P2 NANOSLEEP.SYNCS 0x989680 ;  /* 0x009896800000a95d */ /* 0x004fea0003900000 */
[----:B------:R-:W2:Y:S02]  /*b2f0*/  @!P2 SYNCS.PHASECHK.TRANS64 P2, [R5+URZ+0x17050], R4 ;  /* 0x017050040500a5a7 */ /* 0x000ea4000804007f */
[----:B--2---:R-:W-:Y:S05]  /*b300*/  @!P2 BRA `(.L_x_27) ;  /* 0xfffffffc00eca947 */ /* 0x004fea000383ffff */
[----:B------:R-:W-:Y:S05]  /*b310*/  BRA `(.L_x_26) ;  /* 0xffffff8800e87947 */ /* 0x000fea000383ffff */
.L_x_33:
[----:B-1----:R-:W-:-:S04]  /*b320*/  IMAD.U32 R3, RZ, RZ, UR16 ;  /* 0x00000010ff037e24 */ /* 0x002fc8000f8e00ff */
[----:B------:R1:W2:Y:S03]  /*b330*/  SYNCS.PHASECHK.TRANS64.TRYWAIT P1, [R3+URZ+0x17050], R2 ;  /* 0x01705002030075a7 */ /* 0x0002a6000802017f */
[----:B--2---:R-:W-:Y:S05]  /*b340*/  @!P1 NANOSLEEP.SYNCS 0x989680 ;  /* 0x009896800000995d */ /* 0x004fea0003900000 */
[----:B------:R-:W2:Y:S02]  /*b350*/  @!P1 SYNCS.PHASECHK.TRANS64 P1, [R3+URZ+0x17050], R2 ;  /* 0x01705002030095a7 */ /* 0x000ea4000802007f */
[----:B--2---:R-:W-:Y:S05]  /*b360*/  @!P1 BRA `(.L_x_33) ;  /* 0xfffffffc00ec9947 */ /* 0x004fea000383ffff */
[----:B------:R-:W-:Y:S05]  /*b370*/  BRA `(.L_x_32) ;  /* 0xffffffa0003c7947 */ /* 0x000fea000383ffff */
.L_x_46:
[----:B------:R-:W-:Y:S02]  /*b380*/  IMAD.MOV.U32 R13, RZ, RZ, R17 ;  /* 0x000000ffff0d7224 */ /* 0x000fe400078e0011 */
[----:B------:R-:W-:Y:S02]  /*b390*/  IMAD.MOV.U32 R12, RZ, RZ, RZ ;  /* 0x000000ffff0c7224 */ /* 0x000fe400078e00ff */
[----:B------:R-:W-:Y:S02]  /*b3a0*/  IMAD.MOV.U32 R11, RZ, RZ, 0x1f ;  /* 0x0000001fff0b7424 */ /* 0x000fe400078e00ff */
[----:B------:R-:W-:-:S07]  /*b3b0*/  IMAD.MOV.U32 R15, RZ, RZ, -0x1 ;  /* 0xffffffffff0f7424 */ /* 0x000fce00078e00ff */
[----:B------:R-:W-:Y:S05]  /*b3c0*/  WARPSYNC.COLLECTIVE R15, `(.L_x_100) ;  /* 0x000000000f087348 */ /* 0x000fea0003c00000 */
[----:B------:R0:W1:Y:S02]  /*b3d0*/  SHFL.IDX P6, R14, R13, R12, R11 ;  /* 0x0000000c0d0e7389 */ /* 0x00006400000c000b */
[----:B01----:R-:W-:Y:S01]  /*b3e0*/  ENDCOLLECTIVE ;  /* 0x000000000000791b */ /* 0x003fe20003800000 */
.L_x_100:
[----:B------:R-:W-:Y:S05]  /*b3f0*/  BRA `(.L_x_101) ;  /* 0xffffffd400807947 */ /* 0x000fea000383ffff */
.L_x_48:
[----:B------:R-:W-:Y:S01]  /*b400*/  BSSY B0, `(.L_x_102) ;  /* 0x0000006000007945 */ /* 0x000fe20003800000 */
[----:B------:R-:W-:-:S07]  /*b410*/  IMAD.MOV.U32 R15, RZ, RZ, -0x1 ;  /* 0xffffffffff0f7424 */ /* 0x000fce00078e00ff */
[----:B0-----:R-:W-:Y:S05]  /*b420*/  WARPSYNC.COLLECTIVE R15, `(.L_x_103) ;  /* 0x000000000f0c7348 */ /* 0x001fea0003c00000 */
[----:B------:R-:W-:Y:S02]  /*b430*/  ELECT P6, UR62, PT ;  /* 0x00000000003e782f */ /* 0x000fe400038c0000 */
[----:B------:R-:W-:Y:S01]  /*b440*/  MOV R14, UR62 ;  /* 0x0000003e000e7c02 */ /* 0x000fe20008000f00 */
[----:B0-----:R-:W-:Y:S10]  /*b450*/  ENDCOLLECTIVE ;  /* 0x000000000000791b */ /* 0x001ff40003800000 */
.L_x_103:
[----:B------:R-:W-:Y:S05]  /*b460*/  BSYNC B0 ;  /* 0x0000000000007941 */ /* 0x000fea0003800000 */
.L_x_102:
[----:B------:R-:W-:Y:S05]  /*b470*/  BRA `(.L_x_104) ;  /* 0xffffffd400887947 */ /* 0x000fea000383ffff */
.L_x_50:
[----:B--2---:R-:W-:-:S04]  /*b480*/  IMAD.U32 R3, RZ, RZ, UR38 ;  /* 0x00000026ff037e24 */ /* 0x004fc8000f8e00ff */
[----:B------:R2:W3:Y:S03]  /*b490*/  SYNCS.PHASECHK.TRANS64.TRYWAIT P0, [R3+URZ+0x17080], R0 ;  /* 0x01708000030075a7 */ /* 0x0004e6000800017f */
[----:B---3--:R-:W-:Y:S05]  /*b4a0*/  @!P0 NANOSLEEP.SYNCS 0x989680 ;  /* 0x009896800000895d */ /* 0x008fea0003900000 */
[----:B------:R-:W3:Y:S02]  /*b4b0*/  @!P0 SYNCS.PHASECHK.TRANS64 P0, [R3+URZ+0x17080], R0 ;  /* 0x01708000030085a7 */ /* 0x000ee4000800007f */
[----:B---3--:R-:W-:Y:S05]  /*b4c0*/  @!P0 BRA `(.L_x_50) ;  /* 0xfffffffc00ec8947 */ /* 0x008fea000383ffff */
[----:B------:R-:W-:Y:S05]  /*b4d0*/  BRA `(.L_x_105) ;  /* 0xffffffd400d87947 */ /* 0x000fea000383ffff */
.L_x_52:
[----:B--2---:R-:W-:-:S04]  /*b4e0*/  IMAD.U32 R3, RZ, RZ, UR38 ;  /* 0x00000026ff037e24 */ /* 0x004fc8000f8e00ff */
[----:B------:R2:W3:Y:S03]  /*b4f0*/  SYNCS.PHASECHK.TRANS64.TRYWAIT P0, [R3+URZ+0x17040], R0 ;  /* 0x01704000030075a7 */ /* 0x0004e6000800017f */
[----:B---3--:R-:W-:Y:S05]  /*b500*/  @!P0 NANOSLEEP.SYNCS 0x989680 ;  /* 0x009896800000895d */ /* 0x008fea0003900000 */
[----:B------:R-:W3:Y:S02]  /*b510*/  @!P0 SYNCS.PHASECHK.TRANS64 P0, [R3+URZ+0x17040], R0 ;  /* 0x01704000030085a7 */ /* 0x000ee4000800007f */
[----:B---3--:R-:W-:Y:S05]  /*b520*/  @!P0 BRA `(.L_x_52) ;  /* 0xfffffffc00ec8947 */ /* 0x008fea000383ffff */
[----:B------:R-:W-:Y:S05]  /*b530*/  BRA `(.L_x_106) ;  /* 0xffffffd800487947 */ /* 0x000fea000383ffff */
.L_x_55:
[----:B------:R-:W-:Y:S02]  /*b540*/  IMAD.MOV.U32 R13, RZ, RZ, R5 ;  /* 0x000000ffff0d7224 */ /* 0x000fe400078e0005 */
[----:B------:R-:W-:Y:S02]  /*b550*/  IMAD.MOV.U32 R12, RZ, RZ, RZ ;  /* 0x000000ffff0c7224 */ /* 0x000fe400078e00ff */
[----:B------:R-:W-:Y:S02]  /*b560*/  IMAD.MOV.U32 R11, RZ, RZ, 0x1e1f ;  /* 0x00001e1fff0b7424 */ /* 0x000fe400078e00ff */
[----:B------:R-:W-:Y:S02]  /*b570*/  IMAD.MOV.U32 R15, RZ, RZ, -0x1 ;  /* 0xffffffffff0f7424 */ /* 0x000fe400078e00ff */
[----:B------:R-:W-:-:S07]  /*b580*/  IMAD R17, R20, 0xc0, R7 ;  /* 0x000000c014117824 */ /* 0x000fce00078e0207 */
[----:B------:R-:W-:Y:S05]  /*b590*/  WARPSYNC.COLLECTIVE R15, `(.L_x_107) ;  /* 0x000000000f087348 */ /* 0x000fea0003c00000 */
[----:B------:R0:W1:Y:S02]  /*b5a0*/  SHFL.IDX P6, R14, R13, R12, R11 ;  /* 0x0000000c0d0e7389 */ /* 0x00006400000c000b */
[----:B01----:R-:W-:Y:S01]  /*b5b0*/  ENDCOLLECTIVE ;  /* 0x000000000000791b */ /* 0x003fe20003800000 */
.L_x_107:
[----:B------:R-:W-:Y:S02]  /*b5c0*/  IMAD.MOV.U32 R13, RZ, RZ, R4 ;  /* 0x000000ffff0d7224 */ /* 0x000fe400078e0004 */
[----:B------:R-:W-:-:S07]  /*b5d0*/  IMAD.MOV.U32 R2, RZ, RZ, R14 ;  /* 0x000000ffff027224 */ /* 0x000fce00078e000e */
[----:B------:R-:W-:Y:S05]  /*b5e0*/  WARPSYNC.COLLECTIVE R15, `(.L_x_108) ;  /* 0x000000000f087348 */ /* 0x000fea0003c00000 */
[----:B------:R0:W1:Y:S02]  /*b5f0*/  SHFL.IDX P6, R14, R13, R12, R11 ;  /* 0x0000000c0d0e7389 */ /* 0x00006400000c000b */
[----:B01----:R-:W-:Y:S01]  /*b600*/  ENDCOLLECTIVE ;  /* 0x000000000000791b */ /* 0x003fe20003800000 */
.L_x_108:
[----:B------:R-:W-:Y:S02]  /*b610*/  ULDC UR4, c[0x0][0x288] ;  /* 0x0000a20000047ab9 */ /* 0x000fe40000000800 */
[----:B------:R-:W-:-:S05]  /*b620*/  IMAD R10, R10, UR4, RZ ;  /* 0x000000040a0a7c24 */ /* 0x000fca000f8e02ff */
[----:B------:R-:W-:Y:S01]  /*b630*/  ISETP.GE.AND P3, PT, R17, R10, PT ;  /* 0x0000000a1100720c */ /* 0x000fe20003f66270 */
[----:B------:R-:W-:Y:S02]  /*b640*/  IMAD.MOV.U32 R13, RZ, RZ, R5 ;  /* 0x000000ffff0d7224 */ /* 0x000fe400078e0005 */
[----:B------:R-:W-:-:S10]  /*b650*/  IMAD.MOV.U32 R12, RZ, RZ, 0x1 ;  /* 0x00000001ff0c7424 */ /* 0x000fd400078e00ff */
[----:B------:R-:W-:Y:S01]  /*b660*/  @!P3 VIADD R21, R0, UR38 ;  /* 0x000000260015bc36 */ /* 0x000fe20008000000 */
[----:B------:R-:W-:-:S05]  /*b670*/  @!P3 IADD3 R14, P4, R6, R14, RZ ;  /* 0x0000000e060eb210 */ /* 0x000fca0007f9e0ff */
[----:B------:R-:W-:Y:S02]  /*b680*/  @!P3 IMAD.X R3, RZ, RZ, R2, P4 ;  /* 0x000000ffff03b224 */ /* 0x000fe400020e0602 */
[----:B------:R-:W-:-:S07]  /*b690*/  @!P3 IMAD.MOV.U32 R2, RZ, RZ, R14 ;  /* 0x000000ffff02b224 */ /* 0x000fce00078e000e */
[----:B------:R-:W-:Y:S05]  /*b6a0*/  WARPSYNC.COLLECTIVE R15, `(.L_x_109) ;  /* 0x000000000f087348 */ /* 0x000fea0003c00000 */
[----:B------:R0:W1:Y:S02]  /*b6b0*/  SHFL.IDX P6, R14, R13, R12, R11 ;  /* 0x0000000c0d0e7389 */ /* 0x00006400000c000b */
[----:B01----:R-:W-:Y:S01]  /*b6c0*/  ENDCOLLECTIVE ;  /* 0x000000000000791b */ /* 0x003fe20003800000 */
.L_x_109:
[----:B------:R-:W-:Y:S01]  /*b6d0*/  @!PT LDS RZ, [RZ] ;  /* 0x00000000fffff984 */ /* 0x000fe20000000800 */
[----:B------:R-:W-:Y:S01]  /*b6e0*/  @!PT LDS RZ, [RZ] ;  /* 0x00000000fffff984 */ /* 0x000fe20000000800 */
[----:B------:R-:W-:Y:S01]  /*b6f0*/  @!PT LDS RZ, [RZ] ;  /* 0x00000000fffff984 */ /* 0x000fe20000000800 */
[----:B------:R0:W-:Y:S04]  /*b700*/  @!P3 LDGSTS.E.BYPASS.LTC128B.128 [R21+0xc400], desc[UR44][R2.64], !P2 ;  /* 0x0c4000000215bfae */ /* 0x0001e8000d101d6c */
[----:B------:R0:W-:Y:S04]  /*b710*/  @!P3 LDGSTS.E.BYPASS.LTC128B.128 [R21+0xdc00], desc[UR44][R2.64+0x20], !P0 ;  /* 0x0dc000200215bfae */ /* 0x0001e8000c101d6c */
[----:B------:R0:W-:Y:S01]  /*b720*/  @!P3 LDGSTS.E.BYPASS.LTC128B.128 [R21+0xf400], desc[UR44][R2.64+0x40], !P1 ;  /* 0x0f4000400215bfae */ /* 0x0001e2000c901d6c */
[----:B------:R-:W-:Y:S02]  /*b730*/  IMAD.MOV.U32 R13, RZ, RZ, R4 ;  /* 0x000000ffff0d7224 */ /* 0x000fe400078e0004 */
[----:B------:R-:W-:-:S07]  /*b740*/  IMAD.MOV.U32 R7, RZ, RZ, R14 ;  /* 0x000000ffff077224 */ /* 0x000fce00078e000e */
[----:B0-----:R-:W-:Y:S05]  /*b750*/  WARPSYNC.COLLECTIVE R15, `(.L_x_110) ;  /* 0x000000000f087348 */ /* 0x001fea0003c00000 */
[----:B------:R1:W2:Y:S02]  /*b760*/  SHFL.IDX P6, R14, R13, R12, R11 ;  /* 0x0000000c0d0e7389 */ /* 0x0002a400000c000b */
[----:B012---:R-:W-:Y:S01]  /*b770*/  ENDCOLLECTIVE ;  /* 0x000000000000791b */ /* 0x007fe20003800000 */
.L_x_110:
[----:B------:R-:W-:-:S05]  /*b780*/  VIADD R3, R17, 0x40 ;  /* 0x0000004011037836 */ /* 0x000fca0000000000 */
[----:B------:R-:W-:Y:S01]  /*b790*/  ISETP.GE.AND P4, PT, R3, R10, PT ;  /* 0x0000000a0300720c */ /* 0x000fe20003f86270 */
[----:B------:R-:W-:Y:S02]  /*b7a0*/  IMAD.MOV.U32 R13, RZ, RZ, R9 ;  /* 0x000000ffff0d7224 */ /* 0x000fe400078e0009 */
[----:B------:R-:W-:-:S10]  /*b7b0*/  IMAD.MOV.U32 R12, RZ, RZ, RZ ;  /* 0x000000ffff0c7224 */ /* 0x000fd400078e00ff */
[----:B------:R-:W-:Y:S02]  /*b7c0*/  @!P4 VIADD R5, R0, UR38 ;  /* 0x000000260005cc36 */ /* 0x000fe40008000000 */
[----:B------:R-:W-:-:S07]  /*b7d0*/  IMAD.MOV.U32 R27, RZ, RZ, R14 ;  /* 0x000000ffff1b7224 */ /* 0x000fce00078e000e */
[----:B------:R-:W-:Y:S05]  /*b7e0*/  WARPSYNC.COLLECTIVE R15, `(.L_x_111) ;  /* 0x000000000f087348 */ /* 0x000fea0003c00000 */
[----:B------:R0:W1:Y:S02]  /*b7f0*/  SHFL.IDX P6, R14, R13, R12, R11 ;  /* 0x0000000c0d0e7389 */ /* 0x00006400000c000b */
[----:B01----:R-:W-:Y:S01]  /*b800*/  ENDCOLLECTIVE ;  /* 0x000000000000791b */ /* 0x003fe20003800000 */
.L_x_111:
[----:B------:R-:W-:-:S05]  /*b810*/  @!P4 IADD3 R27, P3, R6, R27, RZ ;  /* 0x0000001b061bc210 */ /* 0x000fca0007f7e0ff */
[----:B------:R-:W-:Y:S02]  /*b820*/  @!P4 IMAD.X R4, RZ, RZ, R7, P3 ;  /* 0x000000ffff04c224 */ /* 0x000fe400018e0607 */
[----:B------:R-:W-:Y:S02]  /*b830*/  @!P4 IMAD.MOV.U32 R2, RZ, RZ, R27 ;  /* 0x000000ffff02c224 */ /* 0x000fe400078e001b */
[----:B------:R-:W-:Y:S02]  /*b840*/  @!P4 IMAD.MOV.U32 R3, RZ, RZ, R4 ;  /* 0x000000ffff03c224 */ /* 0x000fe400078e0004 */
[----:B------:R-:W-:-:S03]  /*b850*/  IMAD.MOV.U32 R13, RZ, RZ, R8 ;  /* 0x000000ffff0d7224 */ /* 0x000fc600078e0008 */
[----:B------:R-:W-:Y:S01]  /*b860*/  @!PT LDS RZ, [RZ] ;  /* 0x00000000fffff984 */ /* 0x000fe20000000800 */
[----:B------:R-:W-:Y:S01]  /*b870*/  @!PT LDS RZ, [RZ] ;  /* 0x00000000fffff984 */ /* 0x000fe20000000800 */
[----:B------:R-:W-:Y:S01]  /*b880*/  @!PT LDS RZ, [RZ] ;  /* 0x00000000fffff984 */ /* 0x000fe20000000800 */
[----:B------:R0:W-:Y:S04]  /*b890*/  @!P4 LDGSTS.E.BYPASS.LTC128B.128 [R5+0xcc00], desc[UR44][R2.64], !P2 ;  /* 0x0cc000000205cfae */ /* 0x0001e8000d101d6c */
[----:B------:R0:W-:Y:S01]  /*b8a0*/  @!P4 LDGSTS.E.BYPASS.LTC128B.128 [R5+0xe400], desc[UR44][R2.64+0x20], !P0 ;  /* 0x0e4000200205cfae */ /* 0x0001e2000c101d6c */
[----:B------:R-:W-:-:S03]  /*b8b0*/  IMAD.MOV.U32 R9, RZ, RZ, R14 ;  /* 0x000000ffff097224 */ /* 0x000fc600078e000e */
[----:B------:R0:W-:Y:S04]  /*b8c0*/  @!P4 LDGSTS.E.BYPASS.LTC128B.128 [R5+0xfc00], desc[UR44][R2.64+0x40], !P1 ;  /* 0x0fc000400205cfae */ /* 0x0001e8000c901d6c */
[----:B0-----:R-:W-:Y:S05]  /*b8d0*/  WARPSYNC.COLLECTIVE R15, `(.L_x_112) ;  /* 0x000000000f087348 */ /* 0x001fea0003c00000 */
[----:B------:R1:W2:Y:S02]  /*b8e0*/  SHFL.IDX P6, R14, R13, R12, R11 ;  /* 0x0000000c0d0e7389 */ /* 0x0002a400000c000b */
[----:B012---:R-:W-:Y:S01]  /*b8f0*/  ENDCOLLECTIVE ;  /* 0x000000000000791b */ /* 0x007fe20003800000 */
.L_x_112:
[----:B------:R-:W-:Y:S05]  /*b900*/  BRA `(.L_x_113) ;  /* 0xffffffdc00e07947 */ /* 0x000fea000383ffff */
.L_x_58:
[----:B01----:R-:W-:-:S04]  /*b910*/  IMAD.U32 R3, RZ, RZ, UR38 ;  /* 0x00000026ff037e24 */ /* 0x003fc8000f8e00ff */
[----:B------:R0:W1:Y:S03]  /*b920*/  SYNCS.PHASECHK.TRANS64.TRYWAIT P0, [R3+URZ+0x17020], R4 ;  /* 0x01702004030075a7 */ /* 0x000066000800017f */
[----:B-1----:R-:W-:Y:S05]  /*b930*/  @!P0 NANOSLEEP.SYNCS 0x989680 ;  /* 0x009896800000895d */ /* 0x002fea0003900000 */
[----:B------:R-:W1:Y:S02]  /*b940*/  @!P0 SYNCS.PHASECHK.TRANS64 P0, [R3+URZ+0x17020], R4 ;  /* 0x01702004030085a7 */ /* 0x000e64000800007f */
[----:B-1----:R-:W-:Y:S05]  /*b950*/  @!P0 BRA `(.L_x_58) ;  /* 0xfffffffc00ec8947 */ /* 0x002fea000383ffff */
[----:B------:R-:W-:Y:S05]  /*b960*/  BRA `(.L_x_114) ;  /* 0xffffffe000247947 */ /* 0x000fea000383ffff */
.L_x_63:
[----:B-1----:R1:W2:Y:S02]  /*b970*/  SYNCS.PHASECHK.TRANS64.TRYWAIT P0, [R6+URZ+0x17080], R3 ;  /* 0x01708003060075a7 */ /* 0x0022a4000800017f */
[----:B--2---:R-:W-:Y:S05]  /*b980*/  @!P0 NANOSLEEP.SYNCS 0x989680 ;  /* 0x009896800000895d */ /* 0x004fea0003900000 */
[----:B------:R-:W2:Y:S02]  /*b990*/  @!P0 SYNCS.PHASECHK.TRANS64 P0, [R6+URZ+0x17080], R3 ;  /* 0x01708003060085a7 */ /* 0x000ea4000800007f */
[----:B--2---:R-:W-:Y:S05]  /*b9a0*/  @!P0 BRA `(.L_x_63) ;  /* 0xfffffffc00f08947 */ /* 0x004fea000383ffff */
[----:B------:R-:W-:Y:S05]  /*b9b0*/  BRA `(.L_x_115) ;  /* 0xffffffe000d07947 */ /* 0x000fea000383ffff */
.L_x_69:
[----:B--2---:R2:W3:Y:S02]  /*b9c0*/  SYNCS.PHASECHK.TRANS64.TRYWAIT P0, [R6+URZ+0x17040], R3 ;  /* 0x01704003060075a7 */ /* 0x0044e4000800017f */
[----:B---3--:R-:W-:Y:S05]  /*b9d0*/  @!P0 NANOSLEEP.SYNCS 0x989680 ;  /* 0x009896800000895d */ /* 0x008fea0003900000 */
[----:B------:R-:W3:Y:S02]  /*b9e0*/  @!P0 SYNCS.PHASECHK.TRANS64 P0, [R6+URZ+0x17040], R3 ;  /* 0x01704003060085a7 */ /* 0x000ee4000800007f */
[----:B---3--:R-:W-:Y:S05]  /*b9f0*/  @!P0 BRA `(.L_x_69) ;  /* 0xfffffffc00f08947 */ /* 0x008fea000383ffff */
[----:B------:R-:W-:Y:S05]  /*ba00*/  BRA `(.L_x_116) ;  /* 0xffffffe400b47947 */ /* 0x000fea000383ffff */
.L_x_76:
[----:B--2---:R2:W3:Y:S02]  /*ba10*/  SYNCS.PHASECHK.TRANS64.TRYWAIT P0, [R3+URZ+0x17070], R2 ;  /* 0x01707002030075a7 */ /* 0x0044e4000800017f */
[----:B---3--:R-:W-:Y:S05]  /*ba20*/  @!P0 NANOSLEEP.SYNCS 0x989680 ;  /* 0x009896800000895d */ /* 0x008fea0003900000 */
[----:B------:R-:W3:Y:S02]  /*ba30*/  @!P0 SYNCS.PHASECHK.TRANS64 P0, [R3+URZ+0x17070], R2 ;  /* 0x01707002030085a7 */ /* 0x000ee4000800007f */
[----:B---3--:R-:W-:Y:S05]  /*ba40*/  @!P0 BRA `(.L_x_76) ;  /* 0xfffffffc00f08947 */ /* 0x008fea000383ffff */
[----:B------:R-:W-:Y:S05]  /*ba50*/  BRA `(.L_x_117) ;  /* 0xffffffe800a47947 */ /* 0x000fea000383ffff */
.L_x_78:
[----:B--2---:R2:W3:Y:S02]  /*ba60*/  SYNCS.PHASECHK.TRANS64.TRYWAIT P0, [R3+URZ+0x17060], R2 ;  /* 0x01706002030075a7 */ /* 0x0044e4000800017f */
[----:B---3--:R-:W-:Y:S05]  /*ba70*/  @!P0 NANOSLEEP.SYNCS 0x989680 ;  /* 0x009896800000895d */ /* 0x008fea0003900000 */
[----:B------:R-:W3:Y:S02]  /*ba80*/  @!P0 SYNCS.PHASECHK.TRANS64 P0, [R3+URZ+0x17060], R2 ;  /* 0x01706002030085a7 */ /* 0x000ee4000800007f */
[----:B---3--:R-:W-:Y:S05]  /*ba90*/  @!P0 BRA `(.L_x_78) ;  /* 0xfffffffc00f08947 */ /* 0x008fea000383ffff */
[----:B------:R-:W-:Y:S05]  /*baa0*/  BRA `(.L_x_118) ;  /* 0xffffffe800a87947 */ /* 0x000fea000383ffff */
.L_x_84:
[----:B0-----:R0:W1:Y:S02]  /*bab0*/  SYNCS.PHASECHK.TRANS64.TRYWAIT P0, [R0+URZ+0x17070], R3 ;  /* 0x01707003000075a7 */ /* 0x001064000800017f */
[----:B-1----:R-:W-:Y:S05]  /*bac0*/  @!P0 NANOSLEEP.SYNCS 0x989680 ;  /* 0x009896800000895d */ /* 0x002fea0003900000 */
[----:B------:R-:W1:Y:S02]  /*bad0*/  @!P0 SYNCS.PHASECHK.TRANS64 P0, [R0+URZ+0x17070], R3 ;  /* 0x01707003000085a7 */ /* 0x000e64000800007f */
[----:B-1----:R-:W-:Y:S05]  /*bae0*/  @!P0 BRA `(.L_x_84) ;  /* 0xfffffffc00f08947 */ /* 0x002fea000383ffff */
[----:B------:R-:W-:Y:S05]  /*baf0*/  BRA `(.L_x_119) ;  /* 0xffffffec00b87947 */ /* 0x000fea000383ffff */
.L_x_86:
[----:B0-----:R0:W1:Y:S02]  /*bb00*/  SYNCS.PHASECHK.TRANS64.TRYWAIT P0, [R0+URZ+0x17060], R3 ;  /* 0x01706003000075a7 */ /* 0x001064000800017f */
[----:B-1----:R-:W-:Y:S05]  /*bb10*/  @!P0 NANOSLEEP.SYNCS 0x989680 ;  /* 0x009896800000895d */ /* 0x002fea0003900000 */
[----:B------:R-:W1:Y:S02]  /*bb20*/  @!P0 SYNCS.PHASECHK.TRANS64 P0, [R0+URZ+0x17060], R3 ;  /* 0x01706003000085a7 */ /* 0x000e64000800007f */
[----:B-1----:R-:W-:Y:S05]  /*bb30*/  @!P0 BRA `(.L_x_86) ;  /* 0xfffffffc00f08947 */ /* 0x002fea000383ffff */
[----:B------:R-:W-:Y:S05]  /*bb40*/  BRA `(.L_x_120) ;  /* 0xffffffec00d07947 */ /* 0x000fea000383ffff */
.L_x_88:
[----:B0-----:R0:W1:Y:S02]  /*bb50*/  SYNCS.PHASECHK.TRANS64.TRYWAIT P0, [R9+URZ+0x17020], R2 ;  /* 0x01702002090075a7 */ /* 0x001064000800017f */
[----:B-1----:R-:W-:Y:S05]  /*bb60*/  @!P0 NANOSLEEP.SYNCS 0x989680 ;  /* 0x009896800000895d */ /* 0x002fea0003900000 */
[----:B------:R-:W1:Y:S02]  /*bb70*/  @!P0 SYNCS.PHASECHK.TRANS64 P0, [R9+URZ+0x17020], R2 ;  /* 0x01702002090085a7 */ /* 0x000e64000800007f */
[----:B-1----:R-:W-:Y:S05]  /*bb80*/  @!P0 BRA `(.L_x_88) ;  /* 0xfffffffc00f08947 */ /* 0x002fea000383ffff */
[----:B------:R-:W-:Y:S05]  /*bb90*/  BRA `(.L_x_121) ;  /* 0xfffffff000c47947 */ /* 0x000fea000383ffff */
.L_x_90:
[----:B0-----:R0:W1:Y:S02]  /*bba0*/  SYNCS.PHASECHK.TRANS64.TRYWAIT P1, [R6+URZ], R3 ;  /* 0x00000003060075a7 */ /* 0x001064000802017f */
[----:B-1----:R-:W-:Y:S05]  /*bbb0*/  @!P1 NANOSLEEP.SYNCS 0x989680 ;  /* 0x009896800000995d */ /* 0x002fea0003900000 */
[----:B------:R-:W1:Y:S02]  /*bbc0*/  @!P1 SYNCS.PHASECHK.TRANS64 P1, [R6+URZ], R3 ;  /* 0x00000003060095a7 */ /* 0x000e64000802007f */
[----:B-1----:R-:W-:Y:S05]  /*bbd0*/  @!P1 BRA `(.L_x_90) ;  /* 0xfffffffc00f09947 */ /* 0x002fea000383ffff */
[----:B------:R-:W-:Y:S05]  /*bbe0*/  BRA `(.L_x_122) ;  /* 0xfffffff400147947 */ /* 0x000fea000383ffff */
.L_x_91:
[----:B-1----:R1:W2:Y:S02]  /*bbf0*/  SYNCS.PHASECHK.TRANS64.TRYWAIT P1, [R7+URZ], R2 ;  /* 0x00000002070075a7 */ /* 0x0022a4000802017f */
[----:B--2---:R-:W-:Y:S05]  /*bc00*/  @!P1 NANOSLEEP.SYNCS 0x989680 ;  /* 0x009896800000995d */ /* 0x004fea0003900000 */
[----:B------:R-:W2:Y:S02]  /*bc10*/  @!P1 SYNCS.PHASECHK.TRANS64 P1, [R7+URZ], R2 ;  /* 0x00000002070095a7 */ /* 0x000ea4000802007f */
[----:B--2---:R-:W-:Y:S05]  /*bc20*/  @!P1 BRA `(.L_x_91) ;  /* 0xfffffffc00f09947 */ /* 0x004fea000383ffff */
[----:B------:R-:W-:Y:S05]  /*bc30*/  BRA `(.L_x_123) ;  /* 0xfffffff400087947 */ /* 0x000fea000383ffff */
.L_x_93:
[----:B--2---:R2:W3:Y:S02]  /*bc40*/  SYNCS.PHASECHK.TRANS64.TRYWAIT P1, [R0+URZ+0x17060], R3 ;  /* 0x01706003000075a7 */ /* 0x0044e4000802017f */
[----:B---3--:R-:W-:Y:S05]  /*bc50*/  @!P1 NANOSLEEP.SYNCS 0x989680 ;  /* 0x009896800000995d */ /* 0x008fea0003900000 */
[----:B------:R-:W3:Y:S02]  /*bc60*/  @!P1 SYNCS.PHASECHK.TRANS64 P1, [R0+URZ+0x17060], R3 ;  /* 0x01706003000095a7 */ /* 0x000ee4000802007f */
[----:B---3--:R-:W-:Y:S05]  /*bc70*/  @!P1 BRA `(.L_x_93) ;  /* 0xfffffffc00f09947 */ /* 0x008fea000383ffff */
[----:B------:R-:W-:Y:S05]  /*bc80*/  BRA `(.L_x_124) ;  /* 0xfffffff400087947 */ /* 0x000fea000383ffff */
.L_x_95:
[----:B---3--:R3:W4:Y:S02]  /*bc90*/  SYNCS.PHASECHK.TRANS64.TRYWAIT P1, [R5+URZ+0x17060], R2 ;  /* 0x01706002050075a7 */ /* 0x008724000802017f */
[----:B----4-:R-:W-:Y:S05]  /*bca0*/  @!P1 NANOSLEEP.SYNCS 0x989680 ;  /* 0x009896800000995d */ /* 0x010fea0003900000 */
[----:B------:R-:W4:Y:S02]  /*bcb0*/  @!P1 SYNCS.PHASECHK.TRANS64 P1, [R5+URZ+0x17060], R2 ;  /* 0x01706002050095a7 */ /* 0x000f24000802007f */
[----:B----4-:R-:W-:Y:S05]  /*bcc0*/  @!P1 BRA `(.L_x_95) ;  /* 0xfffffffc00f09947 */ /* 0x010fea000383ffff */
[----:B------:R-:W-:Y:S05]  /*bcd0*/  BRA `(.L_x_125) ;  /* 0xfffffff400087947 */ /* 0x000fea000383ffff */
.L_x_97:
[----:B----4-:R4:W0:Y:S02]  /*bce0*/  SYNCS.PHASECHK.TRANS64.TRYWAIT P0, [R0+URZ+0x17080], R3 ;  /* 0x01708003000075a7 */ /* 0x010824000800017f */
[----:B0-----:R-:W-:Y:S05]  /*bcf0*/  @!P0 NANOSLEEP.SYNCS 0x989680 ;  /* 0x009896800000895d */ /* 0x001fea0003900000 */
[----:B------:R-:W0:Y:S02]  /*bd00*/  @!P0 SYNCS.PHASECHK.TRANS64 P0, [R0+URZ+0x17080], R3 ;  /* 0x01708003000085a7 */ /* 0x000e24000800007f */
[----:B0-----:R-:W-:Y:S05]  /*bd10*/  @!P0 BRA `(.L_x_97) ;  /* 0xfffffffc00f08947 */ /* 0x001fea000383ffff */
[----:B------:R-:W-:Y:S05]  /*bd20*/  BRA `(.L_x_98) ;  /* 0xfffffff400047947 */ /* 0x000fea000383ffff */
.L_x_126:
[----:B------:R-:W-:-:S00]  /*bd30*/  BRA `(.L_x_126) ;  /* 0xfffffffc00fc7947 */ /* 0x000fc0000383ffff */
[----:B------:R-:W-:-:S00]  /*bd40*/  NOP ;  /* 0x0000000000007918 */ /* 0x000fc00000000000 */
        /* <DEDUP_REMOVED lines=11> */
.L_x_2276:


//--------------------- .text._ZN7cutlass13device_kernelIN5flash11enable_sm90INS1_16FlashAttnFwdSm90INS1_25CollectiveMainloopFwdSm90ILi2EN4cute5tupleIJNS5_1CILi1EEES8_S8_EEENS6_IJNS7_ILi192EEENS7_ILi128EEENS7_ILi96EEEEEELi96ENS_12float_e4m3_tEfNS_4arch4Sm90ELb0ELb0ELb0ELb1ELb0ELb0ELb0ELb1ELb1ELb1ELb1ELb0EEENS1_21CollectiveEpilogueFwdINS6_IJSA_SC_SB_EEES9_NS_10bfloat16_tESG_Li384ELb1ELb1ELb1ELb1EEENS1_36VarlenDynamicPersistentTileSchedulerILi192ELi128ELi384ELi128ELb1ELb1ELb1ELb0ELb1ELb1EEEEEEEEEvNT_6ParamsE --------------------------
	.section	.text._ZN7cutlass13device_kernelIN5flash11enable_sm90INS1_16FlashAttnFwdSm90INS1_25CollectiveMainloopFwdSm90ILi2EN4cute5tupleIJNS5_1CILi1EEES8_S8_EEENS6_IJNS7_ILi192EEENS7_ILi128EEENS7_ILi96EEEEEELi96ENS_12float_e4m3_tEfNS_4arch4Sm90ELb0ELb0ELb0ELb1ELb0ELb0ELb0ELb1ELb1ELb1ELb1ELb0EEENS1_21CollectiveEpilogueFwdINS6_IJSA_SC_SB_EEES9_NS_10bfloat16_tESG_Li384ELb1ELb1ELb1ELb1EEENS1_36VarlenDynamicPersistentTileSchedulerILi192ELi128ELi384ELi128ELb1ELb1ELb1ELb0ELb1ELb1EEEEEEEEEvNT_6ParamsE,"ax",@progbits
	.align	128
.text._ZN7cutlass13device_kernelIN5flash11enable_sm90INS1_16FlashAttnFwdSm90INS1_25CollectiveMainloopFwdSm90ILi2EN4cute5tupleIJNS5_1CILi1EEES8_S8_EEENS6_IJNS7_ILi192EEENS7_ILi128EEENS7_ILi96EEEEEELi96ENS_12float_e4m3_tEfNS_4arch4Sm90ELb0ELb0ELb0ELb1ELb0ELb0ELb0ELb1ELb1ELb1ELb1ELb0EEENS1_21CollectiveEpilogueFwdINS6_IJSA_SC_SB_EEES9_NS_10bfloat16_tESG_Li384ELb1ELb1ELb1ELb1EEENS1_36VarlenDynamicPersistentTileSchedulerILi192ELi128ELi384ELi128ELb1ELb1ELb1ELb0ELb1ELb1EEEEEEEEEvNT_6ParamsE:
        .type           _ZN7cutlass13device_kernelIN5flash11enable_sm90INS1_16FlashAttnFwdSm90INS1_25CollectiveMainloopFwdSm90ILi2EN4cute5tupleIJNS5_1CILi1EEES8_S8_EEENS6_IJNS7_ILi192EEENS7_ILi128EEENS7_ILi96EEEEEELi96ENS_12float_e4m3_tEfNS_4arch4Sm90ELb0ELb0ELb0ELb1ELb0ELb0ELb0ELb1ELb1ELb1ELb1ELb0EEENS1_21CollectiveEpilogueFwdINS6_IJSA_SC_SB_EEES9_NS_10bfloat16_tESG_Li384ELb1ELb1ELb1ELb1EEENS1_36VarlenDynamicPersistentTileSchedulerILi192ELi128ELi384ELi128ELb1ELb1ELb1ELb0ELb1ELb1EEEEEEEEEvNT_6ParamsE,@function
        .size           _ZN7cutlass13device_kernelIN5flash11enable_sm90INS1_16FlashAttnFwdSm90INS1_25CollectiveMainloopFwdSm90ILi2EN4cute5tupleIJNS5_1CILi1EEES8_S8_EEENS6_IJNS7_ILi192EEENS7_ILi128EEENS7_ILi96EEEEEELi96ENS_12float_e4m3_tEfNS_4arch4Sm90ELb0ELb0ELb0ELb1ELb0ELb0ELb0ELb1ELb1ELb1ELb1ELb0EEENS1_21CollectiveEpilogueFwdINS6_IJSA_SC_SB_EEES9_NS_10bfloat16_tESG_Li384ELb1ELb1ELb1ELb1EEENS1_36VarlenDynamicPersistentTileSchedulerILi192ELi128ELi384ELi128ELb1ELb1ELb1ELb0ELb1ELb1EEEEEEEEEvNT_6ParamsE,(.L_x_2277 - _ZN7cutlass13device_kernelIN5flash11enable_sm90INS1_16FlashAttnFwdSm90INS1_25CollectiveMainloopFwdSm90ILi2EN4cute5tupleIJNS5_1CILi1EEES8_S8_EEENS6_IJNS7_ILi192EEENS7_ILi128EEENS7_ILi96EEEEEELi96ENS_12float_e4m3_tEfNS_4arch4Sm90ELb0ELb0ELb0ELb1ELb0ELb0ELb0ELb1ELb1ELb1ELb1ELb0EEENS1_21CollectiveEpilogueFwdINS6_IJSA_SC_SB_EEES9_NS_10bfloat16_tESG_Li384ELb1ELb1ELb1ELb1EEENS1_36VarlenDynamicPersistentTileSchedulerILi192ELi128ELi384ELi128ELb1ELb1ELb1ELb0ELb1ELb1EEEEEEEEEvNT_6ParamsE)
        .other          _ZN7cutlass13device_kernelIN5flash11enable_sm90INS1_16FlashAttnFwdSm90INS1_25CollectiveMainloopFwdSm90ILi2EN4cute5tupleIJNS5_1CILi1EEES8_S8_EEENS6_IJNS7_ILi192EEENS7_ILi128EEENS7_ILi96EEEEEELi96ENS_12float_e4m3_tEfNS_4arch4Sm90ELb0ELb0ELb0ELb1ELb0ELb0ELb0ELb1ELb1ELb1ELb1ELb0EEENS1_21CollectiveEpilogueFwdINS6_IJSA_SC_SB_EEES9_NS_10bfloat16_tESG_Li384ELb1ELb1ELb1ELb1EEENS1_36VarlenDynamicPersistentTileSchedulerILi192ELi128ELi384ELi128ELb1ELb1ELb1ELb0ELb1ELb1EEEEEEEEEvNT_6ParamsE,@"STO_CUDA_ENTRY STV_DEFAULT"
_ZN7cutlass13device_kernelIN5flash11enable_sm90INS1_16FlashAttnFwdSm90INS1_25CollectiveMainloopFwdSm90ILi2EN4cute5tupleIJNS5_1CILi1EEES8_S8_EEENS6_IJNS7_ILi192EEENS7_ILi128EEENS7_ILi96EEEEEELi96ENS_12float_e4m3_tEfNS_4arch4Sm90ELb0ELb0ELb0ELb1ELb0ELb0ELb0ELb1ELb1ELb1ELb1ELb0EEENS1_21CollectiveEpilogueFwdINS6_IJSA_SC_SB_EEES9_NS_10bfloat16_tESG_Li384ELb1ELb1ELb1ELb1EEENS1_36VarlenDynamicPersistentTileSchedulerILi192ELi128ELi384ELi128ELb1ELb1ELb1ELb0ELb1ELb1EEEEEEEEEvNT_6ParamsE:
[----:B------:R-:W0:Y:S02]  /*0000*/  LDC R1, c[0x0][0x28] ;  /* 0x00000a00ff017b82 */ /* 0x000e240000000800 */
[----:B0-----:R-:W-:Y:S01]  /*0010*/  VIADD R1, R1, 0xffffffd8 ;  /* 0xffffffd801017836 */ /* 0x001fe20000000000 */
[----:B------:R-:W0:Y:S01]  /*0020*/  S2R R3, SR_TID.X ;  /* 0x0000000000037919 */ /* 0x000e220000002100 */
[----:B------:R-:W-:Y:S01]  /*0030*/  ELECT P0, URZ, PT ;  /* 0x00000000003f782f */ /* 0x000fe20003800000 */
[----:B------:R-:W-:Y:S01]  /*0040*/  BSSY B0, `(.L_x_127) ;  /* 0x000000e000007945 */ /* 0x000fe20003800000 */
[----:B0-----:R-:W-:-:S05]  /*0050*/  SHF.R.U32.HI R0, RZ, 0x5, R3 ;  /* 0x00000005ff007819 */ /* 0x001fca0000011603 */
[----:B------:R-:W0:Y:S02]  /*0060*/  SHFL.IDX PT, R2, R0, RZ, 0x1f ;  /* 0x00001fff00027589 */ /* 0x000e2400000e0000 */
[----:B0-----:R-:W-:Y:S02]  /*0070*/  ISETP.EQ.AND P0, PT, R2, RZ, P0 ;  /* 0x000000ff0200720c */ /* 0x001fe40000702270 */
[----:B------:R-:W-:-:S11]  /*0080*/  SHF.R.U32.HI R2, RZ, 0x7, R3 ;  /* 0x00000007ff027819 */ /* 0x000fd60000011603 */
[----:B------:R-:W-:Y:S05]  /*0090*/  @!P0 BRA `(.L_x_128) ;  /* 0x0000000000208947 */ /* 0x000fea0003800000 */
        /* <DEDUP_REMOVED lines=8> */
.L_x_128:
[----:B------:R-:W-:Y:S05]  /*0120*/  BSYNC B0 ;  /* 0x0000000000007941 */ /* 0x000fea0003800000 */
.L_x_127:
        /* <DEDUP_REMOVED lines=41> */
.L_x_129:
        /* <DEDUP_REMOVED lines=22> */
.L_x_130:
        /* <DEDUP_REMOVED lines=18> */
.L_x_131:
        /* <DEDUP_REMOVED lines=22> */
.L_x_132:
        /* <DEDUP_REMOVED lines=22> */
.L_x_133:
[----:B------:R-:W-:Y:S01]  /*0900*/  PLOP3.LUT P0, PT, PT, PT, UP0, 0x80, 0x0 ;  /* 0x000000000000781c */ /* 0x000fe20003f0f008 */
[----:B------:R-:W-:Y:S01]  /*0910*/  UMOV UR40, 0x1 ;  /* 0x0000000100287882 */ /* 0x000fe20000000000 */
[----:B------:R-:W-:Y:S01]  /*0920*/  NOP ;  /* 0x0000000000007918 */ /* 0x000fe20000000000 */
[----:B------:R-:W-:Y:S01]  /*0930*/  USEL UR40, UR40, 0x2, !UP0 ;  /* 0x0000000228287887 */ /* 0x000fe2000c000000 */
[----:B------:R-:W-:Y:S01]  /*0940*/  ULDC.64 UR52, c[0x0][0x208] ;  /* 0x0000820000347ab9 */ /* 0x000fe20000000a00 */
[----:B012-4-:R-:W-:Y:S08]  /*0950*/  BAR.SYNC.DEFER_BLOCKING 0x0 ;  /* 0x0000000000007b1d */ /* 0x017ff00000010000 */
[----:B------:R-:W-:Y:S05]  /*0960*/  @!P0 BRA `(.L_x_134) ;  /* 0x0000008c00fc8947 */ /* 0x000fea0003800000 */
.L_x_135:
[----:B------:R-:W-:-:S08]  /*0970*/  NOP ;  /* 0x0000000000007918 */ /* 0x000fd00000000000 */
[----:B------:R-:W0:Y:S02]  /*0980*/  USETMAXREG.TRY_ALLOC.CTAPOOL UP0, 0xa0 ;  /* 0x000000a0000079c8 */ /* 0x000e240008000600 */
[----:B0-----:R-:W-:-:S13]  /*0990*/  PLOP3.LUT P0, PT, PT, PT, UP0, 0x80, 0x0 ;  /* 0x000000000000781c */ /* 0x001fda0003f0f008 */
[----:B------:R-:W-:Y:S05]  /*09a0*/  @!P0 BRA `(.L_x_135) ;  /* 0xfffffffc00f08947 */ /* 0x000fea000383ffff */
[----:B------:R-:W0:Y:S08]  /*09b0*/  S2UR UR5, SR_CgaCtaId ;  /* 0x00000000000579c3 */ /* 0x000e300000008800 */
[----:B------:R-:W-:Y:S06]  /*09c0*/  BAR.ARV 0x8, 0x200 ;  /* 0x0208000000007b1d */ /* 0x000fec0000002000 */
[----:B------:R-:W-:-:S02]  /*09d0*/  UMOV UR4, 0x400 ;  /* 0x0000040000047882 */ /* 0x000fc40000000000 */
[----:B------:R-:W-:Y:S01]  /*09e0*/  BAR.SYNC.DEFER_BLOCKING 0x5, 0x200 ;  /* 0x0148000000007b1d */ /* 0x000fe20000010000 */
[----:B0-----:R-:W-:-:S09]  /*09f0*/  ULEA UR4, UR5, UR4, 0x18 ;  /* 0x0000000405047291 */ /* 0x001fd2000f8ec03f */
[----:B------:R-:W0:Y:S01]  /*0a00*/  LDS.128 R8, [UR4+0x19cd0] ;  /* 0x019cd004ff087984 */ /* 0x000e220008000c00 */
[----:B------:R-:W-:Y:S01]  /*0a10*/  ULDC UR4, c[0x0][0xc3c] ;  /* 0x00030f0000047ab9 */ /* 0x000fe20000000800 */
[----:B------:R-:W-:Y:S06]  /*0a20*/  BAR.ARV 0x4, 0x200 ;  /* 0x0108000000007b1d */ /* 0x000fec0000002000 */
[----:B0-----:R-:W-:-:S13]  /*0a30*/  ISETP.GE.AND P0, PT, R11, UR4, PT ;  /* 0x000000040b007c0c */ /* 0x001fda000bf06270 */
[----:B------:R-:W-:Y:S05]  /*0a40*/  @P0 EXIT ;  /* 0x000000000000094d */ /* 0x000fea0003800000 */
[----:B------:R-:W0:Y:S01]  /*0a50*/  S2R R0, SR_TID.X ;  /* 0x0000000000007919 */ /* 0x000e220000002100 */
[----:B------:R-:W-:Y:S01]  /*0a60*/  R2UR UR5, R9 ;  /* 0x00000000090572ca */ /* 0x000fe200000e0000 */
[----:B------:R-:W-:Y:S01]  /*0a70*/  ULOP3.LUT UR48, UR40, 0x1, URZ, 0xfc, !UPT ;  /* 0x0000000128307892 */ /* 0x000fe2000f8efc3f */
[----:B------:R-:W-:Y:S01]  /*0a80*/  R2UR UR6, R10 ;  /* 0x000000000a0672ca */ /* 0x000fe200000e0000 */
[----:B------:R-:W-:Y:S01]  /*0a90*/  UMOV UR47, URZ ;  /* 0x0000003f002f7c82 */ /* 0x000fe20008000000 */
[----:B------:R-:W-:Y:S01]  /*0aa0*/  R2UR UR7, R11 ;  /* 0x000000000b0772ca */ /* 0x000fe200000e0000 */
[----:B------:R-:W-:Y:S01]  /*0ab0*/  UMOV UR46, URZ ;  /* 0x0000003f002e7c82 */ /* 0x000fe20008000000 */
[----:B------:R-:W-:Y:S01]  /*0ac0*/  UMOV UR36, URZ ;  /* 0x0000003f00247c82 */ /* 0x000fe20008000000 */
[----:B0-----:R-:W-:-:S05]  /*0ad0*/  VIADD R13, R0, 0xffffff80 ;  /* 0xffffff80000d7836 */ /* 0x001fca0000000000 */
[----:B------:R-:W-:-:S04]  /*0ae0*/  SHF.R.S32.HI R0, RZ, 0x1f, R13 ;  /* 0x0000001fff007819 */ /* 0x000fc8000001140d */
[CC--:B------:R-:W-:Y:S02]  /*0af0*/  LEA.HI R2, R0.reuse, R13.reuse, RZ, 0x7 ;  /* 0x0000000d00027211 */ /* 0x0c0fe400078f38ff */
[-C--:B------:R-:W-:Y:S02]  /*0b00*/  LEA.HI R4, R0, R13.reuse, RZ, 0x5 ;  /* 0x0000000d00047211 */ /* 0x080fe400078f28ff */
[----:B------:R-:W-:Y:S02]  /*0b10*/  LOP3.LUT R3, R2, 0xffffff80, RZ, 0xc0, !PT ;  /* 0xffffff8002037812 */ /* 0x000fe400078ec0ff */
[----:B------:R-:W-:Y:S01]  /*0b20*/  SHF.R.S32.HI R14, RZ, 0x7, R2 ;  /* 0x00000007ff0e7819 */ /* 0x000fe20000011402 */
[----:B------:R-:W-:Y:S02]  /*0b30*/  IMAD.SHL.U32 R5, R4, 0x10, RZ ;  /* 0x0000001004057824 */ /* 0x000fe400078e00ff */
[----:B------:R-:W-:Y:S01]  /*0b40*/  IMAD.IADD R12, R13, 0x1, -R3 ;  /* 0x000000010d0c7824 */ /* 0x000fe200078e0a03 */
[----:B------:R-:W-:-:S02]  /*0b50*/  LEA.HI R3, R0, R13, RZ, 0x4 ;  /* 0x0000000d00037211 */ /* 0x000fc400078f20ff */
[----:B------:R-:W-:Y:S02]  /*0b60*/  LEA.HI R0, R0, R13, RZ, 0x2 ;  /* 0x0000000d00007211 */ /* 0x000fe400078f10ff */
[----:B------:R-:W-:Y:S02]  /*0b70*/  SHF.R.S32.HI R7, RZ, 0x1f, R12 ;  /* 0x0000001fff077819 */ /* 0x000fe4000001140c */
[----:B------:R-:W-:Y:S02]  /*0b80*/  SHF.R.S32.HI R4, RZ, 0x4, R3 ;  /* 0x00000004ff047819 */ /* 0x000fe40000011403 */
[----:B------:R-:W-:Y:S02]  /*0b90*/  LEA.HI R8, R7, R12, RZ, 0x2 ;  /* 0x0000000c07087211 */ /* 0x000fe400078f10ff */
[C---:B------:R-:W-:Y:S02]  /*0ba0*/  LOP3.LUT R2, R3.reuse, 0x7fffff0, RZ, 0xc0, !PT ;  /* 0x07fffff003027812 */ /* 0x040fe400078ec0ff */
[----:B------:R-:W-:-:S02]  /*0bb0*/  LEA.HI R3, R3, R4, RZ, 0x1 ;  /* 0x0000000403037211 */ /* 0x000fc400078f08ff */
[----:B------:R-:W-:Y:S01]  /*0bc0*/  SHF.R.S32.HI R9, RZ, 0x2, R8 ;  /* 0x00000002ff097819 */ /* 0x000fe20000011408 */
[----:B------:R-:W-:Y:S01]  /*0bd0*/  IMAD.IADD R2, R13, 0x1, -R2 ;  /* 0x000000010d027824 */ /* 0x000fe200078e0a02 */
[----:B------:R-:W-:Y:S02]  /*0be0*/  SHF.R.S32.HI R6, RZ, 0x1f, R8 ;  /* 0x0000001fff067819 */ /* 0x000fe40000011408 */
[----:B------:R-:W-:Y:S02]  /*0bf0*/  LOP3.LUT R3, R3, 0x1ffffffe, RZ, 0xc0, !PT ;  /* 0x1ffffffe03037812 */ /* 0x000fe400078ec0ff */
[----:B------:R-:W-:Y:S01]  /*0c00*/  LEA.HI R10, R6, R9, RZ, 0x3 ;  /* 0x00000009060a7211 */ /* 0x000fe200078f18ff */
[----:B------:R-:W-:Y:S01]  /*0c10*/  IMAD.HI R6, R14, 0x55555556, RZ ;  /* 0x555555560e067827 */ /* 0x000fe200078e02ff */
[----:B------:R-:W-:Y:S02]  /*0c20*/  LOP3.LUT R5, R5, 0xfffffe00, RZ, 0xc0, !PT ;  /* 0xfffffe0005057812 */ /* 0x000fe400078ec0ff */
[----:B------:R-:W-:Y:S01]  /*0c30*/  LOP3.LUT R10, R10, 0xfffffff8, RZ, 0xc0, !PT ;  /* 0xfffffff80a0a7812 */ /* 0x000fe200078ec0ff */
[----:B------:R-:W-:Y:S01]  /*0c40*/  IMAD.IADD R3, R4, 0x1, -R3 ;  /* 0x0000000104037824 */ /* 0x000fe200078e0a03 */
[----:B------:R-:W-:Y:S01]  /*0c50*/  LOP3.LUT R4, R0, 0xfffffffc, RZ, 0xc0, !PT ;  /* 0xfffffffc00047812 */ /* 0x000fe200078ec0ff */
[----:B------:R-:W-:Y:S01]  /*0c60*/  IMAD R2, R2, 0x20, R5 ;  /* 0x0000002002027824 */ /* 0x000fe200078e0205 */
[----:B------:R-:W-:Y:S01]  /*0c70*/  LEA.HI R7, R7, R12, RZ, 0x5 ;  /* 0x0000000c07077211 */ /* 0x000fe200078f28ff */
[----:B------:R-:W-:Y:S01]  /*0c80*/  IMAD.IADD R10, R9, 0x1, -R10 ;  /* 0x00000001090a7824 */ /* 0x000fe200078e0a0a */
[----:B------:R-:W-:Y:S01]  /*0c90*/  LOP3.LUT R8, R8, 0x7ffffffc, RZ, 0xc0, !PT ;  /* 0x7ffffffc08087812 */ /* 0x000fe200078ec0ff */
[----:B------:R-:W-:Y:S01]  /*0ca0*/  IMAD.IADD R9, R13, 0x1, -R4 ;  /* 0x000000010d097824 */ /* 0x000fe200078e0a04 */
[----:B------:R-:W-:Y:S01]  /*0cb0*/  LEA.HI R6, R6, R6, RZ, 0x1 ;  /* 0x0000000606067211 */ /* 0x000fe200078f08ff */
[----:B------:R-:W-:Y:S01]  /*0cc0*/  IMAD R2, R3, 0x8, R2 ;  /* 0x0000000803027824 */ /* 0x000fe200078e0202 */
[----:B------:R-:W-:Y:S01]  /*0cd0*/  SHF.R.S32.HI R7, RZ, 0x5, R7 ;  /* 0x00000005ff077819 */ /* 0x000fe20000011407 */
[----:B------:R-:W-:Y:S01]  /*0ce0*/  IMAD.SHL.U32 R16, R9, 0x8, RZ ;  /* 0x0000000809107824 */ /* 0x000fe200078e00ff */
[----:B------:R-:W-:Y:S01]  /*0cf0*/  SHF.R.S32.HI R0, RZ, 0x2, R0 ;  /* 0x00000002ff007819 */ /* 0x000fe20000011400 */
[----:B------:R-:W-:Y:S01]  /*0d00*/  IMAD.IADD R8, R12, 0x1, -R8 ;  /* 0x000000010c087824 */ /* 0x000fe200078e0a08 */
[----:B------:R0:W-:Y:S01]  /*0d10*/  STL [R1+0x24], R2 ;  /* 0x0000240201007387 */ /* 0x0001e20000100800 */
[----:B------:R-:W-:-:S02]  /*0d20*/  IMAD R6, R6, -0x3, R14 ;  /* 0xfffffffd06067824 */ /* 0x000fc400078e020e */
[----:B------:R-:W-:Y:S02]  /*0d30*/  IMAD R7, R7, 0x10, R10 ;  /* 0x0000001007077824 */ /* 0x000fe400078e020a */
[C---:B------:R-:W-:Y:S02]  /*0d40*/  VIADD R17, R16.reuse, 0x20 ;  /* 0x0000002010117836 */ /* 0x040fe40000000000 */
[----:B------:R-:W-:Y:S02]  /*0d50*/  VIADD R18, R16, 0x40 ;  /* 0x0000004010127836 */ /* 0x000fe40000000000 */
[----:B------:R-:W-:Y:S01]  /*0d60*/  IMAD.SHL.U32 R4, R8, 0x2, RZ ;  /* 0x0000000208047824 */ /* 0x000fe200078e00ff */
[----:B0-----:R-:W-:Y:S01]  /*0d70*/  LEA.HI R2, R9, R9, RZ, 0x1 ;  /* 0x0000000909027211 */ /* 0x001fe200078f08ff */
[----:B------:R-:W-:Y:S01]  /*0d80*/  IMAD R5, R6, 0x40, R7 ;  /* 0x0000004006057824 */ /* 0x000fe200078e0207 */
[----:B------:R-:W-:Y:S01]  /*0d90*/  SHF.R.S32.HI R3, RZ, 0x1f, R17 ;  /* 0x0000001fff037819 */ /* 0x000fe20000011411 */
[C---:B------:R-:W-:Y:S01]  /*0da0*/  VIADD R3, R4.reuse, 0x8 ;  /* 0x0000000804037836 */ /* 0x040fe20000000000 */
[----:B------:R-:W-:Y:S01]  /*0db0*/  SHF.R.S32.HI R0, RZ, 0x1f, R18 ;  /* 0x0000001fff007819 */ /* 0x000fe20000011412 */
[----:B------:R-:W-:Y:S01]  /*0dc0*/  VIADD R0, R4, 0x10 ;  /* 0x0000001004007836 */ /* 0x000fe20000000000 */
[----:B------:R-:W-:Y:S01]  /*0dd0*/  LOP3.LUT R2, R2, 0x1ffffffe, RZ, 0xc0, !PT ;  /* 0x1ffffffe02027812 */ /* 0x000fe200078ec0ff */
[C---:B------:R-:W-:Y:S01]  /*0de0*/  VIADD R157, R4.reuse, 0x18 ;  /* 0x00000018049d7836 */ /* 0x040fe20000000000 */
[----:B------:R-:W-:Y:S01]  /*0df0*/  STL [R1+0x1c], R5 ;  /* 0x00001c0501007387 */ /* 0x000fe20000100800 */
[----:B------:R-:W-:-:S02]  /*0e00*/  VIADD R154, R4, 0x30 ;  /* 0x00000030049a7836 */ /* 0x000fc40000000000 */
[C---:B------:R-:W-:Y:S01]  /*0e10*/  VIADD R156, R4.reuse, 0x20 ;  /* 0x00000020049c7836 */ /* 0x040fe20000000000 */
[----:B------:R0:W-:Y:S01]  /*0e20*/  STL [R1+0xc], R4 ;  /* 0x00000c0401007387 */ /* 0x0001e20000100800 */
[C---:B------:R-:W-:Y:S02]  /*0e30*/  VIADD R155, R4.reuse, 0x28 ;  /* 0x00000028049b7836 */ /* 0x040fe40000000000 */
[C---:B------:R-:W-:Y:S01]  /*0e40*/  VIADD R153, R4.reuse, 0x38 ;  /* 0x0000003804997836 */ /* 0x040fe20000000000 */
[----:B------:R1:W-:Y:S01]  /*0e50*/  STL [R1+0x8], R3 ;  /* 0x0000080301007387 */ /* 0x0003e20000100800 */
[C---:B------:R-:W-:Y:S02]  /*0e60*/  VIADD R152, R4.reuse, 0x40 ;  /* 0x0000004004987836 */ /* 0x040fe40000000000 */
[C---:B------:R-:W-:Y:S01]  /*0e70*/  VIADD R23, R4.reuse, 0x48 ;  /* 0x0000004804177836 */ /* 0x040fe20000000000 */
[----:B------:R2:W-:Y:S01]  /*0e80*/  STL [R1+0x4], R0 ;  /* 0x0000040001007387 */ /* 0x0005e20000100800 */
[----:B------:R-:W-:-:S02]  /*0e90*/  VIADD R22, R4, 0x50 ;  /* 0x0000005004167836 */ /* 0x000fc40000000000 */
[----:B------:R-:W-:Y:S01]  /*0ea0*/  VIADD R19, R4, 0x58 ;  /* 0x0000005804137836 */ /* 0x000fe20000000000 */
[----:B0-----:R-:W-:Y:S01]  /*0eb0*/  SHF.R.S32.HI R4, RZ, 0x1f, R3 ;  /* 0x0000001fff047819 */ /* 0x001fe20000011403 */
[----:B------:R-:W-:Y:S01]  /*0ec0*/  IMAD.IADD R2, R9, 0x1, -R2 ;  /* 0x0000000109027824 */ /* 0x000fe200078e0a02 */
[----:B-1----:R-:W-:-:S03]  /*0ed0*/  SHF.R.S32.HI R3, RZ, 0x1f, R0 ;  /* 0x0000001fff037819 */ /* 0x002fc60000011400 */
[----:B------:R0:W-:Y:S01]  /*0ee0*/  STL [R1+0x18], R4 ;  /* 0x0000180401007387 */ /* 0x0001e20000100800 */
[----:B--2---:R-:W-:Y:S02]  /*0ef0*/  SHF.R.S32.HI R0, RZ, 0x1f, R157 ;  /* 0x0000001fff007819 */ /* 0x004fe4000001149d */
[----:B------:R-:W-:Y:S01]  /*0f00*/  SHF.R.S32.HI R0, RZ, 0x1f, R154 ;  /* 0x0000001fff007819 */ /* 0x000fe2000001149a */
[----:B------:R1:W-:Y:S01]  /*0f10*/  STL [R1+0x14], R3 ;  /* 0x0000140301007387 */ /* 0x0003e20000100800 */
[----:B------:R-:W-:Y:S01]  /*0f20*/  SHF.R.S32.HI R0, RZ, 0x1f, R23 ;  /* 0x0000001fff007819 */ /* 0x000fe20000011417 */
[----:B------:R-:W-:Y:S01]  /*0f30*/  IMAD R0, R2, 0x8, R5 ;  /* 0x0000000802007824 */ /* 0x000fe200078e0205 */
[----:B0-----:R-:W-:-:S04]  /*0f40*/  SHF.R.S32.HI R4, RZ, 0x1f, R156 ;  /* 0x0000001fff047819 */ /* 0x001fc8000001149c */
[----:B------:R0:W-:Y:S01]  /*0f50*/  STL [R1+0x20], R0 ;  /* 0x0000200001007387 */ /* 0x0001e20000100800 */
[----:B------:R-:W-:Y:S02]  /*0f60*/  SHF.R.S32.HI R4, RZ, 0x1f, R153 ;  /* 0x0000001fff047819 */ /* 0x000fe40000011499 */
[----:B-1----:R-:W-:Y:S02]  /*0f70*/  SHF.R.S32.HI R3, RZ, 0x1f, R155 ;  /* 0x0000001fff037819 */ /* 0x002fe4000001149b */
[----:B------:R-:W-:Y:S02]  /*0f80*/  SHF.R.S32.HI R3, RZ, 0x1f, R152 ;  /* 0x0000001fff037819 */ /* 0x000fe40000011498 */
[----:B------:R-:W-:Y:S02]  /*0f90*/  SHF.R.S32.HI R4, RZ, 0x1f, R22 ;  /* 0x0000001fff047819 */ /* 0x000fe40000011416 */
[----:B------:R-:W-:-:S07]  /*0fa0*/  SHF.R.S32.HI R3, RZ, 0x1f, R19 ;  /* 0x0000001fff037819 */ /* 0x000fce0000011413 */
.L_x_175:
[----:B------:R-:W-:Y:S01]  /*0fb0*/  ULDC.64 UR8, c[0x0][0xc88] ;  /* 0x0003220000087ab9 */ /* 0x000fe20000000a00 */
[----:B------:R-:W-:Y:S01]  /*0fc0*/  ULDC.64 UR14, c[0x0][0x998] ;  /* 0x00026600000e7ab9 */ /* 0x000fe20000000a00 */
[----:B------:R-:W-:Y:S01]  /*0fd0*/  UIMAD.WIDE UR8, UR7, 0x4, UR8 ;  /* 0x00000004070878a5 */ /* 0x000fe2000f8e0208 */
[----:B------:R-:W-:Y:S01]  /*0fe0*/  ULDC.64 UR12, c[0x0][0x990] ;  /* 0x00026400000c7ab9 */ /* 0x000fe20000000a00 */
[----:B------:R-:W-:Y:S01]  /*0ff0*/  ULDC.64 UR10, c[0x0][0xa20] ;  /* 0x00028800000a7ab9 */ /* 0x000fe20000000a00 */
[----:B------:R-:W-:-:S03]  /*1000*/  ULOP3.LUT UR39, UR6, 0xffff, URZ, 0xc0, !UPT ;  /* 0x0000ffff06277892 */ /* 0x000fc6000f8ec03f */
[----:B01----:R-:W-:Y:S01]  /*1010*/  IMAD.U32 R2, RZ, RZ, UR8 ;  /* 0x00000008ff027e24 */ /* 0x003fe2000f8e00ff */
[----:B------:R-:W-:Y:S01]  /*1020*/  ULDC UR4, c[0x0][0x424] ;  /* 0x0001090000047ab9 */ /* 0x000fe20000000800 */
[----:B----4-:R-:W-:Y:S01]  /*1030*/  IMAD.U32 R3, RZ, RZ, UR9 ;  /* 0x00000009ff037e24 */ /* 0x010fe2000f8e00ff */
[----:B------:R-:W-:Y:S01]  /*1040*/  ISETP.NE.U32.AND P1, PT, RZ, UR14, PT ;  /* 0x0000000eff007c0c */ /* 0x000fe2000bf25070 */
[----:B------:R-:W-:-:S03]  /*1050*/  ULDC.64 UR8, c[0x0][0xa28] ;  /* 0x00028a0000087ab9 */ /* 0x000fc60000000a00 */
[----:B--2---:R-:W2:Y:S01]  /*1060*/  LDG.E R2, desc[UR52][R2.64] ;  /* 0x0000003402027981 */ /* 0x004ea2000c1e1900 */
[----:B------:R-:W-:Y:S01]  /*1070*/  ISETP.NE.U32.AND P0, PT, RZ, UR12, PT ;  /* 0x0000000cff007c0c */ /* 0x000fe2000bf05070 */
[----:B------:R-:W-:Y:S01]  /*1080*/  UISETP.NE.U32.AND UP0, UPT, UR8, URZ, UPT ;  /* 0x0000003f0800728c */ /* 0x000fe2000bf05070 */
[----:B------:R-:W-:Y:S01]  /*1090*/  ISETP.NE.AND.EX P1, PT, RZ, UR15, PT, P1 ;  /* 0x0000000fff007c0c */ /* 0x000fe2000bf25310 */
[----:B------:R-:W-:Y:S01]  /*10a0*/  UISETP.NE.U32.AND UP1, UPT, UR10, URZ, UPT ;  /* 0x0000003f0a00728c */ /* 0x000fe2000bf25070 */
[----:B------:R-:W-:Y:S01]  /*10b0*/  ISETP.NE.AND.EX P0, PT, RZ, UR13, PT, P0 ;  /* 0x0000000dff007c0c */ /* 0x000fe2000bf05300 */
[----:B------:R-:W-:Y:S02]  /*10c0*/  UISETP.NE.AND.EX UP0, UPT, UR9, URZ, UPT, UP0 ;  /* 0x0000003f0900728c */ /* 0x000fe4000bf05300 */
[----:B------:R-:W-:-:S04]  /*10d0*/  UISETP.NE.AND.EX UP1, UPT, UR11, URZ, UPT, UP1 ;  /* 0x0000003f0b00728c */ /* 0x000fc8000bf25310 */
[----:B------:R-:W-:Y:S02]  /*10e0*/  PLOP3.LUT P4, PT, PT, PT, UP0, 0x80, 0x0 ;  /* 0x000000000000781c */ /* 0x000fe40003f8f008 */
[----:B------:R-:W-:Y:S02]  /*10f0*/  PLOP3.LUT P5, PT, PT, PT, UP1, 0x80, 0x0 ;  /* 0x000000000000781c */ /* 0x000fe40003faf018 */
[----:B---3--:R-:W1:Y:S08]  /*1100*/  @P1 LDC.64 R8, c[0x0][0x9b8] ;  /* 0x00026e00ff081b82 */ /* 0x008e700000000a00 */
[----:B------:R-:W0:Y:S08]  /*1110*/  @P0 LDC.64 R6, c[0x0][0x9a8] ;  /* 0x00026a00ff060b82 */ /* 0x000e300000000a00 */
[----:B------:R-:W3:Y:S08]  /*1120*/  @P0 LDC.64 R14, c[0x0][0x9b0] ;  /* 0x00026c00ff0e0b82 */ /* 0x000ef00000000a00 */
[----:B------:R-:W4:Y:S01]  /*1130*/  @P1 LDC.64 R20, c[0x0][0x9c0] ;  /* 0x00027000ff141b82 */ /* 0x000f220000000a00 */
[----:B--2---:R-:W-:-:S13]  /*1140*/  R2UR UR37, R2 ;  /* 0x00000000022572ca */ /* 0x004fda00000e0000 */
[----:B------:R-:W-:Y:S02]  /*1150*/  USHF.R.S32.HI UR38, URZ, 0x1f, UR37 ;  /* 0x0000001f3f267899 */ /* 0x000fe40008011425 */
[----:B-1----:R-:W-:Y:S01]  /*1160*/  @P1 IMAD.WIDE.U32 R4, R8, UR37, RZ ;  /* 0x0000002508041c25 */ /* 0x002fe2000f8e00ff */
[----:B------:R-:W-:-:S03]  /*1170*/  @UP0 ULEA UR8, UP2, UR37, UR8, 0x2 ;  /* 0x0000000825080291 */ /* 0x000fc6000f84103f */
[----:B------:R-:W-:Y:S01]  /*1180*/  @P1 IMAD R2, R8, UR38, RZ ;  /* 0x0000002608021c24 */ /* 0x000fe2000f8e02ff */
[----:B------:R-:W-:Y:S02]  /*1190*/  @UP0 ULEA.HI.X UR9, UR37, UR9, UR38, 0x2, UP2 ;  /* 0x0000000925090291 */ /* 0x000fe400090f1426 */
[C---:B0----5:R-:W-:Y:S01]  /*11a0*/  @P0 IMAD R0, R6.reuse, UR38, RZ ;  /* 0x0000002606000c24 */ /* 0x061fe2000f8e02ff */
[----:B------:R-:W-:Y:S02]  /*11b0*/  @UP1 ULEA UR10, UP0, UR37, UR10, 0x2 ;  /* 0x0000000a250a1291 */ /* 0x000fe4000f80103f */
[----:B------:R-:W-:Y:S02]  /*11c0*/  @P1 IMAD R9, R9, UR37, R2 ;  /* 0x0000002509091c24 */ /* 0x000fe4000f8e0202 */
[----:B------:R-:W-:Y:S01]  /*11d0*/  @P0 IMAD R7, R7, UR37, R0 ;  /* 0x0000002507070c24 */ /* 0x000fe2000f8e0200 */
[----:B------:R-:W-:Y:S02]  /*11e0*/  @UP1 ULEA.HI.X UR11, UR37, UR11, UR38, 0x2, UP0 ;  /* 0x0000000b250b1291 */ /* 0x000fe400080f1426 */
[----:B------:R-:W-:-:S04]  /*11f0*/  @P0 IMAD.WIDE.U32 R2, R6, UR37, RZ ;  /* 0x0000002506020c25 */ /* 0x000fc8000f8e00ff */
[----:B------:R-:W-:Y:S02]  /*1200*/  @P0 IMAD.IADD R3, R3, 0x1, R7 ;  /* 0x0000000103030824 */ /* 0x000fe400078e0207 */
[----:B------:R-:W-:Y:S02]  /*1210*/  @P1 IMAD.IADD R5, R5, 0x1, R9 ;  /* 0x0000000105051824 */ /* 0x000fe400078e0209 */
[----:B---3--:R-:W-:-:S04]  /*1220*/  @P0 IMAD.WIDE.U32 R2, R14, UR39, R2 ;  /* 0x000000270e020c25 */ /* 0x008fc8000f8e0002 */
[----:B----4-:R-:W-:-:S04]  /*1230*/  @P1 IMAD.WIDE.U32 R6, R20, UR39, R4 ;  /* 0x0000002714061c25 */ /* 0x010fc8000f8e0004 */
[----:B------:R-:W-:Y:S02]  /*1240*/  IMAD.U32 R10, RZ, RZ, UR8 ;  /* 0x00000008ff0a7e24 */ /* 0x000fe4000f8e00ff */
[----:B------:R-:W-:Y:S02]  /*1250*/  IMAD.U32 R12, RZ, RZ, UR10 ;  /* 0x0000000aff0c7e24 */ /* 0x000fe4000f8e00ff */
[----:B------:R-:W-:Y:S02]  /*1260*/  IMAD.U32 R11, RZ, RZ, UR9 ;  /* 0x00000009ff0b7e24 */ /* 0x000fe4000f8e00ff */
[----:B------:R-:W-:Y:S02]  /*1270*/  IMAD.U32 R13, RZ, RZ, UR11 ;  /* 0x0000000bff0d7e24 */ /* 0x000fe4000f8e00ff */
[----:B------:R-:W-:Y:S01]  /*1280*/  @P0 IMAD R5, R15, UR39, R3 ;  /* 0x000000270f050c24 */ /* 0x000fe2000f8e0203 */
[----:B------:R-:W-:Y:S01]  /*1290*/  @P0 LEA R4, P2, R2, UR12, 0x2 ;  /* 0x0000000c02040c11 */ /* 0x000fe2000f8410ff */
[----:B------:R-:W-:Y:S01]  /*12a0*/  @P1 IMAD R3, R21, UR39, R7 ;  /* 0x0000002715031c24 */ /* 0x000fe2000f8e0207 */
[----:B------:R-:W-:Y:S01]  /*12b0*/  @P1 LEA R8, P3, R6, UR14, 0x2 ;  /* 0x0000000e06081c11 */ /* 0x000fe2000f8610ff */
[----:B------:R-:W2:Y:S01]  /*12c0*/  @P4 LDG.E R10, desc[UR52][R10.64] ;  /* 0x000000340a0a4981 */ /* 0x000ea2000c1e1900 */
[----:B------:R-:W-:Y:S01]  /*12d0*/  IMAD.MOV.U32 R7, RZ, RZ, 0x3f800000 ;  /* 0x3f800000ff077424 */ /* 0x000fe200078e00ff */
[----:B------:R-:W-:Y:S01]  /*12e0*/  @P0 LEA.HI.X R5, R2, UR13, R5, 0x2, P2 ;  /* 0x0000000d02050c11 */ /* 0x000fe200090f1405 */
[----:B------:R-:W-:Y:S01]  /*12f0*/  IMAD.MOV.U32 R0, RZ, RZ, 0x3f800000 ;  /* 0x3f800000ff007424 */ /* 0x000fe200078e00ff */
[----:B------:R-:W3:Y:S01]  /*1300*/  @P5 LDG.E R12, desc[UR52][R12.64] ;  /* 0x000000340c0c5981 */ /* 0x000ee2000c1e1900 */
[----:B------:R-:W-:Y:S01]  /*1310*/  @P1 LEA.HI.X R9, R6, UR15, R3, 0x2, P3 ;  /* 0x0000000f06091c11 */ /* 0x000fe200098f1403 */
[----:B------:R-:W-:-:S02]  /*1320*/  ULDC.64 UR8, c[0x0][0x418] ;  /* 0x0001060000087ab9 */ /* 0x000fc40000000a00 */
[----:B------:R0:W5:Y:S04]  /*1330*/  @P0 LDG.E R7, desc[UR52][R4.64] ;  /* 0x0000003404070981 */ /* 0x000168000c1e1900 */
[----:B------:R0:W5:Y:S01]  /*1340*/  @P1 LDG.E R0, desc[UR52][R8.64] ;  /* 0x0000003408001981 */ /* 0x000162000c1e1900 */
[----:B------:R-:W-:Y:S01]  /*1350*/  UISETP.NE.U32.AND UP0, UPT, UR8, URZ, UPT ;  /* 0x0000003f0800728c */ /* 0x000fe2000bf05070 */
[----:B------:R-:W-:Y:S01]  /*1360*/  UMOV UR41, UR5 ;  /* 0x0000000500297c82 */ /* 0x000fe20008000000 */
[----:B------:R-:W-:Y:S02]  /*1370*/  ULDC UR5, c[0x0][0x2f0] ;  /* 0x0000bc0000057ab9 */ /* 0x000fe40000000800 */
[----:B------:R-:W-:Y:S01]  /*1380*/  UISETP.NE.AND.EX UP0, UPT, UR9, URZ, UPT, UP0 ;  /* 0x0000003f0900728c */ /* 0x000fe2000bf05300 */
[----:B------:R-:W-:Y:S01]  /*1390*/  UMOV UR50, URZ ;  /* 0x0000003f00327c82 */ /* 0x000fe20008000000 */
[----:B------:R-:W-:-:S02]  /*13a0*/  ULOP3.LUT UR7, UR6, 0xff0000, URZ, 0xc0, !UPT ;  /* 0x00ff000006077892 */ /* 0x000fc4000f8ec03f */
[----:B------:R-:W-:Y:S02]  /*13b0*/  USEL UR4, UR4, 0x1, UP0 ;  /* 0x0000000104047887 */ /* 0x000fe40008000000 */
[----:B------:R-:W-:Y:S02]  /*13c0*/  ULOP3.LUT UR6, UR6, 0xff000000, URZ, 0xc0, !UPT ;  /* 0xff00000006067892 */ /* 0x000fe4000f8ec03f */
[----:B------:R-:W-:Y:S01]  /*13d0*/  UIMAD UR4, UR4, UR5, URZ ;  /* 0x00000005040472a4 */ /* 0x000fe2000f8e023f */
[----:B--2---:R-:W-:-:S06]  /*13e0*/  @P4 R2UR UR50, R10 ;  /* 0x000000000a3242ca */ /* 0x004fcc00000e0000 */
[----:B---3--:R-:W-:Y:S01]  /*13f0*/  @P5 R2UR UR4, R12 ;  /* 0x000000000c0452ca */ /* 0x008fe200000e0000 */
[----:B0-----:R-:W-:-:S14]  /*1400*/  @P5 BRA `(.L_x_136) ;  /* 0x0000000000345947 */ /* 0x001fdc0003800000 */
[----:B------:R-:W-:Y:S02]  /*1410*/  ULDC.64 UR8, c[0x0][0xa08] ;  /* 0x0002820000087ab9 */ /* 0x000fe40000000a00 */
[----:B------:R-:W-:-:S04]  /*1420*/  ISETP.NE.U32.AND P0, PT, RZ, UR8, PT ;  /* 0x00000008ff007c0c */ /* 0x000fc8000bf05070 */
[----:B------:R-:W-:-:S13]  /*1430*/  ISETP.NE.AND.EX P0, PT, RZ, UR9, PT, P0 ;  /* 0x00000009ff007c0c */ /* 0x000fda000bf05300 */
[----:B------:R-:W-:Y:S05]  /*1440*/  @!P0 BRA `(.L_x_136) ;  /* 0x0000000000248947 */ /* 0x000fea0003800000 */
[----:B------:R-:W-:Y:S02]  /*1450*/  ULDC.64 UR4, c[0x0][0xa08] ;  /* 0x0002820000047ab9 */ /* 0x000fe40000000a00 */
[----:B------:R-:W-:-:S06]  /*1460*/  UIMAD.WIDE UR4, UR37, 0x4, UR4 ;  /* 0x00000004250478a5 */ /* 0x000fcc000f8e0204 */
[----:B------:R-:W-:Y:S02]  /*1470*/  IMAD.U32 R2, RZ, RZ, UR4 ;  /* 0x00000004ff027e24 */ /* 0x000fe4000f8e00ff */
[----:B------:R-:W-:-:S05]  /*1480*/  IMAD.U32 R3, RZ, RZ, UR5 ;  /* 0x00000005ff037e24 */ /* 0x000fca000f8e00ff */
[----:B------:R-:W2:Y:S04]  /*1490*/  LDG.E R5, desc[UR52][R2.64] ;  /* 0x0000003402057981 */ /* 0x000ea8000c1e1900 */
[----:B------:R-:W3:Y:S01]  /*14a0*/  LDG.E R4, desc[UR52][R2.64+0x4] ;  /* 0x0000043402047981 */ /* 0x000ee2000c1e1900 */
[----:B--2---:R-:W-:Y:S02]  /*14b0*/  R2UR UR4, R5 ;  /* 0x00000000050472ca */ /* 0x004fe400000e0000 */
[----:B---3--:R-:W-:-:S13]  /*14c0*/  R2UR UR5, R4 ;  /* 0x00000000040572ca */ /* 0x008fda00000e0000 */
[----:B------:R-:W-:-:S12]  /*14d0*/  UIADD3 UR4, -UR4, UR5, URZ ;  /* 0x0000000504047290 */ /* 0x000fd8000fffe13f */
.L_x_136:
[----:B------:R-:W-:Y:S01]  /*14e0*/  UIADD3 UR50, -UR50, UR4, URZ ;  /* 0x0000000432327290 */ /* 0x000fe2000fffe13f */
[----:B-----5:R-:W-:Y:S01]  /*14f0*/  FMUL.FTZ R0, R7, R0 ;  /* 0x0000000007007220 */ /* 0x020fe20000410000 */
[----:B------:R-:W-:Y:S02]  /*1500*/  USHF.R.U32.HI UR6, URZ, 0x8, UR6 ;  /* 0x000000083f067899 */ /* 0x000fe40008011606 */
[----:B------:R-:W-:Y:S02]  /*1510*/  UISETP.GE.AND UP0, UPT, UR50, 0x1, UPT ;  /* 0x000000013200788c */ /* 0x000fe4000bf06270 */
[----:B------:R-:W-:Y:S02]  /*1520*/  UIADD3 UR5, UR50, 0x7f, URZ ;  /* 0x0000007f32057890 */ /* 0x000fe4000fffe03f */
[----:B------:R-:W-:Y:S02]  /*1530*/  ULEA.HI UR7, UR7, UR6, URZ, 0x10 ;  /* 0x0000000607077291 */ /* 0x000fe4000f8f803f */
[----:B------:R-:W-:Y:S01]  /*1540*/  PLOP3.LUT P0, PT, PT, PT, UP0, 0x80, 0x0 ;  /* 0x000000000000781c */ /* 0x000fe20003f0f008 */
[----:B------:R-:W-:Y:S01]  /*1550*/  USHF.R.S32.HI UR6, URZ, 0x1f, UR5 ;  /* 0x0000001f3f067899 */ /* 0x000fe20008011405 */
[----:B------:R-:W-:Y:S01]  /*1560*/  ULDC UR11, c[0x0][0x988] ;  /* 0x00026200000b7ab9 */ /* 0x000fe20000000800 */
[----:B------:R-:W-:-:S02]  /*1570*/  UMOV UR4, URZ ;  /* 0x0000003f00047c82 */ /* 0x000fc40008000000 */
[----:B------:R-:W-:Y:S02]  /*1580*/  ULEA.HI UR6, UR6, UR5, URZ, 0x7 ;  /* 0x0000000506067291 */ /* 0x000fe4000f8f383f */
[----:B------:R-:W-:Y:S02]  /*1590*/  ULOP3.LUT UR42, UR7, 0xff, URZ, 0xc0, !UPT ;  /* 0x000000ff072a7892 */ /* 0x000fe4000f8ec03f */
[----:B------:R-:W-:Y:S02]  /*15a0*/  USHF.R.U32.HI UR43, URZ, 0x10, UR7 ;  /* 0x000000103f2b7899 */ /* 0x000fe40008011607 */
[----:B------:R-:W-:Y:S02]  /*15b0*/  USHF.R.S32.HI UR9, URZ, 0x7, UR6 ;  /* 0x000000073f097899 */ /* 0x000fe40008011406 */
[----:B------:R-:W-:Y:S10]  /*15c0*/  @!P0 BRA `(.L_x_137) ;  /* 0x0000000000908947 */ /* 0x000ff40003800000 */
[----:B------:R-:W-:Y:S01]  /*15d0*/  UISETP.NE.AND UP0, UPT, UR43, URZ, UPT ;  /* 0x0000003f2b00728c */ /* 0x000fe2000bf05270 */
[----:B------:R-:W-:-:S03]  /*15e0*/  ULDC UR4, c[0x0][0x9f0] ;  /* 0x00027c0000047ab9 */ /* 0x000fc60000000800 */
[----:B------:R-:W-:-:S03]  /*15f0*/  USEL UR10, UR43, UR4, UP0 ;  /* 0x000000042b0a7287 */ /* 0x000fc60008000000 */
[----:B------:R-:W-:Y:S01]  /*1600*/  UMOV UR4, URZ ;  /* 0x0000003f00047c82 */ /* 0x000fe20008000000 */
[----:B------:R-:W-:Y:S02]  /*1610*/  UIADD3 UR6, UR9, -0x1, UR10 ;  /* 0xffffffff09067890 */ /* 0x000fe4000fffe00a */
[----:B------:R-:W-:-:S04]  /*1620*/  IMAD.U32 R4, RZ, RZ, UR10 ;  /* 0x0000000aff047e24 */ /* 0x000fc8000f8e00ff */
[----:B------:R-:W-:Y:S01]  /*1630*/  IMAD.U32 R5, RZ, RZ, UR6 ;  /* 0x00000006ff057e24 */ /* 0x000fe2000f8e00ff */
[-C--:B------:R-:W-:Y:S01]  /*1640*/  IABS R2, R4.reuse ;  /* 0x0000000400027213 */ /* 0x080fe20000000000 */
[----:B------:R-:W-:Y:S01]  /*1650*/  ULOP3.LUT UR6, UR6, UR10, URZ, 0x3c, !UPT ;  /* 0x0000000a06067292 */ /* 0x000fe2000f8e3c3f */
[----:B------:R-:W-:Y:S02]  /*1660*/  IABS R6, R4 ;  /* 0x0000000400067213 */ /* 0x000fe40000000000 */
        /* <DEDUP_REMOVED lines=26> */
.L_x_137:
[----:B------:R-:W-:Y:S01]  /*1810*/  UIMAD UR44, UR42, UR4, URZ ;  /* 0x000000042a2c72a4 */ /* 0x000fe2000f8e023f */
[----:B------:R-:W-:Y:S02]  /*1820*/  IMAD.U32 R2, RZ, RZ, UR9 ;  /* 0x00000009ff027e24 */ /* 0x000fe4000f8e00ff */
[----:B------:R-:W-:Y:S01]  /*1830*/  FMUL.FTZ R0, R0, UR11 ;  /* 0x0000000b00007c20 */ /* 0x000fe20008410000 */
[----:B------:R-:W-:Y:S01]  /*1840*/  IMAD.U32 R3, RZ, RZ, UR4 ;  /* 0x00000004ff037e24 */ /* 0x000fe2000f8e00ff */
[----:B------:R-:W-:Y:S02]  /*1850*/  PLOP3.LUT P0, PT, PT, PT, PT, 0x80, 0x0 ;  /* 0x000000000000781c */ /* 0x000fe40003f0f070 */
[----:B------:R-:W-:Y:S02]  /*1860*/  CS2R R12, SRZ ;  /* 0x00000000000c7805 */ /* 0x000fe4000001ff00 */
[----:B------:R-:W-:Y:S02]  /*1870*/  CS2R R20, SRZ ;  /* 0x0000000000147805 */ /* 0x000fe4000001ff00 */
[----:B------:R-:W-:Y:S01]  /*1880*/  R2UR UR45, R0 ;  /* 0x00000000002d72ca */ /* 0x000fe200000e0000 */
[----:B------:R-:W-:Y:S01]  /*1890*/  IMAD.MOV.U32 R0, RZ, RZ, RZ ;  /* 0x000000ffff007224 */ /* 0x000fe200078e00ff */
[----:B------:R-:W-:-:S02]  /*18a0*/  VIADDMNMX R2, R3, UR44, R2, PT ;  /* 0x0000002c03027c46 */ /* 0x000fc4000b800102 */
[----:B------:R-:W-:Y:S02]  /*18b0*/  CS2R R40, SRZ ;  /* 0x0000000000287805 */ /* 0x000fe4000001ff00 */
[----:B------:R-:W-:Y:S02]  /*18c0*/  CS2R R8, SRZ ;  /* 0x0000000000087805 */ /* 0x000fe4000001ff00 */
[----:B------:R-:W-:Y:S02]  /*18d0*/  CS2R R32, SRZ ;  /* 0x0000000000207805 */ /* 0x000fe4000001ff00 */
[----:B------:R-:W-:Y:S01]  /*18e0*/  R2UR UR49, R2 ;  /* 0x00000000023172ca */ /* 0x000fe200000e0000 */
[----:B------:R-:W-:Y:S01]  /*18f0*/  IMAD.MOV.U32 R91, RZ, RZ, RZ ;  /* 0x000000ffff5b7224 */ /* 0x000fe200078e00ff */
[----:B------:R-:W-:Y:S02]  /*1900*/  CS2R R14, SRZ ;  /* 0x00000000000e7805 */ /* 0x000fe4000001ff00 */
[----:B------:R-:W-:-:S02]  /*1910*/  CS2R R98, SRZ ;  /* 0x0000000000627805 */ /* 0x000fc4000001ff00 */
[----:B------:R-:W-:Y:S01]  /*1920*/  CS2R R24, SRZ ;  /* 0x0000000000187805 */ /* 0x000fe2000001ff00 */
[----:B------:R-:W-:Y:S01]  /*1930*/  IMAD.MOV.U32 R97, RZ, RZ, RZ ;  /* 0x000000ffff617224 */ /* 0x000fe200078e00ff */
[----:B------:R-:W-:Y:S01]  /*1940*/  CS2R R34, SRZ ;  /* 0x0000000000227805 */ /* 0x000fe2000001ff00 */
[----:B------:R-:W-:Y:S01]  /*1950*/  IMAD.MOV.U32 R11, RZ, RZ, RZ ;  /* 0x000000ffff0b7224 */ /* 0x000fe200078e00ff */
[----:B------:R-:W-:Y:S02]  /*1960*/  CS2R R36, SRZ ;  /* 0x0000000000247805 */ /* 0x000fe4000001ff00 */
[----:B------:R-:W-:Y:S02]  /*1970*/  CS2R R26, SRZ ;  /* 0x00000000001a7805 */ /* 0x000fe4000001ff00 */
[----:B------:R-:W-:Y:S02]  /*1980*/  CS2R R28, SRZ ;  /* 0x00000000001c7805 */ /* 0x000fe4000001ff00 */
[----:B------:R-:W-:Y:S01]  /*1990*/  CS2R R38, SRZ ;  /* 0x0000000000267805 */ /* 0x000fe2000001ff00 */
[----:B------:R-:W-:Y:S01]  /*19a0*/  IMAD.MOV.U32 R44, RZ, RZ, RZ ;  /* 0x000000ffff2c7224 */ /* 0x000fe200078e00ff */
[----:B------:R-:W-:Y:S01]  /*19b0*/  UISETP.GT.AND UP0, UPT, UR49, UR44, UPT ;  /* 0x0000002c3100728c */ /* 0x000fe2000bf04270 */
[----:B------:R-:W-:Y:S01]  /*19c0*/  CS2R R114, SRZ ;  /* 0x0000000000727805 */ /* 0x000fe2000001ff00 */
[----:B------:R-:W-:Y:S01]  /*19d0*/  IMAD.MOV.U32 R42, RZ, RZ, RZ ;  /* 0x000000ffff2a7224 */ /* 0x000fe200078e00ff */
[----:B------:R-:W-:Y:S01]  /*19e0*/  CS2R R46, SRZ ;  /* 0x00000000002e7805 */ /* 0x000fe2000001ff00 */
[----:B------:R-:W-:Y:S01]  /*19f0*/  IMAD.MOV.U32 R119, RZ, RZ, RZ ;  /* 0x000000ffff777224 */ /* 0x000fe200078e00ff */
[----:B------:R-:W-:-:S02]  /*1a00*/  CS2R R122, SRZ ;  /* 0x00000000007a7805 */ /* 0x000fc4000001ff00 */
[----:B------:R-:W-:Y:S01]  /*1a10*/  PLOP3.LUT P1, PT, PT, PT, UP0, 0x80, 0x0 ;  /* 0x000000000000781c */ /* 0x000fe20003f2f008 */
[----:B------:R-:W-:Y:S01]  /*1a20*/  IMAD.MOV.U32 R124, RZ, RZ, RZ ;  /* 0x000000ffff7c7224 */ /* 0x000fe200078e00ff */
[----:B------:R-:W-:Y:S01]  /*1a30*/  CS2R R30, SRZ ;  /* 0x00000000001e7805 */ /* 0x000fe2000001ff00 */
[----:B------:R-:W-:Y:S01]  /*1a40*/  IMAD.MOV.U32 R50, RZ, RZ, RZ ;  /* 0x000000ffff327224 */ /* 0x000fe200078e00ff */
[----:B------:R-:W-:Y:S01]  /*1a50*/  CS2R R134, SRZ ;  /* 0x0000000000867805 */ /* 0x000fe2000001ff00 */
[----:B------:R-:W-:Y:S02]  /*1a60*/  IMAD.MOV.U32 R52, RZ, RZ, RZ ;  /* 0x000000ffff347224 */ /* 0x000fe400078e00ff */
[----:B------:R-:W-:Y:S02]  /*1a70*/  IMAD.MOV.U32 R132, RZ, RZ, RZ ;  /* 0x000000ffff847224 */ /* 0x000fe400078e00ff */
[----:B------:R-:W-:Y:S02]  /*1a80*/  IMAD.MOV.U32 R48, RZ, RZ, RZ ;  /* 0x000000ffff307224 */ /* 0x000fe400078e00ff */
[----:B------:R-:W-:-:S02]  /*1a90*/  IMAD.MOV.U32 R129, RZ, RZ, RZ ;  /* 0x000000ffff817224 */ /* 0x000fc400078e00ff */
[----:B------:R-:W-:Y:S01]  /*1aa0*/  IMAD.MOV.U32 R131, RZ, RZ, RZ ;  /* 0x000000ffff837224 */ /* 0x000fe200078e00ff */
[----:B------:R-:W-:Y:S06]  /*1ab0*/  @!P1 BRA `(.L_x_138) ;  /* 0x00000048009c9947 */ /* 0x000fec0003800000 */
[----:B------:R-:W0:Y:S01]  /*1ac0*/  S2R R4, SR_TID.X ;  /* 0x0000000000047919 */ /* 0x000e220000002100 */
[----:B------:R-:W1:Y:S01]  /*1ad0*/  S2UR UR8, SR_CgaCtaId ;  /* 0x00000000000879c3 */ /* 0x000e620000008800 */
[----:B------:R-:W-:Y:S02]  /*1ae0*/  UMOV UR7, 0x400 ;  /* 0x0000040000077882 */ /* 0x000fe40000000000 */
[----:B-1----:R-:W-:Y:S01]  /*1af0*/  ULEA UR7, UR8, UR7, 0x18 ;  /* 0x0000000708077291 */ /* 0x002fe2000f8ec03f */
[----:B0-----:R-:W-:-:S05]  /*1b00*/  VIADD R5, R4, 0xffffff80 ;  /* 0xffffff8004057836 */ /* 0x001fca0000000000 */
[----:B------:R-:W-:-:S04]  /*1b10*/  SHF.R.S32.HI R4, RZ, 0x1f, R5 ;  /* 0x0000001fff047819 */ /* 0x000fc80000011405 */
[----:B------:R-:W-:-:S04]  /*1b20*/  LEA.HI R4, R4, R5, RZ, 0x7 ;  /* 0x0000000504047211 */ /* 0x000fc800078f38ff */
[----:B------:R-:W-:-:S05]  /*1b30*/  SHF.R.S32.HI R4, RZ, 0x7, R4 ;  /* 0x00000007ff047819 */ /* 0x000fca0000011404 */
[----:B------:R-:W0:Y:S02]  /*1b40*/  SHFL.IDX PT, R0, R4, RZ, 0x1f ;  /* 0x00001fff04007589 */ /* 0x000e2400000e0000 */
[----:B0-----:R-:W-:-:S13]  /*1b50*/  R2UR UR6, R0 ;  /* 0x00000000000672ca */ /* 0x001fda00000e0000 */
        /* <DEDUP_REMOVED lines=26> */
.L_x_139:
[----:B------:R-:W0:Y:S01]  /*1d00*/  S2UR UR5, SR_CgaCtaId ;  /* 0x00000000000579c3 */ /* 0x000e220000008800 */
[----:B------:R-:W-:Y:S01]  /*1d10*/  ULEA.HI UR4, UR47, UR47, URZ, 0x1 ;  /* 0x0000002f2f047291 */ /* 0x000fe2000f8f083f */
[----:B------:R-:W-:-:S03]  /*1d20*/  MOV R3, 0x400 ;  /* 0x0000040000037802 */ /* 0x000fc60000000f00 */
[----:B------:R-:W-:-:S04]  /*1d30*/  ULOP3.LUT UR4, UR4, 0xfffffffe, URZ, 0xc0, !UPT ;  /* 0xfffffffe04047892 */ /* 0x000fc8000f8ec03f */
[----:B------:R-:W-:-:S06]  /*1d40*/  UIADD3 UR4, UR47, -UR4, URZ ;  /* 0x800000042f047290 */ /* 0x000fcc000fffe03f */
[----:B------:R-:W-:Y:S02]  /*1d50*/  IMAD.U32 R4, RZ, RZ, UR4 ;  /* 0x00000004ff047e24 */ /* 0x000fe4000f8e00ff */
[----:B0-----:R-:W-:-:S05]  /*1d60*/  IMAD.U32 R2, RZ, RZ, UR5 ;  /* 0x00000005ff027e24 */ /* 0x001fca000f8e00ff */
[----:B------:R-:W-:Y:S02]  /*1d70*/  LEA R0, R2, R3, 0x18 ;  /* 0x0000000302007211 */ /* 0x000fe400078ec0ff */
[----:B------:R-:W-:Y:S01]  /*1d80*/  SHF.L.U32 R3, R4, 0x1f, RZ ;  /* 0x0000001f04037819 */ /* 0x000fe200000006ff */
[----:B------:R-:W-:-:S03]  /*1d90*/  IMAD.U32 R4, RZ, RZ, UR48 ;  /* 0x00000030ff047e24 */ /* 0x000fc6000f8e00ff */
[----:B------:R-:W0:Y:S02]  /*1da0*/  SYNCS.PHASECHK.TRANS64.TRYWAIT P1, [R0+URZ+0x19c00], R3 ;  /* 0x019c0003000075a7 */ /* 0x000e24000802017f */
[----:B------:R-:W-:Y:S01]  /*1db0*/  ISETP.NE.AND P0, PT, R4, 0x3, PT ;  /* 0x000000030400780c */ /* 0x000fe20003f05270 */
[----:B0-----:R-:W-:-:S12]  /*1dc0*/  @!P1 BRA `(.L_x_140) ;  /* 0x000000d000bc9947 */ /* 0x001fd80003800000 */
.L_x_272:
[----:B------:R-:W-:Y:S05]  /*1dd0*/  @!P0 BRA `(.L_x_141) ;  /* 0x0000000000048947 */ /* 0x000fea0003800000 */
[----:B------:R-:W-:Y:S01]  /*1de0*/  BPT.TRAP 0x1 ;  /* 0x000000040000795c */ /* 0x000fe20000300000 */
.L_x_141:
[----:B------:R-:W-:Y:S02]  /*1df0*/  IMAD.U32 R4, RZ, RZ, UR46 ;  /* 0x0000002eff047e24 */ /* 0x000fe4000f8e00ff */
[----:B------:R-:W-:-:S03]  /*1e00*/  IMAD.U32 R5, RZ, RZ, UR36 ;  /* 0x00000024ff057e24 */ /* 0x000fc6000f8e00ff */
[----:B------:R-:W-:Y:S01]  /*1e10*/  SHF.L.U32 R4, R4, 0x1f, RZ ;  /* 0x0000001f04047819 */ /* 0x000fe200000006ff */
[----:B------:R-:W-:-:S04]  /*1e20*/  IMAD R5, R5, 0x8, R0 ;  /* 0x0000000805057824 */ /* 0x000fc800078e0200 */
[----:B------:R1:W2:Y:S01]  /*1e30*/  SYNCS.PHASECHK.TRANS64.TRYWAIT P1, [R5+URZ+0x19c30], R4 ;  /* 0x019c3004050075a7 */ /* 0x0002a2000802017f */
[----:B------:R-:W-:Y:S05]  /*1e40*/  @!P0 BRA `(.L_x_142) ;  /* 0x0000000000048947 */ /* 0x000fea0003800000 */
[----:B------:R-:W-:Y:S01]  /*1e50*/  BPT.TRAP 0x1 ;  /* 0x000000040000795c */ /* 0x000fe20000300000 */
.L_x_142:
[----:B0-----:R-:W3:Y:S01]  /*1e60*/  LDL.LU R3, [R1] ;  /* 0x0000000001037983 */ /* 0x001ee20000300800 */
[----:B------:R-:W0:Y:S02]  /*1e70*/  S2R R6, SR_TID.X ;  /* 0x0000000000067919 */ /* 0x000e240000002100 */
[----:B0-----:R-:W-:Y:S01]  /*1e80*/  LOP3.LUT P2, RZ, R6, 0x7f, RZ, 0xc0, !PT ;  /* 0x0000007f06ff7812 */ /* 0x001fe2000784c0ff */
[----:B------:R-:W-:Y:S01]  /*1e90*/  IMAD.MOV.U32 R89, RZ, RZ, RZ ;  /* 0x000000ffff597224 */ /* 0x000fe200078e00ff */
[----:B---3--:R-:W-:-:S11]  /*1ea0*/  LOP3.LUT R3, R3, 0xffffffef, RZ, 0xc0, !PT ;  /* 0xffffffef03037812 */ /* 0x008fd600078ec0ff */
[----:B------:R-:W-:-:S05]  /*1eb0*/  @P2 LOP3.LUT R3, R3, 0x10, RZ, 0xfc, !PT ;  /* 0x0000001003032812 */ /* 0x000fca00078efcff */
[----:B------:R0:W-:Y:S01]  /*1ec0*/  STL [R1], R3 ;  /* 0x0000000301007387 */ /* 0x0001e20000100800 */
[----:B--2---:R-:W-:Y:S05]  /*1ed0*/  @P1 BRA `(.L_x_143) ;  /* 0x0000000000081947 */ /* 0x004fea0003800000 */
[----:B------:R-:W2:Y:S02]  /*1ee0*/  SYNCS.PHASECHK.TRANS64.TRYWAIT P1, [R5+URZ+0x19c30], R4 ;  /* 0x019c3004050075a7 */ /* 0x000ea4000802017f */
[----:B--2---:R-:W-:Y:S05]  /*1ef0*/  @!P1 BRA `(.L_x_144) ;  /* 0x000000d000849947 */ /* 0x004fea0003800000 */
.L_x_143:
[----:B------:R-:W-:Y:S05]  /*1f00*/  WARPSYNC.ALL ;  /* 0x0000000000007948 */ /* 0x000fea0003800000 */
[----:B------:R-:W-:Y:S01]  /*1f10*/  R2UR UR4, R0 ;  /* 0x00000000000472ca */ /* 0x000fe200000e0000 */
[----:B------:R-:W3:Y:S01]  /*1f20*/  LDL R7, [R1+0xc] ;  /* 0x00000c0001077983 */ /* 0x000ee20000100800 */
[----:B------:R-:W-:Y:S01]  /*1f30*/  ULOP3.LUT UR12, UR51, 0x10000, URZ, 0xfc, !UPT ;  /* 0x00010000330c7892 */ /* 0x000fe2000f8efc3f */
[----:B------:R-:W-:Y:S01]  /*1f40*/  WARPGROUP.ARRIVE ;  /* 0x00000000000079c5 */ /* 0x000fe20000000000 */
[----:B------:R-:W-:Y:S01]  /*1f50*/  UMOV UR13, 0xc0000010 ;  /* 0xc0000010000d7882 */ /* 0x000fe20000000000 */
[----:B------:R-:W-:Y:S01]  /*1f60*/  UMOV UR15, 0xc0000010 ;  /* 0xc0000010000f7882 */ /* 0x000fe20000000000 */
[----:B------:R-:W-:Y:S01]  /*1f70*/  UMOV UR5, 0xc0000010 ;  /* 0xc000001000057882 */ /* 0x000fe20000000000 */
[----:B------:R-:W-:Y:S01]  /*1f80*/  UMOV UR7, 0xc0000010 ;  /* 0xc000001000077882 */ /* 0x000fe20000000000 */
[----:B------:R-:W-:Y:S01]  /*1f90*/  UIADD3 UR8, UR12, 0x300, URZ ;  /* 0x000003000c087890 */ /* 0x000fe2000fffe03f */
[----:B-12---:R-:W-:Y:S01]  /*1fa0*/  IMAD.U32 R4, RZ, RZ, UR50 ;  /* 0x00000032ff047e24 */ /* 0x006fe2000f8e00ff */
[----:B------:R-:W-:Y:S01]  /*1fb0*/  UMOV UR9, 0xc0000010 ;  /* 0xc000001000097882 */ /* 0x000fe20000000000 */
[----:B------:R-:W-:Y:S01]  /*1fc0*/  UMOV UR11, 0xc0000010 ;  /* 0xc0000010000b7882 */ /* 0x000fe20000000000 */
[----:B0-----:R-:W-:Y:S01]  /*1fd0*/  IMAD.U32 R3, RZ, RZ, UR49 ;  /* 0x00000031ff037e24 */ /* 0x001fe2000f8e00ff */
[----:B------:R-:W-:Y:S01]  /*1fe0*/  UIADD3 UR4, UR4, 0x13800, URZ ;  /* 0x0001380004047890 */ /* 0x000fe2000fffe03f */
[----:B------:R-:W-:Y:S01]  /*1ff0*/  P2R R6, PR, RZ, 0x1 ;  /* 0x00000001ff067803 */ /* 0x000fe20000000000 */
[----:B------:R-:W0:Y:S01]  /*2000*/  S2R R88, SR_TID.X ;  /* 0x0000000000587919 */ /* 0x000e220000002100 */
[----:B------:R-:W-:Y:S01]  /*2010*/  UIADD3 UR17, UR49, -0x2, URZ ;  /* 0xfffffffe31117890 */ /* 0x000fe2000fffe03f */
[--C-:B------:R-:W-:Y:S01]  /*2020*/  IMAD.MOV.U32 R90, RZ, RZ, R89.reuse ;  /* 0x000000ffff5a7224 */ /* 0x100fe200078e0059 */
[----:B------:R-:W-:Y:S01]  /*2030*/  USHF.R.U32.HI UR4, URZ, 0x4, UR4 ;  /* 0x000000043f047899 */ /* 0x000fe20008011604 */
[--C-:B------:R-:W-:Y:S01]  /*2040*/  IMAD.MOV.U32 R92, RZ, RZ, R89.reuse ;  /* 0x000000ffff5c7224 */ /* 0x100fe200078e0059 */
[----:B------:R-:W-:Y:S01]  /*2050*/  UISETP.GE.AND UP0, UPT, UR17, UR44, UPT ;  /* 0x0000002c1100728c */ /* 0x000fe2000bf06270 */
[--C-:B------:R-:W-:Y:S01]  /*2060*/  IMAD.MOV.U32 R95, RZ, RZ, R89.reuse ;  /* 0x000000ffff5f7224 */ /* 0x100fe200078e0059 */
[----:B------:R-:W-:Y:S01]  /*2070*/  ULOP3.LUT UR4, UR4, 0x3fff, URZ, 0xc0, !UPT ;  /* 0x00003fff04047892 */ /* 0x000fe2000f8ec03f */
[----:B------:R-:W-:-:S02]  /*2080*/  IMAD.MOV.U32 R94, RZ, RZ, R89 ;  /* 0x000000ffff5e7224 */ /* 0x000fc400078e0059 */
[--C-:B------:R-:W-:Y:S01]  /*2090*/  IMAD.MOV.U32 R97, RZ, RZ, R89.reuse ;  /* 0x000000ffff617224 */ /* 0x100fe200078e0059 */
[----:B------:R-:W-:Y:S01]  /*20a0*/  ULOP3.LUT UR16, UR4, 0x10000, URZ, 0xfc, !UPT ;  /* 0x0001000004107892 */ /* 0x000fe2000f8efc3f */
[--C-:B------:R-:W-:Y:S01]  /*20b0*/  IMAD.MOV.U32 R96, RZ, RZ, R89.reuse ;  /* 0x000000ffff607224 */ /* 0x100fe200078e0059 */
[----:B------:R-:W-:Y:S01]  /*20c0*/  UIADD3 UR4, UR12, 0x180, URZ ;  /* 0x000001800c047890 */ /* 0x000fe2000fffe03f */
[--C-:B------:R-:W-:Y:S01]  /*20d0*/  IMAD.MOV.U32 R99, RZ, RZ, R89.reuse ;  /* 0x000000ffff637224 */ /* 0x100fe200078e0059 */
[----:B------:R-:W-:Y:S01]  /*20e0*/  UIMAD UR14, UR36, 0x300, UR16 ;  /* 0x00000300240e78a4 */ /* 0x000fe2000f8e0210 */
[--C-:B------:R-:W-:Y:S02]  /*20f0*/  IMAD.MOV.U32 R98, RZ, RZ, R89.reuse ;  /* 0x000000ffff627224 */ /* 0x100fe400078e0059 */
[--C-:B------:R-:W-:Y:S01]  /*2100*/  IMAD.MOV.U32 R101, RZ, RZ, R89.reuse ;  /* 0x000000ffff657224 */ /* 0x100fe200078e0059 */
[----:B------:R-:W-:Y:S01]  /*2110*/  UIADD3 UR6, UR14, 0x100, URZ ;  /* 0x000001000e067890 */ /* 0x000fe2000fffe03f */
[--C-:B------:R-:W-:Y:S01]  /*2120*/  IMAD.MOV.U32 R100, RZ, RZ, R89.reuse ;  /* 0x000000ffff647224 */ /* 0x100fe200078e0059 */
[----:B------:R-:W-:Y:S01]  /*2130*/  UIADD3 UR10, UR14, 0x200, URZ ;  /* 0x000002000e0a7890 */ /* 0x000fe2000fffe03f */
[----:B------:R-:W-:-:S02]  /*2140*/  IMAD.MOV.U32 R103, RZ, RZ, R89 ;  /* 0x000000ffff677224 */ /* 0x000fc400078e0059 */
[----:B------:R-:W-:Y:S01]  /*2150*/  QGMMA.64x128x32.F32.E4M3.E4M3 R24, gdesc[UR12], RZ, !UPT, gsb0 ;  /* 0x01e000000c1879f3 */ /* 0x000fe2000c0008ff */
        /* <DEDUP_REMOVED lines=35> */
[----:B------:R-:W-:Y:S01]  /*2390*/  QGMMA.64x128x32.F32.E4M3.E4M3 R24, gdesc[UR4], R24, gsb0 ;  /* 0x01e00000041879f3 */ /* 0x000fe20008000818 */
[----:B---3--:R-:W-:-:S05]  /*23a0*/  IADD3 R4, R4, 0x80, -R7 ;  /* 0x0000008004047810 */ /* 0x008fca0007ffe807 */
[----:B------:R-:W-:-:S05]  /*23b0*/  IMAD R4, R3, -0x80, R4 ;  /* 0xffffff8003047824 */ /* 0x000fca00078e0204 */
[C---:B------:R-:W-:Y:S02]  /*23c0*/  ISETP.GT.AND P3, PT, R4.reuse, RZ, PT ;  /* 0x000000ff0400720c */ /* 0x040fe40003f64270 */
[C---:B------:R-:W-:Y:S01]  /*23d0*/  ISETP.GT.AND P1, PT, R4.reuse, 0x1, PT ;  /* 0x000000010400780c */ /* 0x040fe20003f24270 */
[----:B------:R-:W-:Y:S02]  /*23e0*/  WARPGROUP.DEPBAR.LE gsb0, 0x0 ;  /* 0x00008000000079c5 */ /* 0x000fe40000010000 */
[----:B------:R-:W-:Y:S01]  /*23f0*/  WARPGROUP.ARRIVE ;  /* 0x00000000000079c5 */ /* 0x000fe20000000000 */
[C---:B------:R-:W-:Y:S02]  /*2400*/  ISETP.GT.AND P2, PT, R4.reuse, 0x8, PT ;  /* 0x000000080400780c */ /* 0x040fe40003f44270 */
[C---:B------:R-:W-:Y:S02]  /*2410*/  ISETP.GT.AND P5, PT, R4.reuse, 0x9, PT ;  /* 0x000000090400780c */ /* 0x040fe40003fa4270 */
[C---:B------:R-:W-:Y:S01]  /*2420*/  ISETP.GT.AND P4, PT, R4.reuse, 0x10, PT ;  /* 0x000000100400780c */ /* 0x040fe20003f84270 */
[----:B------:R-:W-:Y:S01]  /*2430*/  QGMMA.64x128x32.F32.E4M3.E4M3 R24, gdesc[UR8], R24, gsb0 ;  /* 0x01e00000081879f3 */ /* 0x000fe20008000818 */
[----:B------:R-:W-:-:S02]  /*2440*/  ISETP.GT.AND P0, PT, R4, 0x59, PT ;  /* 0x000000590400780c */ /* 0x000fc40003f04270 */
[----:B------:R-:W-:Y:S01]  /*2450*/  ISETP.GT.AND P6, PT, R4, 0x60, PT ;  /* 0x000000600400780c */ /* 0x000fe20003fc4270 */
[----:B------:R-:W-:Y:S02]  /*2460*/  WARPGROUP.DEPBAR.LE gsb0, 0x0 ;  /* 0x00008000000079c5 */ /* 0x000fe40000010000 */
[----:B------:R-:W-:Y:S02]  /*2470*/  FSEL R26, R26, -INF , P3 ;  /* 0xff8000001a1a7808 */ /* 0x000fe40001800000 */
[----:B------:R-:W-:Y:S02]  /*2480*/  FSEL R27, R27, -INF , P1 ;  /* 0xff8000001b1b7808 */ /* 0x000fe40000800000 */
[----:B------:R-:W-:Y:S02]  /*2490*/  FSEL R30, R30, -INF , P2 ;  /* 0xff8000001e1e7808 */ /* 0x000fe40001000000 */
[----:B------:R-:W-:Y:S02]  /*24a0*/  FMNMX.FTZ R3, R26, R27, !PT ;  /* 0x0000001b1a037209 */ /* 0x000fe40007810000 */
[----:B------:R-:W-:-:S02]  /*24b0*/  FSEL R31, R31, -INF , P5 ;  /* 0xff8000001f1f7808 */ /* 0x000fc40002800000 */
[----:B------:R-:W-:Y:S02]  /*24c0*/  FMNMX.FTZ R8, R30, R3, !PT ;  /* 0x000000031e087209 */ /* 0x000fe40007810000 */
[----:B------:R-:W-:Y:S02]  /*24d0*/  FSEL R24, R24, -INF , P3 ;  /* 0xff80000018187808 */ /* 0x000fe40001800000 */
[----:B------:R-:W-:Y:S02]  /*24e0*/  ISETP.GT.AND P3, PT, R4, 0x11, PT ;  /* 0x000000110400780c */ /* 0x000fe40003f64270 */
[----:B------:R-:W-:Y:S02]  /*24f0*/  FSEL R34, R34, -INF , P4 ;  /* 0xff80000022227808 */ /* 0x000fe40002000000 */
[----:B------:R-:W-:Y:S02]  /*2500*/  FMNMX.FTZ R3, R31, R8, !PT ;  /* 0x000000081f037209 */ /* 0x000fe40007810000 */
[----:B------:R-:W-:-:S02]  /*2510*/  FSEL R25, R25, -INF , P1 ;  /* 0xff80000019197808 */ /* 0x000fc40000800000 */
[----:B------:R-:W-:Y:S02]  /*2520*/  ISETP.GT.AND P1, PT, R4, 0x18, PT ;  /* 0x000000180400780c */ /* 0x000fe40003f24270 */
[----:B------:R-:W-:Y:S02]  /*2530*/  FSEL R35, R35, -INF , P3 ;  /* 0xff80000023237808 */ /* 0x000fe40001800000 */
[----:B------:R-:W-:Y:S02]  /*2540*/  FMNMX.FTZ R8, R34, R3, !PT ;  /* 0x0000000322087209 */ /* 0x000fe40007810000 */
[----:B------:R-:W-:Y:S02]  /*2550*/  FSEL R28, R28, -INF , P2 ;  /* 0xff8000001c1c7808 */ /* 0x000fe40001000000 */
[----:B------:R-:W-:Y:S02]  /*2560*/  ISETP.GT.AND P2, PT, R4, 0x19, PT ;  /* 0x000000190400780c */ /* 0x000fe40003f44270 */
        /* <DEDUP_REMOVED lines=63> */
[----:B------:R-:W-:Y:S02]  /*2960*/  FMNMX.FTZ R3, R67, R8, !PT ;  /* 0x0000000843037209 */ /* 0x000fe40007810000 */
[----:B------:R-:W-:Y:S02]  /*2970*/  FSEL R71, R71, -INF , P0 ;  /* 0xff80000047477808 */ /* 0x000fe40000000000 */
[----:B------:R-:W-:Y:S02]  /*2980*/  FMNMX.FTZ R8, R70, R3, !PT ;  /* 0x0000000346087209 */ /* 0x000fe40007810000 */
        /* <DEDUP_REMOVED lines=9> */
[----:B------:R-:W-:Y:S01]  /*2a20*/  FSEL R93, R78, -INF , P1 ;  /* 0xff8000004e5d7808 */ /* 0x000fe20000800000 */
[----:B------:R-:W-:Y:S01]  /*2a30*/  IMAD.U32 R78, RZ, RZ, UR45 ;  /* 0x0000002dff4e7e24 */ /* 0x000fe2000f8e00ff */
        /* <DEDUP_REMOVED lines=13> */
[----:B------:R-:W-:Y:S02]  /*2b10*/  FMNMX.FTZ R3, R83, R8, !PT ;  /* 0x0000000853037209 */ /* 0x000fe40007810000 */
[----:B------:R-:W-:-:S02]  /*2b20*/  FSEL R86, R86, -INF , P5 ;  /* 0xff80000056567808 */ /* 0x000fc40002800000 */
[----:B------:R-:W-:Y:S02]  /*2b30*/  ISETP.GT.AND P6, PT, R4, 0x79, PT ;  /* 0x000000790400780c */ /* 0x000fe40003fc4270 */
[----:B------:R-:W-:Y:S02]  /*2b40*/  FMNMX.FTZ R8, R86, R3, !PT ;  /* 0x0000000356087209 */ /* 0x000fe40007810000 */
[----:B------:R-:W-:Y:S02]  /*2b50*/  FSEL R87, R87, -INF , P6 ;  /* 0xff80000057577808 */ /* 0x000fe40003000000 */
[----:B------:R-:W-:Y:S02]  /*2b60*/  P2R R9, PR, RZ, 0x4 ;  /* 0x00000004ff097803 */ /* 0x000fe40000000000 */
[----:B------:R-:W-:Y:S02]  /*2b70*/  FMNMX.FTZ R8, R87, R8, !PT ;  /* 0x0000000857087209 */ /* 0x000fe40007810000 */
[----:B------:R-:W-:-:S02]  /*2b80*/  P2R R11, PR, RZ, 0x2 ;  /* 0x00000002ff0b7803 */ /* 0x000fc40000000000 */
[----:B------:R-:W-:Y:S01]  /*2b90*/  P2R R12, PR, RZ, 0x1 ;  /* 0x00000001ff0c7803 */ /* 0x000fe20000000000 */
[----:B------:R-:W1:Y:S01]  /*2ba0*/  SHFL.BFLY PT, R3, R8, 0x2, 0x1f ;  /* 0x0c401f0008037f89 */ /* 0x000e6200000e0000 */
[C---:B------:R-:W-:Y:S02]  /*2bb0*/  ISETP.GT.AND P1, PT, R4.reuse, 0x59, PT ;  /* 0x000000590400780c */ /* 0x040fe40003f24270 */
[----:B------:R-:W-:Y:S02]  /*2bc0*/  ISETP.GT.AND P0, PT, R4, 0x60, PT ;  /* 0x000000600400780c */ /* 0x000fe40003f04270 */
[----:B------:R-:W-:Y:S02]  /*2bd0*/  FSEL R69, R69, -INF , P1 ;  /* 0xff80000045457808 */ /* 0x000fe40000800000 */
[----:B------:R-:W-:Y:S02]  /*2be0*/  ISETP.NE.AND P1, PT, R11, RZ, PT ;  /* 0x000000ff0b00720c */ /* 0x000fe40003f25270 */
[----:B------:R-:W-:-:S02]  /*2bf0*/  FSEL R72, R72, -INF , P0 ;  /* 0xff80000048487808 */ /* 0x000fc40000000000 */
[----:B------:R-:W-:Y:S02]  /*2c00*/  ISETP.NE.AND P0, PT, R12, RZ, PT ;  /* 0x000000ff0c00720c */ /* 0x000fe40003f05270 */
[----:B------:R-:W-:Y:S02]  /*2c10*/  FSEL R76, R76, -INF , P1 ;  /* 0xff8000004c4c7808 */ /* 0x000fe40000800000 */
[----:B------:R-:W-:Y:S02]  /*2c20*/  FSEL R73, R73, -INF , P0 ;  /* 0xff80000049497808 */ /* 0x000fe40000000000 */
[----:B------:R-:W-:Y:S02]  /*2c30*/  FSEL R80, R80, -INF , P3 ;  /* 0xff80000050507808 */ /* 0x000fe40001800000 */
[----:B------:R-:W-:Y:S02]  /*2c40*/  FSEL R81, R81, -INF , P4 ;  /* 0xff80000051517808 */ /* 0x000fe40002000000 */
[----:B------:R-:W-:-:S02]  /*2c50*/  FSEL R84, R84, -INF , P5 ;  /* 0xff80000054547808 */ /* 0x000fc40002800000 */
[----:B------:R-:W-:Y:S02]  /*2c60*/  FSEL R85, R85, -INF , P6 ;  /* 0xff80000055557808 */ /* 0x000fe40003000000 */
[----:B-1----:R-:W-:Y:S02]  /*2c70*/  FMNMX.FTZ R7, R8, R3, !PT ;  /* 0x0000000308077209 */ /* 0x002fe40007810000 */
[----:B------:R-:W-:-:S03]  /*2c80*/  ISETP.NE.AND P0, PT, R6, RZ, PT ;  /* 0x000000ff0600720c */ /* 0x000fc60003f05270 */
[----:B------:R-:W1:Y:S02]  /*2c90*/  SHFL.BFLY PT, R10, R7, 0x1, 0x1f ;  /* 0x0c201f00070a7f89 */ /* 0x000e6400000e0000 */
[----:B-1----:R-:W-:-:S04]  /*2ca0*/  FMNMX.FTZ R3, R7, R10, !PT ;  /* 0x0000000a07037209 */ /* 0x002fc80007810000 */
[C---:B------:R-:W-:Y:S01]  /*2cb0*/  FSETP.NEU.FTZ.AND P2, PT, R3.reuse, -INF , PT ;  /* 0xff8000000300780b */ /* 0x040fe20003f5d000 */
[----:B------:R-:W-:-:S05]  /*2cc0*/  FFMA.FTZ R78, R3, R78, -8 ;  /* 0xc1000000034e7423 */ /* 0x000fca000001004e */
[----:B------:R-:W-:Y:S02]  /*2cd0*/  FSEL R78, R78, RZ, P2 ;  /* 0x000000ff4e4e7208 */ /* 0x000fe40001000000 */
[----:B------:R-:W-:Y:S02]  /*2ce0*/  ISETP.NE.AND P2, PT, R9, RZ, PT ;  /* 0x000000ff0900720c */ /* 0x000fe40003f45270 */
[----:B------:R-:W-:Y:S01]  /*2cf0*/  FMNMX.FTZ R9, R24, R25, !PT ;  /* 0x0000001918097209 */ /* 0x000fe20007810000 */
[----:B------:R-:W-:-:S01]  /*2d00*/  FFMA.FTZ R31, R31, UR45, -R78 ;  /* 0x0000002d1f1f7c23 */ /* 0x000fc2000801084e */
[----:B------:R-:W-:Y:S01]  /*2d10*/  FSEL R77, R77, -INF , P2 ;  /* 0xff8000004d4d7808 */ /* 0x000fe20001000000 */
[----:B------:R-:W-:-:S01]  /*2d20*/  FFMA.FTZ R39, R39, UR45, -R78 ;  /* 0x0000002d27277c23 */ /* 0x000fc2000801084e */
[----:B------:R-:W-:Y:S01]  /*2d30*/  FMNMX.FTZ R4, R28, R9, !PT ;  /* 0x000000091c047209 */ /* 0x000fe20007810000 */
[----:B------:R-:W-:-:S01]  /*2d40*/  FFMA.FTZ R6, R26, UR45, -R78 ;  /* 0x0000002d1a067c23 */ /* 0x000fc2000801084e */
[----:B------:R-:W-:Y:S01]  /*2d50*/  MUFU.EX2 R9, R31 ;  /* 0x0000001f00097308 */ /* 0x000fe20000000800 */
[----:B------:R-:W-:-:S01]  /*2d60*/  FFMA.FTZ R26, R51, UR45, -R78 ;  /* 0x0000002d331a7c23 */ /* 0x000fc2000801084e */
[----:B------:R-:W-:Y:S01]  /*2d70*/  FMNMX.FTZ R11, R29, R4, !PT ;  /* 0x000000041d0b7209 */ /* 0x000fe20007810000 */
[----:B------:R-:W-:-:S01]  /*2d80*/  FFMA.FTZ R10, R34, UR45, -R78 ;  /* 0x0000002d220a7c23 */ /* 0x000fc2000801084e */
[--C-:B------:R-:W-:Y:S01]  /*2d90*/  FFMA.FTZ R34, R59, UR45, -R78.reuse ;  /* 0x0000002d3b227c23 */ /* 0x100fe2000801084e */
[----:B------:R-:W-:-:S01]  /*2da0*/  FFMA.FTZ R7, R27, UR45, -R78 ;  /* 0x0000002d1b077c23 */ /* 0x000fc2000801084e */
[----:B------:R-:W-:Y:S01]  /*2db0*/  FMNMX.FTZ R4, R32, R11, !PT ;  /* 0x0000000b20047209 */ /* 0x000fe20007810000 */
[----:B------:R-:W-:-:S01]  /*2dc0*/  FFMA.FTZ R27, R47, UR45, -R78 ;  /* 0x0000002d2f1b7c23 */ /* 0x000fc2000801084e */
[--C-:B------:R-:W-:Y:S01]  /*2dd0*/  FFMA.FTZ R47, R63, UR45, -R78.reuse ;  /* 0x0000002d3f2f7c23 */ /* 0x100fe2000801084e */
[----:B------:R-:W-:Y:S01]  /*2de0*/  IMAD.U32 R63, RZ, RZ, UR45 ;  /* 0x0000002dff3f7e24 */ /* 0x000fe2000f8e00ff */
[----:B------:R-:W-:Y:S01]  /*2df0*/  FMNMX.FTZ R11, R33, R4, !PT ;  /* 0x00000004210b7209 */ /* 0x000fe20007810000 */
[----:B------:R-:W-:-:S01]  /*2e00*/  FFMA.FTZ R12, R38, UR45, -R78 ;  /* 0x0000002d260c7c23 */ /* 0x000fc2000801084e */
[--C-:B------:R-:W-:Y:S01]  /*2e10*/  FFMA.FTZ R38, R66, UR45, -R78.reuse ;  /* 0x0000002d42267c23 */ /* 0x100fe2000801084e */
        /* <DEDUP_REMOVED lines=15> */
[----:B0-----:R-:W-:Y:S01]  /*2f10*/  LOP3.LUT P2, RZ, R88, 0x7f, RZ, 0xc0, !PT ;  /* 0x0000007f58ff7812 */ /* 0x001fe2000784c0ff */
[----:B------:R-:W-:-:S01]  /*2f20*/  FFMA.FTZ R42, R62, UR45, -R78 ;  /* 0x0000002d3e2a7c23 */ /* 0x000fc2000801084e */
[----:B------:R-:W-:Y:S01]  /*2f30*/  FMNMX.FTZ R4, R44, R13, !PT ;  /* 0x0000000d2c047209 */ /* 0x000fe20007810000 */
[----:B------:R-:W-:-:S01]  /*2f40*/  FFMA.FTZ R46, R93, UR45, -R78 ;  /* 0x0000002d5d2e7c23 */ /* 0x000fc2000801084e */
[----:B------:R-:W-:Y:S01]  /*2f50*/  MUFU.EX2 R13, R39 ;  /* 0x00000027000d7308 */ /* 0x000fe20000000800 */
[----:B------:R-:W-:-:S01]  /*2f60*/  FFMA.FTZ R62, R86, UR45, -R78 ;  /* 0x0000002d563e7c23 */ /* 0x000fc2000801084e */
[----:B------:R-:W-:Y:S01]  /*2f70*/  FMNMX.FTZ R15, R45, R4, !PT ;  /* 0x000000042d0f7209 */ /* 0x000fe20007810000 */
[----:B------:R-:W-:-:S02]  /*2f80*/  IMAD.MOV.U32 R88, RZ, RZ, R89 ;  /* 0x000000ffff587224 */ /* 0x000fc400078e0059 */
[----:B------:R-:W-:Y:S01]  /*2f90*/  IMAD.MOV.U32 R93, RZ, RZ, R89 ;  /* 0x000000ffff5d7224 */ /* 0x000fe200078e0059 */
[----:B------:R-:W-:Y:S02]  /*2fa0*/  FMNMX.FTZ R4, R48, R15, !PT ;  /* 0x0000000f30047209 */ /* 0x000fe40007810000 */
[----:B------:R-:W0:Y:S02]  /*2fb0*/  MUFU.EX2 R8, R8 ;  /* 0x0000000800087308 */ /* 0x000e240000000800 */
[----:B------:R-:W-:-:S04]  /*2fc0*/  FMNMX.FTZ R15, R49, R4, !PT ;  /* 0x00000004310f7209 */ /* 0x000fc80007810000 */
[----:B------:R-:W-:Y:S02]  /*2fd0*/  FMNMX.FTZ R4, R52, R15, !PT ;  /* 0x0000000f34047209 */ /* 0x000fe40007810000 */
[----:B------:R1:W-:Y:S02]  /*2fe0*/  MUFU.EX2 R15, R43 ;  /* 0x0000002b000f7308 */ /* 0x0003e40000000800 */
[----:B------:R-:W-:-:S04]  /*2ff0*/  FMNMX.FTZ R21, R53, R4, !PT ;  /* 0x0000000435157209 */ /* 0x000fc80007810000 */
[----:B------:R-:W-:Y:S02]  /*3000*/  FMNMX.FTZ R4, R56, R21, !PT ;  /* 0x0000001538047209 */ /* 0x000fe40007810000 */
[----:B------:R-:W-:Y:S01]  /*3010*/  MUFU.EX2 R10, R10 ;  /* 0x0000000a000a7308 */ /* 0x000fe20000000800 */
[----:B-1----:R-:W-:-:S01]  /*3020*/  FFMA.FTZ R43, R70, UR45, -R78 ;  /* 0x0000002d462b7c23 */ /* 0x002fc2000801084e */
[----:B------:R-:W-:Y:S02]  /*3030*/  FMNMX.FTZ R21, R57, R4, !PT ;  /* 0x0000000439157209 */ /* 0x000fe40007810000 */
[----:B0-----:R-:W-:Y:S02]  /*3040*/  F2FP.SATFINITE.E4M3.F32.PACK_AB_MERGE_C R137, R9, R8, RZ ;  /* 0x000000080989723e */ /* 0x001fe400048070ff */
[----:B------:R-:W-:Y:S02]  /*3050*/  FMNMX.FTZ R4, R60, R21, !PT ;  /* 0x000000153c047209 */ /* 0x000fe40007810000 */
[----:B------:R0:W-:Y:S01]  /*3060*/  MUFU.EX2 R11, R35 ;  /* 0x00000023000b7308 */ /* 0x0001e20000000800 */
[----:B------:R-:W-:-:S02]  /*3070*/  F2FP.SATFINITE.E4M3.F32.PACK_AB_MERGE_C R137, R7, R6, R137 ;  /* 0x000000060789723e */ /* 0x000fc40004807089 */
[----:B------:R-:W-:-:S04]  /*3080*/  FMNMX.FTZ R21, R61, R4, !PT ;  /* 0x000000043d157209 */ /* 0x000fc80007810000 */
[----:B------:R-:W-:Y:S01]  /*3090*/  FMNMX.FTZ R4, R64, R21, !PT ;  /* 0x0000001540047209 */ /* 0x000fe20007810000 */
[----:B------:R-:W1:Y:S01]  /*30a0*/  MUFU.EX2 R12, R12 ;  /* 0x0000000c000c7308 */ /* 0x000e620000000800 */
[----:B0-----:R-:W-:-:S01]  /*30b0*/  FFMA.FTZ R35, R55, UR45, -R78 ;  /* 0x0000002d37237c23 */ /* 0x001fc2000801084e */
[----:B------:R-:W-:Y:S01]  /*30c0*/  FFMA.FTZ R55, R91, UR45, -R78 ;  /* 0x0000002d5b377c23 */ /* 0x000fe2000801084e */
[----:B------:R-:W-:Y:S01]  /*30d0*/  FMNMX.FTZ R31, R65, R4, !PT ;  /* 0x00000004411f7209 */ /* 0x000fe20007810000 */
[----:B------:R-:W-:-:S03]  /*30e0*/  IMAD.MOV.U32 R91, RZ, RZ, R89 ;  /* 0x000000ffff5b7224 */ /* 0x000fc600078e0059 */
[----:B------:R-:W-:Y:S01]  /*30f0*/  FMNMX.FTZ R4, R68, R31, !PT ;  /* 0x0000001f44047209 */ /* 0x000fe20007810000 */
[----:B------:R0:W-:Y:S03]  /*3100*/  MUFU.EX2 R21, R50 ;  /* 0x0000003200157308 */ /* 0x0001e60000000800 */
[----:B------:R-:W-:-:S04]  /*3110*/  FMNMX.FTZ R31, R69, R4, !PT ;  /* 0x00000004451f7209 */ /* 0x000fc80007810000 */
[----:B------:R-:W-:Y:S01]  /*3120*/  FMNMX.FTZ R4, R72, R31, !PT ;  /* 0x0000001f48047209 */ /* 0x000fe20007810000 */
[----:B------:R-:W-:Y:S01]  /*3130*/  MUFU.EX2 R14, R14 ;  /* 0x0000000e000e7308 */ /* 0x000fe20000000800 */
[----:B0-----:R-:W-:-:S01]  /*3140*/  FFMA.FTZ R50, R75, UR45, -R78 ;  /* 0x0000002d4b327c23 */ /* 0x001fc2000801084e */
[----:B-1----:R-:W-:Y:S02]  /*3150*/  F2FP.SATFINITE.E4M3.F32.PACK_AB_MERGE_C R139, R13, R12, RZ ;  /* 0x0000000c0d8b723e */ /* 0x002fe400048070ff */
[----:B------:R-:W-:Y:S02]  /*3160*/  FMNMX.FTZ R31, R73, R4, !PT ;  /* 0x00000004491f7209 */ /* 0x000fe40007810000 */
[----:B------:R-:W-:Y:S02]  /*3170*/  F2FP.SATFINITE.E4M3.F32.PACK_AB_MERGE_C R139, R11, R10, R139 ;  /* 0x0000000a0b8b723e */ /* 0x000fe4000480708b */
[----:B------:R-:W-:Y:S01]  /*3180*/  FMNMX.FTZ R4, R76, R31, !PT ;  /* 0x0000001f4c047209 */ /* 0x000fe20007810000 */
[----:B------:R-:W-:Y:S03]  /*3190*/  MUFU.EX2 R20, R20 ;  /* 0x0000001400147308 */ /* 0x000fe60000000800 */
[----:B------:R-:W-:-:S04]  /*31a0*/  FMNMX.FTZ R31, R77, R4, !PT ;  /* 0x000000044d1f7209 */ /* 0x000fc80007810000 */
[----:B------:R-:W-:Y:S01]  /*31b0*/  FMNMX.FTZ R4, R80, R31, !PT ;  /* 0x0000001f50047209 */ /* 0x000fe20007810000 */
[----:B------:R-:W0:Y:S03]  /*31c0*/  MUFU.EX2 R27, R27 ;  /* 0x0000001b001b7308 */ /* 0x000e260000000800 */
[----:B------:R-:W-:-:S04]  /*31d0*/  FMNMX.FTZ R39, R81, R4, !PT ;  /* 0x0000000451277209 */ /* 0x000fc80007810000 */
[----:B------:R-:W-:Y:S01]  /*31e0*/  FMNMX.FTZ R4, R84, R39, !PT ;  /* 0x0000002754047209 */ /* 0x000fe20007810000 */
[----:B------:R-:W-:-:S01]  /*31f0*/  FFMA.FTZ R39, R67, UR45, -R78 ;  /* 0x0000002d43277c23 */ /* 0x000fc2000801084e */
[----:B------:R1:W-:Y:S02]  /*3200*/  MUFU.EX2 R31, R58 ;  /* 0x0000003a001f7308 */ /* 0x0003e40000000800 */
[----:B------:R-:W-:-:S05]  /*3210*/  FMNMX.FTZ R4, R85, R4, !PT ;  /* 0x0000000455047209 */ /* 0x000fca0007810000 */
[----:B------:R-:W2:Y:S01]  /*3220*/  SHFL.BFLY PT, R51, R4, 0x2, 0x1f ;  /* 0x0c401f0004337f89 */ /* 0x000ea200000e0000 */
[----:B------:R-:W-:Y:S01]  /*3230*/  MUFU.EX2 R26, R26 ;  /* 0x0000001a001a7308 */ /* 0x000fe20000000800 */
[----:B-1----:R-:W-:-:S01]  /*3240*/  FFMA.FTZ R58, R79, UR45, -R78 ;  /* 0x0000002d4f3a7c23 */ /* 0x002fc2000801084e */
[----:B0-----:R-:W-:-:S04]  /*3250*/  F2FP.SATFINITE.E4M3.F32.PACK_AB_MERGE_C R141, R27, R20, RZ ;  /* 0x000000141b8d723e */ /* 0x001fc800048070ff */
[----:B------:R-:W-:Y:S02]  /*3260*/  F2FP.SATFINITE.E4M3.F32.PACK_AB_MERGE_C R141, R15, R14, R141 ;  /* 0x0000000e0f8d723e */ /* 0x000fe4000480708d */
[----:B------:R-:W-:Y:S08]  /*3270*/  MUFU.EX2 R30, R30 ;  /* 0x0000001e001e7308 */ /* 0x000ff00000000800 */
[----:B------:R-:W0:Y:S01]  /*3280*/  MUFU.EX2 R35, R35 ;  /* 0x0000002300237308 */ /* 0x000e220000000800 */
[----:B--2---:R-:W-:Y:S01]  /*3290*/  FMNMX.FTZ R59, R4, R51, !PT ;  /* 0x00000033043b7209 */ /* 0x004fe20007810000 */
[----:B------:R-:W-:-:S06]  /*32a0*/  FFMA.FTZ R51, R74, UR45, -R78 ;  /* 0x0000002d4a337c23 */ /* 0x000fcc000801084e */
[----:B------:R-:W-:Y:S01]  /*32b0*/  MUFU.EX2 R34, R34 ;  /* 0x0000002200227308 */ /* 0x000fe20000000800 */
[----:B------:R-:W1:Y:S07]  /*32c0*/  SHFL.BFLY PT, R4, R59, 0x1, 0x1f ;  /* 0x0c201f003b047f89 */ /* 0x000e6e00000e0000 */
[----:B------:R-:W-:Y:S01]  /*32d0*/  MUFU.EX2 R42, R42 ;  /* 0x0000002a002a7308 */ /* 0x000fe20000000800 */
[----:B0-----:R-:W-:-:S04]  /*32e0*/  F2FP.SATFINITE.E4M3.F32.PACK_AB_MERGE_C R143, R35, R30, RZ ;  /* 0x0000001e238f723e */ /* 0x001fc800048070ff */
[----:B------:R-:W-:-:S03]  /*32f0*/  F2FP.SATFINITE.E4M3.F32.PACK_AB_MERGE_C R143, R26, R21, R143 ;  /* 0x000000151a8f723e */ /* 0x000fc6000480708f */
[----:B------:R-:W0:Y:S08]  /*3300*/  MUFU.EX2 R47, R47 ;  /* 0x0000002f002f7308 */ /* 0x000e300000000800 */
[----:B------:R-:W-:Y:S01]  /*3310*/  MUFU.EX2 R38, R38 ;  /* 0x0000002600267308 */ /* 0x000fe20000000800 */
[----:B-1----:R-:W-:Y:S01]  /*3320*/  FMNMX.FTZ R4, R59, R4, !PT ;  /* 0x000000043b047209 */ /* 0x002fe20007810000 */
[----:B------:R-:W-:-:S03]  /*3330*/  FFMA.FTZ R59, R83, UR45, -R78 ;  /* 0x0000002d533b7c23 */ /* 0x000fc6000801084e */
[C---:B------:R-:W-:Y:S01]  /*3340*/  FSETP.NEU.FTZ.AND P1, PT, R4.reuse, -INF , PT ;  /* 0xff8000000400780b */ /* 0x040fe20003f3d000 */
[----:B------:R-:W-:-:S01]  /*3350*/  FFMA.FTZ R66, R4, R63, -8 ;  /* 0xc100000004427423 */ /* 0x000fc2000001003f */
[----:B------:R-:W-:Y:S01]  /*3360*/  FFMA.FTZ R63, R87, UR45, -R78 ;  /* 0x0000002d573f7c23 */ /* 0x000fe2000801084e */
[----:B------:R-:W-:Y:S01]  /*3370*/  MUFU.EX2 R39, R39 ;  /* 0x0000002700277308 */ /* 0x000fe20000000800 */
[----:B0-----:R-:W-:Y:S02]  /*3380*/  F2FP.SATFINITE.E4M3.F32.PACK_AB_MERGE_C R145, R47, R42, RZ ;  /* 0x0000002a2f91723e */ /* 0x001fe400048070ff */
[----:B------:R-:W-:Y:S02]  /*3390*/  FSEL R66, R66, RZ, P1 ;  /* 0x000000ff42427208 */ /* 0x000fe40000800000 */
[----:B------:R-:W-:Y:S02]  /*33a0*/  PLOP3.LUT P1, PT, PT, PT, UP0, 0x80, 0x0 ;  /* 0x000000000000781c */ /* 0x000fe40003f2f008 */
[----:B------:R-:W-:Y:S01]  /*33b0*/  F2FP.SATFINITE.E4M3.F32.PACK_AB_MERGE_C R145, R34, R31, R145 ;  /* 0x0000001f2291723e */ /* 0x000fe20004807091 */
[----:B------:R-:W-:-:S01]  /*33c0*/  FFMA.FTZ R24, R24, UR45, -R66 ;  /* 0x0000002d18187c23 */ /* 0x000fc20008010842 */
[--C-:B------:R-:W-:Y:S01]  /*33d0*/  FFMA.FTZ R25, R25, UR45, -R66.reuse ;  /* 0x0000002d19197c23 */ /* 0x100fe20008010842 */
[----:B------:R-:W-:-:S01]  /*33e0*/  FFMA.FTZ R67, R28, UR45, -R66 ;  /* 0x0000002d1c437c23 */ /* 0x000fc20008010842 */
[--C-:B------:R-:W-:Y:S01]  /*33f0*/  FFMA.FTZ R70, R29, UR45, -R66.reuse ;  /* 0x0000002d1d467c23 */ /* 0x100fe20008010842 */
[----:B------:R-:W-:-:S01]  /*3400*/  FFMA.FTZ R28, R32, UR45, -R66 ;  /* 0x0000002d201c7c23 */ /* 0x000fc20008010842 */
[--C-:B------:R-:W-:Y:S01]  /*3410*/  FFMA.FTZ R29, R33, UR45, -R66.reuse ;  /* 0x0000002d211d7c23 */ /* 0x100fe20008010842 */
        /* <DEDUP_REMOVED lines=9> */
[----:B------:R-:W-:-:S01]  /*34b0*/  FADD.FTZ R57, R6, R7 ;  /* 0x0000000706397221 */ /* 0x000fc20000010000 */
[--C-:B------:R-:W-:Y:S01]  /*34c0*/  FFMA.FTZ R36, R48, UR45, -R66.reuse ;  /* 0x0000002d30247c23 */ /* 0x100fe20008010842 */
[----:B------:R-:W-:-:S01]  /*34d0*/  FFMA.FTZ R74, R37, UR45, -R66 ;  /* 0x0000002d254a7c23 */ /* 0x000fc20008010842 */
[--C-:B------:R-:W-:Y:S01]  /*34e0*/  FFMA.FTZ R48, R52, UR45, -R66.reuse ;  /* 0x0000002d34307c23 */ /* 0x100fe20008010842 */
[----:B------:R-:W-:-:S01]  /*34f0*/  FFMA.FTZ R52, R60, UR45, -R66 ;  /* 0x0000002d3c347c23 */ /* 0x000fc20008010842 */
[----:B------:R-:W-:Y:S01]  /*3500*/  FADD.FTZ R60, R8, R57 ;  /* 0x00000039083c7221 */ /* 0x000fe20000010000 */
[----:B------:R-:W-:-:S01]  /*3510*/  FFMA.FTZ R37, R49, UR45, -R66 ;  /* 0x0000002d31257c23 */ /* 0x000fc20008010842 */
[----:B------:R-:W1:Y:S01]  /*3520*/  MUFU.EX2 R67, R67 ;  /* 0x0000004300437308 */ /* 0x000e620000000800 */
[----:B------:R-:W-:-:S01]  /*3530*/  FFMA.FTZ R49, R53, UR45, -R66 ;  /* 0x0000002d35317c23 */ /* 0x000fc20008010842 */
[----:B------:R-:W-:Y:S01]  /*3540*/  FFMA.FTZ R53, R61, UR45, -R66 ;  /* 0x0000002d3d357c23 */ /* 0x000fe20008010842 */
[----:B------:R-:W-:-:S01]  /*3550*/  FADD.FTZ R61, R9, R60 ;  /* 0x0000003c093d7221 */ /* 0x000fc20000010000 */
[--C-:B------:R-:W-:Y:S01]  /*3560*/  FFMA.FTZ R64, R64, UR45, -R66.reuse ;  /* 0x0000002d40407c23 */ /* 0x100fe20008010842 */
[----:B------:R-:W-:-:S01]  /*3570*/  FFMA.FTZ R65, R65, UR45, -R66 ;  /* 0x0000002d41417c23 */ /* 0x000fc20008010842 */
[----:B------:R-:W-:Y:S01]  /*3580*/  FFMA.FTZ R73, R73, UR45, -R66 ;  /* 0x0000002d49497c23 */ /* 0x000fe20008010842 */
[----:B------:R-:W-:-:S01]  /*3590*/  FADD.FTZ R78, R10, R61 ;  /* 0x0000003d0a4e7221 */ /* 0x000fc20000010000 */
[----:B------:R-:W2:Y:S01]  /*35a0*/  MUFU.EX2 R70, R70 ;  /* 0x0000004600467308 */ /* 0x000ea20000000800 */
[----:B0-----:R-:W-:-:S01]  /*35b0*/  FADD.FTZ R56, R24, R25 ;  /* 0x0000001918387221 */ /* 0x001fc20000010000 */
[--C-:B------:R-:W-:Y:S01]  /*35c0*/  FFMA.FTZ R76, R76, UR45, -R66.reuse ;  /* 0x0000002d4c4c7c23 */ /* 0x100fe20008010842 */
[----:B------:R-:W-:-:S01]  /*35d0*/  FFMA.FTZ R77, R77, UR45, -R66 ;  /* 0x0000002d4d4d7c23 */ /* 0x000fc20008010842 */
[--C-:B------:R-:W-:Y:S01]  /*35e0*/  FFMA.FTZ R80, R80, UR45, -R66.reuse ;  /* 0x0000002d50507c23 */ /* 0x100fe20008010842 */
[----:B------:R-:W-:-:S01]  /*35f0*/  FFMA.FTZ R81, R81, UR45, -R66 ;  /* 0x0000002d51517c23 */ /* 0x000fc20008010842 */
[----:B------:R-:W-:-:S02]  /*3600*/  FFMA.FTZ R84, R84, UR45, -R66 ;  /* 0x0000002d54547c23 */ /* 0x000fc40008010842 */
[----:B------:R-:W0:Y:S01]  /*3610*/  MUFU.EX2 R28, R28 ;  /* 0x0000001c001c7308 */ /* 0x000e220000000800 */
[----:B-1----:R-:W-:-:S01]  /*3620*/  FADD.FTZ R57, R67, R56 ;  /* 0x0000003843397221 */ /* 0x002fc20000010000 */
[----:B------:R-:W-:-:S05]  /*3630*/  @!P2 VIADD R56, R5, 0x19c40 ;  /* 0x00019c400538a836 */ /* 0x000fca0000000000 */
[----:B------:R-:W-:Y:S01]  /*3640*/  @!P2 PRMT R56, RZ, 0x654, R56 ;  /* 0x00000654ff38a816 */ /* 0x000fe20000000038 */
[----:B------:R-:W1:Y:S01]  /*3650*/  MUFU.EX2 R29, R29 ;  /* 0x0000001d001d7308 */ /* 0x000e620000000800 */
[----:B--2---:R-:W-:-:S01]  /*3660*/  FADD.FTZ R57, R70, R57 ;  /* 0x0000003946397221 */ /* 0x004fc20000010000 */
[----:B------:R-:W-:Y:S01]  /*3670*/  F2FP.SATFINITE.E4M3.F32.PACK_AB_MERGE_C R136, R70, R67, RZ ;  /* 0x000000434688723e */ /* 0x000fe200048070ff */
[----:B------:R2:W-:Y:S03]  /*3680*/  @!P2 SYNCS.ARRIVE.TRANS64.RED.A1T0 RZ, [R56+URZ], RZ ;  /* 0x000000ff38ffa9a7 */ /* 0x0005e6000810043f */
[----:B------:R-:W-:Y:S02]  /*3690*/  F2FP.SATFINITE.E4M3.F32.PACK_AB_MERGE_C R136, R25, R24, R136 ;  /* 0x000000181988723e */ /* 0x000fe40004807088 */
[----:B------:R-:W3:Y:S01]  /*36a0*/  MUFU.EX2 R71, R71 ;  /* 0x0000004700477308 */ /* 0x000ee20000000800 */
[----:B0-----:R-:W-:-:S01]  /*36b0*/  FADD.FTZ R60, R28, R57 ;  /* 0x000000391c3c7221 */ /* 0x001fc20000010000 */
[----:B------:R-:W-:-:S04]  /*36c0*/  FADD.FTZ R57, R11, R78 ;  /* 0x0000004e0b397221 */ /* 0x000fc80000010000 */
[----:B------:R-:W-:Y:S01]  /*36d0*/  FADD.FTZ R78, R12, R57 ;  /* 0x000000390c4e7221 */ /* 0x000fe20000010000 */
[----:B------:R-:W-:-:S01]  /*36e0*/  FFMA.FTZ R57, R68, UR45, -R66 ;  /* 0x0000002d44397c23 */ /* 0x000fc20008010842 */
[----:B------:R-:W0:Y:S01]  /*36f0*/  MUFU.EX2 R74, R74 ;  /* 0x0000004a004a7308 */ /* 0x000e220000000800 */
[----:B-1----:R-:W-:-:S07]  /*3700*/  FADD.FTZ R60, R29, R60 ;  /* 0x0000003c1d3c7221 */ /* 0x002fce0000010000 */
[----:B------:R-:W1:Y:S01]  /*3710*/  MUFU.EX2 R32, R32 ;  /* 0x0000002000207308 */ /* 0x000e620000000800 */
[----:B---3--:R-:W-:-:S01]  /*3720*/  FADD.FTZ R61, R71, R60 ;  /* 0x0000003c473d7221 */ /* 0x008fc20000010000 */
[----:B------:R-:W-:-:S06]  /*3730*/  FFMA.FTZ R60, R72, UR45, -R66 ;  /* 0x0000002d483c7c23 */ /* 0x000fcc0008010842 */
[----:B------:R-:W3:Y:S01]  /*3740*/  MUFU.EX2 R33, R33 ;  /* 0x0000002100217308 */ /* 0x000ee20000000800 */
[----:B0-----:R-:W-:-:S01]  /*3750*/  FADD.FTZ R61, R74, R61 ;  /* 0x0000003d4a3d7221 */ /* 0x001fc20000010000 */
[----:B------:R-:W-:-:S04]  /*3760*/  F2FP.SATFINITE.E4M3.F32.PACK_AB_MERGE_C R71, R74, R71, RZ ;  /* 0x000000474a47723e */ /* 0x000fc800048070ff */
[----:B------:R-:W-:Y:S02]  /*3770*/  F2FP.SATFINITE.E4M3.F32.PACK_AB_MERGE_C R138, R29, R28, R71 ;  /* 0x0000001c1d8a723e */ /* 0x000fe40004807047 */
[----:B------:R-:W0:Y:S01]  /*3780*/  MUFU.EX2 R41, R41 ;  /* 0x0000002900297308 */ /* 0x000e220000000800 */
[----:B-1----:R-:W-:-:S07]  /*3790*/  FADD.FTZ R68, R32, R61 ;  /* 0x0000003d20447221 */ /* 0x002fce0000010000 */
[----:B------:R1:W-:Y:S01]  /*37a0*/  MUFU.EX2 R5, R64 ;  /* 0x0000004000057308 */ /* 0x0003e20000000800 */
[----:B---3--:R-:W-:-:S07]  /*37b0*/  FADD.FTZ R68, R33, R68 ;  /* 0x0000004421447221 */ /* 0x008fce0000010000 */
[----:B------:R-:W3:Y:S01]  /*37c0*/  MUFU.EX2 R44, R44 ;  /* 0x0000002c002c7308 */ /* 0x000ee20000000800 */
[----:B-1----:R-:W-:-:S01]  /*37d0*/  FFMA.FTZ R64, R69, UR45, -R66 ;  /* 0x0000002d45407c23 */ /* 0x002fc20008010842 */
[----:B------:R-:W-:Y:S01]  /*37e0*/  FADD.FTZ R69, R13, R78 ;  /* 0x0000004e0d457221 */ /* 0x000fe20000010000 */
[----:B------:R-:W-:-:S03]  /*37f0*/  FFMA.FTZ R66, R85, UR45, -R66 ;  /* 0x0000002d55427c23 */ /* 0x000fc60008010842 */
[----:B------:R-:W-:Y:S02]  /*3800*/  FADD.FTZ R72, R14, R69 ;  /* 0x000000450e487221 */ /* 0x000fe40000010000 */
[----:B------:R-:W1:Y:S02]  /*3810*/  MUFU.EX2 R36, R36 ;  /* 0x0000002400247308 */ /* 0x000e640000000800 */
[----:B------:R-:W-:-:S04]  /*3820*/  FADD.FTZ R61, R15, R72 ;  /* 0x000000480f3d7221 */ /* 0x000fc80000010000 */
[----:B------:R-:W-:Y:S01]  /*3830*/  FADD.FTZ R72, R20, R61 ;  /* 0x0000003d14487221 */ /* 0x000fe20000010000 */
[----:B0-----:R-:W-:-:S01]  /*3840*/  FADD.FTZ R61, R41, R68 ;  /* 0x00000044293d7221 */ /* 0x001fc20000010000 */
[----:B------:R-:W0:Y:S01]  /*3850*/  MUFU.EX2 R37, R37 ;  /* 0x0000002500257308 */ /* 0x000e220000000800 */
[C---:B---3--:R-:W-:Y:S01]  /*3860*/  F2FP.SATFINITE.E4M3.F32.PACK_AB_MERGE_C R41, R44.reuse, R41, RZ ;  /* 0x000000292c29723e */ /* 0x048fe200048070ff */
[----:B------:R-:W-:Y:S01]  /*3870*/  FADD.FTZ R72, R27, R72 ;  /* 0x000000481b487221 */ /* 0x000fe20000010000 */
[----:B------:R-:W-:-:S02]  /*3880*/  FADD.FTZ R61, R44, R61 ;  /* 0x0000003d2c3d7221 */ /* 0x000fc40000010000 */
[----:B------:R-:W-:-:S03]  /*3890*/  F2FP.SATFINITE.E4M3.F32.PACK_AB_MERGE_C R140, R33, R32, R41 ;  /* 0x00000020218c723e */ /* 0x000fc60004807029 */
[----:B------:R-:W3:Y:S01]  /*38a0*/  MUFU.EX2 R48, R48 ;  /* 0x0000003000307308 */ /* 0x000ee20000000800 */
[----:B-1----:R-:W-:-:S07]  /*38b0*/  FADD.FTZ R68, R36, R61 ;  /* 0x0000003d24447221 */ /* 0x002fce0000010000 */
[----:B------:R-:W1:Y:S01]  /*38c0*/  MUFU.EX2 R49, R49 ;  /* 0x0000003100317308 */ /* 0x000e620000000800 */
[----:B0-----:R-:W-:-:S07]  /*38d0*/  FADD.FTZ R13, R37, R68 ;  /* 0x00000044250d7221 */ /* 0x001fce0000010000 */
[----:B--2---:R0:W-:Y:S01]  /*38e0*/  MUFU.EX2 R56, R65 ;  /* 0x0000004100387308 */ /* 0x0041e20000000800 */
[----:B---3--:R-:W-:-:S07]  /*38f0*/  FADD.FTZ R8, R48, R13 ;  /* 0x0000000d30087221 */ /* 0x008fce0000010000 */
[----:B------:R-:W2:Y:S01]  /*3900*/  MUFU.EX2 R40, R40 ;  /* 0x0000002800287308 */ /* 0x000ea20000000800 */
[----:B0-----:R-:W-:-:S01]  /*3910*/  FADD.FTZ R65, R21, R72 ;  /* 0x0000004815417221 */ /* 0x001fc20000010000 */
[C---:B-1----:R-:W-:Y:S01]  /*3920*/  FADD.FTZ R13, R49.reuse, R8 ;  /* 0x00000008310d7221 */ /* 0x042fe20000010000 */
[----:B------:R-:W-:Y:S02]  /*3930*/  F2FP.SATFINITE.E4M3.F32.PACK_AB_MERGE_C R48, R49, R48, RZ ;  /* 0x000000303130723e */ /* 0x000fe400048070ff */
[----:B------:R-:W-:Y:S02]  /*3940*/  FADD.FTZ R65, R26, R65 ;  /* 0x000000411a417221 */ /* 0x000fe40000010000 */
[----:B------:R-:W-:Y:S01]  /*3950*/  F2FP.SATFINITE.E4M3.F32.PACK_AB_MERGE_C R142, R37, R36, R48 ;  /* 0x00000024258e723e */ /* 0x000fe20004807030 */
[----:B------:R-:W0:Y:S01]  /*3960*/  MUFU.EX2 R45, R45 ;  /* 0x0000002d002d7308 */ /* 0x000e220000000800 */
[----:B------:R-:W-:-:S04]  /*3970*/  FADD.FTZ R12, R30, R65 ;  /* 0x000000411e0c7221 */ /* 0x000fc80000010000 */
[----:B------:R-:W-:-:S03]  /*3980*/  FADD.FTZ R12, R35, R12 ;  /* 0x0000000c230c7221 */ /* 0x000fc60000010000 */
[----:B------:R-:W1:Y:S01]  /*3990*/  MUFU.EX2 R52, R52 ;  /* 0x0000003400347308 */ /* 0x000e620000000800 */
[----:B------:R-:W-:-:S01]  /*39a0*/  FADD.FTZ R27, R31, R12 ;  /* 0x0000000c1f1b7221 */ /* 0x000fc20000010000 */
[----:B--2---:R-:W-:-:S03]  /*39b0*/  FADD.FTZ R8, R40, R13 ;  /* 0x0000000d28087221 */ /* 0x004fc60000010000 */
[----:B------:R-:W-:-:S03]  /*39c0*/  FADD.FTZ R27, R34, R27 ;  /* 0x0000001b221b7221 */ /* 0x000fc60000010000 */
[----:B------:R-:W2:Y:S01]  /*39d0*/  MUFU.EX2 R53, R53 ;  /* 0x0000003500357308 */ /* 0x000ea20000000800 */
[----:B0-----:R-:W-:-:S01]  /*39e0*/  FADD.FTZ R13, R45, R8 ;  /* 0x000000082d0d7221 */ /* 0x001fc20000010000 */
[----:B------:R-:W-:-:S04]  /*39f0*/  FADD.FTZ R8, R42, R27 ;  /* 0x0000001b2a087221 */ /* 0x000fc80000010000 */
[----:B------:R-:W-:Y:S02]  /*3a00*/  FADD.FTZ R47, R47, R8 ;  /* 0x000000082f2f7221 */ /* 0x000fe40000010000 */
[----:B------:R-:W0:Y:S01]  /*3a10*/  MUFU.EX2 R43, R43 ;  /* 0x0000002b002b7308 */ /* 0x000e220000000800 */
[----:B-1----:R-:W-:-:S01]  /*3a20*/  FADD.FTZ R6, R52, R13 ;  /* 0x0000000d34067221 */ /* 0x002fc20000010000 */
[----:B------:R-:W-:-:S04]  /*3a30*/  FADD.FTZ R8, R38, R47 ;  /* 0x0000002f26087221 */ /* 0x000fc80000010000 */
[----:B------:R-:W-:Y:S02]  /*3a40*/  FADD.FTZ R8, R39, R8 ;  /* 0x0000000827087221 */ /* 0x000fe40000010000 */
[----:B------:R-:W1:Y:S01]  /*3a50*/  MUFU.EX2 R57, R57 ;  /* 0x0000003900397308 */ /* 0x000e620000000800 */
[----:B--2---:R-:W-:-:S01]  /*3a60*/  FADD.FTZ R6, R53, R6 ;  /* 0x0000000635067221 */ /* 0x004fc20000010000 */
[----:B------:R-:W-:-:S03]  /*3a70*/  F2FP.SATFINITE.E4M3.F32.PACK_AB_MERGE_C R52, R53, R52, RZ ;  /* 0x000000343534723e */ /* 0x000fc600048070ff */
[----:B------:R-:W-:Y:S01]  /*3a80*/  FADD.FTZ R7, R5, R6 ;  /* 0x0000000605077221 */ /* 0x000fe20000010000 */
[----:B------:R-:W-:Y:S02]  /*3a90*/  F2FP.SATFINITE.E4M3.F32.PACK_AB_MERGE_C R144, R45, R40, R52 ;  /* 0x000000282d90723e */ /* 0x000fe40004807034 */
[----:B------:R-:W2:Y:S01]  /*3aa0*/  MUFU.EX2 R54, R54 ;  /* 0x0000003600367308 */ /* 0x000ea20000000800 */
[----:B------:R-:W-:-:S01]  /*3ab0*/  FADD.FTZ R6, R56, R7 ;  /* 0x0000000738067221 */ /* 0x000fc20000010000 */
[----:B0-----:R-:W-:-:S06]  /*3ac0*/  FADD.FTZ R11, R43, R8 ;  /* 0x000000082b0b7221 */ /* 0x001fcc0000010000 */
[----:B------:R-:W0:Y:S01]  /*3ad0*/  MUFU.EX2 R64, R64 ;  /* 0x0000004000407308 */ /* 0x000e220000000800 */
[----:B-1----:R-:W-:-:S07]  /*3ae0*/  FADD.FTZ R7, R57, R6 ;  /* 0x0000000639077221 */ /* 0x002fce0000010000 */
[----:B------:R-:W1:Y:S01]  /*3af0*/  MUFU.EX2 R51, R51 ;  /* 0x0000003300337308 */ /* 0x000e620000000800 */
[C---:B--2---:R-:W-:Y:S01]  /*3b00*/  F2FP.SATFINITE.E4M3.F32.PACK_AB_MERGE_C R147, R54.reuse, R43, RZ ;  /* 0x0000002b3693723e */ /* 0x044fe200048070ff */
[----:B------:R-:W-:-:S03]  /*3b10*/  FADD.FTZ R54, R54, R11 ;  /* 0x0000000b36367221 */ /* 0x000fc60000010000 */
[----:B------:R-:W-:-:S03]  /*3b20*/  F2FP.SATFINITE.E4M3.F32.PACK_AB_MERGE_C R147, R39, R38, R147 ;  /* 0x000000262793723e */ /* 0x000fc60004807093 */
[----:B------:R-:W2:Y:S01]  /*3b30*/  MUFU.EX2 R60, R60 ;  /* 0x0000003c003c7308 */ /* 0x000ea20000000800 */
[----:B0-----:R-:W-:-:S01]  /*3b40*/  FADD.FTZ R7, R64, R7 ;  /* 0x0000000740077221 */ /* 0x001fc20000010000 */
[----:B------:R-:W-:-:S04]  /*3b50*/  F2FP.SATFINITE.E4M3.F32.PACK_AB_MERGE_C R57, R64, R57, RZ ;  /* 0x000000394039723e */ /* 0x000fc800048070ff */
[----:B------:R-:W-:Y:S02]  /*3b60*/  F2FP.SATFINITE.E4M3.F32.PACK_AB_MERGE_C R146, R56, R5, R57 ;  /* 0x000000053892723e */ /* 0x000fe40004807039 */
[----:B------:R-:W0:Y:S01]  /*3b70*/  MUFU.EX2 R50, R50 ;  /* 0x0000003200327308 */ /* 0x000e220000000800 */
[----:B-1----:R-:W-:-:S07]  /*3b80*/  FADD.FTZ R11, R51, R54 ;  /* 0x00000036330b7221 */ /* 0x002fce0000010000 */
[----:B------:R-:W1:Y:S01]  /*3b90*/  MUFU.EX2 R9, R73 ;  /* 0x0000004900097308 */ /* 0x000e620000000800 */
[----:B--2---:R-:W-:-:S07]  /*3ba0*/  FADD.FTZ R6, R60, R7 ;  /* 0x000000073c067221 */ /* 0x004fce0000010000 */
[----:B------:R-:W-:Y:S01]  /*3bb0*/  MUFU.EX2 R46, R46 ;  /* 0x0000002e002e7308 */ /* 0x000fe20000000800 */
[----:B0-----:R-:W-:-:S07]  /*3bc0*/  FADD.FTZ R13, R50, R11 ;  /* 0x0000000b320d7221 */ /* 0x001fce0000010000 */
[----:B------:R-:W0:Y:S01]  /*3bd0*/  MUFU.EX2 R55, R55 ;  /* 0x0000003700377308 */ /* 0x000e220000000800 */
[----:B-1----:R-:W-:-:S07]  /*3be0*/  FADD.FTZ R11, R9, R6 ;  /* 0x00000006090b7221 */ /* 0x002fce0000010000 */
[----:B------:R-:W1:Y:S08]  /*3bf0*/  MUFU.EX2 R76, R76 ;  /* 0x0000004c004c7308 */ /* 0x000e700000000800 */
[----:B------:R-:W2:Y:S01]  /*3c00*/  MUFU.EX2 R77, R77 ;  /* 0x0000004d004d7308 */ /* 0x000ea20000000800 */
[----:B0-----:R-:W-:Y:S01]  /*3c10*/  F2FP.SATFINITE.E4M3.F32.PACK_AB_MERGE_C R149, R55, R46, RZ ;  /* 0x0000002e3795723e */ /* 0x001fe200048070ff */
[----:B------:R-:W-:-:S03]  /*3c20*/  FADD.FTZ R46, R46, R13 ;  /* 0x0000000d2e2e7221 */ /* 0x000fc60000010000 */
[----:B------:R-:W-:Y:S01]  /*3c30*/  F2FP.SATFINITE.E4M3.F32.PACK_AB_MERGE_C R149, R50, R51, R149 ;  /* 0x000000333295723e */ /* 0x000fe20004807095 */
[----:B------:R-:W-:-:S02]  /*3c40*/  FADD.FTZ R55, R55, R46 ;  /* 0x0000002e37377221 */ /* 0x000fc40000010000 */
[----:B------:R-:W-:Y:S01]  /*3c50*/  MUFU.EX2 R62, R62 ;  /* 0x0000003e003e7308 */ /* 0x000fe20000000800 */
[----:B-1----:R-:W-:-:S07]  /*3c60*/  FADD.FTZ R6, R76, R11 ;  /* 0x0000000b4c067221 */ /* 0x002fce0000010000 */
        /* <DEDUP_REMOVED lines=16> */
[----:B-1----:R-:W-:-:S04]  /*3d70*/  FADD.FTZ R11, R81, R6 ;  /* 0x00000006510b7221 */ /* 0x002fc80000010000 */
[----:B--2---:R-:W-:Y:S01]  /*3d80*/  FADD.FTZ R6, R84, R11 ;  /* 0x0000000b54067221 */ /* 0x004fe20000010000 */
[----:B0-----:R-:W-:-:S03]  /*3d90*/  F2FP.SATFINITE.E4M3.F32.PACK_AB_MERGE_C R5, R7, R84, RZ ;  /* 0x000000540705723e */ /* 0x001fc600048070ff */
[----:B------:R-:W-:Y:S01]  /*3da0*/  FADD.FTZ R6, R7, R6 ;  /* 0x0000000607067221 */ /* 0x000fe20000010000 */
[----:B------:R-:W-:Y:S01]  /*3db0*/  F2FP.SATFINITE.E4M3.F32.PACK_AB_MERGE_C R150, R81, R80, R5 ;  /* 0x000000505196723e */ /* 0x000fe20004807005 */
[----:B------:R-:W-:Y:S01]  /*3dc0*/  FADD.FTZ R5, R63, R62 ;  /* 0x0000003e3f057221 */ /* 0x000fe20000010000 */
        /* <DEDUP_REMOVED lines=27> */
[----:B------:R-:W-:Y:S01]  /*3f80*/  UMOV UR18, UR46 ;  /* 0x0000002e00127c82 */ /* 0x000fe20008000000 */
[----:B------:R-:W-:-:S05]  /*3f90*/  UMOV UR19, UR36 ;  /* 0x0000002400137c82 */ /* 0x000fca0008000000 */
.L_x_155:
[----:B------:R-:W-:-:S04]  /*3fa0*/  UISETP.NE.AND UP0, UPT, UR19, 0x1, UPT ;  /* 0x000000011300788c */ /* 0x000fc8000bf05270 */
[----:B------:R-:W-:-:S04]  /*3fb0*/  USEL UR46, URZ, 0x1, UP0 ;  /* 0x000000013f2e7887 */ /* 0x000fc80008000000 */
[----:B------:R-:W-:Y:S01]  /*3fc0*/  ULOP3.LUT UR46, UR18, UR46, URZ, 0x3c, !UPT ;  /* 0x0000002e122e7292 */ /* 0x000fe2000f8e3c3f */
[----:B------:R-:W-:Y:S11]  /*3fd0*/  @!P0 BRA `(.L_x_146) ;  /* 0x0000000000048947 */ /* 0x000ff60003800000 */
[----:B------:R-:W-:Y:S01]  /*3fe0*/  BPT.TRAP 0x1 ;  /* 0x000000040000795c */ /* 0x000fe20000300000 */
.L_x_146:
[----:B------:R-:W0:Y:S01]  /*3ff0*/  S2UR UR6, SR_CgaCtaId ;  /* 0x00000000000679c3 */ /* 0x000e220000008800 */
[----:B------:R-:W-:Y:S01]  /*4000*/  UIADD3 UR36, UR19, 0x1, URZ ;  /* 0x0000000113247890 */ /* 0x000fe2000fffe03f */
[----:B------:R-:W-:Y:S01]  /*4010*/  MOV R3, 0x400 ;  /* 0x0000040000037802 */ /* 0x000fe20000000f00 */
[----:B------:R-:W-:Y:S02]  /*4020*/  IMAD.U32 R4, RZ, RZ, UR46 ;  /* 0x0000002eff047e24 */ /* 0x000fe4000f8e00ff */
[----:B------:R-:W-:-:S03]  /*4030*/  UISETP.NE.AND UP0, UPT, UR36, 0x2, UPT ;  /* 0x000000022400788c */ /* 0x000fc6000bf05270 */
[----:B------:R-:W-:Y:S01]  /*4040*/  SHF.L.U32 R4, R4, 0x1f, RZ ;  /* 0x0000001f04047819 */ /* 0x000fe200000006ff */
[----:B------:R-:W-:-:S06]  /*4050*/  USEL UR36, UR36, URZ, UP0 ;  /* 0x0000003f24247287 */ /* 0x000fcc0008000000 */
[----:B------:R-:W-:Y:S02]  /*4060*/  IMAD.U32 R9, RZ, RZ, UR36 ;  /* 0x00000024ff097e24 */ /* 0x000fe4000f8e00ff */
[----:B0-----:R-:W-:-:S05]  /*4070*/  IMAD.U32 R2, RZ, RZ, UR6 ;  /* 0x00000006ff027e24 */ /* 0x001fca000f8e00ff */
[----:B------:R-:W-:-:S05]  /*4080*/  LEA R0, R2, R3, 0x18 ;  /* 0x0000000302007211 */ /* 0x000fca00078ec0ff */
[----:B------:R-:W-:-:S04]  /*4090*/  IMAD R9, R9, 0x8, R0 ;  /* 0x0000000809097824 */ /* 0x000fc800078e0200 */
[----:B------:R0:W1:Y:S01]  /*40a0*/  SYNCS.PHASECHK.TRANS64.TRYWAIT P1, [R9+URZ+0x19c30], R4 ;  /* 0x019c3004090075a7 */ /* 0x000062000802017f */
[----:B------:R-:W-:Y:S05]  /*40b0*/  @!P0 BRA `(.L_x_147) ;  /* 0x0000000000048947 */ /* 0x000fea0003800000 */
[----:B------:R-:W-:Y:S01]  /*40c0*/  BPT.TRAP 0x1 ;  /* 0x000000040000795c */ /* 0x000fe20000300000 */
.L_x_147:
[----:B-1----:R-:W-:Y:S05]  /*40d0*/  @P1 BRA `(.L_x_148) ;  /* 0x0000000000081947 */ /* 0x002fea0003800000 */
[----:B------:R-:W1:Y:S02]  /*40e0*/  SYNCS.PHASECHK.TRANS64.TRYWAIT P1, [R9+URZ+0x19c30], R4 ;  /* 0x019c3004090075a7 */ /* 0x000e64000802017f */
[----:B-1----:R-:W-:Y:S05]  /*40f0*/  @!P1 BRA `(.L_x_149) ;  /* 0x000000b000189947 */ /* 0x002fea0003800000 */
.L_x_148:
[----:B------:R-:W-:Y:S01]  /*4100*/  UIMAD UR14, UR36, 0x300, UR16 ;  /* 0x00000300240e78a4 */ /* 0x000fe2000f8e0210 */
[----:B------:R-:W-:Y:S01]  /*4110*/  WARPGROUP.ARRIVE ;  /* 0x00000000000079c5 */ /* 0x000fe20000000000 */
[----:B------:R-:W-:Y:S01]  /*4120*/  UMOV UR15, 0xc0000010 ;  /* 0xc0000010000f7882 */ /* 0x000fe20000000000 */
[----:B------:R-:W-:Y:S01]  /*4130*/  UMOV UR7, 0xc0000010 ;  /* 0xc000001000077882 */ /* 0x000fe20000000000 */
[----:B------:R-:W-:Y:S02]  /*4140*/  UIADD3 UR6, UR14, 0x100, URZ ;  /* 0x000001000e067890 */ /* 0x000fe4000fffe03f */
[----:B------:R-:W-:Y:S01]  /*4150*/  UIADD3 UR10, UR14, 0x200, URZ ;  /* 0x000002000e0a7890 */ /* 0x000fe2000fffe03f */
[----:B------:R-:W-:Y:S02]  /*4160*/  UMOV UR11, 0xc0000010 ;  /* 0xc0000010000b7882 */ /* 0x000fe40000000000 */
[----:B------:R-:W-:Y:S03]  /*4170*/  QGMMA.64x128x32.F32.E4M3.E4M3 R24, gdesc[UR12], RZ, !UPT, gsb0 ;  /* 0x01e000000c1879f3 */ /* 0x000fe6000c0008ff */
[----:B------:R-:W-:-:S02]  /*4180*/  WARPGROUP.DEPBAR.LE gsb0, 0x0 ;  /* 0x00008000000079c5 */ /* 0x000fc40000010000 */
        /* <DEDUP_REMOVED lines=8> */
.L_x_150:
[----:B------:R-:W-:Y:S02]  /*4210*/  IMAD.U32 R3, RZ, RZ, UR18 ;  /* 0x00000012ff037e24 */ /* 0x000fe4000f8e00ff */
[----:B------:R-:W-:-:S03]  /*4220*/  IMAD.U32 R10, RZ, RZ, UR19 ;  /* 0x00000013ff0a7e24 */ /* 0x000fc6000f8e00ff */
[----:B------:R-:W-:Y:S01]  /*4230*/  SHF.L.U32 R3, R3, 0x1f, RZ ;  /* 0x0000001f03037819 */ /* 0x000fe200000006ff */
[----:B------:R-:W-:-:S04]  /*4240*/  IMAD R10, R10, 0x8, R0 ;  /* 0x000000080a0a7824 */ /* 0x000fc800078e0200 */
[----:B------:R2:W3:Y:S01]  /*4250*/  SYNCS.PHASECHK.TRANS64.TRYWAIT P1, [R10+URZ+0x19c50], R3 ;  /* 0x019c50030a0075a7 */ /* 0x0004e2000802017f */
[----:B------:R-:W-:Y:S05]  /*4260*/  @!P0 BRA `(.L_x_151) ;  /* 0x0000000000048947 */ /* 0x000fea0003800000 */
[----:B------:R-:W-:Y:S01]  /*4270*/  BPT.TRAP 0x1 ;  /* 0x000000040000795c */ /* 0x000fe20000300000 */
.L_x_151:
[----:B---3--:R-:W-:Y:S05]  /*4280*/  @P1 BRA `(.L_x_152) ;  /* 0x0000000000081947 */ /* 0x008fea0003800000 */
[----:B------:R-:W3:Y:S02]  /*4290*/  SYNCS.PHASECHK.TRANS64.TRYWAIT P1, [R10+URZ+0x19c50], R3 ;  /* 0x019c50030a0075a7 */ /* 0x000ee4000802017f */
[----:B---3--:R-:W-:Y:S05]  /*42a0*/  @!P1 BRA `(.L_x_153) ;  /* 0x000000ac00c09947 */ /* 0x008fea0003800000 */
.L_x_152:
[----:B------:R-:W-:Y:S01]  /*42b0*/  R2UR UR6, R0 ;  /* 0x00000000000672ca */ /* 0x000fe200000e0000 */
[----:B------:R-:W-:Y:S01]  /*42c0*/  WARPGROUP.ARRIVE ;  /* 0x00000000000079c5 */ /* 0x000fe20000000000 */
[----:B------:R-:W-:Y:S01]  /*42d0*/  UMOV UR7, 0x40000040 ;  /* 0x4000004000077882 */ /* 0x000fe20000000000 */
[----:B01----:R-:W-:Y:S02]  /*42e0*/  FMNMX.FTZ R4, R24, R8, !PT ;  /* 0x0000000818047209 */ /* 0x003fe40007810000 */
[----:B--23--:R-:W-:Y:S02]  /*42f0*/  FMNMX.FTZ R3, R26, R7, !PT ;  /* 0x000000071a037209 */ /* 0x00cfe40007810000 */
[----:B------:R-:W-:Y:S02]  /*4300*/  FMNMX.FTZ R4, R25, R4, !PT ;  /* 0x0000000419047209 */ /* 0x000fe40007810000 */
[----:B------:R-:W-:Y:S02]  /*4310*/  FMNMX.FTZ R3, R27, R3, !PT ;  /* 0x000000031b037209 */ /* 0x000fe40007810000 */
[----:B------:R-:W-:-:S02]  /*4320*/  FMNMX.FTZ R4, R28, R4, !PT ;  /* 0x000000041c047209 */ /* 0x000fc40007810000 */
[----:B------:R-:W-:Y:S01]  /*4330*/  UIADD3 UR6, UR6, 0x3000, URZ ;  /* 0x0000300006067890 */ /* 0x000fe2000fffe03f */
[----:B------:R-:W-:Y:S02]  /*4340*/  FMNMX.FTZ R3, R30, R3, !PT ;  /* 0x000000031e037209 */ /* 0x000fe40007810000 */
[----:B------:R-:W-:Y:S01]  /*4350*/  FMNMX.FTZ R4, R29, R4, !PT ;  /* 0x000000041d047209 */ /* 0x000fe20007810000 */
[----:B------:R-:W-:Y:S01]  /*4360*/  USHF.R.U32.HI UR6, URZ, 0x4, UR6 ;  /* 0x000000043f067899 */ /* 0x000fe20008011606 */
[----:B------:R-:W-:Y:S02]  /*4370*/  FMNMX.FTZ R3, R31, R3, !PT ;  /* 0x000000031f037209 */ /* 0x000fe40007810000 */
[----:B------:R-:W-:Y:S01]  /*4380*/  FMNMX.FTZ R4, R32, R4, !PT ;  /* 0x0000000420047209 */ /* 0x000fe20007810000 */
[----:B------:R-:W-:Y:S01]  /*4390*/  ULOP3.LUT UR6, UR6, 0x3fff, URZ, 0xc0, !UPT ;  /* 0x00003fff06067892 */ /* 0x000fe2000f8ec03f */
[----:B------:R-:W-:Y:S02]  /*43a0*/  FMNMX.FTZ R3, R34, R3, !PT ;  /* 0x0000000322037209 */ /* 0x000fe40007810000 */
[----:B------:R-:W-:Y:S01]  /*43b0*/  FMNMX.FTZ R4, R33, R4, !PT ;  /* 0x0000000421047209 */ /* 0x000fe20007810000 */
[----:B------:R-:W-:Y:S01]  /*43c0*/  ULOP3.LUT UR6, UR6, 0x10000, URZ, 0xfc, !UPT ;  /* 0x0001000006067892 */ /* 0x000fe2000f8efc3f */
[----:B------:R-:W-:-:S02]  /*43d0*/  FMNMX.FTZ R3, R35, R3, !PT ;  /* 0x0000000323037209 */ /* 0x000fc40007810000 */
[----:B------:R-:W-:Y:S01]  /*43e0*/  FMNMX.FTZ R4, R36, R4, !PT ;  /* 0x0000000424047209 */ /* 0x000fe20007810000 */
[----:B------:R-:W-:Y:S01]  /*43f0*/  UIMAD UR10, UR19, 0x300, UR6 ;  /* 0x00000300130a78a4 */ /* 0x000fe2000f8e0206 */
[----:B------:R-:W-:Y:S02]  /*4400*/  FMNMX.FTZ R3, R38, R3, !PT ;  /* 0x0000000326037209 */ /* 0x000fe40007810000 */
[----:B------:R-:W-:Y:S02]  /*4410*/  FMNMX.FTZ R4, R37, R4, !PT ;  /* 0x0000000425047209 */ /* 0x000fe40007810000 */
[----:B------:R-:W-:Y:S02]  /*4420*/  FMNMX.FTZ R3, R39, R3, !PT ;  /* 0x0000000327037209 */ /* 0x000fe40007810000 */
[----:B------:R-:W-:Y:S01]  /*4430*/  UMOV UR6, UR10 ;  /* 0x0000000a00067c82 */ /* 0x000fe20008000000 */
[----:B------:R-:W-:Y:S01]  /*4440*/  FMNMX.FTZ R4, R40, R4, !PT ;  /* 0x0000000428047209 */ /* 0x000fe20007810000 */
[----:B------:R-:W-:Y:S01]  /*4450*/  QGMMA.64x96x32.F32.E4M3.E4M3 R88, R136, gdesc[UR4], R88, gsb0 ;  /* 0x0160000488587df3 */ /* 0x000fe20008000858 */
[----:B------:R-:W-:Y:S01]  /*4460*/  FMNMX.FTZ R3, R42, R3, !PT ;  /* 0x000000032a037209 */ /* 0x000fe20007810000 */
[----:B------:R-:W-:Y:S01]  /*4470*/  UIADD3 UR6, UR10, 0x2, URZ ;  /* 0x000000020a067890 */ /* 0x000fe2000fffe03f */
[----:B------:R-:W-:Y:S01]  /*4480*/  FMNMX.FTZ R4, R41, R4, !PT ;  /* 0x0000000429047209 */ /* 0x000fe20007810000 */
[----:B------:R-:W-:Y:S01]  /*4490*/  UMOV UR7, 0x40000040 ;  /* 0x4000004000077882 */ /* 0x000fe20000000000 */
        /* <DEDUP_REMOVED lines=44> */
[----:B------:R-:W-:-:S03]  /*4760*/  FMNMX.FTZ R3, R87, R3, !PT ;  /* 0x0000000357037209 */ /* 0x000fc60007810000 */
[----:B------:R-:W0:Y:S04]  /*4770*/  SHFL.BFLY PT, R12, R4, 0x2, 0x1f ;  /* 0x0c401f00040c7f89 */ /* 0x000e2800000e0000 */
[----:B------:R-:W1:Y:S01]  /*4780*/  SHFL.BFLY PT, R11, R3, 0x2, 0x1f ;  /* 0x0c401f00030b7f89 */ /* 0x000e6200000e0000 */
[----:B------:R-:W-:Y:S02]  /*4790*/  WARPGROUP.DEPBAR.LE gsb0, 0x0 ;  /* 0x00008000000079c5 */ /* 0x000fe40000010000 */
[----:B------:R-:W-:-:S06]  /*47a0*/  WARPGROUP.ARRIVE ;  /* 0x00000000000079c5 */ /* 0x000fcc0000000000 */
[----:B------:R-:W2:Y:S01]  /*47b0*/  S2R R139, SR_TID.X ;  /* 0x00000000008b7919 */ /* 0x000ea20000002100 */
[----:B------:R-:W-:Y:S01]  /*47c0*/  QGMMA.64x96x32.F32.E4M3.E4M3 R88, R140, gdesc[UR4], R88, gsb0 ;  /* 0x016000048c587df3 */ /* 0x000fe20008000858 */
[----:B------:R-:W-:Y:S01]  /*47d0*/  UIADD3 UR6, UR10, 0x4, URZ ;  /* 0x000000040a067890 */ /* 0x000fe2000fffe03f */
[----:B0-----:R-:W-:Y:S01]  /*47e0*/  FMNMX.FTZ R4, R4, R12, !PT ;  /* 0x0000000c04047209 */ /* 0x001fe20007810000 */
[----:B------:R-:W-:Y:S01]  /*47f0*/  UMOV UR7, 0x40000040 ;  /* 0x4000004000077882 */ /* 0x000fe20000000000 */
[----:B-1----:R-:W-:-:S03]  /*4800*/  FMNMX.FTZ R3, R3, R11, !PT ;  /* 0x0000000b03037209 */ /* 0x002fc60007810000 */
[----:B------:R-:W0:Y:S04]  /*4810*/  SHFL.BFLY PT, R12, R4, 0x1, 0x1f ;  /* 0x0c201f00040c7f89 */ /* 0x000e2800000e0000 */
[----:B------:R-:W1:Y:S01]  /*4820*/  SHFL.BFLY PT, R11, R3, 0x1, 0x1f ;  /* 0x0c201f00030b7f89 */ /* 0x000e6200000e0000 */
[----:B--2---:R-:W-:Y:S02]  /*4830*/  LOP3.LUT P1, RZ, R139, 0x7f, RZ, 0xc0, !PT ;  /* 0x0000007f8bff7812 */ /* 0x004fe4000782c0ff */
[----:B0-----:R-:W-:Y:S02]  /*4840*/  FMNMX.FTZ R4, R4, R12, !PT ;  /* 0x0000000c04047209 */ /* 0x001fe40007810000 */
[----:B-1----:R-:W-:Y:S01]  /*4850*/  FMNMX.FTZ R3, R3, R11, !PT ;  /* 0x0000000b03037209 */ /* 0x002fe20007810000 */
[----:B------:R-:W-:-:S02]  /*4860*/  IMAD.U32 R11, RZ, RZ, UR45 ;  /* 0x0000002dff0b7e24 */ /* 0x000fc4000f8e00ff */
[C---:B------:R-:W-:Y:S02]  /*4870*/  FADD.FTZ R8, -R4.reuse, R8 ;  /* 0x0000000804087221 */ /* 0x040fe40000010100 */
[----:B------:R-:W-:-:S01]  /*4880*/  FFMA.FTZ R11, R4, R11, -8 ;  /* 0xc1000000040b7423 */ /* 0x000fc2000001000b */
[----:B------:R-:W-:Y:S01]  /*4890*/  FADD.FTZ R7, -R3, R7 ;  /* 0x0000000703077221 */ /* 0x000fe20000010100 */
[----:B------:R-:W-:Y:S02]  /*48a0*/  FMUL.FTZ R8, R8, UR45 ;  /* 0x0000002d08087c20 */ /* 0x000fe40008410000 */
[----:B------:R-:W-:Y:S02]  /*48b0*/  @!P1 VIADD R9, R9, 0x19c40 ;  /* 0x00019c4009099836 */ /* 0x000fe40000000000 */
[----:B------:R-:W-:-:S01]  /*48c0*/  FFMA.FTZ R13, R25, UR45, -R11 ;  /* 0x0000002d190d7c23 */ /* 0x000fc2000801080b */
[--C-:B------:R-:W-:Y:S01]  /*48d0*/  FFMA.FTZ R25, R37, UR45, -R11.reuse ;  /* 0x0000002d25197c23 */ /* 0x100fe2000801080b */
[----:B------:R-:W-:-:S01]  /*48e0*/  FFMA.FTZ R37, R49, UR45, -R11 ;  /* 0x0000002d31257c23 */ /* 0x000fc2000801080b */
[--C-:B------:R-:W-:Y:S01]  /*48f0*/  FFMA.FTZ R49, R61, UR45, -R11.reuse ;  /* 0x0000002d3d317c23 */ /* 0x100fe2000801080b */
[----:B------:R-:W-:-:S01]  /*4900*/  FFMA.FTZ R61, R73, UR45, -R11 ;  /* 0x0000002d493d7c23 */ /* 0x000fc2000801080b */
[----:B------:R-:W-:-:S02]  /*4910*/  IMAD.U32 R73, RZ, RZ, UR45 ;  /* 0x0000002dff497e24 */ /* 0x000fc4000f8e00ff */
[----:B------:R-:W-:Y:S01]  /*4920*/  FMUL.FTZ R7, R7, UR45 ;  /* 0x0000002d07077c20 */ /* 0x000fe20008410000 */
[----:B------:R-:W-:Y:S01]  /*4930*/  FFMA.FTZ R12, R24, UR45, -R11 ;  /* 0x0000002d180c7c23 */ /* 0x000fe2000801080b */
[----:B------:R-:W-:Y:S01]  /*4940*/  MUFU.EX2 R8, R8 ;  /* 0x0000000800087308 */ /* 0x000fe20000000800 */
[----:B------:R-:W-:-:S01]  /*4950*/  FFMA.FTZ R73, R3, R73, -8 ;  /* 0xc100000003497423 */ /* 0x000fc20000010049 */
[--C-:B------:R-:W-:Y:S01]  /*4960*/  FFMA.FTZ R14, R28, UR45, -R11.reuse ;  /* 0x0000002d1c0e7c23 */ /* 0x100fe2000801080b */
[----:B------:R-:W-:-:S01]  /*4970*/  FFMA.FTZ R15, R29, UR45, -R11 ;  /* 0x0000002d1d0f7c23 */ /* 0x000fc2000801080b */
[----:B------:R-:W-:Y:S01]  /*4980*/  FFMA.FTZ R20, R32, UR45, -R11 ;  /* 0x0000002d20147c23 */ /* 0x000fe2000801080b */
        /* <DEDUP_REMOVED lines=11> */
[----:B------:R-:W0:Y:S01]  /*4a40*/  MUFU.EX2 R12, R12 ;  /* 0x0000000c000c7308 */ /* 0x000e220000000800 */
[----:B------:R-:W-:-:S01]  /*4a50*/  FFMA.FTZ R28, R40, UR45, -R11 ;  /* 0x0000002d281c7c23 */ /* 0x000fc2000801080b */
[----:B------:R-:W-:Y:S01]  /*4a60*/  FFMA.FTZ R42, R42, UR45, -R73 ;  /* 0x0000002d2a2a7c23 */ /* 0x000fe20008010849 */
[----:B------:R-:W-:-:S01]  /*4a70*/  FFMA.FTZ R29, R41, UR45, -R11 ;  /* 0x0000002d291d7c23 */ /* 0x000fc2000801080b */
[----:B------:R-:W-:Y:S01]  /*4a80*/  FFMA.FTZ R43, R43, UR45, -R73 ;  /* 0x0000002d2b2b7c23 */ /* 0x000fe20008010849 */
[----:B------:R-:W-:-:S01]  /*4a90*/  FFMA.FTZ R32, R44, UR45, -R11 ;  /* 0x0000002d2c207c23 */ /* 0x000fc2000801080b */
[----:B------:R-:W-:Y:S01]  /*4aa0*/  FFMA.FTZ R46, R46, UR45, -R73 ;  /* 0x0000002d2e2e7c23 */ /* 0x000fe20008010849 */
[----:B------:R-:W-:-:S01]  /*4ab0*/  FFMA.FTZ R33, R45, UR45, -R11 ;  /* 0x0000002d2d217c23 */ /* 0x000fc2000801080b */
[----:B------:R-:W1:Y:S01]  /*4ac0*/  MUFU.EX2 R26, R26 ;  /* 0x0000001a001a7308 */ /* 0x000e620000000800 */
[----:B------:R-:W-:-:S01]  /*4ad0*/  FFMA.FTZ R47, R47, UR45, -R73 ;  /* 0x0000002d2f2f7c23 */ /* 0x000fc20008010849 */
[----:B------:R-:W-:Y:S01]  /*4ae0*/  FFMA.FTZ R36, R48, UR45, -R11 ;  /* 0x0000002d30247c23 */ /* 0x000fe2000801080b */
[----:B------:R-:W-:-:S01]  /*4af0*/  FFMA.FTZ R50, R50, UR45, -R73 ;  /* 0x0000002d32327c23 */ /* 0x000fc20008010849 */
[----:B------:R-:W-:Y:S01]  /*4b00*/  FFMA.FTZ R51, R51, UR45, -R73 ;  /* 0x0000002d33337c23 */ /* 0x000fe20008010849 */
[----:B------:R-:W-:-:S01]  /*4b10*/  FFMA.FTZ R40, R52, UR45, -R11 ;  /* 0x0000002d34287c23 */ /* 0x000fc2000801080b */
[----:B------:R-:W-:Y:S01]  /*4b20*/  FFMA.FTZ R54, R54, UR45, -R73 ;  /* 0x0000002d36367c23 */ /* 0x000fe20008010849 */
[----:B------:R-:W-:-:S01]  /*4b30*/  FFMA.FTZ R41, R53, UR45, -R11 ;  /* 0x0000002d35297c23 */ /* 0x000fc2000801080b */
[----:B------:R-:W2:Y:S01]  /*4b40*/  MUFU.EX2 R13, R13 ;  /* 0x0000000d000d7308 */ /* 0x000ea20000000800 */
[----:B0-----:R-:W-:-:S01]  /*4b50*/  FFMA.FTZ R6, R8, R6, R12 ;  /* 0x0000000608067223 */ /* 0x001fc2000001000c */
[----:B------:R-:W-:Y:S01]  /*4b60*/  FFMA.FTZ R55, R55, UR45, -R73 ;  /* 0x0000002d37377c23 */ /* 0x000fe20008010849 */
[----:B------:R-:W-:-:S01]  /*4b70*/  FFMA.FTZ R44, R56, UR45, -R11 ;  /* 0x0000002d382c7c23 */ /* 0x000fc2000801080b */
[----:B------:R-:W-:Y:S01]  /*4b80*/  FFMA.FTZ R58, R58, UR45, -R73 ;  /* 0x0000002d3a3a7c23 */ /* 0x000fe20008010849 */
[----:B------:R-:W-:-:S01]  /*4b90*/  FFMA.FTZ R45, R57, UR45, -R11 ;  /* 0x0000002d392d7c23 */ /* 0x000fc2000801080b */
[----:B------:R-:W-:Y:S01]  /*4ba0*/  FFMA.FTZ R59, R59, UR45, -R73 ;  /* 0x0000002d3b3b7c23 */ /* 0x000fe20008010849 */
[----:B------:R-:W-:-:S01]  /*4bb0*/  FFMA.FTZ R48, R60, UR45, -R11 ;  /* 0x0000002d3c307c23 */ /* 0x000fc2000801080b */
[----:B------:R-:W0:Y:S01]  /*4bc0*/  MUFU.EX2 R27, R27 ;  /* 0x0000001b001b7308 */ /* 0x000e220000000800 */
[----:B-1----:R-:W-:-:S01]  /*4bd0*/  FFMA.FTZ R5, R7, R5, R26 ;  /* 0x0000000507057223 */ /* 0x002fc2000001001a */
[--C-:B------:R-:W-:Y:S01]  /*4be0*/  FFMA.FTZ R62, R62, UR45, -R73.reuse ;  /* 0x0000002d3e3e7c23 */ /* 0x100fe20008010849 */
[----:B------:R-:W-:-:S01]  /*4bf0*/  FFMA.FTZ R63, R63, UR45, -R73 ;  /* 0x0000002d3f3f7c23 */ /* 0x000fc20008010849 */
[----:B------:R-:W-:Y:S01]  /*4c00*/  FFMA.FTZ R52, R64, UR45, -R11 ;  /* 0x0000002d40347c23 */ /* 0x000fe2000801080b */
[----:B------:R-:W-:-:S01]  /*4c10*/  FFMA.FTZ R66, R66, UR45, -R73 ;  /* 0x0000002d42427c23 */ /* 0x000fc20008010849 */
[----:B------:R-:W-:Y:S01]  /*4c20*/  FFMA.FTZ R53, R65, UR45, -R11 ;  /* 0x0000002d41357c23 */ /* 0x000fe2000801080b */
[----:B------:R-:W-:-:S01]  /*4c30*/  FFMA.FTZ R67, R67, UR45, -R73 ;  /* 0x0000002d43437c23 */ /* 0x000fc20008010849 */
[----:B------:R-:W1:Y:S01]  /*4c40*/  MUFU.EX2 R14, R14 ;  /* 0x0000000e000e7308 */ /* 0x000e620000000800 */
[----:B--2---:R-:W-:-:S01]  /*4c50*/  FADD.FTZ R6, R13, R6 ;  /* 0x000000060d067221 */ /* 0x004fc20000010000 */
[----:B------:R-:W-:Y:S01]  /*4c60*/  FFMA.FTZ R56, R68, UR45, -R11 ;  /* 0x0000002d44387c23 */ /* 0x000fe2000801080b */
[----:B------:R-:W-:-:S01]  /*4c70*/  FFMA.FTZ R70, R70, UR45, -R73 ;  /* 0x0000002d46467c23 */ /* 0x000fc20008010849 */
[----:B------:R-:W-:Y:S01]  /*4c80*/  FFMA.FTZ R57, R69, UR45, -R11 ;  /* 0x0000002d45397c23 */ /* 0x000fe2000801080b */
[----:B------:R-:W-:-:S01]  /*4c90*/  FFMA.FTZ R71, R71, UR45, -R73 ;  /* 0x0000002d47477c23 */ /* 0x000fc20008010849 */
[----:B------:R-:W-:Y:S01]  /*4ca0*/  FFMA.FTZ R60, R72, UR45, -R11 ;  /* 0x0000002d483c7c23 */ /* 0x000fe2000801080b */
[----:B------:R-:W-:-:S01]  /*4cb0*/  FFMA.FTZ R74, R74, UR45, -R73 ;  /* 0x0000002d4a4a7c23 */ /* 0x000fc20008010849 */
[----:B------:R-:W2:Y:S01]  /*4cc0*/  MUFU.EX2 R30, R30 ;  /* 0x0000001e001e7308 */ /* 0x000ea20000000800 */
[----:B0-----:R-:W-:-:S01]  /*4cd0*/  FADD.FTZ R5, R27, R5 ;  /* 0x000000051b057221 */ /* 0x001fc20000010000 */
[----:B------:R-:W-:-:S02]  /*4ce0*/  WARPGROUP.DEPBAR.LE gsb0, 0x0 ;  /* 0x00008000000079c5 */ /* 0x000fc40000010000 */
[----:B------:R-:W-:Y:S01]  /*4cf0*/  WARPGROUP.ARRIVE ;  /* 0x00000000000079c5 */ /* 0x000fe20000000000 */
[----:B------:R-:W-:Y:S01]  /*4d00*/  FFMA.FTZ R75, R75, UR45, -R73 ;  /* 0x0000002d4b4b7c23 */ /* 0x000fe20008010849 */
[----:B------:R-:W-:-:S01]  /*4d10*/  FFMA.FTZ R64, R76, UR45, -R11 ;  /* 0x0000002d4c407c23 */ /* 0x000fc2000801080b */
[----:B------:R-:W-:Y:S01]  /*4d20*/  FFMA.FTZ R76, R78, UR45, -R73 ;  /* 0x0000002d4e4c7c23 */ /* 0x000fe20008010849 */
[----:B------:R-:W0:Y:S01]  /*4d30*/  MUFU.EX2 R15, R15 ;  /* 0x0000000f000f7308 */ /* 0x000e220000000800 */
[----:B-1----:R-:W-:-:S01]  /*4d40*/  FADD.FTZ R6, R14, R6 ;  /* 0x000000060e067221 */ /* 0x002fc20000010000 */
[----:B------:R-:W-:Y:S01]  /*4d50*/  QGMMA.64x96x32.F32.E4M3.E4M3 R88, R144, gdesc[UR4], R88, gsb0 ;  /* 0x0160000490587df3 */ /* 0x000fe20008000858 */
[----:B------:R-:W-:Y:S01]  /*4d60*/  UIADD3 UR6, UR10, 0x6, URZ ;  /* 0x000000060a067890 */ /* 0x000fe2000fffe03f */
[----:B------:R-:W-:Y:S01]  /*4d70*/  FFMA.FTZ R65, R77, UR45, -R11 ;  /* 0x0000002d4d417c23 */ /* 0x000fe2000801080b */
[----:B------:R-:W-:Y:S01]  /*4d80*/  UMOV UR7, 0x40000040 ;  /* 0x4000004000077882 */ /* 0x000fe20000000000 */
        /* <DEDUP_REMOVED lines=12> */
[----:B------:R-:W-:Y:S01]  /*4e50*/  FFMA.FTZ R73, R87, UR45, -R73 ;  /* 0x0000002d57497c23 */ /* 0x000fe20008010849 */
[----:B------:R-:W-:-:S05]  /*4e60*/  @!P1 PRMT R9, RZ, 0x654, R9 ;  /* 0x00000654ff099816 */ /* 0x000fca0000000009 */
        /* <DEDUP_REMOVED lines=23> */
[----:B------:R-:W-:Y:S02]  /*4fe0*/  WARPGROUP.DEPBAR.LE gsb0, 0x0 ;  /* 0x00008000000079c5 */ /* 0x000fe40000010000 */
[----:B------:R-:W-:Y:S01]  /*4ff0*/  WARPGROUP.ARRIVE ;  /* 0x00000000000079c5 */ /* 0x000fe20000000000 */
[----:B0-----:R-:W-:-:S04]  /*5000*/  FADD.FTZ R6, R29, R6 ;  /* 0x000000061d067221 */ /* 0x001fc80000010000 */
[----:B------:R-:W0:Y:S01]  /*5010*/  MUFU.EX2 R46, R46 ;  /* 0x0000002e002e7308 */ /* 0x000e220000000800 */
[----:B-1----:R-:W-:-:S01]  /*5020*/  FADD.FTZ R5, R43, R5 ;  /* 0x000000052b057221 */ /* 0x002fc20000010000 */
[----:B------:R-:W-:Y:S06]  /*5030*/  QGMMA.64x96x32.F32.E4M3.E4M3 R88, R148, gdesc[UR4], R88, gsb0 ;  /* 0x0160000494587df3 */ /* 0x000fec0008000858 */
        /* <DEDUP_REMOVED lines=27> */
[----:B0-----:R-:W-:-:S01]  /*51f0*/  FADD.FTZ R5, R58, R5 ;  /* 0x000000053a057221 */ /* 0x001fc20000010000 */
[----:B------:R-:W-:Y:S02]  /*5200*/  WARPGROUP.DEPBAR.LE gsb0, 0x0 ;  /* 0x00008000000079c5 */ /* 0x000fe40000010000 */
[----:B------:R0:W-:Y:S04]  /*5210*/  @!P1 SYNCS.ARRIVE.TRANS64.RED.A1T0 RZ, [R9+URZ], RZ ;  /* 0x000000ff09ff99a7 */ /* 0x0001e8000810043f */
[----:B------:R-:W3:Y:S01]  /*5220*/  MUFU.EX2 R48, R48 ;  /* 0x0000003000307308 */ /* 0x000ee20000000800 */
[----:B-1----:R-:W-:-:S07]  /*5230*/  FADD.FTZ R6, R45, R6 ;  /* 0x000000062d067221 */ /* 0x002fce0000010000 */
[----:B------:R-:W1:Y:S01]  /*5240*/  MUFU.EX2 R62, R62 ;  /* 0x0000003e003e7308 */ /* 0x000e620000000800 */
[----:B--2---:R-:W-:-:S07]  /*5250*/  FADD.FTZ R5, R59, R5 ;  /* 0x000000053b057221 */ /* 0x004fce0000010000 */
[----:B------:R-:W2:Y:S01]  /*5260*/  MUFU.EX2 R49, R49 ;  /* 0x0000003100317308 */ /* 0x000ea20000000800 */
[----:B---3--:R-:W-:-:S07]  /*5270*/  FADD.FTZ R6, R48, R6 ;  /* 0x0000000630067221 */ /* 0x008fce0000010000 */
        /* <DEDUP_REMOVED lines=49> */
[----:B-1----:R-:W-:-:S01]  /*5590*/  FADD.FTZ R5, R86, R5 ;  /* 0x0000000556057221 */ /* 0x002fc20000010000 */
[----:B--2---:R-:W-:-:S03]  /*55a0*/  FADD.FTZ R6, R11, R6 ;  /* 0x000000060b067221 */ /* 0x004fc60000010000 */
[----:B---3--:R-:W-:Y:S01]  /*55b0*/  FADD.FTZ R5, R73, R5 ;  /* 0x0000000549057221 */ /* 0x008fe20000010000 */
[----:B0-----:R-:W-:Y:S06]  /*55c0*/  @!P0 BRA `(.L_x_154) ;  /* 0x0000000000048947 */ /* 0x001fec0003800000 */
[----:B------:R-:W-:Y:S01]  /*55d0*/  BPT.TRAP 0x1 ;  /* 0x000000040000795c */ /* 0x000fe20000300000 */
.L_x_154:
[----:B------:R-:W-:Y:S01]  /*55e0*/  UISETP.GT.AND UP0, UPT, UR17, UR44, UPT ;  /* 0x0000002c1100728c */ /* 0x000fe2000bf04270 */
[----:B------:R-:W-:Y:S01]  /*55f0*/  VIADD R10, R10, 0x19c60 ;  /* 0x00019c600a0a7836 */ /* 0x000fe20000000000 */
[----:B------:R-:W-:Y:S01]  /*5600*/  F2FP.SATFINITE.E4M3.F32.PACK_AB_MERGE_C R14, R15, R14, RZ ;  /* 0x0000000e0f0e723e */ /* 0x000fe200048070ff */
[----:B------:R-:W-:Y:S01]  /*5610*/  UIADD3 UR17, UR17, -0x1, URZ ;  /* 0xffffffff11117890 */ /* 0x000fe2000fffe03f */
[----:B------:R-:W-:Y:S01]  /*5620*/  F2FP.SATFINITE.E4M3.F32.PACK_AB_MERGE_C R30, R31, R30, RZ ;  /* 0x0000001e1f1e723e */ /* 0x000fe200048070ff */
[----:B------:R-:W-:Y:S01]  /*5630*/  UMOV UR18, UR46 ;  /* 0x0000002e00127c82 */ /* 0x000fe20008000000 */
[----:B------:R-:W-:Y:S01]  /*5640*/  PLOP3.LUT P1, PT, PT, PT, UP0, 0x80, 0x0 ;  /* 0x000000000000781c */ /* 0x000fe20003f2f008 */
[----:B------:R-:W-:Y:S01]  /*5650*/  UMOV UR19, UR36 ;  /* 0x0000002400137c82 */ /* 0x000fe20008000000 */
[----:B------:R-:W-:Y:S01]  /*5660*/  PRMT R10, R2, 0x654, R10 ;  /* 0x00000654020a7816 */ /* 0x000fe2000000000a */
[----:B------:R-:W-:Y:S01]  /*5670*/  FMUL.FTZ R88, R88, R8 ;  /* 0x0000000858587220 */ /* 0x000fe20000410000 */
[----:B------:R-:W-:Y:S01]  /*5680*/  F2FP.SATFINITE.E4M3.F32.PACK_AB_MERGE_C R24, R25, R24, RZ ;  /* 0x000000181918723e */ /* 0x000fe200048070ff */
[----:B------:R-:W-:Y:S01]  /*5690*/  FMUL.FTZ R89, R89, R8 ;  /* 0x0000000859597220 */ /* 0x000fe20000410000 */
[----:B------:R-:W-:Y:S01]  /*56a0*/  F2FP.SATFINITE.E4M3.F32.PACK_AB_MERGE_C R38, R39, R38, RZ ;  /* 0x000000262726723e */ /* 0x000fe200048070ff */
[----:B------:R0:W-:Y:S01]  /*56b0*/  SYNCS.ARRIVE.TRANS64.RED.A1T0 RZ, [R10+URZ], RZ ;  /* 0x000000ff0aff79a7 */ /* 0x0001e2000810043f */
        /* <DEDUP_REMOVED lines=76> */
[----:B0-----:R-:W-:Y:S06]  /*5b80*/  @P1 BRA `(.L_x_155) ;  /* 0xffffffe400041947 */ /* 0x001fec000383ffff */
.L_x_145:
[----:B------:R-:W-:Y:S06]  /*5b90*/  BAR.ARV 0x8, 0x200 ;  /* 0x0208000000007b1d */ /* 0x000fec0000002000 */
[----:B------:R-:W-:Y:S05]  /*5ba0*/  @!P0 BRA `(.L_x_156) ;  /* 0x0000000000048947 */ /* 0x000fea0003800000 */
[----:B------:R-:W-:Y:S01]  /*5bb0*/  BPT.TRAP 0x1 ;  /* 0x000000040000795c */ /* 0x000fe20000300000 */
.L_x_156:
[----:B------:R-:W-:Y:S02]  /*5bc0*/  IMAD.U32 R8, RZ, RZ, UR46 ;  /* 0x0000002eff087e24 */ /* 0x000fe4000f8e00ff */
[----:B------:R-:W-:-:S03]  /*5bd0*/  IMAD.U32 R7, RZ, RZ, UR36 ;  /* 0x00000024ff077e24 */ /* 0x000fc6000f8e00ff */
[----:B------:R-:W-:Y:S01]  /*5be0*/  SHF.L.U32 R8, R8, 0x1f, RZ ;  /* 0x0000001f08087819 */ /* 0x000fe200000006ff */
[----:B------:R-:W-:-:S04]  /*5bf0*/  IMAD R7, R7, 0x8, R0 ;  /* 0x0000000807077824 */ /* 0x000fc800078e0200 */
[----:B------:R0:W1:Y:S01]  /*5c00*/  SYNCS.PHASECHK.TRANS64.TRYWAIT P1, [R7+URZ+0x19c50], R8 ;  /* 0x019c5008070075a7 */ /* 0x000062000802017f */
[----:B------:R-:W-:Y:S05]  /*5c10*/  @!P0 BRA `(.L_x_157) ;  /* 0x0000000000048947 */ /* 0x000fea0003800000 */
[----:B------:R-:W-:Y:S01]  /*5c20*/  BPT.TRAP 0x1 ;  /* 0x000000040000795c */ /* 0x000fe20000300000 */
.L_x_157:
[----:B-1----:R-:W-:Y:S05]  /*5c30*/  @P1 BRA `(.L_x_158) ;  /* 0x0000000000081947 */ /* 0x002fea0003800000 */
[----:B------:R-:W1:Y:S02]  /*5c40*/  SYNCS.PHASECHK.TRANS64.TRYWAIT P1, [R7+URZ+0x19c50], R8 ;  /* 0x019c5008070075a7 */ /* 0x000e64000802017f */
[----:B-1----:R-:W-:Y:S05]  /*5c50*/  @!P1 BRA `(.L_x_159) ;  /* 0x0000009400689947 */ /* 0x002fea0003800000 */
.L_x_158:
[----:B------:R-:W-:Y:S01]  /*5c60*/  VIADD R0, R0, 0x3000 ;  /* 0x0000300000007836 */ /* 0x000fe20000000000 */
[----:B------:R-:W-:Y:S05]  /*5c70*/  WARPSYNC.ALL ;  /* 0x0000000000007948 */ /* 0x000fea0003800000 */
[----:B------:R-:W-:Y:S01]  /*5c80*/  SHF.R.U32.HI R0, RZ, 0x4, R0 ;  /* 0x00000004ff007819 */ /* 0x000fe20000011600 */
[----:B------:R-:W-:Y:S01]  /*5c90*/  IMAD.U32 R9, RZ, RZ, UR36 ;  /* 0x00000024ff097e24 */ /* 0x000fe2000f8e00ff */
[----:B------:R-:W-:Y:S01]  /*5ca0*/  ULDC.64 UR4, c[0x0][0x9a0] ;  /* 0x0002680000047ab9 */ /* 0x000fe20000000a00 */
[----:B------:R-:W-:Y:S01]  /*5cb0*/  WARPGROUP.ARRIVE ;  /* 0x00000000000079c5 */ /* 0x000fe20000000000 */
[----:B------:R-:W-:Y:S01]  /*5cc0*/  LOP3.LUT R0, R0, 0x3fff, RZ, 0xc0, !PT ;  /* 0x00003fff00007812 */ /* 0x000fe200078ec0ff */
[----:B------:R-:W-:Y:S01]  /*5cd0*/  IMAD.MOV.U32 R14, RZ, RZ, 0x3f800000 ;  /* 0x3f800000ff0e7424 */ /* 0x000fe200078e00ff */
[----:B------:R-:W-:-:S02]  /*5ce0*/  ISETP.NE.U32.AND P1, PT, RZ, UR4, PT ;  /* 0x00000004ff007c0c */ /* 0x000fc4000bf25070 */
[----:B------:R-:W-:Y:S02]  /*5cf0*/  LOP3.LUT R0, R0, 0x10000, RZ, 0xfc, !PT ;  /* 0x0001000000007812 */ /* 0x000fe400078efcff */
[----:B------:R-:W-:-:S03]  /*5d00*/  ISETP.NE.AND.EX P1, PT, RZ, UR5, PT, P1 ;  /* 0x00000005ff007c0c */ /* 0x000fc6000bf25310 */
[----:B01----:R-:W-:Y:S02]  /*5d10*/  IMAD R8, R9, 0x300, R0 ;  /* 0x0000030009087824 */ /* 0x003fe400078e0200 */
[----:B------:R-:W-:-:S03]  /*5d20*/  IMAD.MOV.U32 R9, RZ, RZ, 0x40000040 ;  /* 0x40000040ff097424 */ /* 0x000fc600078e00ff */
[----:B------:R-:W-:Y:S02]  /*5d30*/  R2UR UR6, R8 ;  /* 0x00000000080672ca */ /* 0x000fe400000e0000 */
[----:B------:R-:W-:-:S03]  /*5d40*/  R2UR UR7, R9 ;  /* 0x00000000090772ca */ /* 0x000fc600000e0000 */
[----:B------:R-:W0:Y:S08]  /*5d50*/  @P1 LDC.64 R12, c[0x0][0x9c8] ;  /* 0x00027200ff0c1b82 */ /* 0x000e300000000a00 */
[----:B------:R-:W1:Y:S02]  /*5d60*/  @P1 LDC.64 R10, c[0x0][0x9d0] ;  /* 0x00027400ff0a1b82 */ /* 0x000e640000000a00 */
[----:B------:R-:W-:Y:S01]  /*5d70*/  QGMMA.64x96x32.F32.E4M3.E4M3 R88, R136, gdesc[UR4], R88, gsb0 ;  /* 0x0160000488587df3 */ /* 0x000fe20008000858 */
[----:B0-----:R-:W-:-:S04]  /*5d80*/  @P1 IMAD R0, R12, UR38, RZ ;  /* 0x000000260c001c24 */ /* 0x001fc8000f8e02ff */
[----:B------:R-:W-:Y:S02]  /*5d90*/  @P1 IMAD R9, R13, UR37, R0 ;  /* 0x000000250d091c24 */ /* 0x000fe4000f8e0200 */
[----:B------:R-:W-:-:S04]  /*5da0*/  @P1 IMAD.WIDE.U32 R12, R12, UR37, RZ ;  /* 0x000000250c0c1c25 */ /* 0x000fc8000f8e00ff */
[----:B------:R-:W-:Y:S02]  /*5db0*/  @P1 IMAD.IADD R13, R13, 0x1, R9 ;  /* 0x000000010d0d1824 */ /* 0x000fe400078e0209 */
[----:B-1----:R-:W-:-:S04]  /*5dc0*/  @P1 IMAD.WIDE.U32 R12, R10, UR39, R12 ;  /* 0x000000270a0c1c25 */ /* 0x002fc8000f8e000c */
[----:B------:R-:W-:Y:S01]  /*5dd0*/  @P1 IMAD R11, R11, UR39, R13 ;  /* 0x000000270b0b1c24 */ /* 0x000fe2000f8e020d */
[----:B------:R-:W-:-:S04]  /*5de0*/  @P1 LEA R10, P2, R12, UR4, 0x2 ;  /* 0x000000040c0a1c11 */ /* 0x000fc8000f8410ff */
[----:B------:R-:W-:-:S05]  /*5df0*/  @P1 LEA.HI.X R11, R12, UR5, R11, 0x2, P2 ;  /* 0x000000050c0b1c11 */ /* 0x000fca00090f140b */
[----:B------:R0:W2:Y:S01]  /*5e00*/  @P1 LDG.E R14, desc[UR52][R10.64] ;  /* 0x000000340a0e1981 */ /* 0x0000a2000c1e1900 */
[----:B------:R-:W-:Y:S02]  /*5e10*/  VIADD R12, R8, 0x2 ;  /* 0x00000002080c7836 */ /* 0x000fe40000000000 */
[----:B------:R-:W-:-:S03]  /*5e20*/  IMAD.MOV.U32 R13, RZ, RZ, 0x40000040 ;  /* 0x40000040ff0d7424 */ /* 0x000fc600078e00ff */
[----:B------:R-:W-:Y:S02]  /*5e30*/  R2UR UR6, R12 ;  /* 0x000000000c0672ca */ /* 0x000fe400000e0000 */
[----:B------:R-:W-:Y:S01]  /*5e40*/  R2UR UR7, R13 ;  /* 0x000000000d0772ca */ /* 0x000fe200000e0000 */
[----:B------:R-:W-:Y:S02]  /*5e50*/  WARPGROUP.DEPBAR.LE gsb0, 0x0 ;  /* 0x00008000000079c5 */ /* 0x000fe40000010000 */
[----:B------:R-:W-:-:S10]  /*5e60*/  WARPGROUP.ARRIVE ;  /* 0x00000000000079c5 */ /* 0x000fd40000000000 */
[----:B------:R-:W-:Y:S01]  /*5e70*/  QGMMA.64x96x32.F32.E4M3.E4M3 R88, R140, gdesc[UR4], R88, gsb0 ;  /* 0x016000048c587df3 */ /* 0x000fe20008000858 */
[----:B------:R-:W-:Y:S02]  /*5e80*/  VIADD R12, R8, 0x4 ;  /* 0x00000004080c7836 */ /* 0x000fe40000000000 */
[----:B------:R-:W-:-:S03]  /*5e90*/  IMAD.MOV.U32 R13, RZ, RZ, 0x40000040 ;  /* 0x40000040ff0d7424 */ /* 0x000fc600078e00ff */
[----:B------:R-:W-:Y:S02]  /*5ea0*/  R2UR UR6, R12 ;  /* 0x000000000c0672ca */ /* 0x000fe400000e0000 */
[----:B------:R-:W-:Y:S01]  /*5eb0*/  R2UR UR7, R13 ;  /* 0x000000000d0772ca */ /* 0x000fe200000e0000 */
[----:B------:R-:W-:Y:S01]  /*5ec0*/  VIADD R8, R8, 0x6 ;  /* 0x0000000608087836 */ /* 0x000fe20000000000 */
[----:B------:R-:W1:Y:S01]  /*5ed0*/  SHFL.BFLY PT, R13, R6, 0x2, 0x1f ;  /* 0x0c401f00060d7f89 */ /* 0x000e6200000e0000 */
[----:B------:R-:W-:-:S03]  /*5ee0*/  IMAD.MOV.U32 R9, RZ, RZ, 0x40000040 ;  /* 0x40000040ff097424 */ /* 0x000fc600078e00ff */
[----:B------:R-:W3:Y:S01]  /*5ef0*/  SHFL.BFLY PT, R12, R5, 0x2, 0x1f ;  /* 0x0c401f00050c7f89 */ /* 0x000ee200000e0000 */
[----:B------:R-:W-:Y:S02]  /*5f00*/  WARPGROUP.DEPBAR.LE gsb0, 0x0 ;  /* 0x00008000000079c5 */ /* 0x000fe40000010000 */
[----:B------:R-:W-:-:S06]  /*5f10*/  WARPGROUP.ARRIVE ;  /* 0x00000000000079c5 */ /* 0x000fcc0000000000 */
[----:B------:R-:W-:Y:S01]  /*5f20*/  QGMMA.64x96x32.F32.E4M3.E4M3 R88, R144, gdesc[UR4], R88, gsb0 ;  /* 0x0160000490587df3 */ /* 0x000fe20008000858 */
[----:B------:R-:W-:Y:S02]  /*5f30*/  R2UR UR6, R8 ;  /* 0x00000000080672ca */ /* 0x000fe400000e0000 */
[----:B------:R-:W-:Y:S01]  /*5f40*/  R2UR UR7, R9 ;  /* 0x00000000090772ca */ /* 0x000fe200000e0000 */
[----:B-1----:R-:W-:-:S01]  /*5f50*/  FADD.FTZ R13, R13, R6 ;  /* 0x000000060d0d7221 */ /* 0x002fc20000010000 */
[----:B---3--:R-:W-:-:S04]  /*5f60*/  FADD.FTZ R12, R12, R5 ;  /* 0x000000050c0c7221 */ /* 0x008fc80000010000 */
[----:B------:R-:W0:Y:S04]  /*5f70*/  SHFL.BFLY PT, R0, R13, 0x1, 0x1f ;  /* 0x0c201f000d007f89 */ /* 0x000e2800000e0000 */
[----:B------:R-:W1:Y:S01]  /*5f80*/  SHFL.BFLY PT, R9, R12, 0x1, 0x1f ;  /* 0x0c201f000c097f89 */ /* 0x000e6200000e0000 */
[----:B------:R-:W-:Y:S02]  /*5f90*/  IMAD.MOV.U32 R5, RZ, RZ, RZ ;  /* 0x000000ffff057224 */ /* 0x000fe400078e00ff */
[----:B0-----:R-:W-:Y:S01]  /*5fa0*/  FADD.FTZ R10, R13, R0 ;  /* 0x000000000d0a7221 */ /* 0x001fe20000010000 */
[----:B-1----:R-:W-:-:S04]  /*5fb0*/  FADD.FTZ R15, R12, R9 ;  /* 0x000000090c0f7221 */ /* 0x002fc80000010000 */
[C---:B------:R-:W-:Y:S01]  /*5fc0*/  FSETP.NE.FTZ.AND P1, PT, R10.reuse, RZ, PT ;  /* 0x000000ff0a00720b */ /* 0x040fe20003f35000 */
[----:B------:R-:W-:Y:S01]  /*5fd0*/  FMUL.FTZ R6, R10, 0.00390625 ;  /* 0x3b8000000a067820 */ /* 0x000fe20000410000 */
[----:B------:R-:W-:-:S04]  /*5fe0*/  FMUL.FTZ R21, R15, 0.00390625 ;  /* 0x3b8000000f157820 */ /* 0x000fc80000410000 */
        /* <DEDUP_REMOVED lines=18> */
[----:B------:R-:W-:Y:S01]  /*6110*/  @P3 FFMA.FTZ R20, R13, R3, R8 ;  /* 0x000000030d143223 */ /* 0x000fe20000010008 */
[----:B------:R-:W-:Y:S02]  /*6120*/  IMAD.MOV.U32 R0, RZ, RZ, -0x800000 ;  /* 0xff800000ff007424 */ /* 0x000fe400078e00ff */
[----:B------:R-:W-:Y:S01]  /*6130*/  @P2 FFMA.FTZ R0, R9, R4, R6 ;  /* 0x0000000409002223 */ /* 0x000fe20000010006 */
[-C--:B--2---:R-:W-:Y:S01]  /*6140*/  FMUL.FTZ R5, R5, R14.reuse ;  /* 0x0000000e05057220 */ /* 0x084fe20000410000 */
[----:B---3--:R-:W-:Y:S01]  /*6150*/  FMUL.FTZ R3, R11, R14 ;  /* 0x0000000e0b037220 */ /* 0x008fe20000410000 */
[----:B------:R-:W-:-:S02]  /*6160*/  WARPGROUP.DEPBAR.LE gsb0, 0x0 ;  /* 0x00008000000079c5 */ /* 0x000fc40000010000 */
[----:B------:R-:W-:Y:S05]  /*6170*/  @!P0 BRA `(.L_x_160) ;  /* 0x0000000000048947 */ /* 0x000fea0003800000 */
[----:B------:R-:W-:Y:S01]  /*6180*/  BPT.TRAP 0x1 ;  /* 0x000000040000795c */ /* 0x000fe20000300000 */
.L_x_160:
[----:B------:R-:W-:Y:S01]  /*6190*/  VIADD R7, R7, 0x19c60 ;  /* 0x00019c6007077836 */ /* 0x000fe20000000000 */
[----:B------:R-:W-:Y:S01]  /*61a0*/  UIADD3 UR36, UR36, 0x1, URZ ;  /* 0x0000000124247890 */ /* 0x000fe2000fffe03f */
[-C--:B------:R-:W-:Y:S01]  /*61b0*/  FMUL.FTZ R12, R88, R5.reuse ;  /* 0x00000005580c7220 */ /* 0x080fe20000410000 */
[-C--:B------:R-:W-:Y:S01]  /*61c0*/  FMUL.FTZ R8, R93, R5.reuse ;  /* 0x000000055d087220 */ /* 0x080fe20000410000 */
[-C--:B------:R-:W-:Y:S01]  /*61d0*/  FMUL.FTZ R14, R96, R5.reuse ;  /* 0x00000005600e7220 */ /* 0x080fe20000410000 */
[----:B------:R-:W-:Y:S01]  /*61e0*/  PRMT R7, R2, 0x654, R7 ;  /* 0x0000065402077816 */ /* 0x000fe20000000007 */
[----:B------:R-:W-:Y:S01]  /*61f0*/  UISETP.NE.AND UP0, UPT, UR36, 0x2, UPT ;  /* 0x000000022400788c */ /* 0x000fe2000bf05270 */
[-C--:B------:R-:W-:Y:S01]  /*6200*/  FMUL.FTZ R24, R101, R5.reuse ;  /* 0x0000000565187220 */ /* 0x080fe20000410000 */
[-C--:B------:R-:W-:Y:S01]  /*6210*/  FMUL.FTZ R11, R104, R5.reuse ;  /* 0x00000005680b7220 */ /* 0x080fe20000410000 */
[----:B------:R0:W-:Y:S01]  /*6220*/  SYNCS.ARRIVE.TRANS64.RED.A1T0 RZ, [R7+URZ], RZ ;  /* 0x000000ff07ff79a7 */ /* 0x0001e2000810043f */
[----:B------:R-:W-:Y:S01]  /*6230*/  USEL UR4, URZ, 0x1, UP0 ;  /* 0x000000013f047887 */ /* 0x000fe20008000000 */
        /* <DEDUP_REMOVED lines=43> */
[----:B------:R-:W-:Y:S01]  /*64f0*/  FMUL.FTZ R131, R131, R3 ;  /* 0x0000000383837220 */ /* 0x000fe20000410000 */
[----:B------:R-:W-:-:S02]  /*6500*/  UIADD3 UR47, UR47, 0x1, URZ ;  /* 0x000000012f2f7890 */ /* 0x000fc4000fffe03f */
[----:B------:R-:W-:Y:S02]  /*6510*/  USEL UR36, UR36, URZ, UP0 ;  /* 0x0000003f24247287 */ /* 0x000fe40008000000 */
[----:B0-----:R-:W-:-:S12]  /*6520*/  ULOP3.LUT UR46, UR46, UR4, URZ, 0x3c, !UPT ;  /* 0x000000042e2e7292 */ /* 0x001fd8000f8e3c3f */
.L_x_138:
[----:B------:R-:W0:Y:S08]  /*6530*/  S2UR UR4, SR_CgaCtaId ;  /* 0x00000000000479c3 */ /* 0x000e300000008800 */
[----:B------:R-:W-:Y:S01]  /*6540*/  BAR.SYNC.DEFER_BLOCKING 0x5, 0x200 ;  /* 0x0148000000007b1d */ /* 0x000fe20000010000 */
[----:B------:R-:W-:-:S05]  /*6550*/  UISETP.NE.AND UP0, UPT, UR43, URZ, UPT ;  /* 0x0000003f2b00728c */ /* 0x000fca000bf05270 */
[----:B------:R-:W-:Y:S01]  /*6560*/  UMOV UR8, 0x400 ;  /* 0x0000040000087882 */ /* 0x000fe20000000000 */
[----:B------:R-:W-:Y:S05]  /*6570*/  BSSY B0, `(.L_x_161) ;  /* 0x0000339000007945 */ /* 0x000fea0003800000 */
[----:B------:R-:W-:Y:S01]  /*6580*/  @!UP0 ULDC UR43, c[0x0][0xad4] ;  /* 0x0002b500002b8ab9 */ /* 0x000fe20000000800 */
[----:B0-----:R-:W-:-:S09]  /*6590*/  ULEA UR8, UR4, UR8, 0x18 ;  /* 0x0000000804087291 */ /* 0x001fd2000f8ec03f */
[----:B------:R-:W0:Y:S02]  /*65a0*/  LDS.128 R4, [UR8+0x19cd0] ;  /* 0x019cd008ff047984 */ /* 0x000e240008000c00 */
[----:B0-----:R-:W-:Y:S02]  /*65b0*/  R2UR UR5, R5 ;  /* 0x00000000050572ca */ /* 0x001fe400000e0000 */
[----:B------:R-:W-:Y:S02]  /*65c0*/  R2UR UR6, R6 ;  /* 0x00000000060672ca */ /* 0x000fe400000e0000 */
[----:B------:R-:W-:Y:S01]  /*65d0*/  R2UR UR7, R7 ;  /* 0x00000000070772ca */ /* 0x000fe200000e0000 */
[----:B------:R-:W-:Y:S06]  /*65e0*/  BAR.ARV 0x4, 0x200 ;  /* 0x0108000000007b1d */ /* 0x000fec0000002000 */
[----:B------:R-:W-:Y:S08]  /*65f0*/  @P0 BRA `(.L_x_162) ;  /* 0x0000002400e80947 */ /* 0x000ff00003800000 */
[----:B------:R-:W0:Y:S01]  /*6600*/  S2R R43, SR_TID.X ;  /* 0x00000000002b7919 */ /* 0x000e220000002100 */
[----:B------:R-:W-:Y:S01]  /*6610*/  ULDC.64 UR10, c[0x4][0x38] ;  /* 0x01000e00000a7ab9 */ /* 0x000fe20000000a00 */
[----:B------:R-:W1:Y:S01]  /*6620*/  S2UR UR4, SR_SWINHI ;  /* 0x00000000000479c3 */ /* 0x000e620000002f00 */
[----:B------:R-:W-:Y:S01]  /*6630*/  IMAD.MOV.U32 R6, RZ, RZ, 0x2 ;  /* 0x00000002ff067424 */ /* 0x000fe200078e00ff */
[----:B------:R-:W-:Y:S01]  /*6640*/  ULDC.64 UR14, c[0x0][0xc00] ;  /* 0x00030000000e7ab9 */ /* 0x000fe20000000a00 */
[----:B------:R-:W2:Y:S01]  /*6650*/  LDL R84, [R1+0x20] ;  /* 0x0000200001547983 */ /* 0x000ea20000100800 */
[----:B0-----:R-:W-:-:S05]  /*6660*/  IMAD.SHL.U32 R2, R43, 0x4, RZ ;  /* 0x000000042b027824 */ /* 0x001fca00078e00ff */
[----:B------:R-:W-:Y:S01]  /*6670*/  LOP3.LUT R2, R2, 0xc, RZ, 0xc0, !PT ;  /* 0x0000000c02027812 */ /* 0x000fe200078ec0ff */
[----:B------:R-:W-:Y:S03]  /*6680*/  BAR.SYNC.DEFER_BLOCKING 0x1, 0x180 ;  /* 0x0046000000007b1d */ /* 0x000fe60000010000 */
[----:B------:R-:W-:-:S05]  /*6690*/  IADD3 R2, P0, R2, UR10, RZ ;  /* 0x0000000a02027c10 */ /* 0x000fca000ff1e0ff */
[----:B------:R-:W-:-:S05]  /*66a0*/  IMAD.X R3, RZ, RZ, UR11, P0 ;  /* 0x0000000bff037e24 */ /* 0x000fca00080e06ff */
[----:B------:R0:W3:Y:S01]  /*66b0*/  LDG.E.CONSTANT R10, desc[UR52][R2.64] ;  /* 0x00000034020a7981 */ /* 0x0000e2000c1e9900 */
[----:B------:R-:W-:-:S03]  /*66c0*/  LOP3.LUT P0, R4, R43, 0x3, RZ, 0xc0, !PT ;  /* 0x000000032b047812 */ /* 0x000fc6000780c0ff */
[----:B------:R-:W4:Y:S01]  /*66d0*/  LDL R2, [R1+0x24] ;  /* 0x0000240001027983 */ /* 0x000f220000100800 */
[----:B------:R-:W-:Y:S01]  /*66e0*/  ISETP.EQ.OR P0, PT, R4, 0x3, !P0 ;  /* 0x000000030400780c */ /* 0x000fe20004702670 */
[----:B------:R-:W-:Y:S01]  /*66f0*/  UMOV UR10, UR8 ;  /* 0x00000008000a7c82 */ /* 0x000fe20008000000 */
[----:B-1----:R-:W-:Y:S02]  /*6700*/  UMOV UR11, UR4 ;  /* 0x00000004000b7c82 */ /* 0x002fe40008000000 */
        /* <DEDUP_REMOVED lines=47> */
[----:B------:R-:W-:Y:S01]  /*6a00*/  SEL R48, R131, R48, P0 ;  /* 0x0000003083307207 */ /* 0x000fe20000000000 */
[----:B------:R-:W-:Y:S02]  /*6a10*/  USHF.L.U32 UR4, UR37, 0x2, URZ ;  /* 0x0000000225047899 */ /* 0x000fe4000800063f */
[----:B------:R-:W-:Y:S02]  /*6a20*/  USHF.L.U64.HI UR16, UR37, 0x2, UR38 ;  /* 0x0000000225107899 */ /* 0x000fe40008010226 */
[----:B------:R-:W-:-:S04]  /*6a30*/  UIADD3 UR9, UP0, UR4, UR14, URZ ;  /* 0x0000000e04097290 */ /* 0x000fc8000ff1e03f */
[----:B------:R-:W-:Y:S01]  /*6a40*/  UIADD3.X UR12, UR16, UR15, URZ, UP0, !UPT ;  /* 0x0000000f100c7290 */ /* 0x000fe200087fe43f */
[----:B----4-:R-:W-:-:S03]  /*6a50*/  IMAD.WIDE R6, R2, R6, UR10 ;  /* 0x0000000a02067e25 */ /* 0x010fc6000f8e0206 */
[----:B------:R-:W-:-:S04]  /*6a60*/  IADD3 R21, P1, R6, 0x6020, RZ ;  /* 0x0000602006157810 */ /* 0x000fc80007f3e0ff */
[----:B0-----:R-:W-:Y:S02]  /*6a70*/  LOP3.LUT R2, R21, 0x180, RZ, 0xc0, !PT ;  /* 0x0000018015027812 */ /* 0x001fe400078ec0ff */
[----:B------:R-:W-:Y:S02]  /*6a80*/  IADD3 R11, P5, R6, 0x20, RZ ;  /* 0x00000020060b7810 */ /* 0x000fe40007fbe0ff */
[----:B------:R-:W-:Y:S02]  /*6a90*/  SHF.R.U64 R2, R2, 0x3, RZ ;  /* 0x0000000302027819 */ /* 0x000fe400000012ff */
[C---:B------:R-:W-:Y:S02]  /*6aa0*/  LOP3.LUT R3, R6.reuse, 0x180, RZ, 0xc0, !PT ;  /* 0x0000018006037812 */ /* 0x040fe400078ec0ff */
[----:B------:R-:W-:Y:S02]  /*6ab0*/  IADD3 R34, P4, R6, 0x3000, RZ ;  /* 0x0000300006227810 */ /* 0x000fe40007f9e0ff */
[----:B------:R-:W-:-:S02]  /*6ac0*/  LOP3.LUT R8, R2, R21, RZ, 0x3c, !PT ;  /* 0x0000001502087212 */ /* 0x000fc400078e3cff */
[C---:B------:R-:W-:Y:S02]  /*6ad0*/  IADD3 R99, P2, R6.reuse, 0x6000, RZ ;  /* 0x0000600006637810 */ /* 0x040fe40007f5e0ff */
[----:B------:R-:W-:Y:S02]  /*6ae0*/  IADD3 R97, P3, R6, 0x3020, RZ ;  /* 0x0000302006617810 */ /* 0x000fe40007f7e0ff */
[----:B------:R-:W-:Y:S02]  /*6af0*/  LOP3.LUT R2, R11, 0x180, RZ, 0xc0, !PT ;  /* 0x000001800b027812 */ /* 0x000fe400078ec0ff */
[----:B------:R-:W-:Y:S02]  /*6b00*/  SHF.R.U64 R3, R3, 0x3, RZ ;  /* 0x0000000303037819 */ /* 0x000fe400000012ff */
[----:B------:R-:W-:Y:S02]  /*6b10*/  LOP3.LUT R21, R34, 0x180, RZ, 0xc0, !PT ;  /* 0x0000018022157812 */ /* 0x000fe400078ec0ff */
[----:B------:R-:W-:-:S02]  /*6b20*/  LOP3.LUT R38, R99, 0x180, RZ, 0xc0, !PT ;  /* 0x0000018063267812 */ /* 0x000fc400078ec0ff */
[----:B------:R-:W-:Y:S02]  /*6b30*/  LOP3.LUT R4, R97, 0x180, RZ, 0xc0, !PT ;  /* 0x0000018061047812 */ /* 0x000fe400078ec0ff */
[----:B------:R-:W-:Y:S01]  /*6b40*/  SHF.R.U64 R2, R2, 0x3, RZ ;  /* 0x0000000302027819 */ /* 0x000fe200000012ff */
[--C-:B------:R-:W-:Y:S01]  /*6b50*/  IMAD.X R9, RZ, RZ, R7.reuse, P1 ;  /* 0x000000ffff097224 */ /* 0x100fe200008e0607 */
[----:B------:R-:W-:Y:S01]  /*6b60*/  LOP3.LUT R6, R3, R6, RZ, 0x3c, !PT ;  /* 0x0000000603067212 */ /* 0x000fe200078e3cff */
[----:B------:R-:W-:Y:S01]  /*6b70*/  IMAD.X R3, RZ, RZ, R7, P5 ;  /* 0x000000ffff037224 */ /* 0x000fe200028e0607 */
[----:B------:R-:W-:Y:S02]  /*6b80*/  SHF.R.U64 R21, R21, 0x3, RZ ;  /* 0x0000000315157819 */ /* 0x000fe400000012ff */
[----:B------:R-:W-:Y:S02]  /*6b90*/  SHF.R.U64 R38, R38, 0x3, RZ ;  /* 0x0000000326267819 */ /* 0x000fe400000012ff */
[----:B------:R-:W-:-:S02]  /*6ba0*/  SHF.R.U64 R4, R4, 0x3, RZ ;  /* 0x0000000304047819 */ /* 0x000fc400000012ff */
[----:B------:R-:W-:Y:S02]  /*6bb0*/  LOP3.LUT R2, R2, R11, RZ, 0x3c, !PT ;  /* 0x0000000b02027212 */ /* 0x000fe400078e3cff */
[----:B---3--:R-:W-:Y:S01]  /*6bc0*/  LOP3.LUT R52, R10, 0x2, RZ, 0x3c, !PT ;  /* 0x000000020a347812 */ /* 0x008fe200078e3cff */
[--C-:B------:R-:W-:Y:S01]  /*6bd0*/  IMAD.X R75, RZ, RZ, R7.reuse, P2 ;  /* 0x000000ffff4b7224 */ /* 0x100fe200010e0607 */
[----:B------:R-:W-:Y:S01]  /*6be0*/  LOP3.LUT R76, R21, R34, RZ, 0x3c, !PT ;  /* 0x00000022154c7212 */ /* 0x000fe200078e3cff */
[--C-:B------:R-:W-:Y:S01]  /*6bf0*/  IMAD.X R5, RZ, RZ, R7.reuse, P3 ;  /* 0x000000ffff057224 */ /* 0x100fe200018e0607 */
[----:B------:R-:W-:Y:S01]  /*6c00*/  MOV R21, R8 ;  /* 0x0000000800157202 */ /* 0x000fe20000000f00 */
[----:B------:R-:W-:Y:S01]  /*6c10*/  IMAD.X R77, RZ, RZ, R7, P4 ;  /* 0x000000ffff4d7224 */ /* 0x000fe200020e0607 */
[----:B------:R-:W-:Y:S01]  /*6c20*/  LOP3.LUT R74, R38, R99, RZ, 0x3c, !PT ;  /* 0x00000063264a7212 */ /* 0x000fe200078e3cff */
[----:B------:R-:W-:Y:S01]  /*6c30*/  SHFL.IDX PT, R58, R71, R10, 0x1c1f ;  /* 0x001c1f0a473a7589 */ /* 0x000fe200000e0000 */
[----:B------:R-:W-:-:S02]  /*6c40*/  LOP3.LUT R4, R4, R97, RZ, 0x3c, !PT ;  /* 0x0000006104047212 */ /* 0x000fc400078e3cff */
[----:B------:R-:W-:Y:S01]  /*6c50*/  MOV R9, R2 ;  /* 0x0000000200097202 */ /* 0x000fe20000000f00 */
[----:B------:R-:W-:Y:S01]  /*6c60*/  SHFL.IDX PT, R70, R43, R10, 0x1c1f ;  /* 0x001c1f0a2b467589 */ /* 0x000fe200000e0000 */
[----:B------:R-:W-:-:S03]  /*6c70*/  MOV R74, R74 ;  /* 0x0000004a004a7202 */ /* 0x000fc60000000f00 */
[----:B------:R-:W-:Y:S04]  /*6c80*/  SHFL.IDX PT, R69, R69, R10, 0x1c1f ;  /* 0x001c1f0a45457589 */ /* 0x000fe800000e0000 */
[----:B------:R-:W-:Y:S04]  /*6c90*/  SHFL.IDX PT, R3, R87, R10, 0x1c1f ;  /* 0x001c1f0a57037589 */ /* 0x000fe800000e0000 */
[----:B------:R-:W-:Y:S04]  /*6ca0*/  SHFL.IDX PT, R60, R135, R52, 0x1c1f ;  /* 0x001c1f34873c7589 */ /* 0x000fe800000e0000 */
[----:B------:R-:W0:Y:S04]  /*6cb0*/  SHFL.IDX PT, R71, R12, R52, 0x1c1f ;  /* 0x001c1f340c477589 */ /* 0x000e2800000e0000 */
[----:B------:R-:W1:Y:S01]  /*6cc0*/  SHFL.IDX PT, R40, R40, R52, 0x1c1f ;  /* 0x001c1f3428287589 */ /* 0x000e6200000e0000 */
[----:B------:R-:W-:-:S03]  /*6cd0*/  MOV R75, R4 ;  /* 0x00000004004b7202 */ /* 0x000fc60000000f00 */
[----:B------:R-:W-:Y:S01]  /*6ce0*/  SHFL.IDX PT, R8, R59, R10, 0x1c1f ;  /* 0x001c1f0a3b087589 */ /* 0x000fe200000e0000 */
[----:B------:R-:W-:-:S03]  /*6cf0*/  MOV R76, R76 ;  /* 0x0000004c004c7202 */ /* 0x000fc60000000f00 */
[----:B------:R-:W3:Y:S01]  /*6d00*/  SHFL.IDX PT, R41, R41, R52, 0x1c1f ;  /* 0x001c1f3429297589 */ /* 0x000ee200000e0000 */
[----:B------:R-:W-:-:S03]  /*6d10*/  MOV R11, R6 ;  /* 0x00000006000b7202 */ /* 0x000fc60000000f00 */
[----:B------:R-:W-:Y:S04]  /*6d20*/  SHFL.IDX PT, R50, R45, R10, 0x1c1f ;  /* 0x001c1f0a2d327589 */ /* 0x000fe800000e0000 */
[----:B------:R-:W-:Y:S04]  /*6d30*/  SHFL.IDX PT, R54, R53, R10, 0x1c1f ;  /* 0x001c1f0a35367589 */ /* 0x000fe800000e0000 */
[----:B------:R-:W-:Y:S04]  /*6d40*/  SHFL.IDX PT, R78, R73, R10, 0x1c1f ;  /* 0x001c1f0a494e7589 */ /* 0x000fe800000e0000 */
[----:B------:R-:W4:Y:S04]  /*6d50*/  SHFL.IDX PT, R13, R13, R52, 0x1c1f ;  /* 0x001c1f340d0d7589 */ /* 0x000f2800000e0000 */
[----:B------:R-:W2:Y:S04]  /*6d60*/  SHFL.IDX PT, R59, R32, R52, 0x1c1f ;  /* 0x001c1f34203b7589 */ /* 0x000ea800000e0000 */
[----:B------:R-:W-:Y:S04]  /*6d70*/  SHFL.IDX PT, R49, R49, R10, 0x1c1f ;  /* 0x001c1f0a31317589 */ /* 0x000fe800000e0000 */
[----:B------:R-:W-:Y:S04]  /*6d80*/  SHFL.IDX PT, R51, R51, R10, 0x1c1f ;  /* 0x001c1f0a33337589 */ /* 0x000fe800000e0000 */
[----:B------:R-:W-:Y:S04]  /*6d90*/  SHFL.IDX PT, R42, R55, R10, 0x1c1f ;  /* 0x001c1f0a372a7589 */ /* 0x000fe800000e0000 */
[----:B------:R-:W-:Y:S04]  /*6da0*/  SHFL.IDX PT, R53, R79, R10, 0x1c1f ;  /* 0x001c1f0a4f357589 */ /* 0x000fe800000e0000 */
[----:B------:R-:W-:Y:S04]  /*6db0*/  SHFL.IDX PT, R56, R15, R52, 0x1c1f ;  /* 0x001c1f340f387589 */ /* 0x000fe800000e0000 */
[----:B------:R-:W2:Y:S04]  /*6dc0*/  SHFL.IDX PT, R14, R14, R52, 0x1c1f ;  /* 0x001c1f340e0e7589 */ /* 0x000ea800000e0000 */
[----:B------:R-:W2:Y:S04]  /*6dd0*/  SHFL.IDX PT, R12, R33, R52, 0x1c1f ;  /* 0x001c1f34210c7589 */ /* 0x000ea800000e0000 */
[----:B------:R-:W2:Y:S04]  /*6de0*/  SHFL.IDX PT, R55, R24, R52, 0x1c1f ;  /* 0x001c1f3418377589 */ /* 0x000ea800000e0000 */
[----:B------:R-:W-:Y:S04]  /*6df0*/  SHFL.IDX PT, R4, R65, R10, 0x1c1f ;  /* 0x001c1f0a41047589 */ /* 0x000fe800000e0000 */
[----:B------:R-:W-:Y:S04]  /*6e00*/  SHFL.IDX PT, R77, R26, R52, 0x1c1f ;  /* 0x001c1f341a4d7589 */ /* 0x000fe800000e0000 */
[----:B------:R-:W2:Y:S04]  /*6e10*/  SHFL.IDX PT, R15, R30, R52, 0x1c1f ;  /* 0x001c1f341e0f7589 */ /* 0x000ea800000e0000 */
[----:B------:R-:W-:Y:S04]  /*6e20*/  SHFL.IDX PT, R81, R81, R10, 0x1c1f ;  /* 0x001c1f0a51517589 */ /* 0x000fe800000e0000 */
[----:B------:R-:W-:Y:S04]  /*6e30*/  SHFL.IDX PT, R7, R91, R10, 0x1c1f ;  /* 0x001c1f0a5b077589 */ /* 0x000fe800000e0000 */
[----:B------:R-:W2:Y:S04]  /*6e40*/  SHFL.IDX PT, R25, R25, R52, 0x1c1f ;  /* 0x001c1f3419197589 */ /* 0x000ea800000e0000 */
[----:B------:R-:W-:Y:S04]  /*6e50*/  SHFL.IDX PT, R27, R27, R52, 0x1c1f ;  /* 0x001c1f341b1b7589 */ /* 0x000fe800000e0000 */
[----:B------:R-:W2:Y:S04]  /*6e60*/  SHFL.IDX PT, R24, R35, R52, 0x1c1f ;  /* 0x001c1f3423187589 */ /* 0x000ea800000e0000 */
[----:B------:R-:W2:Y:S04]  /*6e70*/  SHFL.IDX PT, R26, R47, R52, 0x1c1f ;  /* 0x001c1f342f1a7589 */ /* 0x000ea800000e0000 */
[----:B------:R-:W-:Y:S04]  /*6e80*/  SHFL.IDX PT, R45, R93, R10, 0x1c1f ;  /* 0x001c1f0a5d2d7589 */ /* 0x000fe800000e0000 */
[----:B------:R-:W2:Y:S04]  /*6e90*/  SHFL.IDX PT, R36, R36, R52, 0x1c1f ;  /* 0x001c1f3424247589 */ /* 0x000ea800000e0000 */
[----:B------:R-:W-:Y:S04]  /*6ea0*/  SHFL.IDX PT, R46, R57, R10, 0x1c1f ;  /* 0x001c1f0a392e7589 */ /* 0x000fe800000e0000 */
[----:B------:R-:W-:Y:S04]  /*6eb0*/  SHFL.IDX PT, R83, R83, R10, 0x1c1f ;  /* 0x001c1f0a53537589 */ /* 0x000fe800000e0000 */
[----:B------:R-:W-:Y:S04]  /*6ec0*/  SHFL.IDX PT, R43, R95, R10, 0x1c1f ;  /* 0x001c1f0a5f2b7589 */ /* 0x000fe800000e0000 */
[----:B------:R-:W-:Y:S04]  /*6ed0*/  SHFL.IDX PT, R6, R85, R10, 0x1c1f ;  /* 0x001c1f0a55067589 */ /* 0x000fe800000e0000 */
[----:B------:R-:W2:Y:S04]  /*6ee0*/  SHFL.IDX PT, R80, R37, R52, 0x1c1f ;  /* 0x001c1f3425507589 */ /* 0x000ea800000e0000 */
[----:B------:R-:W2:Y:S04]  /*6ef0*/  SHFL.IDX PT, R82, R44, R52, 0x1c1f ;  /* 0x001c1f342c527589 */ /* 0x000ea800000e0000 */
[----:B------:R-:W-:Y:S04]  /*6f00*/  SHFL.IDX PT, R38, R61, R10, 0x1c1f ;  /* 0x001c1f0a3d267589 */ /* 0x000fe800000e0000 */
[----:B------:R-:W-:Y:S04]  /*6f10*/  SHFL.IDX PT, R5, R63, R10, 0x1c1f ;  /* 0x001c1f0a3f057589 */ /* 0x000fe800000e0000 */
[----:B------:R-:W-:Y:S04]  /*6f20*/  SHFL.IDX PT, R2, R67, R10, 0x1c1f ;  /* 0x001c1f0a43027589 */ /* 0x000fe800000e0000 */
[----:B------:R-:W-:Y:S04]  /*6f30*/  SHFL.IDX PT, R34, R89, R10, 0x1c1f ;  /* 0x001c1f0a59227589 */ /* 0x000fe800000e0000 */
[----:B------:R-:W2:Y:S04]  /*6f40*/  SHFL.IDX PT, R79, R28, R52, 0x1c1f ;  /* 0x001c1f341c4f7589 */ /* 0x000ea800000e0000 */
[----:B------:R-:W-:Y:S04]  /*6f50*/  SHFL.IDX PT, R31, R31, R52, 0x1c1f ;  /* 0x001c1f341f1f7589 */ /* 0x000fe800000e0000 */
[----:B------:R-:W2:Y:S04]  /*6f60*/  SHFL.IDX PT, R85, R39, R52, 0x1c1f ;  /* 0x001c1f3427557589 */ /* 0x000ea800000e0000 */
[----:B------:R3:W2:Y:S04]  /*6f70*/  SHFL.IDX PT, R10, R29, R52, 0x1c1f ;  /* 0x001c1f341d0a7589 */ /* 0x0006a800000e0000 */
[----:B------:R2:W2:Y:S01]  /*6f80*/  SHFL.IDX PT, R87, R48, R52, 0x1c1f ;  /* 0x001c1f3430577589 */ /* 0x0004a200000e0000 */
[----:B0-----:R-:W-:-:S02]  /*6f90*/  SEL R72, R70, R71, P0 ;  /* 0x0000004746487207 */ /* 0x001fc40000000000 */
[----:B-1----:R-:W-:Y:S02]  /*6fa0*/  SEL R68, R69, R40, P0 ;  /* 0x0000002845447207 */ /* 0x002fe40000000000 */
[----:B------:R-:W-:Y:S02]  /*6fb0*/  SEL R66, R40, R69, P0 ;  /* 0x0000004528427207 */ /* 0x000fe40000000000 */
[----:B---3--:R-:W-:Y:S02]  /*6fc0*/  SEL R29, R3, R60, P0 ;  /* 0x0000003c031d7207 */ /* 0x008fe40000000000 */
[----:B------:R-:W-:Y:S02]  /*6fd0*/  SEL R3, R60, R3, P0 ;  /* 0x000000033c037207 */ /* 0x000fe40000000000 */
[----:B------:R-:W-:Y:S02]  /*6fe0*/  SEL R70, R71, R70, P0 ;  /* 0x0000004647467207 */ /* 0x000fe40000000000 */
[----:B------:R-:W-:-:S02]  /*6ff0*/  SEL R69, R58, R41, P0 ;  /* 0x000000293a457207 */ /* 0x000fc40000000000 */
[----:B------:R-:W-:Y:S02]  /*7000*/  SEL R67, R41, R58, P0 ;  /* 0x0000003a29437207 */ /* 0x000fe40000000000 */
[----:B----4-:R-:W-:Y:S02]  /*7010*/  SEL R73, R50, R13, P0 ;  /* 0x0000000d32497207 */ /* 0x010fe40000000000 */
[----:B------:R-:W-:Y:S02]  /*7020*/  SEL R71, R13, R50, P0 ;  /* 0x000000320d477207 */ /* 0x000fe40000000000 */
[----:B--2---:R-:W-:Y:S02]  /*7030*/  SEL R60, R78, R59, P0 ;  /* 0x0000003b4e3c7207 */ /* 0x004fe40000000000 */
        /* <DEDUP_REMOVED lines=19> */
[----:B------:R-:W-:-:S02]  /*7170*/  F2FP.BF16.F32.PACK_AB R12, R73, R72 ;  /* 0x00000048490c723e */ /* 0x000fc400000010ff */
[----:B------:R-:W-:Y:S02]  /*7180*/  F2FP.BF16.F32.PACK_AB R13, R69, R68 ;  /* 0x00000044450d723e */ /* 0x000fe400000010ff */
[----:B------:R-:W-:Y:S02]  /*7190*/  F2FP.BF16.F32.PACK_AB R14, R71, R70 ;  /* 0x00000046470e723e */ /* 0x000fe400000010ff */
[----:B------:R-:W-:Y:S02]  /*71a0*/  F2FP.BF16.F32.PACK_AB R15, R67, R66 ;  /* 0x00000042430f723e */ /* 0x000fe400000010ff */
        /* <DEDUP_REMOVED lines=14> */
[----:B------:R-:W-:Y:S01]  /*7290*/  SEL R33, R2, R31, P0 ;  /* 0x0000001f02217207 */ /* 0x000fe20000000000 */
[----:B------:R0:W-:Y:S01]  /*72a0*/  STSM.16.M88.4 [R11], R12 ;  /* 0x0000000c0b007844 */ /* 0x0001e20000000200 */
[----:B------:R-:W-:-:S02]  /*72b0*/  SEL R38, R79, R38, P0 ;  /* 0x000000264f267207 */ /* 0x000fc40000000000 */
[----:B------:R-:W-:Y:S02]  /*72c0*/  SEL R41, R5, R10, P0 ;  /* 0x0000000a05297207 */ /* 0x000fe40000000000 */
[----:B------:R-:W-:Y:S02]  /*72d0*/  SEL R39, R10, R5, P0 ;  /* 0x000000050a277207 */ /* 0x000fe40000000000 */
[----:B------:R-:W-:Y:S02]  /*72e0*/  SEL R34, R85, R34, P0 ;  /* 0x0000002255227207 */ /* 0x000fe40000000000 */
[----:B------:R-:W-:Y:S01]  /*72f0*/  SEL R31, R31, R2, P0 ;  /* 0x000000021f1f7207 */ /* 0x000fe20000000000 */
[----:B------:R1:W-:Y:S01]  /*7300*/  STSM.16.M88.4 [R9], R24 ;  /* 0x0000001809007844 */ /* 0x0003e20000000200 */
[----:B------:R-:W-:Y:S02]  /*7310*/  SEL R28, R6, R87, P0 ;  /* 0x00000057061c7207 */ /* 0x000fe40000000000 */
[----:B------:R-:W-:-:S02]  /*7320*/  SEL R2, R87, R6, P0 ;  /* 0x0000000657027207 */ /* 0x000fc40000000000 */
[----:B------:R-:W-:Y:S02]  /*7330*/  F2FP.BF16.F32.PACK_AB R4, R57, R56 ;  /* 0x000000383904723e */ /* 0x000fe400000010ff */
[----:B------:R-:W-:Y:S02]  /*7340*/  F2FP.BF16.F32.PACK_AB R6, R55, R54 ;  /* 0x000000363706723e */ /* 0x000fe400000010ff */
[----:B------:R-:W-:Y:S02]  /*7350*/  F2FP.BF16.F32.PACK_AB R7, R51, R50 ;  /* 0x000000323307723e */ /* 0x000fe400000010ff */
[----:B------:R-:W-:Y:S02]  /*7360*/  F2FP.BF16.F32.PACK_AB R5, R53, R52 ;  /* 0x000000343505723e */ /* 0x000fe400000010ff */
[----:B------:R-:W-:Y:S02]  /*7370*/  F2FP.BF16.F32.PACK_AB R8, R49, R48 ;  /* 0x000000303108723e */ /* 0x000fe400000010ff */
[----:B------:R-:W-:-:S02]  /*7380*/  F2FP.BF16.F32.PACK_AB R10, R47, R46 ;  /* 0x0000002e2f0a723e */ /* 0x000fc400000010ff */
[----:B0-----:R-:W-:Y:S02]  /*7390*/  F2FP.BF16.F32.PACK_AB R11, R43, R42 ;  /* 0x0000002a2b0b723e */ /* 0x001fe400000010ff */
[----:B-1----:R-:W-:Y:S02]  /*73a0*/  F2FP.BF16.F32.PACK_AB R9, R45, R44 ;  /* 0x0000002c2d09723e */ /* 0x002fe400000010ff */
[----:B------:R-:W-:Y:S02]  /*73b0*/  F2FP.BF16.F32.PACK_AB R12, R41, R40 ;  /* 0x00000028290c723e */ /* 0x000fe400000010ff */
[----:B------:R-:W-:Y:S02]  /*73c0*/  F2FP.BF16.F32.PACK_AB R14, R39, R38 ;  /* 0x00000026270e723e */ /* 0x000fe400000010ff */
[----:B------:R-:W-:Y:S02]  /*73d0*/  F2FP.BF16.F32.PACK_AB R15, R35, R34 ;  /* 0x00000022230f723e */ /* 0x000fe400000010ff */
[----:B------:R-:W-:-:S02]  /*73e0*/  F2FP.BF16.F32.PACK_AB R13, R37, R36 ;  /* 0x00000024250d723e */ /* 0x000fc400000010ff */
[----:B------:R-:W-:Y:S02]  /*73f0*/  F2FP.BF16.F32.PACK_AB R25, R29, R28 ;  /* 0x0000001c1d19723e */ /* 0x000fe400000010ff */
[----:B------:R-:W-:Y:S02]  /*7400*/  F2FP.BF16.F32.PACK_AB R26, R31, R30 ;  /* 0x0000001e1f1a723e */ /* 0x000fe400000010ff */
[----:B------:R-:W-:Y:S02]  /*7410*/  F2FP.BF16.F32.PACK_AB R27, R3, R2 ;  /* 0x00000002031b723e */ /* 0x000fe400000010ff */
[----:B------:R-:W-:Y:S01]  /*7420*/  F2FP.BF16.F32.PACK_AB R24, R33, R32 ;  /* 0x000000202118723e */ /* 0x000fe200000010ff */
[----:B------:R-:W-:Y:S04]  /*7430*/  STSM.16.M88.4 [R76], R4 ;  /* 0x000000044c007844 */ /* 0x000fe80000000200 */
[----:B------:R-:W-:Y:S04]  /*7440*/  STSM.16.M88.4 [R75], R8 ;  /* 0x000000084b007844 */ /* 0x000fe80000000200 */
[----:B------:R0:W-:Y:S04]  /*7450*/  STSM.16.M88.4 [R74], R12 ;  /* 0x0000000c4a007844 */ /* 0x0001e80000000200 */
[----:B------:R1:W-:Y:S01]  /*7460*/  STSM.16.M88.4 [R21], R24 ;  /* 0x0000001815007844 */ /* 0x0003e20000000200 */
[----:B------:R-:W-:Y:S01]  /*7470*/  BAR.SYNC.DEFER_BLOCKING 0x1, 0x180 ;  /* 0x0046000000007b1d */ /* 0x000fe20000010000 */
[----:B------:R-:W-:-:S04]  /*7480*/  ISETP.NE.U32.AND P0, PT, RZ, UR14, PT ;  /* 0x0000000eff007c0c */ /* 0x000fc8000bf05070 */
[----:B------:R-:W-:Y:S01]  /*7490*/  ISETP.NE.AND.EX P0, PT, RZ, UR15, PT, P0 ;  /* 0x0000000fff007c0c */ /* 0x000fe2000bf05300 */
[----:B------:R-:W-:Y:S02]  /*74a0*/  IMAD.U32 R78, RZ, RZ, UR9 ;  /* 0x00000009ff4e7e24 */ /* 0x000fe4000f8e00ff */
[----:B------:R-:W-:Y:S01]  /*74b0*/  IMAD.U32 R79, RZ, RZ, UR12 ;  /* 0x0000000cff4f7e24 */ /* 0x000fe2000f8e00ff */
[----:B0-----:R-:W0:Y:S01]  /*74c0*/  LDC R74, c[0x0][0xbe8] ;  /* 0x0002fa00ff4a7b82 */ /* 0x001e220000000800 */
[----:B------:R-:W-:-:S08]  /*74d0*/  ULDC.64 UR12, c[0x0][0xc08] ;  /* 0x00030200000c7ab9 */ /* 0x000fd00000000a00 */
[----:B------:R-:W2:Y:S01]  /*74e0*/  @P0 LDG.E R77, desc[UR52][R78.64] ;  /* 0x000000344e4d0981 */ /* 0x000ea2000c1e1900 */
[----:B------:R-:W-:-:S04]  /*74f0*/  UISETP.NE.U32.AND UP0, UPT, UR12, URZ, UPT ;  /* 0x0000003f0c00728c */ /* 0x000fc8000bf05070 */
[----:B------:R-:W-:Y:S01]  /*7500*/  UISETP.NE.AND.EX UP0, UPT, UR13, URZ, UPT, UP0 ;  /* 0x0000003f0d00728c */ /* 0x000fe2000bf05300 */
[----:B0-----:R-:W-:-:S10]  /*7510*/  ISETP.NE.AND P1, PT, R74, 0x1, PT ;  /* 0x000000014a00780c */ /* 0x001fd40003f25270 */
[----:B------:R-:W-:-:S03]  /*7520*/  @UP0 UIADD3 UR12, UP1, UR4, UR12, URZ ;  /* 0x0000000c040c0290 */ /* 0x000fc6000ff3e03f */
[----:B------:R-:W0:Y:S01]  /*7530*/  @P1 LDC R6, c[0x0][0xbec] ;  /* 0x0002fb00ff061b82 */ /* 0x000e220000000800 */
[----:B------:R-:W-:Y:S02]  /*7540*/  @UP0 UIADD3.X UR13, UR16, UR13, URZ, UP1, !UPT ;  /* 0x0000000d100d0290 */ /* 0x000fe40008ffe43f */
[----:B------:R-:W-:Y:S01]  /*7550*/  UISETP.GT.AND UP1, UPT, UR43, 0x1, UPT ;  /* 0x000000012b00788c */ /* 0x000fe2000bf24270 */
[----:B------:R-:W-:-:S04]  /*7560*/  UMOV UR20, 0x9b8 ;  /* 0x000009b800147882 */ /* 0x000fc80000000000 */
[----:B------:R-:W3:Y:S01]  /*7570*/  @P1 LDC R11, c[0x0][0xbf0] ;  /* 0x0002fc00ff0b1b82 */ /* 0x000ee20000000800 */
[----:B------:R-:W-:Y:S01]  /*7580*/  USEL UR20, UR20, 0x978, UP1 ;  /* 0x0000097814147887 */ /* 0x000fe20008800000 */
[----:B------:R-:W-:Y:S01]  /*7590*/  PLOP3.LUT P4, PT, PT, PT, UP0, 0x80, 0x0 ;  /* 0x000000000000781c */ /* 0x000fe20003f8f008 */
[----:B------:R-:W-:Y:S01]  /*75a0*/  UISETP.NE.U32.AND UP0, UPT, UR14, URZ, UPT ;  /* 0x0000003f0e00728c */ /* 0x000fe2000bf05070 */
[----:B------:R-:W-:Y:S01]  /*75b0*/  IMAD.U32 R13, RZ, RZ, UR41 ;  /* 0x00000029ff0d7e24 */ /* 0x000fe2000f8e00ff */
[----:B------:R-:W-:Y:S01]  /*75c0*/  ULDC UR4, c[0x0][0xa88] ;  /* 0x0002a20000047ab9 */ /* 0x000fe20000000800 */
[----:B------:R-:W-:Y:S01]  /*75d0*/  IMAD.U32 R4, RZ, RZ, UR12 ;  /* 0x0000000cff047e24 */ /* 0x000fe2000f8e00ff */
[----:B------:R-:W-:Y:S01]  /*75e0*/  UISETP.NE.AND.EX UP0, UPT, UR15, URZ, UPT, UP0 ;  /* 0x0000003f0f00728c */ /* 0x000fe2000bf05300 */
[----:B------:R-:W-:Y:S01]  /*75f0*/  IMAD.U32 R9, RZ, RZ, UR4 ;  /* 0x00000004ff097e24 */ /* 0x000fe2000f8e00ff */
[----:B------:R-:W-:Y:S01]  /*7600*/  UMOV UR4, URZ ;  /* 0x0000003f00047c82 */ /* 0x000fe20008000000 */
[----:B------:R-:W-:Y:S01]  /*7610*/  IMAD.U32 R5, RZ, RZ, UR13 ;  /* 0x0000000dff057e24 */ /* 0x000fe2000f8e00ff */
[----:B------:R-:W-:Y:S01]  /*7620*/  USEL UR9, UR42, URZ, UP1 ;  /* 0x0000003f2a097287 */ /* 0x000fe20008800000 */
[----:B------:R-:W-:Y:S01]  /*7630*/  IMAD R13, R13, 0xc0, R84 ;  /* 0x000000c00d0d7824 */ /* 0x000fe200078e0254 */
[----:B------:R-:W-:Y:S01]  /*7640*/  ULDC.64 UR16, c[0x0][UR20+0x218] ;  /* 0x0000860014107abb */ /* 0x000fe20008000a00 */
[----:B------:R-:W-:Y:S01]  /*7650*/  ULDC.64 UR18, c[0x0][UR20+0x228] ;  /* 0x00008a0014127abb */ /* 0x000fe20008000a00 */
[----:B------:R-:W-:Y:S01]  /*7660*/  USEL UR37, UR37, URZ, !UP0 ;  /* 0x0000003f25257287 */ /* 0x000fe2000c000000 */
[----:B------:R0:W5:Y:S01]  /*7670*/  @P4 LDG.E R9, desc[UR52][R4.64] ;  /* 0x0000003404094981 */ /* 0x000162000c1e1900 */
[----:B------:R-:W-:Y:S01]  /*7680*/  ULDC.64 UR14, c[0x0][UR20+0x220] ;  /* 0x00008800140e7abb */ /* 0x000fe20008000a00 */
[----:B------:R-:W-:-:S02]  /*7690*/  UIMAD.WIDE.U32 UR12, UR16, UR39, URZ ;  /* 0x00000027100c72a5 */ /* 0x000fc4000f8e003f */
[----:B------:R-:W-:Y:S02]  /*76a0*/  UIMAD.WIDE.U32 UR22, UR18, UR9, URZ ;  /* 0x00000009121672a5 */ /* 0x000fe4000f8e003f */
[----:B------:R-:W-:Y:S02]  /*76b0*/  UIMAD UR16, UR17, UR39, URZ ;  /* 0x00000027111072a4 */ /* 0x000fe4000f8e023f */
[----:B------:R-:W-:Y:S01]  /*76c0*/  UIMAD UR18, UR19, UR9, URZ ;  /* 0x00000009131272a4 */ /* 0x000fe2000f8e023f */
[----:B0-----:R-:W-:Y:S01]  /*76d0*/  @P1 IMAD.HI.U32 R4, R13, R6, RZ ;  /* 0x000000060d041227 */ /* 0x001fe200078e00ff */
[----:B------:R-:W-:Y:S02]  /*76e0*/  USEL UR38, UR38, URZ, !UP0 ;  /* 0x0000003f26267287 */ /* 0x000fe4000c000000 */
[----:B------:R-:W-:Y:S01]  /*76f0*/  UIMAD UR9, UR15, UR37, URZ ;  /* 0x000000250f0972a4 */ /* 0x000fe2000f8e023f */
[----:B------:R-:W-:Y:S01]  /*7700*/  IMAD.MOV.U32 R7, RZ, RZ, R13 ;  /* 0x000000ffff077224 */ /* 0x000fe200078e000d */
[----:B------:R-:W-:Y:S01]  /*7710*/  UIADD3 UR13, UR13, UR16, URZ ;  /* 0x000000100d0d7290 */ /* 0x000fe2000fffe03f */
[----:B---3--:R-:W-:Y:S01]  /*7720*/  @P1 SHF.R.U32.HI R7, RZ, R11, R4 ;  /* 0x0000000bff071219 */ /* 0x008fe20000011604 */
[----:B------:R-:W-:-:S02]  /*7730*/  UIMAD.WIDE.U32 UR16, UR14, UR37, URZ ;  /* 0x000000250e1072a5 */ /* 0x000fc4000f8e003f */
[----:B------:R-:W-:Y:S02]  /*7740*/  UIMAD UR9, UR14, UR38, UR9 ;  /* 0x000000260e0972a4 */ /* 0x000fe4000f8e0209 */
[----:B------:R-:W-:Y:S01]  /*7750*/  UIADD3 UR18, UR23, UR18, URZ ;  /* 0x0000001217127290 */ /* 0x000fe2000fffe03f */
[----:B------:R-:W-:Y:S01]  /*7760*/  IMAD.U32 R4, RZ, RZ, UR22 ;  /* 0x00000016ff047e24 */ /* 0x000fe2000f8e00ff */
[----:B------:R-:W-:Y:S01]  /*7770*/  UIADD3 UR9, UR17, UR9, URZ ;  /* 0x0000000911097290 */ /* 0x000fe2000fffe03f */
[--C-:B------:R-:W-:Y:S02]  /*7780*/  IMAD.MOV R11, RZ, RZ, -R7.reuse ;  /* 0x000000ffff0b7224 */ /* 0x100fe400078e0a07 */
[----:B------:R-:W-:Y:S01]  /*7790*/  IMAD.U32 R5, RZ, RZ, UR23 ;  /* 0x00000017ff057e24 */ /* 0x000fe2000f8e00ff */
[----:B------:R-:W-:Y:S01]  /*77a0*/  SHF.R.S32.HI R5, RZ, 0x1f, R7 ;  /* 0x0000001fff057819 */ /* 0x000fe20000011407 */
[----:B------:R-:W-:Y:S02]  /*77b0*/  IMAD R11, R74, R11, R13 ;  /* 0x0000000b4a0b7224 */ /* 0x000fe400078e020d */
[----:B------:R-:W-:-:S03]  /*77c0*/  IMAD.U32 R8, RZ, RZ, UR18 ;  /* 0x00000012ff087e24 */ /* 0x000fc6000f8e00ff */
[----:B------:R-:W-:Y:S01]  /*77d0*/  SHF.R.S32.HI R6, RZ, 0x1f, R11 ;  /* 0x0000001fff067819 */ /* 0x000fe2000001140b */
[----:B------:R-:W-:Y:S01]  /*77e0*/  IMAD.U32 R12, RZ, RZ, UR41 ;  /* 0x00000029ff0c7e24 */ /* 0x000fe2000f8e00ff */
[----:B--2---:R-:W-:-:S13]  /*77f0*/  @P0 R2UR UR4, R77 ;  /* 0x000000004d0402ca */ /* 0x004fda00000e0000 */
[----:B------:R-:W-:Y:S02]  /*7800*/  UIADD3 UR12, UP0, UP2, UR16, UR12, UR4 ;  /* 0x0000000c100c7290 */ /* 0x000fe4000fa1e004 */
[----:B------:R-:W-:Y:S01]  /*7810*/  USHF.R.S32.HI UR14, URZ, 0x1f, UR4 ;  /* 0x0000001f3f0e7899 */ /* 0x000fe20008011404 */
[----:B------:R-:W-:Y:S01]  /*7820*/  ULDC.64 UR16, c[0x0][0xba8] ;  /* 0x0002ea0000107ab9 */ /* 0x000fe20000000a00 */
[----:B------:R-:W-:Y:S02]  /*7830*/  @!UP1 ULDC UR16, c[0x0][0xb50] ;  /* 0x0002d40000109ab9 */ /* 0x000fe40000000800 */
[----:B------:R-:W-:Y:S01]  /*7840*/  UIADD3.X UR9, UR9, UR13, UR14, UP0, UP2 ;  /* 0x0000000d09097290 */ /* 0x000fe200087e440e */
[----:B------:R-:W-:Y:S01]  /*7850*/  IADD3 R4, P2, P3, R7, UR12, R4 ;  /* 0x0000000c07047c10 */ /* 0x000fe2000fb5e004 */
[----:B------:R-:W-:Y:S01]  /*7860*/  @!UP1 ULDC UR17, c[0x0][0xb54] ;  /* 0x0002d50000119ab9 */ /* 0x000fe20000000800 */
[----:B------:R-:W-:Y:S02]  /*7870*/  ULDC.64 UR12, c[0x0][UR20+0x210] ;  /* 0x00008400140c7abb */ /* 0x000fe40008000a00 */
[----:B------:R-:W-:Y:S01]  /*7880*/  IMAD R7, R11, UR13, RZ ;  /* 0x0000000d0b077c24 */ /* 0x000fe2000f8e02ff */
[----:B------:R-:W-:-:S03]  /*7890*/  IADD3.X R5, R5, UR9, R8, P2, P3 ;  /* 0x0000000905057c10 */ /* 0x000fc600097e6408 */
[----:B------:R-:W-:Y:S02]  /*78a0*/  IMAD R7, R6, UR12, R7 ;  /* 0x0000000c06077c24 */ /* 0x000fe4000f8e0207 */
[----:B------:R-:W-:-:S04]  /*78b0*/  IMAD.WIDE.U32 R4, R11, UR12, R4 ;  /* 0x0000000c0b047c25 */ /* 0x000fc8000f8e0004 */
[----:B------:R-:W-:Y:S01]  /*78c0*/  IMAD.IADD R5, R5, 0x1, R7 ;  /* 0x0000000105057824 */ /* 0x000fe200078e0207 */
[----:B------:R-:W-:-:S04]  /*78d0*/  LEA R8, P2, R4, UR16, 0x2 ;  /* 0x0000001004087c11 */ /* 0x000fc8000f8410ff */
[----:B------:R-:W-:Y:S01]  /*78e0*/  LEA.HI.X R10, R4, UR17, R5, 0x2, P2 ;  /* 0x00000011040a7c11 */ /* 0x000fe200090f1405 */
[----:B-1----:R-:W-:Y:S08]  /*78f0*/  @P4 BRA `(.L_x_163) ;  /* 0x0000000000104947 */ /* 0x002ff00003800000 */
[----:B------:R-:W-:Y:S05]  /*7900*/  @!P0 BRA `(.L_x_163) ;  /* 0x00000000000c8947 */ /* 0x000fea0003800000 */
[----:B------:R-:W2:Y:S04]  /*7910*/  LDG.E R4, desc[UR52][R78.64] ;  /* 0x000000344e047981 */ /* 0x000ea8000c1e1900 */
[----:B-----5:R-:W2:Y:S02]  /*7920*/  LDG.E R9, desc[UR52][R78.64+0x4] ;  /* 0x000004344e097981 */ /* 0x020ea4000c1e1900 */
[----:B--2---:R-:W-:-:S07]  /*7930*/  IMAD.IADD R9, R9, 0x1, -R4 ;  /* 0x0000000109097824 */ /* 0x004fce00078e0a04 */
.L_x_163:
[----:B------:R-:W2:Y:S01]  /*7940*/  LDL R14, [R1+0x1c] ;  /* 0x00001c00010e7983 */ /* 0x000ea20000100800 */
[----:B------:R-:W0:Y:S03]  /*7950*/  S2R R4, SR_TID.X ;  /* 0x0000000000047919 */ /* 0x000e260000002100 */
[----:B------:R-:W-:Y:S04]  /*7960*/  SHFL.IDX PT, R5, R10, RZ, 0x1c1f ;  /* 0x001c1fff0a057589 */ /* 0x000fe800000e0000 */
[----:B------:R-:W-:Y:S04]  /*7970*/  SHFL.IDX PT, R6, R8, 0x1, 0x1c1f ;  /* 0x003c1f0008067f89 */ /* 0x000fe800000e0000 */
[----:B------:R-:W-:Y:S01]  /*7980*/  SHFL.IDX PT, R7, R10, 0x1, 0x1c1f ;  /* 0x003c1f000a077f89 */ /* 0x000fe200000e0000 */
[----:B0-----:R-:W-:-:S05]  /*7990*/  VIADD R15, R4, 0xffffff80 ;  /* 0xffffff80040f7836 */ /* 0x001fca0000000000 */
[----:B------:R-:W-:-:S04]  /*79a0*/  SHF.R.S32.HI R11, RZ, 0x1f, R15 ;  /* 0x0000001fff0b7819 */ /* 0x000fc8000001140f */
[----:B------:R-:W-:Y:S01]  /*79b0*/  LEA.HI R11, R11, R15, RZ, 0x7 ;  /* 0x0000000f0b0b7211 */ /* 0x000fe200078f38ff */
[----:B------:R-:W0:Y:S03]  /*79c0*/  SHFL.IDX PT, R4, R8, RZ, 0x1c1f ;  /* 0x001c1fff08047589 */ /* 0x000e2600000e0000 */
[----:B------:R-:W-:Y:S01]  /*79d0*/  LOP3.LUT R11, R11, 0xffffff80, RZ, 0xc0, !PT ;  /* 0xffffff800b0b7812 */ /* 0x000fe200078ec0ff */
[----:B-----5:R-:W-:-:S04]  /*79e0*/  IMAD R21, R9, R74, RZ ;  /* 0x0000004a09157224 */ /* 0x020fc800078e02ff */
[----:B------:R-:W-:-:S05]  /*79f0*/  IMAD.IADD R11, R15, 0x1, -R11 ;  /* 0x000000010f0b7824 */ /* 0x000fca00078e0a0b */
[----:B------:R-:W-:Y:S01]  /*7a00*/  LOP3.LUT P0, RZ, R11, 0x3, RZ, 0xc0, !PT ;  /* 0x000000030bff7812 */ /* 0x000fe2000780c0ff */
[----:B--2---:R-:W-:-:S04]  /*7a10*/  IMAD R12, R12, 0xc0, R14 ;  /* 0x000000c00c0c7824 */ /* 0x004fc800078e020e */
[C---:B------:R-:W-:Y:S01]  /*7a20*/  VIADD R26, R12.reuse, 0x8 ;  /* 0x000000080c1a7836 */ /* 0x040fe20000000000 */
[----:B------:R-:W-:-:S04]  /*7a30*/  ISETP.GE.OR P2, PT, R12, R21, P0 ;  /* 0x000000150c00720c */ /* 0x000fc80000746670 */
[----:B------:R-:W-:-:S09]  /*7a40*/  ISETP.GE.OR P0, PT, R26, R21, P0 ;  /* 0x000000151a00720c */ /* 0x000fd20000706670 */
[----:B0-----:R0:W-:Y:S04]  /*7a50*/  @!P2 ST.E desc[UR52][R4.64], R0 ;  /* 0x000000000400a985 */ /* 0x0011e8000c101934 */
[----:B------:R0:W-:Y:S01]  /*7a60*/  @!P0 ST.E desc[UR52][R6.64], R20 ;  /* 0x0000001406008985 */ /* 0x0001e2000c101934 */
[----:B------:R-:W-:-:S13]  /*7a70*/  PLOP3.LUT P0, PT, PT, PT, UP1, 0x80, 0x0 ;  /* 0x000000000000781c */ /* 0x000fda0003f0f018 */
[----:B0-----:R-:W-:Y:S05]  /*7a80*/  @P0 BRA `(.L_x_164) ;  /* 0x0000000800280947 */ /* 0x001fea0003800000 */
[----:B------:R-:W0:Y:S01]  /*7a90*/  S2R R11, SR_TID.X ;  /* 0x00000000000b7919 */ /* 0x000e220000002100 */
[----:B------:R-:W-:Y:S01]  /*7aa0*/  IMAD.MOV.U32 R3, RZ, RZ, 0x2 ;  /* 0x00000002ff037424 */ /* 0x000fe200078e00ff */
[----:B------:R-:W1:Y:S01]  /*7ab0*/  @P1 LDC R39, c[0x0][0xbec] ;  /* 0x0002fb00ff271b82 */ /* 0x000e620000000800 */
[----:B------:R-:W-:Y:S01]  /*7ac0*/  ULDC.64 UR12, c[0x0][0xaa0] ;  /* 0x0002a800000c7ab9 */ /* 0x000fe20000000a00 */
[----:B0-----:R-:W-:-:S05]  /*7ad0*/  VIADD R76, R11, 0xffffff80 ;  /* 0xffffff800b4c7836 */ /* 0x001fca0000000000 */
[----:B------:R-:W-:-:S04]  /*7ae0*/  SHF.R.S32.HI R75, RZ, 0x1f, R76 ;  /* 0x0000001fff4b7819 */ /* 0x000fc8000001144c */
[----:B------:R-:W-:-:S04]  /*7af0*/  LEA.HI R75, R75, R76, RZ, 0x2 ;  /* 0x0000004c4b4b7211 */ /* 0x000fc800078f10ff */
[----:B------:R-:W-:-:S05]  /*7b00*/  SHF.R.S32.HI R75, RZ, 0x2, R75 ;  /* 0x00000002ff4b7819 */ /* 0x000fca000001144b */
[----:B------:R-:W-:-:S04]  /*7b10*/  IMAD R2, R75, 0x20, R16 ;  /* 0x000000204b027824 */ /* 0x000fc800078e0210 */
[----:B------:R-:W-:-:S03]  /*7b20*/  IMAD.WIDE R2, R2, R3, UR10 ;  /* 0x0000000a02027e25 */ /* 0x000fc6000f8e0203 */
[C---:B------:R-:W-:Y:S02]  /*7b30*/  IADD3 R9, P0, R2.reuse, 0x1800, RZ ;  /* 0x0000180002097810 */ /* 0x040fe40007f1e0ff */
[C---:B------:R-:W-:Y:S02]  /*7b40*/  IADD3 R13, P2, R2.reuse, 0x3000, RZ ;  /* 0x00003000020d7810 */ /* 0x040fe40007f5e0ff */
[C---:B------:R-:W-:Y:S02]  /*7b50*/  IADD3 R25, P3, R2.reuse, 0x4800, RZ ;  /* 0x0000480002197810 */ /* 0x040fe40007f7e0ff */
[C---:B------:R-:W-:Y:S02]  /*7b60*/  IADD3 R29, P4, R2.reuse, 0x6000, RZ ;  /* 0x00006000021d7810 */ /* 0x040fe40007f9e0ff */
[C---:B------:R-:W-:Y:S02]  /*7b70*/  LOP3.LUT R7, R2.reuse, 0x180, RZ, 0xc0, !PT ;  /* 0x0000018002077812 */ /* 0x040fe400078ec0ff */
[----:B------:R-:W-:-:S02]  /*7b80*/  IADD3 R5, P5, R2, 0x7800, RZ ;  /* 0x0000780002057810 */ /* 0x000fc40007fbe0ff */
[----:B------:R-:W-:Y:S02]  /*7b90*/  LOP3.LUT R8, R9, 0x180, RZ, 0xc0, !PT ;  /* 0x0000018009087812 */ /* 0x000fe400078ec0ff */
[----:B------:R-:W-:Y:S01]  /*7ba0*/  LOP3.LUT R12, R13, 0x180, RZ, 0xc0, !PT ;  /* 0x000001800d0c7812 */ /* 0x000fe200078ec0ff */
[----:B------:R-:W-:Y:S01]  /*7bb0*/  IMAD.X R33, RZ, RZ, R3, P5 ;  /* 0x000000ffff217224 */ /* 0x000fe200028e0603 */
[----:B------:R-:W-:Y:S02]  /*7bc0*/  LOP3.LUT R24, R25, 0x180, RZ, 0xc0, !PT ;  /* 0x0000018019187812 */ /* 0x000fe400078ec0ff */
[----:B------:R-:W-:Y:S02]  /*7bd0*/  LOP3.LUT R28, R29, 0x180, RZ, 0xc0, !PT ;  /* 0x000001801d1c7812 */ /* 0x000fe400078ec0ff */
[----:B------:R-:W-:Y:S02]  /*7be0*/  SHF.R.U64 R7, R7, 0x3, RZ ;  /* 0x0000000307077819 */ /* 0x000fe400000012ff */
[----:B------:R-:W-:-:S02]  /*7bf0*/  LOP3.LUT R0, R5, 0x180, RZ, 0xc0, !PT ;  /* 0x0000018005007812 */ /* 0x000fc400078ec0ff */
[----:B------:R-:W-:Y:S02]  /*7c00*/  SHF.R.U64 R8, R8, 0x3, RZ ;  /* 0x0000000308087819 */ /* 0x000fe400000012ff */
[----:B------:R-:W-:Y:S02]  /*7c10*/  SHF.R.U64 R12, R12, 0x3, RZ ;  /* 0x000000030c0c7819 */ /* 0x000fe400000012ff */
[----:B------:R-:W-:Y:S02]  /*7c20*/  SHF.R.U64 R24, R24, 0x3, RZ ;  /* 0x0000000318187819 */ /* 0x000fe400000012ff */
[----:B------:R-:W-:Y:S02]  /*7c30*/  SHF.R.U64 R28, R28, 0x3, RZ ;  /* 0x000000031c1c7819 */ /* 0x000fe400000012ff */
[----:B------:R-:W-:Y:S02]  /*7c40*/  LOP3.LUT R2, R7, R2, RZ, 0x3c, !PT ;  /* 0x0000000207027212 */ /* 0x000fe400078e3cff */
[----:B------:R-:W-:-:S02]  /*7c50*/  SHF.R.U64 R0, R0, 0x3, RZ ;  /* 0x0000000300007819 */ /* 0x000fc400000012ff */
[----:B------:R-:W-:Y:S02]  /*7c60*/  SHF.R.S32.HI R20, RZ, 0x1f, R76 ;  /* 0x0000001fff147819 */ /* 0x000fe4000001144c */
[----:B------:R-:W-:Y:S01]  /*7c70*/  LOP3.LUT R8, R8, R9, RZ, 0x3c, !PT ;  /* 0x0000000908087212 */ /* 0x000fe200078e3cff */
[--C-:B------:R-:W-:Y:S01]  /*7c80*/  IMAD.X R9, RZ, RZ, R3.reuse, P0 ;  /* 0x000000ffff097224 */ /* 0x100fe200000e0603 */
[----:B------:R-:W-:Y:S01]  /*7c90*/  LOP3.LUT R12, R12, R13, RZ, 0x3c, !PT ;  /* 0x0000000d0c0c7212 */ /* 0x000fe200078e3cff */
[--C-:B------:R-:W-:Y:S01]  /*7ca0*/  IMAD.X R13, RZ, RZ, R3.reuse, P2 ;  /* 0x000000ffff0d7224 */ /* 0x100fe200010e0603 */
[----:B------:R-:W-:Y:S01]  /*7cb0*/  LOP3.LUT R24, R24, R25, RZ, 0x3c, !PT ;  /* 0x0000001918187212 */ /* 0x000fe200078e3cff */
[--C-:B------:R-:W-:Y:S01]  /*7cc0*/  IMAD.X R25, RZ, RZ, R3.reuse, P3 ;  /* 0x000000ffff197224 */ /* 0x100fe200018e0603 */
[----:B------:R-:W-:Y:S01]  /*7cd0*/  LOP3.LUT R28, R28, R29, RZ, 0x3c, !PT ;  /* 0x0000001d1c1c7212 */ /* 0x000fe200078e3cff */
[----:B------:R-:W-:Y:S01]  /*7ce0*/  IMAD.X R29, RZ, RZ, R3, P4 ;  /* 0x000000ffff1d7224 */ /* 0x000fe200020e0603 */
[----:B------:R-:W-:Y:S01]  /*7cf0*/  LOP3.LUT R32, R0, R5, RZ, 0x3c, !PT ;  /* 0x0000000500207212 */ /* 0x000fe200078e3cff */
[----:B------:R-:W-:Y:S01]  /*7d00*/  UIMAD UR9, UR14, UR12, URZ ;  /* 0x0000000c0e0972a4 */ /* 0x000fe2000f8e023f */
[----:B------:R-:W-:Y:S01]  /*7d10*/  LEA.HI R20, R20, R76, RZ, 0x2 ;  /* 0x0000004c14147211 */ /* 0x000fe200078f10ff */
[----:B------:R0:W5:Y:S01]  /*7d20*/  LD.E.128 R4, desc[UR52][R2.64] ;  /* 0x0000003402047980 */ /* 0x000162000c101d00 */
[----:B------:R-:W-:Y:S01]  /*7d30*/  IMAD.U32 R37, RZ, RZ, UR41 ;  /* 0x00000029ff257e24 */ /* 0x000fe2000f8e00ff */
[----:B------:R-:W-:Y:S01]  /*7d40*/  UIMAD.WIDE.U32 UR10, UR4, UR12, URZ ;  /* 0x0000000c040a72a5 */ /* 0x000fe2000f8e003f */
[----:B------:R-:W-:Y:S01]  /*7d50*/  LOP3.LUT R20, R20, 0xfffffffc, RZ, 0xc0, !PT ;  /* 0xfffffffc14147812 */ /* 0x000fe200078ec0ff */
[----:B------:R-:W-:Y:S01]  /*7d60*/  ULDC.64 UR14, c[0x0][0xaf0] ;  /* 0x0002bc00000e7ab9 */ /* 0x000fe20000000a00 */
[----:B------:R-:W5:Y:S04]  /*7d70*/  LD.E.128 R8, desc[UR52][R8.64] ;  /* 0x0000003408087980 */ /* 0x000f68000c101d00 */
[----:B------:R-:W5:Y:S01]  /*7d80*/  LD.E.128 R12, desc[UR52][R12.64] ;  /* 0x000000340c0c7980 */ /* 0x000f62000c101d00 */
[----:B0-----:R-:W0:Y:S01]  /*7d90*/  @P1 LDC R3, c[0x0][0xbf0] ;  /* 0x0002fc00ff031b82 */ /* 0x001e220000000800 */
[----:B------:R-:W-:Y:S01]  /*7da0*/  IMAD.IADD R20, R76, 0x1, -R20 ;  /* 0x000000014c147824 */ /* 0x000fe200078e0a14 */
[----:B------:R-:W-:Y:S01]  /*7db0*/  UIMAD UR9, UR4, UR13, UR9 ;  /* 0x0000000d040972a4 */ /* 0x000fe2000f8e0209 */
[----:B------:R-:W5:Y:S02]  /*7dc0*/  LD.E.128 R24, desc[UR52][R24.64] ;  /* 0x0000003418187980 */ /* 0x000f64000c101d00 */
[----:B------:R-:W-:Y:S01]  /*7dd0*/  IMAD R0, R20, 0x60, R75 ;  /* 0x0000006014007824 */ /* 0x000fe200078e024b */
[----:B------:R-:W-:Y:S01]  /*7de0*/  UIADD3 UR11, UR11, UR9, URZ ;  /* 0x000000090b0b7290 */ /* 0x000fe2000fffe03f */
[----:B------:R-:W5:Y:S01]  /*7df0*/  LD.E.128 R28, desc[UR52][R28.64] ;  /* 0x000000341c1c7980 */ /* 0x000f62000c101d00 */
[----:B------:R-:W-:Y:S01]  /*7e00*/  ULDC.64 UR12, c[0x0][0xae8] ;  /* 0x0002ba00000c7ab9 */ /* 0x000fe20000000a00 */
[----:B------:R-:W-:Y:S01]  /*7e10*/  IMAD R20, R37, 0xc0, R0 ;  /* 0x000000c025147824 */ /* 0x000fe200078e0200 */
[----:B------:R-:W-:Y:S01]  /*7e20*/  USHF.R.S32.HI UR4, URZ, 0x1f, UR37 ;  /* 0x0000001f3f047899 */ /* 0x000fe20008011425 */
[----:B------:R-:W5:Y:S01]  /*7e30*/  LD.E.128 R32, desc[UR52][R32.64] ;  /* 0x0000003420207980 */ /* 0x000f62000c101d00 */
[----:B------:R-:W-:Y:S01]  /*7e40*/  UIMAD.WIDE.U32 UR10, UR39, UR12, UR10 ;  /* 0x0000000c270a72a5 */ /* 0x000fe2000f8e000a */
[----:B-1----:R-:W-:Y:S01]  /*7e50*/  @P1 IMAD.HI.U32 R0, R20, R39, RZ ;  /* 0x0000002714001227 */ /* 0x002fe200078e00ff */
[----:B------:R-:W-:Y:S01]  /*7e60*/  UIMAD UR4, UR4, UR14, URZ ;  /* 0x0000000e040472a4 */ /* 0x000fe2000f8e023f */
[----:B------:R-:W-:Y:S01]  /*7e70*/  @!PT LDS RZ, [RZ] ;  /* 0x00000000fffff984 */ /* 0x000fe20000000800 */
[----:B------:R-:W-:Y:S01]  /*7e80*/  @!PT LDS RZ, [RZ] ;  /* 0x00000000fffff984 */ /* 0x000fe20000000800 */
[----:B------:R-:W-:Y:S01]  /*7e90*/  @!PT LDS RZ, [RZ] ;  /* 0x00000000fffff984 */ /* 0x000fe20000000800 */
[----:B------:R-:W-:Y:S01]  /*7ea0*/  @!PT LDS RZ, [RZ] ;  /* 0x00000000fffff984 */ /* 0x000fe20000000800 */
[----:B------:R1:W-:Y:S06]  /*7eb0*/  MEMBAR.ALL.CTA ;  /* 0x0000000000007992 */ /* 0x0003ec0000008000 */
[----:B-1----:R-:W1:Y:S01]  /*7ec0*/  FENCE.VIEW.ASYNC.S ;  /* 0x00000000000073c6 */ /* 0x002e620000000000 */
[----:B------:R-:W-:Y:S01]  /*7ed0*/  UIMAD UR11, UR39, UR13, UR11 ;  /* 0x0000000d270b72a4 */ /* 0x000fe2000f8e020b */
[----:B------:R-:W-:Y:S01]  /*7ee0*/  IMAD.MOV.U32 R37, RZ, RZ, R20 ;  /* 0x000000ffff257224 */ /* 0x000fe200078e0014 */
[----:B------:R-:W-:Y:S01]  /*7ef0*/  UIMAD UR4, UR37, UR15, UR4 ;  /* 0x0000000f250472a4 */ /* 0x000fe2000f8e0204 */
[----:B------:R-:W-:Y:S01]  /*7f00*/  BSSY B1, `(.L_x_165) ;  /* 0x000002f000017945 */ /* 0x000fe20003800000 */
[----:B------:R-:W-:Y:S01]  /*7f10*/  UIMAD.WIDE.U32 UR10, UR37, UR14, UR10 ;  /* 0x0000000e250a72a5 */ /* 0x000fe2000f8e000a */
[----:B------:R-:W-:Y:S01]  /*7f20*/  SHF.R.S32.HI R43, RZ, 0x1f, R18 ;  /* 0x0000001fff2b7819 */ /* 0x000fe20000011412 */
[----:B------:R-:W-:Y:S01]  /*7f30*/  ULDC.64 UR12, c[0x0][0xae0] ;  /* 0x0002b800000c7ab9 */ /* 0x000fe20000000a00 */
[----:B------:R-:W-:Y:S01]  /*7f40*/  UIADD3 UR8, UR8, 0x19c20, URZ ;  /* 0x00019c2008087890 */ /* 0x000fe2000fffe03f */
[----:B0-----:R-:W-:Y:S01]  /*7f50*/  @P1 SHF.R.U32.HI R37, RZ, R3, R0 ;  /* 0x00000003ff251219 */ /* 0x001fe20000011600 */
[----:B------:R-:W-:-:S02]  /*7f60*/  UIADD3 UR4, UR11, UR4, URZ ;  /* 0x000000040b047290 */ /* 0x000fc4000fffe03f */
[----:B------:R-:W-:Y:S01]  /*7f70*/  IMAD.U32 R3, RZ, RZ, UR11 ;  /* 0x0000000bff037e24 */ /* 0x000fe2000f8e00ff */
[----:B------:R-:W-:Y:S01]  /*7f80*/  UPRMT UR8, URZ, 0x654, UR8 ;  /* 0x000006543f087896 */ /* 0x000fe20008000008 */
[--C-:B------:R-:W-:Y:S01]  /*7f90*/  SHF.R.S32.HI R0, RZ, 0x1f, R37.reuse ;  /* 0x0000001fff007819 */ /* 0x100fe20000011425 */
[----:B------:R-:W-:Y:S01]  /*7fa0*/  IMAD.MOV R39, RZ, RZ, -R37 ;  /* 0x000000ffff277224 */ /* 0x000fe200078e0a25 */
[----:B------:R-:W-:Y:S01]  /*7fb0*/  SHF.R.S32.HI R44, RZ, 0x1f, R17 ;  /* 0x0000001fff2c7819 */ /* 0x000fe20000011411 */
[----:B------:R-:W-:Y:S01]  /*7fc0*/  IMAD.U32 R2, RZ, RZ, UR10 ;  /* 0x0000000aff027e24 */ /* 0x000fe2000f8e00ff */
[----:B------:R-:W-:Y:S01]  /*7fd0*/  ULDC.64 UR10, c[0x0][0xad8] ;  /* 0x0002b600000a7ab9 */ /* 0x000fe20000000a00 */
[----:B------:R-:W-:Y:S02]  /*7fe0*/  IMAD R0, R0, UR12, RZ ;  /* 0x0000000c00007c24 */ /* 0x000fe4000f8e02ff */
[----:B------:R-:W-:Y:S02]  /*7ff0*/  IMAD R39, R74, R39, R20 ;  /* 0x000000274a277224 */ /* 0x000fe400078e0214 */
[----:B------:R-:W-:-:S02]  /*8000*/  IMAD R41, R37, UR13, R0 ;  /* 0x0000000d25297c24 */ /* 0x000fc4000f8e0200 */
[----:B------:R-:W-:Y:S01]  /*8010*/  IMAD.U32 R3, RZ, RZ, UR4 ;  /* 0x00000004ff037e24 */ /* 0x000fe2000f8e00ff */
[----:B------:R-:W-:Y:S01]  /*8020*/  SHF.R.S32.HI R0, RZ, 0x1f, R39 ;  /* 0x0000001fff007819 */ /* 0x000fe20000011427 */
[----:B------:R-:W-:Y:S01]  /*8030*/  IMAD.U32 R20, RZ, RZ, UR41 ;  /* 0x00000029ff147e24 */ /* 0x000fe2000f8e00ff */
[----:B-1----:R-:W-:Y:S01]  /*8040*/  SYNCS.ARRIVE.TRANS64.RED.A1T0 RZ, [UR8], RZ ;  /* 0x000000ffffff79a7 */ /* 0x002fe20008100408 */
[----:B------:R-:W-:-:S04]  /*8050*/  IMAD.WIDE.U32 R2, R37, UR12, R2 ;  /* 0x0000000c25027c25 */ /* 0x000fc8000f8e0002 */
[----:B------:R-:W-:Y:S02]  /*8060*/  IMAD R0, R0, UR10, RZ ;  /* 0x0000000a00007c24 */ /* 0x000fe4000f8e02ff */
[----:B------:R-:W-:Y:S02]  /*8070*/  IMAD.IADD R3, R3, 0x1, R41 ;  /* 0x0000000103037824 */ /* 0x000fe400078e0229 */
[C---:B------:R-:W-:Y:S02]  /*8080*/  IMAD R37, R39.reuse, UR11, R0 ;  /* 0x0000000b27257c24 */ /* 0x040fe4000f8e0200 */
[----:B------:R-:W-:Y:S02]  /*8090*/  IMAD R0, R20, 0xc0, R75 ;  /* 0x000000c014007824 */ /* 0x000fe400078e024b */
[----:B------:R-:W-:Y:S01]  /*80a0*/  IMAD.WIDE.U32 R2, R39, UR10, R2 ;  /* 0x0000000a27027c25 */ /* 0x000fe2000f8e0002 */
[----:B------:R-:W-:Y:S02]  /*80b0*/  ULDC.64 UR10, c[0x0][0xa80] ;  /* 0x0002a000000a7ab9 */ /* 0x000fe40000000a00 */
[----:B------:R-:W-:Y:S01]  /*80c0*/  ISETP.GE.AND P0, PT, R0, R21, PT ;  /* 0x000000150000720c */ /* 0x000fe20003f06270 */
[----:B------:R-:W-:Y:S01]  /*80d0*/  IMAD.IADD R3, R3, 0x1, R37 ;  /* 0x0000000103037824 */ /* 0x000fe200078e0225 */
[----:B------:R-:W-:-:S04]  /*80e0*/  LEA R20, P1, R2, UR10, 0x1 ;  /* 0x0000000a02147c11 */ /* 0x000fc8000f8208ff */
[----:B------:R-:W-:Y:S01]  /*80f0*/  LEA.HI.X R42, R2, UR11, R3, 0x1, P1 ;  /* 0x0000000b022a7c11 */ /* 0x000fe200088f0c03 */
[----:B------:R0:W1:Y:S04]  /*8100*/  SHFL.IDX PT, R36, R20, RZ, 0x1c1f ;  /* 0x001c1fff14247589 */ /* 0x00006800000e0000 */
[----:B------:R0:W2:Y:S02]  /*8110*/  SHFL.IDX PT, R37, R42, RZ, 0x1c1f ;  /* 0x001c1fff2a257589 */ /* 0x0000a400000e0000 */
[----:B------:R-:W-:Y:S05]  /*8120*/  @P0 BRA `(.L_x_166) ;  /* 0x0000000000300947 */ /* 0x000fea0003800000 */
[----:B------:R-:W-:Y:S02]  /*8130*/  ULDC UR4, c[0x0][0xac8] ;  /* 0x0002b20000047ab9 */ /* 0x000fe40000000800 */
[----:B------:R-:W-:Y:S02]  /*8140*/  ISETP.GE.AND P1, PT, R17, UR4, PT ;  /* 0x0000000411007c0c */ /* 0x000fe4000bf26270 */
[----:B------:R-:W-:Y:S02]  /*8150*/  ISETP.GE.AND P2, PT, R18, UR4, PT ;  /* 0x0000000412007c0c */ /* 0x000fe4000bf46270 */
[----:B------:R-:W-:-:S09]  /*8160*/  ISETP.GE.AND P0, PT, R16, UR4, PT ;  /* 0x0000000410007c0c */ /* 0x000fd2000bf06270 */
[CC--:B-1----:R-:W-:Y:S02]  /*8170*/  @!P1 LEA R38, P3, R17.reuse, R36.reuse, 0x1 ;  /* 0x0000002411269211 */ /* 0x0c2fe400078608ff */
[----:B------:R-:W-:Y:S02]  /*8180*/  @!P2 LEA R40, P4, R18, R36, 0x1 ;  /* 0x000000241228a211 */ /* 0x000fe400078808ff */
[----:B--2---:R-:W-:Y:S01]  /*8190*/  @!P0 IMAD.WIDE R2, R16, 0x2, R36 ;  /* 0x0000000210028825 */ /* 0x004fe200078e0224 */
[-C--:B------:R-:W-:Y:S02]  /*81a0*/  @!P1 LEA.HI.X R39, R17, R37.reuse, R44, 0x1, P3 ;  /* 0x0000002511279211 */ /* 0x080fe400018f0c2c */
[----:B------:R-:W-:Y:S02]  /*81b0*/  @!P2 LEA.HI.X R41, R18, R37, R43, 0x1, P4 ;  /* 0x000000251229a211 */ /* 0x000fe400020f0c2b */
[----:B-----5:R3:W-:Y:S04]  /*81c0*/  @!P0 ST.E.128 desc[UR52][R2.64], R4 ;  /* 0x0000000402008985 */ /* 0x0207e8000c101d34 */
[----:B------:R3:W-:Y:S04]  /*81d0*/  @!P1 ST.E.128 desc[UR52][R38.64], R12 ;  /* 0x0000000c26009985 */ /* 0x0007e8000c101d34 */
[----:B------:R3:W-:Y:S02]  /*81e0*/  @!P2 ST.E.128 desc[UR52][R40.64], R28 ;  /* 0x0000001c2800a985 */ /* 0x0007e4000c101d34 */
.L_x_166:
[----:B------:R-:W-:Y:S05]  /*81f0*/  BSYNC B1 ;  /* 0x0000000000017941 */ /* 0x000fea0003800000 */
.L_x_165:
[----:B------:R-:W-:Y:S01]  /*8200*/  VIADD R0, R0, 0x60 ;  /* 0x0000006000007836 */ /* 0x000fe20000000000 */
[----:B---3-5:R3:W4:Y:S04]  /*8210*/  SHFL.IDX PT, R5, R42, 0x1, 0x1c1f ;  /* 0x003c1f002a057f89 */ /* 0x02872800000e0000 */
[----:B------:R-:W-:Y:S01]  /*8220*/  ISETP.GE.AND P0, PT, R0, R21, PT ;  /* 0x000000150000720c */ /* 0x000fe20003f06270 */
[----:B------:R3:W0:-:S12]  /*8230*/  SHFL.IDX PT, R4, R20, 0x1, 0x1c1f ;  /* 0x003c1f0014047f89 */ /* 0x00061800000e0000 */
[----:B---3--:R-:W-:Y:S05]  /*8240*/  @P0 BRA `(.L_x_167) ;  /* 0x0000001400ac0947 */ /* 0x008fea0003800000 */
[----:B------:R-:W-:Y:S02]  /*8250*/  ULDC UR4, c[0x0][0xac8] ;  /* 0x0002b20000047ab9 */ /* 0x000fe40000000800 */
[----:B------:R-:W-:Y:S02]  /*8260*/  ISETP.GE.AND P2, PT, R17, UR4, PT ;  /* 0x0000000411007c0c */ /* 0x000fe4000bf46270 */
[----:B------:R-:W-:-:S11]  /*8270*/  ISETP.GE.AND P1, PT, R16, UR4, PT ;  /* 0x0000000410007c0c */ /* 0x000fd6000bf26270 */
[C---:B0-----:R-:W-:Y:S02]  /*8280*/  @!P2 LEA R6, P0, R17.reuse, R4, 0x1 ;  /* 0x000000041106a211 */ /* 0x041fe400078008ff */
[----:B----4-:R-:W-:Y:S02]  /*8290*/  @!P1 IMAD.WIDE R2, R16, 0x2, R4 ;  /* 0x0000000210029825 */ /* 0x010fe400078e0204 */
[----:B------:R-:W-:Y:S02]  /*82a0*/  @!P2 LEA.HI.X R7, R17, R5, R44, 0x1, P0 ;  /* 0x000000051107a211 */ /* 0x000fe400000f0c2c */
[----:B------:R-:W-:Y:S01]  /*82b0*/  ISETP.GE.AND P0, PT, R18, UR4, PT ;  /* 0x0000000412007c0c */ /* 0x000fe2000bf06270 */
[----:B------:R0:W-:Y:S04]  /*82c0*/  @!P1 ST.E.128 desc[UR52][R2.64], R8 ;  /* 0x0000000802009985 */ /* 0x0001e8000c101d34 */
[----:B------:R0:W-:Y:S08]  /*82d0*/  @!P2 ST.E.128 desc[UR52][R6.64], R24 ;  /* 0x000000180600a985 */ /* 0x0001f0000c101d34 */
[----:B------:R-:W-:Y:S05]  /*82e0*/  @P0 BRA `(.L_x_167) ;  /* 0x0000001400840947 */ /* 0x000fea0003800000 */
[----:B0-----:R-:W-:-:S04]  /*82f0*/  LEA R2, P0, R18, R4, 0x1 ;  /* 0x0000000412027211 */ /* 0x001fc800078008ff */
[----:B------:R-:W-:-:S05]  /*8300*/  LEA.HI.X R3, R18, R5, R43, 0x1, P0 ;  /* 0x0000000512037211 */ /* 0x000fca00000f0c2b */
[----:B------:R0:W-:Y:S01]  /*8310*/  ST.E.128 desc[UR52][R2.64], R32 ;  /* 0x0000002002007985 */ /* 0x0001e2000c101d34 */
[----:B------:R-:W-:Y:S05]  /*8320*/  BRA `(.L_x_167) ;  /* 0x0000001400747947 */ /* 0x000fea0003800000 */
.L_x_164:
[----:B------:R0:W5:Y:S01]  /*8330*/  LDL R87, [R1+0xc] ;  /* 0x00000c0001577983 */ /* 0x0001620000100800 */
[----:B------:R-:W-:Y:S01]  /*8340*/  ULDC.64 UR12, c[0x0][0xb08] ;  /* 0x0002c200000c7ab9 */ /* 0x000fe20000000a00 */
[----:B------:R-:W1:Y:S02]  /*8350*/  @P1 LDC R0, c[0x0][0xbec] ;  /* 0x0002fb00ff001b82 */ /* 0x000e640000000800 */
[----:B------:R0:W5:Y:S04]  /*8360*/  LDL R86, [R1+0x18] ;  /* 0x0000180001567983 */ /* 0x0001680000100800 */
[----:B------:R0:W5:Y:S04]  /*8370*/  LDL R85, [R1+0x8] ;  /* 0x0000080001557983 */ /* 0x0001680000100800 */
[----:B------:R0:W5:Y:S04]  /*8380*/  LDL R84, [R1+0x14] ;  /* 0x0000140001547983 */ /* 0x0001680000100800 */
[----:B------:R0:W5:Y:S01]  /*8390*/  LDL R83, [R1+0x4] ;  /* 0x0000040001537983 */ /* 0x0001620000100800 */
[----:B------:R-:W-:Y:S01]  /*83a0*/  UIMAD UR9, UR14, UR12, URZ ;  /* 0x0000000c0e0972a4 */ /* 0x000fe2000f8e023f */
[----:B------:R-:W2:Y:S01]  /*83b0*/  @P1 LDC R5, c[0x0][0xbf0] ;  /* 0x0002fc00ff051b82 */ /* 0x000ea20000000800 */
[----:B------:R-:W-:Y:S01]  /*83c0*/  UIMAD.WIDE.U32 UR10, UR4, UR12, URZ ;  /* 0x0000000c040a72a5 */ /* 0x000fe2000f8e003f */
[----:B------:R-:W-:Y:S01]  /*83d0*/  IMAD.MOV.U32 R7, RZ, RZ, R13 ;  /* 0x000000ffff077224 */ /* 0x000fe200078e000d */
[----:B------:R-:W-:Y:S01]  /*83e0*/  UIMAD UR9, UR4, UR13, UR9 ;  /* 0x0000000d040972a4 */ /* 0x000fe2000f8e0209 */
[----:B------:R-:W-:Y:S01]  /*83f0*/  ISETP.GE.AND P0, PT, R12, R21, PT ;  /* 0x000000150c00720c */ /* 0x000fe20003f06270 */
[----:B------:R-:W-:Y:S01]  /*8400*/  USHF.R.S32.HI UR4, URZ, 0x1f, UR37 ;  /* 0x0000001f3f047899 */ /* 0x000fe20008011425 */
[----:B------:R-:W-:Y:S01]  /*8410*/  BSSY B1, `(.L_x_168) ;  /* 0x0000062000017945 */ /* 0x000fe20003800000 */
[----:B------:R-:W-:Y:S01]  /*8420*/  UIADD3 UR11, UR11, UR9, URZ ;  /* 0x000000090b0b7290 */ /* 0x000fe2000fffe03f */
[----:B-1----:R-:W-:Y:S01]  /*8430*/  @P1 IMAD.HI.U32 R0, R13, R0, RZ ;  /* 0x000000000d001227 */ /* 0x002fe200078e00ff */
[----:B------:R-:W-:Y:S01]  /*8440*/  ULDC.64 UR12, c[0x0][0xb38] ;  /* 0x0002ce00000c7ab9 */ /* 0x000fe20000000a00 */
[----:B------:R-:W-:Y:S01]  /*8450*/  UIADD3 UR8, UR8, 0x19c20, URZ ;  /* 0x00019c2008087890 */ /* 0x000fe2000fffe03f */
[----:B------:R-:W-:Y:S01]  /*8460*/  SHF.R.S32.HI R27, RZ, 0x1f, R19 ;  /* 0x0000001fff1b7819 */ /* 0x000fe20000011413 */
[----:B------:R-:W-:Y:S01]  /*8470*/  UIMAD.WIDE.U32 UR10, UR39, UR12, UR10 ;  /* 0x0000000c270a72a5 */ /* 0x000fe2000f8e000a */
[----:B------:R-:W-:Y:S01]  /*8480*/  SHF.R.S32.HI R75, RZ, 0x1f, R22 ;  /* 0x0000001fff4b7819 */ /* 0x000fe20000011416 */
[----:B------:R-:W-:Y:S01]  /*8490*/  UPRMT UR8, URZ, 0x654, UR8 ;  /* 0x000006543f087896 */ /* 0x000fe20008000008 */
[----:B------:R-:W-:Y:S01]  /*84a0*/  SHF.R.S32.HI R76, RZ, 0x1f, R23 ;  /* 0x0000001fff4c7819 */ /* 0x000fe20000011417 */
[----:B------:R-:W-:Y:S01]  /*84b0*/  UIMAD UR11, UR39, UR13, UR11 ;  /* 0x0000000d270b72a4 */ /* 0x000fe2000f8e020b */
[----:B------:R-:W-:-:S02]  /*84c0*/  SHF.R.S32.HI R77, RZ, 0x1f, R152 ;  /* 0x0000001fff4d7819 */ /* 0x000fc40000011498 */
[----:B------:R-:W-:Y:S01]  /*84d0*/  ULDC.64 UR12, c[0x0][0xb40] ;  /* 0x0002d000000c7ab9 */ /* 0x000fe20000000a00 */
[----:B------:R-:W-:Y:S01]  /*84e0*/  SHF.R.S32.HI R78, RZ, 0x1f, R153 ;  /* 0x0000001fff4e7819 */ /* 0x000fe20000011499 */
[----:B------:R-:W-:Y:S01]  /*84f0*/  UIMAD UR4, UR4, UR12, URZ ;  /* 0x0000000c040472a4 */ /* 0x000fe2000f8e023f */
[----:B------:R-:W-:Y:S01]  /*8500*/  SHF.R.S32.HI R79, RZ, 0x1f, R154 ;  /* 0x0000001fff4f7819 */ /* 0x000fe2000001149a */
[----:B------:R-:W-:Y:S01]  /*8510*/  UIMAD.WIDE.U32 UR10, UR37, UR12, UR10 ;  /* 0x0000000c250a72a5 */ /* 0x000fe2000f8e000a */
[----:B--2---:R-:W-:Y:S01]  /*8520*/  @P1 SHF.R.U32.HI R7, RZ, R5, R0 ;  /* 0x00000005ff071219 */ /* 0x004fe20000011600 */
[----:B------:R-:W-:Y:S01]  /*8530*/  UIMAD UR4, UR37, UR13, UR4 ;  /* 0x0000000d250472a4 */ /* 0x000fe2000f8e0204 */
[----:B------:R-:W-:Y:S01]  /*8540*/  SYNCS.ARRIVE.TRANS64.RED.A1T0 RZ, [UR8], RZ ;  /* 0x000000ffffff79a7 */ /* 0x000fe20008100408 */
[----:B------:R-:W-:Y:S01]  /*8550*/  SHF.R.S32.HI R80, RZ, 0x1f, R155 ;  /* 0x0000001fff507819 */ /* 0x000fe2000001149b */
[----:B------:R-:W-:Y:S01]  /*8560*/  ULDC.64 UR12, c[0x0][0xb48] ;  /* 0x0002d200000c7ab9 */ /* 0x000fe20000000a00 */
[----:B------:R-:W-:Y:S01]  /*8570*/  UIADD3 UR11, UR11, UR4, URZ ;  /* 0x000000040b0b7290 */ /* 0x000fe2000fffe03f */
[--C-:B------:R-:W-:Y:S01]  /*8580*/  SHF.R.S32.HI R0, RZ, 0x1f, R7.reuse ;  /* 0x0000001fff007819 */ /* 0x100fe20000011407 */
[----:B------:R-:W-:Y:S01]  /*8590*/  IMAD.MOV R9, RZ, RZ, -R7 ;  /* 0x000000ffff097224 */ /* 0x000fe200078e0a07 */
[----:B------:R-:W-:Y:S01]  /*85a0*/  SHF.R.S32.HI R81, RZ, 0x1f, R156 ;  /* 0x0000001fff517819 */ /* 0x000fe2000001149c */
[----:B------:R-:W-:Y:S01]  /*85b0*/  UIMAD.WIDE.U32 UR10, UR42, UR12, UR10 ;  /* 0x0000000c2a0a72a5 */ /* 0x000fe2000f8e000a */
[----:B------:R-:W-:Y:S01]  /*85c0*/  SHF.R.S32.HI R82, RZ, 0x1f, R157 ;  /* 0x0000001fff527819 */ /* 0x000fe2000001149d */
[----:B------:R-:W-:-:S02]  /*85d0*/  IMAD R9, R74, R9, R13 ;  /* 0x000000094a097224 */ /* 0x000fc400078e020d */
[----:B------:R-:W-:Y:S02]  /*85e0*/  UIMAD UR42, UR42, UR13, UR11 ;  /* 0x0000000d2a2a72a4 */ /* 0x000fe4000f8e020b */
[----:B------:R-:W-:Y:S01]  /*85f0*/  IMAD.U32 R5, RZ, RZ, UR11 ;  /* 0x0000000bff057e24 */ /* 0x000fe2000f8e00ff */
[----:B------:R-:W-:Y:S01]  /*8600*/  ULDC.64 UR12, c[0x0][0xb30] ;  /* 0x0002cc00000c7ab9 */ /* 0x000fe20000000a00 */
[----:B------:R-:W-:Y:S01]  /*8610*/  IMAD.U32 R4, RZ, RZ, UR10 ;  /* 0x0000000aff047e24 */ /* 0x000fe2000f8e00ff */
[----:B------:R-:W-:Y:S01]  /*8620*/  ULDC.64 UR10, c[0x0][0xb28] ;  /* 0x0002ca00000a7ab9 */ /* 0x000fe20000000a00 */
[----:B------:R-:W-:Y:S02]  /*8630*/  IMAD R0, R0, UR12, RZ ;  /* 0x0000000c00007c24 */ /* 0x000fe4000f8e02ff */
[----:B------:R-:W-:Y:S02]  /*8640*/  IMAD.U32 R5, RZ, RZ, UR42 ;  /* 0x0000002aff057e24 */ /* 0x000fe4000f8e00ff */
[C---:B------:R-:W-:Y:S01]  /*8650*/  IMAD R11, R7.reuse, UR13, R0 ;  /* 0x0000000d070b7c24 */ /* 0x040fe2000f8e0200 */
[----:B------:R-:W-:Y:S01]  /*8660*/  SHF.R.S32.HI R0, RZ, 0x1f, R9 ;  /* 0x0000001fff007819 */ /* 0x000fe20000011409 */
[----:B------:R-:W-:-:S04]  /*8670*/  IMAD.WIDE.U32 R4, R7, UR12, R4 ;  /* 0x0000000c07047c25 */ /* 0x000fc8000f8e0004 */
[----:B------:R-:W-:Y:S02]  /*8680*/  IMAD R0, R0, UR10, RZ ;  /* 0x0000000a00007c24 */ /* 0x000fe4000f8e02ff */
[----:B------:R-:W-:Y:S02]  /*8690*/  IMAD.IADD R5, R5, 0x1, R11 ;  /* 0x0000000105057824 */ /* 0x000fe400078e020b */
[C---:B------:R-:W-:Y:S02]  /*86a0*/  IMAD R7, R9.reuse, UR11, R0 ;  /* 0x0000000b09077c24 */ /* 0x040fe4000f8e0200 */
[----:B------:R-:W-:Y:S01]  /*86b0*/  IMAD.WIDE.U32 R4, R9, UR10, R4 ;  /* 0x0000000a09047c25 */ /* 0x000fe2000f8e0004 */
[----:B------:R-:W-:-:S03]  /*86c0*/  ULDC.64 UR10, c[0x0][0xb00] ;  /* 0x0002c000000a7ab9 */ /* 0x000fc60000000a00 */
[----:B------:R-:W-:Y:S01]  /*86d0*/  IMAD.IADD R5, R5, 0x1, R7 ;  /* 0x0000000105057824 */ /* 0x000fe200078e0207 */
[----:B------:R-:W-:-:S04]  /*86e0*/  LEA R0, P1, R4, UR10, 0x2 ;  /* 0x0000000a04007c11 */ /* 0x000fc8000f8210ff */
[----:B------:R-:W-:Y:S01]  /*86f0*/  LEA.HI.X R20, R4, UR11, R5, 0x2, P1 ;  /* 0x0000000b04147c11 */ /* 0x000fe200088f1405 */
[----:B------:R0:W1:Y:S04]  /*8700*/  SHFL.IDX PT, R6, R0, RZ, 0x1c1f ;  /* 0x001c1fff00067589 */ /* 0x00006800000e0000 */
[----:B------:R0:W2:Y:S01]  /*8710*/  SHFL.IDX PT, R7, R20, RZ, 0x1c1f ;  /* 0x001c1fff14077589 */ /* 0x0000a200000e0000 */
[----:B------:R-:W-:Y:S05]  /*8720*/  @P0 BRA `(.L_x_169) ;  /* 0x0000000000c00947 */ /* 0x000fea0003800000 */
[----:B------:R-:W-:Y:S02]  /*8730*/  ULDC UR4, c[0x0][0xac8] ;  /* 0x0002b20000047ab9 */ /* 0x000fe40000000800 */
[----:B-----5:R-:W-:Y:S02]  /*8740*/  ISETP.GE.AND P1, PT, R85, UR4, PT ;  /* 0x0000000455007c0c */ /* 0x020fe4000bf26270 */
[----:B------:R-:W-:Y:S02]  /*8750*/  ISETP.GE.AND P2, PT, R87, UR4, PT ;  /* 0x0000000457007c0c */ /* 0x000fe4000bf46270 */
[----:B------:R-:W-:Y:S02]  /*8760*/  ISETP.GE.AND P0, PT, R83, UR4, PT ;  /* 0x0000000453007c0c */ /* 0x000fe4000bf06270 */
[----:B------:R-:W-:Y:S02]  /*8770*/  ISETP.GE.AND P3, PT, R157, UR4, PT ;  /* 0x000000049d007c0c */ /* 0x000fe4000bf66270 */
[----:B------:R-:W-:-:S05]  /*8780*/  ISETP.GE.AND P4, PT, R156, UR4, PT ;  /* 0x000000049c007c0c */ /* 0x000fca000bf86270 */
[-C--:B-1----:R-:W-:Y:S02]  /*8790*/  @!P1 LEA R8, P6, R85, R6.reuse, 0x2 ;  /* 0x0000000655089211 */ /* 0x082fe400078c10ff */
[----:B--2---:R-:W-:Y:S02]  /*87a0*/  @!P2 IMAD.WIDE R4, R87, 0x4, R6 ;  /* 0x000000045704a825 */ /* 0x004fe400078e0206 */
[-C--:B------:R-:W-:Y:S02]  /*87b0*/  @!P1 LEA.HI.X R9, R85, R7.reuse, R86, 0x2, P6 ;  /* 0x0000000755099211 */ /* 0x080fe400030f1456 */
[----:B------:R-:W-:Y:S01]  /*87c0*/  @!P0 LEA R10, P5, R83, R6, 0x2 ;  /* 0x00000006530a8211 */ /* 0x000fe200078a10ff */
[----:B------:R1:W-:Y:S01]  /*87d0*/  @!P2 ST.E.64 desc[UR52][R4.64], R72 ;  /* 0x000000480400a985 */ /* 0x0003e2000c101b34 */
[----:B------:R-:W-:Y:S02]  /*87e0*/  ISETP.GE.AND P2, PT, R155, UR4, PT ;  /* 0x000000049b007c0c */ /* 0x000fe4000bf46270 */
[----:B------:R-:W-:Y:S01]  /*87f0*/  @!P0 LEA.HI.X R11, R83, R7, R84, 0x2, P5 ;  /* 0x00000007530b8211 */ /* 0x000fe200028f1454 */
[----:B------:R2:W-:Y:S01]  /*8800*/  @!P1 ST.E.64 desc[UR52][R8.64], R70 ;  /* 0x0000004608009985 */ /* 0x0005e2000c101b34 */
[----:B------:R-:W-:-:S02]  /*8810*/  ISETP.GE.AND P1, PT, R154, UR4, PT ;  /* 0x000000049a007c0c */ /* 0x000fc4000bf26270 */
[CC--:B------:R-:W-:Y:S01]  /*8820*/  @!P3 LEA R12, P6, R157.reuse, R6.reuse, 0x2 ;  /* 0x000000069d0cb211 */ /* 0x0c0fe200078c10ff */
[----:B------:R3:W-:Y:S01]  /*8830*/  @!P0 ST.E.64 desc[UR52][R10.64], R64 ;  /* 0x000000400a008985 */ /* 0x0007e2000c101b34 */
[CC--:B------:R-:W-:Y:S02]  /*8840*/  @!P4 LEA R14, P5, R156.reuse, R6.reuse, 0x2 ;  /* 0x000000069c0ec211 */ /* 0x0c0fe400078a10ff */
[-C--:B------:R-:W-:Y:S02]  /*8850*/  @!P3 LEA.HI.X R13, R157, R7.reuse, R82, 0x2, P6 ;  /* 0x000000079d0db211 */ /* 0x080fe400030f1452 */
[----:B------:R-:W-:Y:S02]  /*8860*/  ISETP.GE.AND P0, PT, R153, UR4, PT ;  /* 0x0000000499007c0c */ /* 0x000fe4000bf06270 */
[----:B------:R-:W-:Y:S01]  /*8870*/  @!P4 LEA.HI.X R15, R156, R7, R81, 0x2, P5 ;  /* 0x000000079c0fc211 */ /* 0x000fe200028f1451 */
[----:B------:R4:W-:Y:S01]  /*8880*/  @!P3 ST.E.64 desc[UR52][R12.64], R62 ;  /* 0x0000003e0c00b985 */ /* 0x0009e2000c101b34 */
[----:B------:R-:W-:-:S02]  /*8890*/  @!P2 LEA R24, P6, R155, R6, 0x2 ;  /* 0x000000069b18a211 */ /* 0x000fc400078c10ff */
[----:B------:R-:W-:Y:S01]  /*88a0*/  ISETP.GE.AND P3, PT, R152, UR4, PT ;  /* 0x0000000498007c0c */ /* 0x000fe2000bf66270 */
[----:B------:R0:W-:Y:S01]  /*88b0*/  @!P4 ST.E.64 desc[UR52][R14.64], R56 ;  /* 0x000000380e00c985 */ /* 0x0001e2000c101b34 */
[-C--:B------:R-:W-:Y:S02]  /*88c0*/  @!P2 LEA.HI.X R25, R155, R7.reuse, R80, 0x2, P6 ;  /* 0x000000079b19a211 */ /* 0x080fe400030f1450 */
[C---:B-1----:R-:W-:Y:S02]  /*88d0*/  @!P1 LEA R4, P4, R154.reuse, R6, 0x2 ;  /* 0x000000069a049211 */ /* 0x042fe400078810ff */
[----:B------:R-:W-:Y:S01]  /*88e0*/  ISETP.GE.AND P5, PT, R23, UR4, PT ;  /* 0x0000000417007c0c */ /* 0x000fe2000bfa6270 */
[----:B------:R1:W-:Y:S01]  /*88f0*/  @!P2 ST.E.64 desc[UR52][R24.64], R54 ;  /* 0x000000361800a985 */ /* 0x0003e2000c101b34 */
[----:B------:R-:W-:Y:S02]  /*8900*/  @!P1 LEA.HI.X R5, R154, R7, R79, 0x2, P4 ;  /* 0x000000079a059211 */ /* 0x000fe400020f144f */
[----:B------:R-:W-:-:S02]  /*8910*/  ISETP.GE.AND P4, PT, R22, UR4, PT ;  /* 0x0000000416007c0c */ /* 0x000fc4000bf86270 */
[----:B------:R-:W-:Y:S01]  /*8920*/  ISETP.GE.AND P2, PT, R19, UR4, PT ;  /* 0x0000000413007c0c */ /* 0x000fe2000bf46270 */
[----:B------:R1:W-:Y:S01]  /*8930*/  @!P1 ST.E.64 desc[UR52][R4.64], R48 ;  /* 0x0000003004009985 */ /* 0x0003e2000c101b34 */
[CC--:B--2---:R-:W-:Y:S02]  /*8940*/  @!P0 LEA R8, P6, R153.reuse, R6.reuse, 0x2 ;  /* 0x0000000699088211 */ /* 0x0c4fe400078c10ff */
[C---:B---3--:R-:W-:Y:S02]  /*8950*/  @!P3 LEA R10, P1, R152.reuse, R6, 0x2 ;  /* 0x00000006980ab211 */ /* 0x048fe400078210ff */
[-C--:B------:R-:W-:Y:S02]  /*8960*/  @!P0 LEA.HI.X R9, R153, R7.reuse, R78, 0x2, P6 ;  /* 0x0000000799098211 */ /* 0x080fe400030f144e */
[----:B------:R-:W-:-:S03]  /*8970*/  @!P3 LEA.HI.X R11, R152, R7, R77, 0x2, P1 ;  /* 0x00000007980bb211 */ /* 0x000fc600008f144d */
[----:B------:R1:W-:Y:S01]  /*8980*/  @!P0 ST.E.64 desc[UR52][R8.64], R46 ;  /* 0x0000002e08008985 */ /* 0x0003e2000c101b34 */
[-C--:B----4-:R-:W-:Y:S02]  /*8990*/  @!P5 LEA R12, P0, R23, R6.reuse, 0x2 ;  /* 0x00000006170cd211 */ /* 0x090fe400078010ff */
[CC--:B0-----:R-:W-:Y:S01]  /*89a0*/  @!P4 LEA R14, P1, R22.reuse, R6.reuse, 0x2 ;  /* 0x00000006160ec211 */ /* 0x0c1fe200078210ff */
[----:B------:R1:W-:Y:S01]  /*89b0*/  @!P3 ST.E.64 desc[UR52][R10.64], R40 ;  /* 0x000000280a00b985 */ /* 0x0003e2000c101b34 */
[----:B------:R-:W-:Y:S02]  /*89c0*/  @!P2 LEA R6, P6, R19, R6, 0x2 ;  /* 0x000000061306a211 */ /* 0x000fe400078c10ff */
[-C--:B------:R-:W-:Y:S02]  /*89d0*/  @!P5 LEA.HI.X R13, R23, R7.reuse, R76, 0x2, P0 ;  /* 0x00000007170dd211 */ /* 0x080fe400000f144c */
[-C--:B------:R-:W-:Y:S02]  /*89e0*/  @!P4 LEA.HI.X R15, R22, R7.reuse, R75, 0x2, P1 ;  /* 0x00000007160fc211 */ /* 0x080fe400008f144b */
[----:B------:R-:W-:Y:S01]  /*89f0*/  @!P2 LEA.HI.X R7, R19, R7, R27, 0x2, P6 ;  /* 0x000000071307a211 */ /* 0x000fe200030f141b */
[----:B------:R1:W-:Y:S04]  /*8a00*/  @!P5 ST.E.64 desc[UR52][R12.64], R38 ;  /* 0x000000260c00d985 */ /* 0x0003e8000c101b34 */
[----:B------:R1:W-:Y:S04]  /*8a10*/  @!P4 ST.E.64 desc[UR52][R14.64], R32 ;  /* 0x000000200e00c985 */ /* 0x0003e8000c101b34 */
[----:B------:R1:W-:Y:S02]  /*8a20*/  @!P2 ST.E.64 desc[UR52][R6.64], R30 ;  /* 0x0000001e0600a985 */ /* 0x0003e4000c101b34 */
.L_x_169:
[----:B------:R-:W-:Y:S05]  /*8a30*/  BSYNC B1 ;  /* 0x0000000000017941 */ /* 0x000fea0003800000 */
.L_x_168:
[----:B------:R-:W-:Y:S01]  /*8a40*/  ISETP.GE.AND P0, PT, R26, R21, PT ;  /* 0x000000151a00720c */ /* 0x000fe20003f06270 */
[----:B-12---:R1:W2:Y:S04]  /*8a50*/  SHFL.IDX PT, R7, R20, 0x1, 0x1c1f ;  /* 0x003c1f0014077f89 */ /* 0x0062a800000e0000 */
[----:B------:R1:W3:Y:S08]  /*8a60*/  SHFL.IDX PT, R6, R0, 0x1, 0x1c1f ;  /* 0x003c1f0000067f89 */ /* 0x0002f000000e0000 */
[----:B-1----:R-:W-:Y:S05]  /*8a70*/  @P0 BRA `(.L_x_167) ;  /* 0x0000000c00a00947 */ /* 0x002fea0003800000 */
[----:B------:R-:W-:Y:S02]  /*8a80*/  ULDC UR4, c[0x0][0xac8] ;  /* 0x0002b20000047ab9 */ /* 0x000fe40000000800 */
[----:B-----5:R-:W-:Y:S02]  /*8a90*/  ISETP.GE.AND P5, PT, R85, UR4, PT ;  /* 0x0000000455007c0c */ /* 0x020fe4000bfa6270 */
[----:B------:R-:W-:Y:S02]  /*8aa0*/  ISETP.GE.AND P1, PT, R87, UR4, PT ;  /* 0x0000000457007c0c */ /* 0x000fe4000bf26270 */
[----:B------:R-:W-:Y:S02]  /*8ab0*/  ISETP.GE.AND P2, PT, R83, UR4, PT ;  /* 0x0000000453007c0c */ /* 0x000fe4000bf46270 */
[----:B------:R-:W-:Y:S02]  /*8ac0*/  ISETP.GE.AND P4, PT, R157, UR4, PT ;  /* 0x000000049d007c0c */ /* 0x000fe4000bf86270 */
[----:B------:R-:W-:-:S05]  /*8ad0*/  ISETP.GE.AND P3, PT, R156, UR4, PT ;  /* 0x000000049c007c0c */ /* 0x000fca000bf66270 */
[-C--:B---3--:R-:W-:Y:S02]  /*8ae0*/  @!P5 LEA R8, P0, R85, R6.reuse, 0x2 ;  /* 0x000000065508d211 */ /* 0x088fe400078010ff */
[----:B--2---:R-:W-:Y:S02]  /*8af0*/  @!P1 IMAD.WIDE R4, R87, 0x4, R6 ;  /* 0x0000000457049825 */ /* 0x004fe400078e0206 */
[----:B------:R-:W-:Y:S02]  /*8b00*/  @!P5 LEA.HI.X R9, R85, R7, R86, 0x2, P0 ;  /* 0x000000075509d211 */ /* 0x000fe400000f1456 */
[----:B------:R-:W-:Y:S01]  /*8b10*/  ISETP.GE.AND P0, PT, R155, UR4, PT ;  /* 0x000000049b007c0c */ /* 0x000fe2000bf06270 */
[----:B------:R1:W-:Y:S01]  /*8b20*/  @!P1 ST.E.64 desc[UR52][R4.64], R68 ;  /* 0x0000004404009985 */ /* 0x0003e2000c101b34 */
[-C--:B------:R-:W-:Y:S02]  /*8b30*/  @!P2 LEA R10, P1, R83, R6.reuse, 0x2 ;  /* 0x00000006530aa211 */ /* 0x080fe400078210ff */
[-C--:B------:R-:W-:Y:S01]  /*8b40*/  @!P3 LEA R14, P6, R156, R6.reuse, 0x2 ;  /* 0x000000069c0eb211 */ /* 0x080fe200078c10ff */
[----:B------:R2:W-:Y:S01]  /*8b50*/  @!P5 ST.E.64 desc[UR52][R8.64], R66 ;  /* 0x000000420800d985 */ /* 0x0005e2000c101b34 */
[----:B------:R-:W-:-:S02]  /*8b60*/  @!P4 LEA R12, P5, R157, R6, 0x2 ;  /* 0x000000069d0cc211 */ /* 0x000fc400078a10ff */
[-C--:B------:R-:W-:Y:S02]  /*8b70*/  @!P2 LEA.HI.X R11, R83, R7.reuse, R84, 0x2, P1 ;  /* 0x00000007530ba211 */ /* 0x080fe400008f1454 */
[-C--:B------:R-:W-:Y:S02]  /*8b80*/  @!P4 LEA.HI.X R13, R157, R7.reuse, R82, 0x2, P5 ;  /* 0x000000079d0dc211 */ /* 0x080fe400028f1452 */
[----:B------:R-:W-:Y:S01]  /*8b90*/  ISETP.GE.AND P1, PT, R154, UR4, PT ;  /* 0x000000049a007c0c */ /* 0x000fe2000bf26270 */
[----:B------:R3:W-:Y:S01]  /*8ba0*/  @!P2 ST.E.64 desc[UR52][R10.64], R60 ;  /* 0x0000003c0a00a985 */ /* 0x0007e2000c101b34 */
[----:B------:R-:W-:Y:S02]  /*8bb0*/  @!P3 LEA.HI.X R15, R156, R7, R81, 0x2, P6 ;  /* 0x000000079c0fb211 */ /* 0x000fe400030f1451 */
[----:B------:R-:W-:Y:S01]  /*8bc0*/  ISETP.GE.AND P2, PT, R153, UR4, PT ;  /* 0x0000000499007c0c */ /* 0x000fe2000bf46270 */
[----:B------:R4:W-:Y:S01]  /*8bd0*/  @!P4 ST.E.64 desc[UR52][R12.64], R58 ;  /* 0x0000003a0c00c985 */ /* 0x0009e2000c101b34 */
[----:B-1----:R-:W-:-:S02]  /*8be0*/  @!P0 LEA R4, P4, R155, R6, 0x2 ;  /* 0x000000069b048211 */ /* 0x002fc400078810ff */
[----:B------:R-:W-:Y:S01]  /*8bf0*/  ISETP.GE.AND P5, PT, R152, UR4, PT ;  /* 0x0000000498007c0c */ /* 0x000fe2000bfa6270 */
[----:B------:R1:W-:Y:S01]  /*8c00*/  @!P3 ST.E.64 desc[UR52][R14.64], R52 ;  /* 0x000000340e00b985 */ /* 0x0003e2000c101b34 */
[----:B------:R-:W-:Y:S02]  /*8c10*/  @!P0 LEA.HI.X R5, R155, R7, R80, 0x2, P4 ;  /* 0x000000079b058211 */ /* 0x000fe400020f1450 */
[----:B------:R-:W-:Y:S02]  /*8c20*/  ISETP.GE.AND P4, PT, R23, UR4, PT ;  /* 0x0000000417007c0c */ /* 0x000fe4000bf86270 */
[----:B------:R-:W-:Y:S01]  /*8c30*/  ISETP.GE.AND P3, PT, R22, UR4, PT ;  /* 0x0000000416007c0c */ /* 0x000fe2000bf66270 */
[----:B------:R0:W-:Y:S01]  /*8c40*/  @!P0 ST.E.64 desc[UR52][R4.64], R50 ;  /* 0x0000003204008985 */ /* 0x0001e2000c101b34 */
[----:B--2---:R-:W-:-:S04]  /*8c50*/  @!P1 LEA R8, P6, R154, R6, 0x2 ;  /* 0x000000069a089211 */ /* 0x004fc800078c10ff */
[-C--:B------:R-:W-:Y:S02]  /*8c60*/  @!P1 LEA.HI.X R9, R154, R7.reuse, R79, 0x2, P6 ;  /* 0x000000079a099211 */ /* 0x080fe400030f144f */
[CC--:B---3--:R-:W-:Y:S02]  /*8c70*/  @!P2 LEA R10, P6, R153.reuse, R6.reuse, 0x2 ;  /* 0x00000006990aa211 */ /* 0x0c8fe400078c10ff */
[-C--:B----4-:R-:W-:Y:S01]  /*8c80*/  @!P5 LEA R12, P0, R152, R6.reuse, 0x2 ;  /* 0x00000006980cd211 */ /* 0x090fe200078010ff */
[----:B------:R2:W-:Y:S01]  /*8c90*/  @!P1 ST.E.64 desc[UR52][R8.64], R44 ;  /* 0x0000002c08009985 */ /* 0x0005e2000c101b34 */
[-C--:B------:R-:W-:Y:S02]  /*8ca0*/  @!P2 LEA.HI.X R11, R153, R7.reuse, R78, 0x2, P6 ;  /* 0x00000007990ba211 */ /* 0x080fe400030f144e */
[-C--:B-1----:R-:W-:Y:S02]  /*8cb0*/  @!P4 LEA R14, P1, R23, R6.reuse, 0x2 ;  /* 0x00000006170ec211 */ /* 0x082fe400078210ff */
[----:B0-----:R-:W-:Y:S01]  /*8cc0*/  @!P3 LEA R20, P6, R22, R6, 0x2 ;  /* 0x000000061614b211 */ /* 0x001fe200078c10ff */
[----:B------:R2:W-:Y:S01]  /*8cd0*/  @!P2 ST.E.64 desc[UR52][R10.64], R42 ;  /* 0x0000002a0a00a985 */ /* 0x0005e2000c101b34 */
[----:B------:R-:W-:-:S02]  /*8ce0*/  @!P5 LEA.HI.X R13, R152, R7, R77, 0x2, P0 ;  /* 0x00000007980dd211 */ /* 0x000fc400000f144d */
[-C--:B------:R-:W-:Y:S02]  /*8cf0*/  @!P4 LEA.HI.X R15, R23, R7.reuse, R76, 0x2, P1 ;  /* 0x00000007170fc211 */ /* 0x080fe400008f144c */
[----:B------:R-:W-:Y:S01]  /*8d00*/  @!P3 LEA.HI.X R21, R22, R7, R75, 0x2, P6 ;  /* 0x000000071615b211 */ /* 0x000fe200030f144b */
[----:B------:R2:W-:Y:S01]  /*8d10*/  @!P5 ST.E.64 desc[UR52][R12.64], R36 ;  /* 0x000000240c00d985 */ /* 0x0005e2000c101b34 */
[----:B------:R-:W-:-:S03]  /*8d20*/  ISETP.GE.AND P0, PT, R19, UR4, PT ;  /* 0x0000000413007c0c */ /* 0x000fc6000bf06270 */
[----:B------:R2:W-:Y:S04]  /*8d30*/  @!P4 ST.E.64 desc[UR52][R14.64], R34 ;  /* 0x000000220e00c985 */ /* 0x0005e8000c101b34 */
[----:B------:R2:W-:Y:S06]  /*8d40*/  @!P3 ST.E.64 desc[UR52][R20.64], R28 ;  /* 0x0000001c1400b985 */ /* 0x0005ec000c101b34 */
[----:B------:R-:W-:Y:S05]  /*8d50*/  @P0 BRA `(.L_x_167) ;  /* 0x0000000800e80947 */ /* 0x000fea0003800000 */
[----:B------:R-:W-:-:S04]  /*8d60*/  LEA R4, P0, R19, R6, 0x2 ;  /* 0x0000000613047211 */ /* 0x000fc800078010ff */
[----:B------:R-:W-:-:S05]  /*8d70*/  LEA.HI.X R5, R19, R7, R27, 0x2, P0 ;  /* 0x0000000713057211 */ /* 0x000fca00000f141b */
[----:B------:R0:W-:Y:S01]  /*8d80*/  ST.E.64 desc[UR52][R4.64], R2 ;  /* 0x0000000204007985 */ /* 0x0001e2000c101b34 */
[----:B------:R-:W-:Y:S05]  /*8d90*/  BRA `(.L_x_167) ;  /* 0x0000000800d87947 */ /* 0x000fea0003800000 */
.L_x_162:
[----:B------:R-:W-:Y:S02]  /*8da0*/  ULDC.64 UR8, c[0x0][0xc00] ;  /* 0x0003000000087ab9 */ /* 0x000fe40000000a00 */
[----:B------:R-:W-:-:S04]  /*8db0*/  UISETP.NE.U32.AND UP0, UPT, UR8, URZ, UPT ;  /* 0x0000003f0800728c */ /* 0x000fc8000bf05070 */
[----:B------:R-:W-:-:S03]  /*8dc0*/  UISETP.NE.AND.EX UP0, UPT, UR9, URZ, UPT, UP0 ;  /* 0x0000003f0900728c */ /* 0x000fc6000bf05300 */
[----:B------:R-:W-:Y:S02]  /*8dd0*/  ULDC.64 UR8, c[0x0][0xc00] ;  /* 0x0003000000087ab9 */ /* 0x000fe40000000a00 */
[----:B------:R-:W-:Y:S01]  /*8de0*/  UIMAD.WIDE UR8, UR37, 0x4, UR8 ;  /* 0x00000004250878a5 */ /* 0x000fe2000f8e0208 */
[----:B------:R-:W-:-:S05]  /*8df0*/  PLOP3.LUT P1, PT, PT, PT, UP0, 0x80, 0x0 ;  /* 0x000000000000781c */ /* 0x000fca0003f2f008 */
[----:B------:R-:W-:Y:S02]  /*8e00*/  IMAD.U32 R2, RZ, RZ, UR8 ;  /* 0x00000008ff027e24 */ /* 0x000fe4000f8e00ff */
[----:B------:R-:W-:Y:S01]  /*8e10*/  IMAD.U32 R3, RZ, RZ, UR9 ;  /* 0x00000009ff037e24 */ /* 0x000fe2000f8e00ff */
[----:B------:R-:W-:Y:S02]  /*8e20*/  ULDC.64 UR8, c[0x0][0xc08] ;  /* 0x0003020000087ab9 */ /* 0x000fe40000000a00 */
[----:B------:R-:W-:-:S03]  /*8e30*/  UISETP.NE.U32.AND UP1, UPT, UR8, URZ, UPT ;  /* 0x0000003f0800728c */ /* 0x000fc6000bf25070 */
[----:B------:R-:W2:Y:S01]  /*8e40*/  @P1 LDG.E R6, desc[UR52][R2.64] ;  /* 0x0000003402061981 */ /* 0x000ea2000c1e1900 */
[----:B------:R-:W-:Y:S01]  /*8e50*/  UISETP.NE.AND.EX UP1, UPT, UR9, URZ, UPT, UP1 ;  /* 0x0000003f0900728c */ /* 0x000fe2000bf25310 */
[----:B------:R-:W-:Y:S01]  /*8e60*/  ULDC UR4, c[0x0][0xa88] ;  /* 0x0002a20000047ab9 */ /* 0x000fe20000000800 */
[----:B------:R-:W0:Y:S01]  /*8e70*/  S2R R7, SR_TID.X ;  /* 0x0000000000077919 */ /* 0x000e220000002100 */
[----:B------:R-:W-:-:S03]  /*8e80*/  IMAD.U32 R0, RZ, RZ, UR4 ;  /* 0x00000004ff007e24 */ /* 0x000fc6000f8e00ff */
[----:B------:R-:W-:-:S05]  /*8e90*/  PLOP3.LUT P2, PT, PT, PT, UP1, 0x80, 0x0 ;  /* 0x000000000000781c */ /* 0x000fca0003f4f018 */
[----:B------:R-:W-:Y:S02]  /*8ea0*/  @UP1 ULDC.64 UR8, c[0x0][0xc08] ;  /* 0x0003020000081ab9 */ /* 0x000fe40000000a00 */
[----:B------:R-:W-:-:S06]  /*8eb0*/  @UP1 UIMAD.WIDE UR8, UR37, 0x4, UR8 ;  /* 0x00000004250818a5 */ /* 0x000fcc000f8e0208 */
[----:B------:R-:W-:Y:S02]  /*8ec0*/  IMAD.U32 R4, RZ, RZ, UR8 ;  /* 0x00000008ff047e24 */ /* 0x000fe4000f8e00ff */
[----:B------:R-:W-:-:S05]  /*8ed0*/  IMAD.U32 R5, RZ, RZ, UR9 ;  /* 0x00000009ff057e24 */ /* 0x000fca000f8e00ff */
[----:B------:R1:W5:Y:S01]  /*8ee0*/  @P2 LDG.E R0, desc[UR52][R4.64] ;  /* 0x0000003404002981 */ /* 0x000362000c1e1900 */
[----:B------:R-:W-:Y:S01]  /*8ef0*/  UMOV UR4, URZ ;  /* 0x0000003f00047c82 */ /* 0x000fe20008000000 */
[----:B0-----:R-:W-:-:S05]  /*8f00*/  VIADD R10, R7, 0xffffff80 ;  /* 0xffffff80070a7836 */ /* 0x001fca0000000000 */
[----:B------:R-:W-:Y:S02]  /*8f10*/  ISETP.GT.AND P0, PT, R10, 0xbf, PT ;  /* 0x000000bf0a00780c */ /* 0x000fe40003f04270 */
[----:B--2---:R-:W-:-:S13]  /*8f20*/  @P1 R2UR UR4, R6 ;  /* 0x00000000060412ca */ /* 0x004fda00000e0000 */
[----:B------:R-:W-:Y:S01]  /*8f30*/  USHF.R.S32.HI UR16, URZ, 0x1f, UR4 ;  /* 0x0000001f3f107899 */ /* 0x000fe20008011404 */
[----:B-1----:R-:W-:Y:S11]  /*8f40*/  @P2 BRA `(.L_x_170) ;  /* 0x0000000000102947 */ /* 0x002ff60003800000 */
[----:B------:R-:W-:Y:S05]  /*8f50*/  @!P1 BRA `(.L_x_170) ;  /* 0x00000000000c9947 */ /* 0x000fea0003800000 */
[----:B------:R-:W2:Y:S04]  /*8f60*/  LDG.E R5, desc[UR52][R2.64] ;  /* 0x0000003402057981 */ /* 0x000ea8000c1e1900 */
[----:B-----5:R-:W2:Y:S02]  /*8f70*/  LDG.E R0, desc[UR52][R2.64+0x4] ;  /* 0x0000043402007981 */ /* 0x020ea4000c1e1900 */
[----:B--2---:R-:W-:-:S07]  /*8f80*/  IMAD.IADD R0, R0, 0x1, -R5 ;  /* 0x0000000100007824 */ /* 0x004fce00078e0a05 */
.L_x_170:
[----:B------:R-:W-:Y:S01]  /*8f90*/  USEL UR37, UR37, URZ, !UP0 ;  /* 0x0000003f25257287 */ /* 0x000fe2000c000000 */
[----:B------:R-:W-:Y:S01]  /*8fa0*/  BSSY B1, `(.L_x_171) ;  /* 0x0000038000017945 */ /* 0x000fe20003800000 */
[----:B------:R-:W-:-:S03]  /*8fb0*/  USEL UR38, UR38, URZ, !UP0 ;  /* 0x0000003f26267287 */ /* 0x000fc6000c000000 */
[----:B------:R-:W-:Y:S09]  /*8fc0*/  @P0 BRA `(.L_x_172) ;  /* 0x0000000000d40947 */ /* 0x000ff20003800000 */
[----:B------:R-:W0:Y:S01]  /*8fd0*/  LDC R9, c[0x0][0xbe8] ;  /* 0x0002fa00ff097b82 */ /* 0x000e220000000800 */
[----:B------:R-:W-:-:S04]  /*8fe0*/  IMAD.U32 R2, RZ, RZ, UR41 ;  /* 0x00000029ff027e24 */ /* 0x000fc8000f8e00ff */
[----:B------:R-:W-:-:S04]  /*8ff0*/  IMAD R2, R2, 0xc0, R7 ;  /* 0x000000c002027824 */ /* 0x000fc800078e0207 */
[----:B------:R-:W-:Y:S02]  /*9000*/  VIADD R4, R2, 0xffffff80 ;  /* 0xffffff8002047836 */ /* 0x000fe40000000000 */
[----:B0----5:R-:W-:-:S05]  /*9010*/  IMAD R3, R0, R9, RZ ;  /* 0x0000000900037224 */ /* 0x021fca00078e02ff */
[----:B------:R-:W-:-:S13]  /*9020*/  ISETP.GE.AND P0, PT, R4, R3, PT ;  /* 0x000000030400720c */ /* 0x000fda0003f06270 */
[----:B------:R-:W-:Y:S05]  /*9030*/  @P0 BRA `(.L_x_172) ;  /* 0x0000000000b80947 */ /* 0x000fea0003800000 */
[----:B------:R-:W-:Y:S01]  /*9040*/  ISETP.NE.AND P0, PT, R9, 0x1, PT ;  /* 0x000000010900780c */ /* 0x000fe20003f05270 */
[----:B------:R-:W-:Y:S01]  /*9050*/  UISETP.GT.AND UP2, UPT, UR43, 0x1, UPT ;  /* 0x000000012b00788c */ /* 0x000fe2000bf44270 */
[----:B------:R-:W-:Y:S01]  /*9060*/  IMAD.MOV.U32 R5, RZ, RZ, R4 ;  /* 0x000000ffff057224 */ /* 0x000fe200078e0004 */
[----:B------:R-:W-:Y:S02]  /*9070*/  UMOV UR8, 0x9b8 ;  /* 0x000009b800087882 */ /* 0x000fe40000000000 */
[----:B------:R-:W-:Y:S02]  /*9080*/  USEL UR17, UR8, 0x978, UP2 ;  /* 0x0000097808117887 */ /* 0x000fe40009000000 */
[----:B------:R-:W-:-:S06]  /*9090*/  USEL UR19, UR42, URZ, UP2 ;  /* 0x0000003f2a137287 */ /* 0x000fcc0009000000 */
[----:B------:R-:W0:Y:S04]  /*90a0*/  @P0 LDC R3, c[0x0][0xbec] ;  /* 0x0002fb00ff030b82 */ /* 0x000e280000000800 */
[----:B------:R-:W-:Y:S01]  /*90b0*/  ULDC.64 UR8, c[0x0][UR17+0x218] ;  /* 0x0000860011087abb */ /* 0x000fe20008000a00 */
[----:B------:R-:W-:Y:S01]  /*90c0*/  ULDC.64 UR12, c[0x0][UR17+0x220] ;  /* 0x00008800110c7abb */ /* 0x000fe20008000a00 */
[----:B------:R-:W-:Y:S01]  /*90d0*/  ULDC.64 UR14, c[0x0][UR17+0x228] ;  /* 0x00008a00110e7abb */ /* 0x000fe20008000a00 */
[----:B------:R-:W-:Y:S01]  /*90e0*/  UIMAD.WIDE.U32 UR10, UR8, UR39, URZ ;  /* 0x00000027080a72a5 */ /* 0x000fe2000f8e003f */
[----:B------:R-:W1:Y:S01]  /*90f0*/  @P0 LDC R7, c[0x0][0xbf0] ;  /* 0x0002fc00ff070b82 */ /* 0x000e620000000800 */
[----:B------:R-:W-:Y:S02]  /*9100*/  UIMAD UR18, UR9, UR39, URZ ;  /* 0x00000027091272a4 */ /* 0x000fe4000f8e023f */
[----:B------:R-:W-:-:S02]  /*9110*/  UIMAD UR13, UR13, UR37, URZ ;  /* 0x000000250d0d72a4 */ /* 0x000fc4000f8e023f */
[----:B------:R-:W-:Y:S02]  /*9120*/  UIMAD.WIDE.U32 UR20, UR14, UR19, URZ ;  /* 0x000000130e1472a5 */ /* 0x000fe4000f8e003f */
[----:B------:R-:W-:Y:S02]  /*9130*/  UIMAD.WIDE.U32 UR8, UR12, UR37, URZ ;  /* 0x000000250c0872a5 */ /* 0x000fe4000f8e003f */
[----:B------:R-:W-:Y:S02]  /*9140*/  UIMAD UR14, UR15, UR19, URZ ;  /* 0x000000130f0e72a4 */ /* 0x000fe4000f8e023f */
[----:B------:R-:W-:Y:S02]  /*9150*/  UIMAD UR13, UR12, UR38, UR13 ;  /* 0x000000260c0d72a4 */ /* 0x000fe4000f8e020d */
[----:B------:R-:W-:Y:S02]  /*9160*/  UIADD3 UR10, UP0, UP1, UR8, UR10, UR4 ;  /* 0x0000000a080a7290 */ /* 0x000fe4000f91e004 */
[----:B------:R-:W-:Y:S01]  /*9170*/  UIADD3 UR8, UR14, UR21, URZ ;  /* 0x000000150e087290 */ /* 0x000fe2000fffe03f */
[----:B0-----:R-:W-:Y:S01]  /*9180*/  @P0 IMAD.HI.U32 R2, R4, R3, RZ ;  /* 0x0000000304020227 */ /* 0x001fe200078e00ff */
[----:B------:R-:W-:-:S02]  /*9190*/  UIADD3 UR11, UR18, UR11, URZ ;  /* 0x0000000b120b7290 */ /* 0x000fc4000fffe03f */
[----:B------:R-:W-:Y:S01]  /*91a0*/  UIADD3 UR13, UR9, UR13, URZ ;  /* 0x0000000d090d7290 */ /* 0x000fe2000fffe03f */
[----:B------:R-:W-:Y:S02]  /*91b0*/  IMAD.U32 R3, RZ, RZ, UR21 ;  /* 0x00000015ff037e24 */ /* 0x000fe4000f8e00ff */
[----:B------:R-:W-:Y:S01]  /*91c0*/  IMAD.U32 R6, RZ, RZ, UR8 ;  /* 0x00000008ff067e24 */ /* 0x000fe2000f8e00ff */
[----:B------:R-:W-:Y:S01]  /*91d0*/  ULDC.64 UR8, c[0x0][UR17+0x210] ;  /* 0x0000840011087abb */ /* 0x000fe20008000a00 */
[----:B-1----:R-:W-:Y:S01]  /*91e0*/  @P0 SHF.R.U32.HI R5, RZ, R7, R2 ;  /* 0x00000007ff050219 */ /* 0x002fe20000011602 */
[----:B------:R-:W-:-:S04]  /*91f0*/  IMAD.U32 R2, RZ, RZ, UR20 ;  /* 0x00000014ff027e24 */ /* 0x000fc8000f8e00ff */
[--C-:B------:R-:W-:Y:S01]  /*9200*/  IMAD.MOV R7, RZ, RZ, -R5.reuse ;  /* 0x000000ffff077224 */ /* 0x100fe200078e0a05 */
[----:B------:R-:W-:Y:S01]  /*9210*/  IADD3 R2, P0, P1, R5, UR10, R2 ;  /* 0x0000000a05027c10 */ /* 0x000fe2000f91e002 */
[----:B------:R-:W-:Y:S01]  /*9220*/  UIADD3.X UR10, UR13, UR11, UR16, UP0, UP1 ;  /* 0x0000000b0d0a7290 */ /* 0x000fe200087e2410 */
[----:B------:R-:W-:Y:S01]  /*9230*/  SHF.R.S32.HI R5, RZ, 0x1f, R5 ;  /* 0x0000001fff057819 */ /* 0x000fe20000011405 */
[----:B------:R-:W-:-:S04]  /*9240*/  IMAD R7, R9, R7, R4 ;  /* 0x0000000709077224 */ /* 0x000fc800078e0204 */
[----:B------:R-:W-:Y:S01]  /*9250*/  IADD3.X R3, R5, UR10, R6, P0, P1 ;  /* 0x0000000a05037c10 */ /* 0x000fe200087e2406 */
[C---:B------:R-:W-:Y:S01]  /*9260*/  IMAD R9, R7.reuse, UR9, RZ ;  /* 0x0000000907097c24 */ /* 0x040fe2000f8e02ff */
[----:B------:R-:W-:Y:S01]  /*9270*/  SHF.R.S32.HI R4, RZ, 0x1f, R7 ;  /* 0x0000001fff047819 */ /* 0x000fe20000011407 */
[----:B------:R-:W-:Y:S01]  /*9280*/  ULDC.64 UR10, c[0x0][0xba8] ;  /* 0x0002ea00000a7ab9 */ /* 0x000fe20000000a00 */
[----:B------:R-:W-:Y:S01]  /*9290*/  @!UP2 ULDC UR10, c[0x0][0xb50] ;  /* 0x0002d400000aaab9 */ /* 0x000fe20000000800 */
[----:B------:R-:W-:Y:S01]  /*92a0*/  IMAD.WIDE.U32 R2, R7, UR8, R2 ;  /* 0x0000000807027c25 */ /* 0x000fe2000f8e0002 */
[----:B------:R-:W-:-:S03]  /*92b0*/  @!UP2 ULDC UR11, c[0x0][0xb54] ;  /* 0x0002d500000baab9 */ /* 0x000fc60000000800 */
[----:B------:R-:W-:Y:S01]  /*92c0*/  IMAD R9, R4, UR8, R9 ;  /* 0x0000000804097c24 */ /* 0x000fe2000f8e0209 */
[----:B------:R-:W-:-:S03]  /*92d0*/  LEA R4, P0, R2, UR10, 0x2 ;  /* 0x0000000a02047c11 */ /* 0x000fc6000f8010ff */
[----:B------:R-:W-:-:S05]  /*92e0*/  IMAD.IADD R3, R3, 0x1, R9 ;  /* 0x0000000103037824 */ /* 0x000fca00078e0209 */
[----:B------:R-:W-:Y:S01]  /*92f0*/  LEA.HI.X R5, R2, UR11, R3, 0x2, P0 ;  /* 0x0000000b02057c11 */ /* 0x000fe200080f1403 */
[----:B------:R-:W-:-:S05]  /*9300*/  IMAD.MOV.U32 R3, RZ, RZ, -0x800000 ;  /* 0xff800000ff037424 */ /* 0x000fca00078e00ff */
[----:B------:R0:W-:Y:S02]  /*9310*/  STG.E desc[UR52][R4.64], R3 ;  /* 0x0000000304007986 */ /* 0x0001e4000c101934 */
.L_x_172:
[----:B------:R-:W-:Y:S05]  /*9320*/  BSYNC B1 ;  /* 0x0000000000017941 */ /* 0x000fea0003800000 */
.L_x_171:
[----:B------:R-:W-:-:S06]  /*9330*/  UISETP.GT.AND UP0, UPT, UR43, 0x1, UPT ;  /* 0x000000012b00788c */ /* 0x000fcc000bf04270 */
[----:B------:R-:W-:-:S13]  /*9340*/  PLOP3.LUT P0, PT, PT, PT, UP0, 0x80, 0x0 ;  /* 0x000000000000781c */ /* 0x000fda0003f0f008 */
[----:B------:R-:W-:Y:S05]  /*9350*/  @P0 BRA `(.L_x_167) ;  /* 0x0000000400680947 */ /* 0x000fea0003800000 */
[----:B------:R-:W1:Y:S01]  /*9360*/  LDC R11, c[0x0][0xbe8] ;  /* 0x0002fa00ff0b7b82 */ /* 0x000e620000000800 */
[--C-:B------:R-:W-:Y:S01]  /*9370*/  SHF.R.S32.HI R2, RZ, 0x1f, R10.reuse ;  /* 0x0000001fff027819 */ /* 0x100fe2000001140a */
[----:B------:R-:W-:Y:S01]  /*9380*/  ULDC.64 UR12, c[0x0][0xaa0] ;  /* 0x0002a800000c7ab9 */ /* 0x000fe20000000a00 */
[----:B------:R-:W-:Y:S01]  /*9390*/  SHF.R.S32.HI R8, RZ, 0x1f, R10 ;  /* 0x0000001fff087819 */ /* 0x000fe2000001140a */
[----:B------:R-:W-:Y:S01]  /*93a0*/  UIMAD UR10, UR16, UR12, URZ ;  /* 0x0000000c100a72a4 */ /* 0x000fe2000f8e023f */
[-C--:B------:R-:W-:Y:S01]  /*93b0*/  LEA.HI R2, R2, R10.reuse, RZ, 0x2 ;  /* 0x0000000a02027211 */ /* 0x080fe200078f10ff */
[----:B------:R-:W-:Y:S01]  /*93c0*/  UIMAD.WIDE.U32 UR8, UR4, UR12, URZ ;  /* 0x0000000c040872a5 */ /* 0x000fe2000f8e003f */
[----:B------:R-:W-:Y:S01]  /*93d0*/  LEA.HI R8, R8, R10, RZ, 0x2 ;  /* 0x0000000a08087211 */ /* 0x000fe200078f10ff */
[----:B------:R-:W-:Y:S01]  /*93e0*/  UIMAD UR10, UR4, UR13, UR10 ;  /* 0x0000000d040a72a4 */ /* 0x000fe2000f8e020a */
[----:B------:R-:W-:Y:S01]  /*93f0*/  LOP3.LUT R2, R2, 0xfffffffc, RZ, 0xc0, !PT ;  /* 0xfffffffc02027812 */ /* 0x000fe200078ec0ff */
[----:B0-----:R-:W-:Y:S01]  /*9400*/  IMAD.U32 R5, RZ, RZ, UR41 ;  /* 0x00000029ff057e24 */ /* 0x001fe2000f8e00ff */
[----:B------:R-:W-:Y:S01]  /*9410*/  SHF.R.S32.HI R8, RZ, 0x2, R8 ;  /* 0x00000002ff087819 */ /* 0x000fe20000011408 */
[----:B------:R-:W-:Y:S01]  /*9420*/  UIADD3 UR9, UR9, UR10, URZ ;  /* 0x0000000a09097290 */ /* 0x000fe2000fffe03f */
[----:B------:R-:W-:Y:S01]  /*9430*/  IMAD.U32 R6, RZ, RZ, UR41 ;  /* 0x00000029ff067e24 */ /* 0x000fe2000f8e00ff */
[----:B------:R-:W-:Y:S01]  /*9440*/  BSSY B1, `(.L_x_173) ;  /* 0x000003a000017945 */ /* 0x000fe20003800000 */
[----:B------:R-:W-:Y:S01]  /*9450*/  IMAD.IADD R2, R10, 0x1, -R2 ;  /* 0x000000010a027824 */ /* 0x000fe200078e0a02 */
[----:B------:R-:W-:Y:S01]  /*9460*/  ULDC.64 UR10, c[0x0][0xae8] ;  /* 0x0002ba00000a7ab9 */ /* 0x000fe20000000a00 */
[----:B------:R-:W-:Y:S01]  /*9470*/  SHF.R.S32.HI R10, RZ, 0x1f, R18 ;  /* 0x0000001fff0a7819 */ /* 0x000fe20000011412 */
[----:B------:R-:W-:Y:S01]  /*9480*/  UIMAD.WIDE.U32 UR8, UR39, UR10, UR8 ;  /* 0x0000000a270872a5 */ /* 0x000fe2000f8e0008 */
[----:B------:R-:W-:Y:S01]  /*9490*/  IMAD R2, R2, 0x60, R8 ;  /* 0x0000006002027824 */ /* 0x000fe200078e0208 */
[----:B------:R-:W-:-:S02]  /*94a0*/  SHF.R.S32.HI R14, RZ, 0x1f, R17 ;  /* 0x0000001fff0e7819 */ /* 0x000fc40000011411 */
[----:B------:R-:W-:Y:S01]  /*94b0*/  UIMAD UR9, UR39, UR11, UR9 ;  /* 0x0000000b270972a4 */ /* 0x000fe2000f8e0209 */
[----:B------:R-:W-:Y:S01]  /*94c0*/  IMAD R4, R5, 0xc0, R2 ;  /* 0x000000c005047824 */ /* 0x000fe200078e0202 */
[----:B-1----:R-:W-:Y:S01]  /*94d0*/  ISETP.NE.AND P0, PT, R11, 0x1, PT ;  /* 0x000000010b00780c */ /* 0x002fe20003f05270 */
[----:B------:R-:W-:Y:S02]  /*94e0*/  ULDC.64 UR10, c[0x0][0xaf0] ;  /* 0x0002bc00000a7ab9 */ /* 0x000fe40000000a00 */
[----:B------:R-:W-:Y:S01]  /*94f0*/  UIMAD UR38, UR38, UR10, URZ ;  /* 0x0000000a262672a4 */ /* 0x000fe2000f8e023f */
[----:B------:R-:W-:Y:S01]  /*9500*/  IMAD.MOV.U32 R5, RZ, RZ, R4 ;  /* 0x000000ffff057224 */ /* 0x000fe200078e0004 */
[----:B------:R-:W-:Y:S02]  /*9510*/  UIMAD.WIDE.U32 UR8, UR37, UR10, UR8 ;  /* 0x0000000a250872a5 */ /* 0x000fe4000f8e0008 */
[----:B------:R-:W-:-:S03]  /*9520*/  UIMAD UR4, UR37, UR11, UR38 ;  /* 0x0000000b250472a4 */ /* 0x000fc6000f8e0226 */
[----:B------:R-:W-:Y:S01]  /*9530*/  ULDC.64 UR10, c[0x0][0xae0] ;  /* 0x0002b800000a7ab9 */ /* 0x000fe20000000a00 */
[----:B------:R-:W-:Y:S02]  /*9540*/  UIADD3 UR4, UR9, UR4, URZ ;  /* 0x0000000409047290 */ /* 0x000fe4000fffe03f */
[----:B------:R-:W0:Y:S08]  /*9550*/  @P0 LDC R3, c[0x0][0xbec] ;  /* 0x0002fb00ff030b82 */ /* 0x000e300000000800 */
[----:B------:R-:W1:Y:S01]  /*9560*/  @P0 LDC R7, c[0x0][0xbf0] ;  /* 0x0002fc00ff070b82 */ /* 0x000e620000000800 */
[----:B0-----:R-:W-:-:S04]  /*9570*/  @P0 IMAD.HI.U32 R2, R4, R3, RZ ;  /* 0x0000000304020227 */ /* 0x001fc800078e00ff */
[----:B------:R-:W-:Y:S02]  /*9580*/  IMAD.U32 R3, RZ, RZ, UR9 ;  /* 0x00000009ff037e24 */ /* 0x000fe4000f8e00ff */
[----:B------:R-:W-:Y:S01]  /*9590*/  IMAD.U32 R3, RZ, RZ, UR4 ;  /* 0x00000004ff037e24 */ /* 0x000fe2000f8e00ff */
[----:B-1----:R-:W-:-:S04]  /*95a0*/  @P0 SHF.R.U32.HI R5, RZ, R7, R2 ;  /* 0x00000007ff050219 */ /* 0x002fc80000011602 */
[--C-:B------:R-:W-:Y:S01]  /*95b0*/  SHF.R.S32.HI R2, RZ, 0x1f, R5.reuse ;  /* 0x0000001fff027819 */ /* 0x100fe20000011405 */
[----:B------:R-:W-:-:S04]  /*95c0*/  IMAD.MOV R7, RZ, RZ, -R5 ;  /* 0x000000ffff077224 */ /* 0x000fc800078e0a05 */
[----:B------:R-:W-:Y:S02]  /*95d0*/  IMAD R7, R11, R7, R4 ;  /* 0x000000070b077224 */ /* 0x000fe400078e0204 */
[----:B------:R-:W-:Y:S02]  /*95e0*/  IMAD R4, R2, UR10, RZ ;  /* 0x0000000a02047c24 */ /* 0x000fe4000f8e02ff */
[----:B------:R-:W-:Y:S01]  /*95f0*/  IMAD.U32 R2, RZ, RZ, UR8 ;  /* 0x00000008ff027e24 */ /* 0x000fe2000f8e00ff */
[----:B------:R-:W-:Y:S01]  /*9600*/  ULDC.64 UR8, c[0x0][0xad8] ;  /* 0x0002b60000087ab9 */ /* 0x000fe20000000a00 */
[C---:B------:R-:W-:Y:S01]  /*9610*/  IMAD R9, R5.reuse, UR11, R4 ;  /* 0x0000000b05097c24 */ /* 0x040fe2000f8e0204 */
[----:B------:R-:W-:Y:S01]  /*9620*/  SHF.R.S32.HI R4, RZ, 0x1f, R7 ;  /* 0x0000001fff047819 */ /* 0x000fe20000011407 */
[----:B------:R-:W-:-:S04]  /*9630*/  IMAD.WIDE.U32 R2, R5, UR10, R2 ;  /* 0x0000000a05027c25 */ /* 0x000fc8000f8e0002 */
[----:B------:R-:W-:Y:S02]  /*9640*/  IMAD R4, R4, UR8, RZ ;  /* 0x0000000804047c24 */ /* 0x000fe4000f8e02ff */
[----:B------:R-:W-:Y:S02]  /*9650*/  IMAD.IADD R3, R3, 0x1, R9 ;  /* 0x0000000103037824 */ /* 0x000fe400078e0209 */
[----:B-----5:R-:W-:Y:S02]  /*9660*/  IMAD R11, R0, R11, RZ ;  /* 0x0000000b000b7224 */ /* 0x020fe400078e02ff */
[----:B------:R-:W-:Y:S02]  /*9670*/  IMAD R0, R6, 0xc0, R8 ;  /* 0x000000c006007824 */ /* 0x000fe400078e0208 */
[C---:B------:R-:W-:Y:S02]  /*9680*/  IMAD R5, R7.reuse, UR9, R4 ;  /* 0x0000000907057c24 */ /* 0x040fe4000f8e0204 */
[----:B------:R-:W-:Y:S01]  /*9690*/  IMAD.WIDE.U32 R2, R7, UR8, R2 ;  /* 0x0000000807027c25 */ /* 0x000fe2000f8e0002 */
[----:B------:R-:W-:Y:S01]  /*96a0*/  ISETP.GE.AND P0, PT, R0, R11, PT ;  /* 0x0000000b0000720c */ /* 0x000fe20003f06270 */
[----:B------:R-:W-:-:S02]  /*96b0*/  ULDC.64 UR8, c[0x0][0xa80] ;  /* 0x0002a00000087ab9 */ /* 0x000fc40000000a00 */
[----:B------:R-:W-:Y:S01]  /*96c0*/  IMAD.IADD R3, R3, 0x1, R5 ;  /* 0x0000000103037824 */ /* 0x000fe200078e0205 */
[----:B------:R-:W-:-:S04]  /*96d0*/  LEA R4, P1, R2, UR8, 0x1 ;  /* 0x0000000802047c11 */ /* 0x000fc8000f8208ff */
[----:B------:R-:W-:Y:S02]  /*96e0*/  LEA.HI.X R5, R2, UR9, R3, 0x1, P1 ;  /* 0x0000000902057c11 */ /* 0x000fe400088f0c03 */
[----:B------:R0:W1:Y:S04]  /*96f0*/  SHFL.IDX PT, R2, R4, RZ, 0x1c1f ;  /* 0x001c1fff04027589 */ /* 0x00006800000e0000 */
[----:B------:R0:W2:Y:S01]  /*9700*/  SHFL.IDX PT, R3, R5, RZ, 0x1c1f ;  /* 0x001c1fff05037589 */ /* 0x0000a200000e0000 */
        /* <DEDUP_REMOVED lines=10> */
[----:B------:R3:W-:Y:S04]  /*97b0*/  @!P2 ST.E.128 desc[UR52][R6.64], RZ ;  /* 0x000000ff0600a985 */ /* 0x0007e8000c101d34 */
[----:B------:R3:W-:Y:S04]  /*97c0*/  @!P3 ST.E.128 desc[UR52][R8.64], RZ ;  /* 0x000000ff0800b985 */ /* 0x0007e8000c101d34 */
[----:B------:R3:W-:Y:S02]  /*97d0*/  @!P4 ST.E.128 desc[UR52][R12.64], RZ ;  /* 0x000000ff0c00c985 */ /* 0x0007e4000c101d34 */
.L_x_174:
[----:B------:R-:W-:Y:S05]  /*97e0*/  BSYNC B1 ;  /* 0x0000000000017941 */ /* 0x000fea0003800000 */
.L_x_173:
[----:B------:R-:W-:Y:S01]  /*97f0*/  VIADD R0, R0, 0x60 ;  /* 0x0000006000007836 */ /* 0x000fe20000000000 */
[----:B--2---:R2:W4:Y:S04]  /*9800*/  SHFL.IDX PT, R3, R5, 0x1, 0x1c1f ;  /* 0x003c1f0005037f89 */ /* 0x00452800000e0000 */
[----:B------:R-:W-:Y:S01]  /*9810*/  ISETP.GE.AND P0, PT, R0, R11, PT ;  /* 0x0000000b0000720c */ /* 0x000fe20003f06270 */
[----:B-1----:R2:W1:-:S12]  /*9820*/  SHFL.IDX PT, R2, R4, 0x1, 0x1c1f ;  /* 0x003c1f0004027f89 */ /* 0x00245800000e0000 */
[----:B--2---:R-:W-:Y:S05]  /*9830*/  @P0 BRA `(.L_x_167) ;  /* 0x0000000000300947 */ /* 0x004fea0003800000 */
[----:B------:R-:W-:Y:S02]  /*9840*/  ULDC UR4, c[0x0][0xac8] ;  /* 0x0002b20000047ab9 */ /* 0x000fe40000000800 */
[----:B------:R-:W-:Y:S02]  /*9850*/  ISETP.GE.AND P3, PT, R17, UR4, PT ;  /* 0x0000000411007c0c */ /* 0x000fe4000bf66270 */
[----:B------:R-:W-:Y:S02]  /*9860*/  ISETP.GE.AND P4, PT, R18, UR4, PT ;  /* 0x0000000412007c0c */ /* 0x000fe4000bf86270 */
[----:B------:R-:W-:-:S09]  /*9870*/  ISETP.GE.AND P2, PT, R16, UR4, PT ;  /* 0x0000000410007c0c */ /* 0x000fd2000bf46270 */
[CC--:B-1-3--:R-:W-:Y:S02]  /*9880*/  @!P3 LEA R6, P0, R17.reuse, R2.reuse, 0x1 ;  /* 0x000000021106b211 */ /* 0x0cafe400078008ff */
[----:B------:R-:W-:Y:S02]  /*9890*/  @!P4 LEA R8, P1, R18, R2, 0x1 ;  /* 0x000000021208c211 */ /* 0x000fe400078208ff */
[----:B0---4-:R-:W-:Y:S01]  /*98a0*/  @!P2 IMAD.WIDE R4, R16, 0x2, R2 ;  /* 0x000000021004a825 */ /* 0x011fe200078e0202 */
[-C--:B------:R-:W-:Y:S02]  /*98b0*/  @!P3 LEA.HI.X R7, R17, R3.reuse, R14, 0x1, P0 ;  /* 0x000000031107b211 */ /* 0x080fe400000f0c0e */
[----:B------:R-:W-:Y:S02]  /*98c0*/  @!P4 LEA.HI.X R9, R18, R3, R10, 0x1, P1 ;  /* 0x000000031209c211 */ /* 0x000fe400008f0c0a */
[----:B------:R2:W-:Y:S04]  /*98d0*/  @!P2 ST.E.128 desc[UR52][R4.64], RZ ;  /* 0x000000ff0400a985 */ /* 0x0005e8000c101d34 */
[----:B------:R2:W-:Y:S04]  /*98e0*/  @!P3 ST.E.128 desc[UR52][R6.64], RZ ;  /* 0x000000ff0600b985 */ /* 0x0005e8000c101d34 */
[----:B------:R2:W-:Y:S02]  /*98f0*/  @!P4 ST.E.128 desc[UR52][R8.64], RZ ;  /* 0x000000ff0800c985 */ /* 0x0005e4000c101d34 */
.L_x_167:
[----:B------:R-:W-:Y:S05]  /*9900*/  BSYNC B0 ;  /* 0x0000000000007941 */ /* 0x000fea0003800000 */
.L_x_161:
[----:B------:R-:W-:Y:S02]  /*9910*/  ULDC UR4, c[0x0][0xc3c] ;  /* 0x00030f0000047ab9 */ /* 0x000fe40000000800 */
[----:B------:R-:W-:-:S06]  /*9920*/  UISETP.GE.AND UP0, UPT, UR7, UR4, UPT ;  /* 0x000000040700728c */ /* 0x000fcc000bf06270 */
[----:B------:R-:W-:-:S13]  /*9930*/  PLOP3.LUT P0, PT, PT, PT, UP0, 0x80, 0x0 ;  /* 0x000000000000781c */ /* 0x000fda0003f0f008 */
[----:B------:R-:W-:Y:S05]  /*9940*/  @!P0 BRA `(.L_x_175) ;  /* 0xffffff7400988947 */ /* 0x000fea000383ffff */
[----:B------:R-:W-:Y:S05]  /*9950*/  EXIT ;  /* 0x000000000000794d */ /* 0x000fea0003800000 */
.L_x_134:
[----:B------:R-:W-:-:S08]  /*9960*/  NOP ;  /* 0x0000000000007918 */ /* 0x000fd00000000000 */
[----:B------:R-:W0:-:S00]  /*9970*/  USETMAXREG.DEALLOC.CTAPOOL 0x20 ;  /* 0x00000020000079c8 */ /* 0x000e0000080e0500 */
[----:B0-----:R-:W2:Y:S01]  /*9980*/  LDL.LU R3, [R1] ;  /* 0x0000000001037983 */ /* 0x001ea20000300800 */
[----:B------:R-:W-:Y:S01]  /*9990*/  LOP3.LUT R2, R0, 0x3, RZ, 0xc0, !PT ;  /* 0x0000000300027812 */ /* 0x000fe200078ec0ff */
[----:B------:R-:W-:-:S05]  /*99a0*/  IMAD.MOV.U32 R6, RZ, RZ, RZ ;  /* 0x000000ffff067224 */ /* 0x000fca00078e00ff */
[----:B------:R-:W0:Y:S02]  /*99b0*/  SHFL.IDX PT, R2, R2, RZ, 0x1f ;  /* 0x00001fff02027589 */ /* 0x000e2400000e0000 */
[----:B0-----:R-:W-:Y:S02]  /*99c0*/  ISETP.NE.AND P0, PT, R2, RZ, PT ;  /* 0x000000ff0200720c */ /* 0x001fe40003f05270 */
[----:B--2---:R-:W-:-:S11]  /*99d0*/  LOP3.LUT R3, R3, 0xfffffffd, RZ, 0xc0, !PT ;  /* 0xfffffffd03037812 */ /* 0x004fd600078ec0ff */
[----:B------:R-:W-:-:S05]  /*99e0*/  @P0 LOP3.LUT R3, R3, 0x2, RZ, 0xfc, !PT ;  /* 0x0000000203030812 */ /* 0x000fca00078efcff */
[----:B------:R0:W-:Y:S01]  /*99f0*/  STL [R1], R3 ;  /* 0x0000000301007387 */ /* 0x0001e20000100800 */
[----:B------:R-:W-:Y:S05]  /*9a00*/  @!P0 BRA `(.L_x_176) ;  /* 0x0000000000208947 */ /* 0x000fea0003800000 */
[----:B------:R-:W1:Y:S08]  /*9a10*/  S2UR UR5, SR_CgaCtaId ;  /* 0x00000000000579c3 */ /* 0x000e700000008800 */
[----:B------:R-:W-:Y:S06]  /*9a20*/  BAR.SYNC.DEFER_BLOCKING 0x5, 0x200 ;  /* 0x0148000000007b1d */ /* 0x000fec0000010000 */
[----:B------:R-:W-:-:S02]  /*9a30*/  UMOV UR4, 0x400 ;  /* 0x0000040000047882 */ /* 0x000fc40000000000 */
[----:B-1----:R-:W-:-:S09]  /*9a40*/  ULEA UR4, UR5, UR4, 0x18 ;  /* 0x0000000405047291 */ /* 0x002fd2000f8ec03f */
[----:B------:R-:W1:Y:S02]  /*9a50*/  LDS.128 R24, [UR4+0x19cd0] ;  /* 0x019cd004ff187984 */ /* 0x000e640008000c00 */
[----:B-1----:R-:W-:Y:S01]  /*9a60*/  R2UR UR43, R27 ;  /* 0x000000001b2b72ca */ /* 0x002fe200000e0000 */
[----:B------:R-:W-:Y:S06]  /*9a70*/  BAR.ARV 0x4, 0x200 ;  /* 0x0108000000007b1d */ /* 0x000fec0000002000 */
[----:B------:R-:W-:Y:S08]  /*9a80*/  BRA `(.L_x_177) ;  /* 0x0000000800a87947 */ /* 0x000ff00003800000 */
.L_x_176:
[----:B------:R-:W1:Y:S01]  /*9a90*/  S2R R2, SR_TID.X ;  /* 0x0000000000027919 */ /* 0x000e620000002100 */
[----:B------:R-:W-:Y:S01]  /*9aa0*/  ULDC UR4, c[0x0][0xc3c] ;  /* 0x00030f0000047ab9 */ /* 0x000fe20000000800 */
[----:B------:R-:W-:Y:S01]  /*9ab0*/  IMAD.MOV.U32 R9, RZ, RZ, RZ ;  /* 0x000000ffff097224 */ /* 0x000fe200078e00ff */
[----:B------:R-:W2:Y:S01]  /*9ac0*/  LDC R24, c[0x0][0xc38] ;  /* 0x00030e00ff187b82 */ /* 0x000ea20000000800 */
[----:B-1----:R-:W-:-:S04]  /*9ad0*/  LOP3.LUT R7, R2, 0x1f, RZ, 0xc0, !PT ;  /* 0x0000001f02077812 */ /* 0x002fc800078ec0ff */
[----:B------:R-:W-:-:S04]  /*9ae0*/  ISETP.NE.AND P0, PT, R7, 0x1f, PT ;  /* 0x0000001f0700780c */ /* 0x000fc80003f05270 */
[----:B------:R-:W-:-:S13]  /*9af0*/  ISETP.GE.OR P1, PT, R7, UR4, !P0 ;  /* 0x0000000407007c0c */ /* 0x000fda000c726670 */
[----:B------:R-:W1:Y:S08]  /*9b00*/  @!P1 LDC.64 R4, c[0x0][0xc80] ;  /* 0x00032000ff049b82 */ /* 0x000e700000000a00 */
[----:B0-----:R-:W0:Y:S01]  /*9b10*/  @!P1 LDC.64 R2, c[0x0][0xc78] ;  /* 0x00031e00ff029b82 */ /* 0x001e220000000a00 */
[----:B-1----:R-:W-:-:S05]  /*9b20*/  @!P1 IMAD.WIDE.U32 R4, R7, 0x4, R4 ;  /* 0x0000000407049825 */ /* 0x002fca00078e0004 */
[----:B------:R-:W3:Y:S01]  /*9b30*/  @!P1 LDG.E R6, desc[UR52][R4.64] ;  /* 0x0000003404069981 */ /* 0x000ee2000c1e1900 */
[----:B0-----:R-:W-:-:S05]  /*9b40*/  @!P1 IMAD.WIDE.U32 R2, R7, 0x4, R2 ;  /* 0x0000000407029825 */ /* 0x001fca00078e0002 */
[----:B------:R-:W3:Y:S01]  /*9b50*/  @!P1 LDG.E R9, desc[UR52][R2.64] ;  /* 0x0000003402099981 */ /* 0x000ee2000c1e1900 */
[C---:B------:R-:W-:Y:S02]  /*9b60*/  ISETP.NE.AND P1, PT, R7.reuse, RZ, PT ;  /* 0x000000ff0700720c */ /* 0x040fe40003f25270 */
[C---:B------:R-:W-:Y:S02]  /*9b70*/  ISETP.GE.U32.AND P2, PT, R7.reuse, 0x2, PT ;  /* 0x000000020700780c */ /* 0x040fe40003f46070 */
[C---:B------:R-:W-:Y:S02]  /*9b80*/  ISETP.GE.U32.AND P3, PT, R7.reuse, 0x4, PT ;  /* 0x000000040700780c */ /* 0x040fe40003f66070 */
[C---:B------:R-:W-:Y:S02]  /*9b90*/  ISETP.GE.U32.AND P4, PT, R7.reuse, 0x8, PT ;  /* 0x000000080700780c */ /* 0x040fe40003f86070 */
[----:B------:R-:W-:Y:S01]  /*9ba0*/  ISETP.GE.U32.AND P5, PT, R7, 0x10, PT ;  /* 0x000000100700780c */ /* 0x000fe20003fa6070 */
[----:B------:R-:W-:Y:S01]  /*9bb0*/  UMOV UR43, URZ ;  /* 0x0000003f002b7c82 */ /* 0x000fe20008000000 */
[----:B---3--:R-:W-:-:S05]  /*9bc0*/  IMAD R8, R6, R9, RZ ;  /* 0x0000000906087224 */ /* 0x008fca00078e02ff */
[----:B------:R-:W0:Y:S02]  /*9bd0*/  SHFL.UP PT, R10, R8, 0x1, RZ ;  /* 0x04200000080a7989 */ /* 0x000e2400000e00ff */
[----:B0-----:R-:W-:-:S05]  /*9be0*/  SEL R11, R10, RZ, P1 ;  /* 0x000000ff0a0b7207 */ /* 0x001fca0000800000 */
[----:B------:R-:W-:-:S05]  /*9bf0*/  IMAD.IADD R11, R8, 0x1, R11 ;  /* 0x00000001080b7824 */ /* 0x000fca00078e020b */
        /* <DEDUP_REMOVED lines=9> */
[----:B------:R-:W0:Y:S01]  /*9c90*/  SHFL.UP PT, R4, R2, 0x10, RZ ;  /* 0x0600000002047989 */ /* 0x000e2200000e00ff */
[----:B------:R-:W1:Y:S01]  /*9ca0*/  S2R R11, SR_CTAID.X ;  /* 0x00000000000b7919 */ /* 0x000e620000002500 */
[----:B0-----:R-:W-:-:S05]  /*9cb0*/  SEL R5, R4, RZ, P5 ;  /* 0x000000ff04057207 */ /* 0x001fca0002800000 */
[----:B------:R-:W-:-:S05]  /*9cc0*/  IMAD.IADD R5, R2, 0x1, R5 ;  /* 0x0000000102057824 */ /* 0x000fca00078e0205 */
[----:B------:R-:W2:Y:S02]  /*9cd0*/  SHFL.IDX PT, R13, R5, 0x1f, 0x1f ;  /* 0x03e01f00050d7f89 */ /* 0x000ea400000e0000 */
[----:B--2---:R-:W-:-:S05]  /*9ce0*/  IMAD R8, R13, R24, RZ ;  /* 0x000000180d087224 */ /* 0x004fca00078e02ff */
[----:B-1----:R-:W-:Y:S01]  /*9cf0*/  ISETP.GT.AND P6, PT, R8, R11, PT ;  /* 0x0000000b0800720c */ /* 0x002fe20003fc4270 */
[----:B------:R-:W-:-:S12]  /*9d00*/  IMAD.MOV.U32 R3, RZ, RZ, R8 ;  /* 0x000000ffff037224 */ /* 0x000fd800078e0008 */
[----:B------:R-:W-:Y:S05]  /*9d10*/  @P6 BRA `(.L_x_178) ;  /* 0x0000000000a86947 */ /* 0x000fea0003800000 */
[----:B------:R-:W-:Y:S01]  /*9d20*/  IMAD.MOV.U32 R8, RZ, RZ, R3 ;  /* 0x000000ffff087224 */ /* 0x000fe200078e0003 */
[----:B------:R-:W-:Y:S01]  /*9d30*/  UMOV UR43, URZ ;  /* 0x0000003f002b7c82 */ /* 0x000fe20008000000 */
[----:B------:R-:W-:-:S05]  /*9d40*/  ULDC UR5, c[0x0][0xc3c] ;  /* 0x00030f0000057ab9 */ /* 0x000fca0000000800 */
.L_x_180:
[----:B------:R-:W-:-:S03]  /*9d50*/  UIADD3 UR4, UR43, 0x1f, URZ ;  /* 0x0000001f2b047890 */ /* 0x000fc6000fffe03f */
[----:B------:R-:W-:Y:S01]  /*9d60*/  ULDC UR43, c[0x0][0xc3c] ;  /* 0x00030f00002b7ab9 */ /* 0x000fe20000000800 */
[----:B------:R-:W-:-:S06]  /*9d70*/  UISETP.GE.AND UP0, UPT, UR4, UR5, UPT ;  /* 0x000000050400728c */ /* 0x000fcc000bf06270 */
[----:B------:R-:W-:-:S13]  /*9d80*/  PLOP3.LUT P6, PT, PT, PT, UP0, 0x40, 0x0 ;  /* 0x000000000000781c */ /* 0x000fda0003fce808 */
[----:B------:R-:W-:Y:S05]  /*9d90*/  @!P6 BRA `(.L_x_179) ;  /* 0x0000000400bce947 */ /* 0x000fea0003800000 */
[----:B------:R-:W-:Y:S01]  /*9da0*/  UMOV UR43, UR4 ;  /* 0x00000004002b7c82 */ /* 0x000fe20008000000 */
[----:B------:R-:W-:Y:S01]  /*9db0*/  IMAD.MOV.U32 R6, RZ, RZ, RZ ;  /* 0x000000ffff067224 */ /* 0x000fe200078e00ff */
[----:B------:R-:W0:Y:S01]  /*9dc0*/  LDC R24, c[0x0][0xc38] ;  /* 0x00030e00ff187b82 */ /* 0x000e220000000800 */
[----:B------:R-:W-:-:S05]  /*9dd0*/  VIADD R9, R7, UR43 ;  /* 0x0000002b07097c36 */ /* 0x000fca0008000000 */
[----:B------:R-:W-:-:S13]  /*9de0*/  ISETP.GE.OR P6, PT, R9, UR5, !P0 ;  /* 0x0000000509007c0c */ /* 0x000fda000c7c6670 */
[----:B------:R-:W1:Y:S08]  /*9df0*/  @!P6 LDC.64 R4, c[0x0][0xc80] ;  /* 0x00032000ff04eb82 */ /* 0x000e700000000a00 */
[----:B------:R-:W2:Y:S01]  /*9e00*/  @!P6 LDC.64 R2, c[0x0][0xc78] ;  /* 0x00031e00ff02eb82 */ /* 0x000ea20000000a00 */
[----:B-1----:R-:W-:-:S05]  /*9e10*/  @!P6 IMAD.WIDE R4, R9, 0x4, R4 ;  /* 0x000000040904e825 */ /* 0x002fca00078e0204 */
[----:B------:R-:W3:Y:S01]  /*9e20*/  @!P6 LDG.E R6, desc[UR52][R4.64] ;  /* 0x000000340406e981 */ /* 0x000ee2000c1e1900 */
[----:B--2---:R-:W-:-:S04]  /*9e30*/  @!P6 IMAD.WIDE R2, R9, 0x4, R2 ;  /* 0x000000040902e825 */ /* 0x004fc800078e0202 */
[----:B------:R-:W-:-:S06]  /*9e40*/  IMAD.MOV.U32 R9, RZ, RZ, RZ ;  /* 0x000000ffff097224 */ /* 0x000fcc00078e00ff */
[----:B------:R-:W3:Y:S02]  /*9e50*/  @!P6 LDG.E R9, desc[UR52][R2.64] ;  /* 0x000000340209e981 */ /* 0x000ee4000c1e1900 */
[----:B---3--:R-:W-:-:S05]  /*9e60*/  IMAD R15, R6, R9, RZ ;  /* 0x00000009060f7224 */ /* 0x008fca00078e02ff */
[----:B------:R-:W1:Y:S02]  /*9e70*/  SHFL.UP PT, R10, R15, 0x1, RZ ;  /* 0x042000000f0a7989 */ /* 0x000e6400000e00ff */
[----:B-1----:R-:W-:-:S05]  /*9e80*/  SEL R10, R10, RZ, P1 ;  /* 0x000000ff0a0a7207 */ /* 0x002fca0000800000 */
[----:B------:R-:W-:-:S05]  /*9e90*/  IMAD.IADD R10, R15, 0x1, R10 ;  /* 0x000000010f0a7824 */ /* 0x000fca00078e020a */
        /* <DEDUP_REMOVED lines=12> */
[----:B------:R-:W0:Y:S02]  /*9f60*/  SHFL.IDX PT, R15, R5, 0x1f, 0x1f ;  /* 0x03e01f00050f7f89 */ /* 0x000e2400000e0000 */
[----:B0-----:R-:W-:-:S04]  /*9f70*/  IMAD R15, R15, R24, RZ ;  /* 0x000000180f0f7224 */ /* 0x001fc800078e02ff */
[----:B------:R-:W-:-:S05]  /*9f80*/  IMAD.IADD R8, R15, 0x1, R8 ;  /* 0x000000010f087824 */ /* 0x000fca00078e0208 */
[----:B------:R-:W-:-:S13]  /*9f90*/  ISETP.GT.AND P6, PT, R8, R11, PT ;  /* 0x0000000b0800720c */ /* 0x000fda0003fc4270 */
[----:B------:R-:W-:Y:S05]  /*9fa0*/  @!P6 BRA `(.L_x_180) ;  /* 0xfffffffc0068e947 */ /* 0x000fea000383ffff */
[----:B------:R-:W-:-:S07]  /*9fb0*/  IMAD.MOV.U32 R3, RZ, RZ, R15 ;  /* 0x000000ffff037224 */ /* 0x000fce00078e000f */
.L_x_178:
[----:B------:R-:W-:-:S04]  /*9fc0*/  IMAD.IADD R10, R8, 0x1, -R3 ;  /* 0x00000001080a7824 */ /* 0x000fc800078e0a03 */
[----:B------:R-:W-:-:S05]  /*9fd0*/  IMAD R2, R5, R24, R10 ;  /* 0x0000001805027224 */ /* 0x000fca00078e020a */
[----:B------:R-:W-:-:S13]  /*9fe0*/  ISETP.GT.AND P0, PT, R2, R11, PT ;  /* 0x0000000b0200720c */ /* 0x000fda0003f04270 */
[----:B------:R-:W-:Y:S02]  /*9ff0*/  VOTEU.ANY UR5, UPT, !P0 ;  /* 0x0000000000057886 */ /* 0x000fe400040e0100 */
[----:B------:R-:W-:Y:S02]  /*a000*/  UPOPC UR4, UR5 ;  /* 0x00000005000472bf */ /* 0x000fe40008000000 */
[----:B------:R-:W-:-:S04]  /*a010*/  ISETP.NE.AND P0, PT, RZ, UR5, PT ;  /* 0x00000005ff007c0c */ /* 0x000fc8000bf05270 */
[----:B------:R-:W-:Y:S02]  /*a020*/  IMAD.U32 R13, RZ, RZ, UR4 ;  /* 0x00000004ff0d7e24 */ /* 0x000fe4000f8e00ff */
[----:B------:R-:W-:-:S03]  /*a030*/  IMAD.U32 R12, RZ, RZ, UR4 ;  /* 0x00000004ff0c7e24 */ /* 0x000fc6000f8e00ff */
[----:B------:R0:W1:Y:S04]  /*a040*/  SHFL.IDX PT, R6, R6, R13, 0x1f ;  /* 0x00001f0d06067589 */ /* 0x00006800000e0000 */
[----:B------:R-:W2:Y:S01]  /*a050*/  SHFL.IDX PT, R9, R9, R12, 0x1f ;  /* 0x00001f0c09097589 */ /* 0x000ea200000e0000 */
[----:B0-----:R-:W-:Y:S01]  /*a060*/  IMAD.MOV.U32 R13, RZ, RZ, RZ ;  /* 0x000000ffff0d7224 */ /* 0x001fe200078e00ff */
[----:B-1----:R-:W-:-:S04]  /*a070*/  IABS R4, R6 ;  /* 0x0000000600047213 */ /* 0x002fc80000000000 */
[----:B------:R-:W0:Y:S01]  /*a080*/  I2F.RP R8, R4 ;  /* 0x0000000400087306 */ /* 0x000e220000209400 */
[----:B--2---:R-:W-:-:S07]  /*a090*/  IABS R14, R9 ;  /* 0x00000009000e7213 */ /* 0x004fce0000000000 */
[----:B0-----:R-:W0:Y:S02]  /*a0a0*/  MUFU.RCP R8, R8 ;  /* 0x0000000800087308 */ /* 0x001e240000001000 */
[----:B0-----:R-:W-:-:S06]  /*a0b0*/  VIADD R2, R8, 0xffffffe ;  /* 0x0ffffffe08027836 */ /* 0x001fcc0000000000 */
[----:B------:R-:W0:Y:S02]  /*a0c0*/  F2I.FTZ.U32.TRUNC.NTZ R3, R2 ;  /* 0x0000000200037305 */ /* 0x000e24000021f000 */
[----:B0-----:R-:W-:Y:S01]  /*a0d0*/  IMAD.MOV R15, RZ, RZ, -R3 ;  /* 0x000000ffff0f7224 */ /* 0x001fe200078e0a03 */
[----:B------:R-:W-:Y:S06]  /*a0e0*/  @!P0 BRA `(.L_x_181) ;  /* 0x00000000000c8947 */ /* 0x000fec0003800000 */
[----:B------:R-:W-:-:S06]  /*a0f0*/  UIADD3 UR5, UR4, -0x1, URZ ;  /* 0xffffffff04057890 */ /* 0x000fcc000fffe03f */
[----:B------:R-:W-:-:S05]  /*a100*/  IMAD.U32 R8, RZ, RZ, UR5 ;  /* 0x00000005ff087e24 */ /* 0x000fca000f8e00ff */
[----:B------:R0:W1:Y:S02]  /*a110*/  SHFL.IDX PT, R13, R5, R8, 0x1f ;  /* 0x00001f08050d7589 */ /* 0x00006400000e0000 */
.L_x_181:
[----:B-1----:R-:W-:Y:S01]  /*a120*/  IMAD R24, R13, R24, R10 ;  /* 0x000000180d187224 */ /* 0x002fe200078e020a */
[----:B------:R-:W-:Y:S01]  /*a130*/  IABS R10, R6 ;  /* 0x00000006000a7213 */ /* 0x000fe20000000000 */
[----:B------:R-:W-:Y:S01]  /*a140*/  IMAD R13, R15, R4, RZ ;  /* 0x000000040f0d7224 */ /* 0x000fe200078e02ff */
[----:B------:R-:W-:Y:S01]  /*a150*/  UIADD3 UR43, UR4, UR43, URZ ;  /* 0x0000002b042b7290 */ /* 0x000fe2000fffe03f */
[----:B------:R-:W-:Y:S02]  /*a160*/  IMAD.IADD R25, R11, 0x1, -R24 ;  /* 0x000000010b197824 */ /* 0x000fe400078e0a18 */
[----:B------:R-:W-:Y:S02]  /*a170*/  IMAD.MOV.U32 R2, RZ, RZ, RZ ;  /* 0x000000ffff027224 */ /* 0x000fe400078e00ff */
[----:B0-----:R-:W-:Y:S02]  /*a180*/  IMAD.MOV.U32 R5, RZ, RZ, R14 ;  /* 0x000000ffff057224 */ /* 0x001fe400078e000e */
[----:B------:R-:W-:Y:S01]  /*a190*/  IMAD.HI.U32 R2, R3, R13, R2 ;  /* 0x0000000d03027227 */ /* 0x000fe200078e0002 */
[----:B------:R-:W-:Y:S01]  /*a1a0*/  IABS R3, R25 ;  /* 0x0000001900037213 */ /* 0x000fe20000000000 */
[----:B------:R-:W0:Y:S02]  /*a1b0*/  I2F.RP R8, R5 ;  /* 0x0000000500087306 */ /* 0x000e240000209400 */
[----:B------:R-:W-:-:S02]  /*a1c0*/  IMAD.MOV R10, RZ, RZ, -R10 ;  /* 0x000000ffff0a7224 */ /* 0x000fc400078e0a0a */
[----:B------:R-:W-:-:S04]  /*a1d0*/  IMAD.HI.U32 R2, R2, R3, RZ ;  /* 0x0000000302027227 */ /* 0x000fc800078e00ff */
[----:B------:R-:W-:-:S05]  /*a1e0*/  IMAD R3, R2, R10, R3 ;  /* 0x0000000a02037224 */ /* 0x000fca00078e0203 */
[----:B------:R-:W-:Y:S01]  /*a1f0*/  ISETP.GT.U32.AND P1, PT, R4, R3, PT ;  /* 0x000000030400720c */ /* 0x000fe20003f24070 */
[----:B0-----:R-:W0:-:S12]  /*a200*/  MUFU.RCP R8, R8 ;  /* 0x0000000800087308 */ /* 0x001e180000001000 */
[----:B------:R-:W-:Y:S02]  /*a210*/  @!P1 IMAD.IADD R3, R3, 0x1, -R4 ;  /* 0x0000000103039824 */ /* 0x000fe400078e0a04 */
[----:B------:R-:W-:Y:S01]  /*a220*/  @!P1 VIADD R2, R2, 0x1 ;  /* 0x0000000102029836 */ /* 0x000fe20000000000 */
[----:B------:R-:W-:Y:S02]  /*a230*/  ISETP.NE.AND P1, PT, R6, RZ, PT ;  /* 0x000000ff0600720c */ /* 0x000fe40003f25270 */
[----:B------:R-:W-:Y:S01]  /*a240*/  ISETP.GE.U32.AND P0, PT, R3, R4, PT ;  /* 0x000000040300720c */ /* 0x000fe20003f06070 */
[----:B0-----:R-:W-:Y:S01]  /*a250*/  VIADD R10, R8, 0xffffffe ;  /* 0x0ffffffe080a7836 */ /* 0x001fe20000000000 */
[----:B------:R-:W-:-:S03]  /*a260*/  LOP3.LUT R4, R25, R6, RZ, 0x3c, !PT ;  /* 0x0000000619047212 */ /* 0x000fc600078e3cff */
[----:B------:R0:W1:Y:S01]  /*a270*/  F2I.FTZ.U32.TRUNC.NTZ R3, R10 ;  /* 0x0000000a00037305 */ /* 0x000062000021f000 */
[----:B------:R-:W-:-:S07]  /*a280*/  ISETP.GE.AND P2, PT, R4, RZ, PT ;  /* 0x000000ff0400720c */ /* 0x000fce0003f46270 */
[----:B------:R-:W-:Y:S01]  /*a290*/  @P0 VIADD R2, R2, 0x1 ;  /* 0x0000000102020836 */ /* 0x000fe20000000000 */
[----:B0-----:R-:W-:-:S03]  /*a2a0*/  IABS R10, R9 ;  /* 0x00000009000a7213 */ /* 0x001fc60000000000 */
[----:B------:R-:W-:Y:S02]  /*a2b0*/  IMAD.MOV.U32 R8, RZ, RZ, R2 ;  /* 0x000000ffff087224 */ /* 0x000fe400078e0002 */
[----:B------:R-:W-:Y:S02]  /*a2c0*/  IMAD.MOV R10, RZ, RZ, -R10 ;  /* 0x000000ffff0a7224 */ /* 0x000fe400078e0a0a */
[----:B-1----:R-:W-:Y:S02]  /*a2d0*/  IMAD.MOV R2, RZ, RZ, -R3 ;  /* 0x000000ffff027224 */ /* 0x002fe400078e0a03 */
[----:B------:R-:W-:Y:S01]  /*a2e0*/  @!P2 IMAD.MOV R8, RZ, RZ, -R8 ;  /* 0x000000ffff08a224 */ /* 0x000fe200078e0a08 */
[----:B------:R-:W-:Y:S01]  /*a2f0*/  @!P1 LOP3.LUT R8, RZ, R6, RZ, 0x33, !PT ;  /* 0x00000006ff089212 */ /* 0x000fe200078e33ff */
[----:B------:R-:W-:Y:S02]  /*a300*/  IMAD R11, R2, R5, RZ ;  /* 0x00000005020b7224 */ /* 0x000fe400078e02ff */
[----:B------:R-:W-:Y:S01]  /*a310*/  IMAD.MOV.U32 R2, RZ, RZ, RZ ;  /* 0x000000ffff027224 */ /* 0x000fe200078e00ff */
[-C--:B------:R-:W-:Y:S01]  /*a320*/  IABS R4, R8.reuse ;  /* 0x0000000800047213 */ /* 0x080fe20000000000 */
[----:B------:R-:W-:-:S02]  /*a330*/  IMAD R6, R6, R8, RZ ;  /* 0x0000000806067224 */ /* 0x000fc400078e02ff */
[----:B------:R-:W-:-:S04]  /*a340*/  IMAD.HI.U32 R2, R3, R11, R2 ;  /* 0x0000000b03027227 */ /* 0x000fc800078e0002 */
[----:B------:R-:W-:Y:S02]  /*a350*/  IMAD.MOV.U32 R3, RZ, RZ, R4 ;  /* 0x000000ffff037224 */ /* 0x000fe400078e0004 */
[----:B------:R-:W-:Y:S02]  /*a360*/  IMAD.MOV.U32 R4, RZ, RZ, R10 ;  /* 0x000000ffff047224 */ /* 0x000fe400078e000a */
[----:B------:R-:W-:-:S04]  /*a370*/  IMAD.HI.U32 R2, R2, R3, RZ ;  /* 0x0000000302027227 */ /* 0x000fc800078e00ff */
[----:B------:R-:W-:Y:S01]  /*a380*/  IMAD R4, R2, R4, R3 ;  /* 0x0000000402047224 */ /* 0x000fe200078e0203 */
[----:B------:R-:W-:Y:S01]  /*a390*/  LOP3.LUT R3, R8, R9, RZ, 0x3c, !PT ;  /* 0x0000000908037212 */ /* 0x000fe200078e3cff */
[----:B------:R-:W-:-:S03]  /*a3a0*/  IMAD.IADD R25, R25, 0x1, -R6 ;  /* 0x0000000119197824 */ /* 0x000fc600078e0a06 */
[----:B------:R-:W-:Y:S02]  /*a3b0*/  ISETP.GT.U32.AND P1, PT, R5, R4, PT ;  /* 0x000000040500720c */ /* 0x000fe40003f24070 */
[----:B------:R-:W-:-:S11]  /*a3c0*/  ISETP.GE.AND P2, PT, R3, RZ, PT ;  /* 0x000000ff0300720c */ /* 0x000fd60003f46270 */
[----:B------:R-:W-:Y:S02]  /*a3d0*/  @!P1 IMAD.IADD R4, R4, 0x1, -R5 ;  /* 0x0000000104049824 */ /* 0x000fe400078e0a05 */
[----:B------:R-:W-:Y:S01]  /*a3e0*/  @!P1 VIADD R2, R2, 0x1 ;  /* 0x0000000102029836 */ /* 0x000fe20000000000 */
[----:B------:R-:W-:Y:S02]  /*a3f0*/  ISETP.NE.AND P1, PT, R9, RZ, PT ;  /* 0x000000ff0900720c */ /* 0x000fe40003f25270 */
[----:B------:R-:W-:-:S13]  /*a400*/  ISETP.GE.U32.AND P0, PT, R4, R5, PT ;  /* 0x000000050400720c */ /* 0x000fda0003f06070 */
[----:B------:R-:W-:-:S04]  /*a410*/  @P0 VIADD R2, R2, 0x1 ;  /* 0x0000000102020836 */ /* 0x000fc80000000000 */
[----:B------:R-:W-:Y:S01]  /*a420*/  @!P2 IMAD.MOV R2, RZ, RZ, -R2 ;  /* 0x000000ffff02a224 */ /* 0x000fe200078e0a02 */
[----:B------:R-:W-:-:S05]  /*a430*/  @!P1 LOP3.LUT R2, RZ, R9, RZ, 0x33, !PT ;  /* 0x00000009ff029212 */ /* 0x000fca00078e33ff */
[----:B------:R-:W-:-:S04]  /*a440*/  IMAD.MOV R26, RZ, RZ, -R2 ;  /* 0x000000ffff1a7224 */ /* 0x000fc800078e0a02 */
[C---:B------:R-:W-:Y:S02]  /*a450*/  IMAD R26, R9.reuse, R26, R8 ;  /* 0x0000001a091a7224 */ /* 0x040fe400078e0208 */
[----:B------:R-:W-:-:S04]  /*a460*/  IMAD R9, R9, 0x1000000, R2 ;  /* 0x0100000009097824 */ /* 0x000fc800078e0202 */
[----:B------:R-:W-:Y:S01]  /*a470*/  IMAD R26, R26, 0x10000, R9 ;  /* 0x000100001a1a7824 */ /* 0x000fe200078e0209 */
[----:B------:R-:W-:Y:S06]  /*a480*/  BRA `(.L_x_182) ;  /* 0x00000000000c7947 */ /* 0x000fec0003800000 */
.L_x_179:
[----:B------:R-:W-:Y:S02]  /*a490*/  IMAD.MOV.U32 R24, RZ, RZ, R11 ;  /* 0x000000ffff187224 */ /* 0x000fe400078e000b */
[----:B------:R-:W-:Y:S02]  /*a4a0*/  IMAD.MOV.U32 R25, RZ, RZ, RZ ;  /* 0x000000ffff197224 */ /* 0x000fe400078e00ff */
[----:B------:R-:W-:-:S07]  /*a4b0*/  IMAD.MOV.U32 R26, RZ, RZ, RZ ;  /* 0x000000ffff1a7224 */ /* 0x000fce00078e00ff */
.L_x_182:
[----:B------:R-:W-:Y:S01]  /*a4c0*/  ISETP.NE.AND P0, PT, R7, RZ, PT ;  /* 0x000000ff0700720c */ /* 0x000fe20003f05270 */
[----:B------:R-:W-:-:S12]  /*a4d0*/  IMAD.U32 R27, RZ, RZ, UR43 ;  /* 0x0000002bff1b7e24 */ /* 0x000fd8000f8e00ff */
[----:B------:R-:W0:Y:S01]  /*a4e0*/  @!P0 S2R R3, SR_CgaCtaId ;  /* 0x0000000000038919 */ /* 0x000e220000008800 */
[----:B------:R-:W-:-:S04]  /*a4f0*/  @!P0 MOV R2, 0x400 ;  /* 0x0000040000028802 */ /* 0x000fc80000000f00 */
[----:B0-----:R-:W-:-:S05]  /*a500*/  @!P0 LEA R2, R3, R2, 0x18 ;  /* 0x0000000203028211 */ /* 0x001fca00078ec0ff */
[----:B------:R1:W-:Y:S01]  /*a510*/  @!P0 STS.128 [R2+0x19cd0], R24 ;  /* 0x019cd01802008388 */ /* 0x0003e20000000c00 */
[----:B------:R-:W-:Y:S06]  /*a520*/  BAR.ARV 0x5, 0x200 ;  /* 0x0148000000007b1d */ /* 0x000fec0000002000 */
.L_x_177:
[----:B------:R-:W-:Y:S01]  /*a530*/  ULDC UR4, c[0x0][0xc3c] ;  /* 0x00030f0000047ab9 */ /* 0x000fe20000000800 */
[----:B------:R2:W-:Y:S01]  /*a540*/  STL [R1+0x10], RZ ;  /* 0x000010ff01007387 */ /* 0x0005e20000100800 */
[----:B------:R-:W-:Y:S01]  /*a550*/  UISETP.GE.AND UP0, UPT, UR43, UR4, UPT ;  /* 0x000000042b00728c */ /* 0x000fe2000bf06270 */
[----:B------:R-:W-:Y:S02]  /*a560*/  IMAD.MOV.U32 R19, RZ, RZ, 0x1 ;  /* 0x00000001ff137424 */ /* 0x000fe400078e00ff */
[----:B------:R-:W-:-:S03]  /*a570*/  IMAD.MOV.U32 R18, RZ, RZ, RZ ;  /* 0x000000ffff127224 */ /* 0x000fc600078e00ff */
[----:B------:R-:W-:-:S13]  /*a580*/  PLOP3.LUT P0, PT, PT, PT, UP0, 0x80, 0x0 ;  /* 0x000000000000781c */ /* 0x000fda0003f0f008 */
[----:B--2---:R-:W-:Y:S05]  /*a590*/  @P0 BRA `(.L_x_183) ;  /* 0x0000004400c40947 */ /* 0x004fea0003800000 */
[----:B------:R-:W2:Y:S01]  /*a5a0*/  S2R R13, SR_TID.X ;  /* 0x00000000000d7919 */ /* 0x000ea20000002100 */
[----:B------:R-:W3:Y:S01]  /*a5b0*/  S2UR UR5, SR_CgaCtaId ;  /* 0x00000000000579c3 */ /* 0x000ee20000008800 */
[----:B------:R-:W-:Y:S01]  /*a5c0*/  IMAD.SHL.U32 R9, R0, 0x800, RZ ;  /* 0x0000080000097824 */ /* 0x000fe200078e00ff */
[----:B------:R-:W-:Y:S01]  /*a5d0*/  UMOV UR4, 0x400 ;  /* 0x0000040000047882 */ /* 0x000fe20000000000 */
[----:B------:R-:W-:Y:S01]  /*a5e0*/  IMAD.MOV.U32 R29, RZ, RZ, 0x40 ;  /* 0x00000040ff1d7424 */ /* 0x000fe200078e00ff */
[----:B------:R-:W-:Y:S01]  /*a5f0*/  ULDC UR41, c[0x0][0xc] ;  /* 0x0000030000297ab9 */ /* 0x000fe20000000800 */
[----:B------:R-:W-:Y:S01]  /*a600*/  IMAD.MOV.U32 R19, RZ, RZ, 0x1 ;  /* 0x00000001ff137424 */ /* 0x000fe200078e00ff */
[----:B------:R-:W-:Y:S01]  /*a610*/  ULOP3.LUT UR38, UR40, 0x1, URZ, 0xfc, !UPT ;  /* 0x0000000128267892 */ /* 0x000fe2000f8efc3f */
[----:B------:R-:W-:Y:S01]  /*a620*/  IMAD.MOV.U32 R18, RZ, RZ, RZ ;  /* 0x000000ffff127224 */ /* 0x000fe200078e00ff */
[----:B------:R-:W-:Y:S01]  /*a630*/  ULOP3.LUT UR42, UR40, 0x2, URZ, 0xfc, !UPT ;  /* 0x00000002282a7892 */ /* 0x000fe2000f8efc3f */
[----:B------:R-:W-:Y:S01]  /*a640*/  ULDC.64 UR50, c[0x0][0x198] ;  /* 0x0000660000327ab9 */ /* 0x000fe20000000a00 */
[----:B---3--:R-:W-:-:S06]  /*a650*/  ULEA UR4, UR5, UR4, 0x18 ;  /* 0x0000000405047291 */ /* 0x008fcc000f8ec03f */
[----:B------:R-:W-:Y:S01]  /*a660*/  IMAD.U32 R17, RZ, RZ, UR4 ;  /* 0x00000004ff117e24 */ /* 0x000fe2000f8e00ff */
[--C-:B--2---:R-:W-:Y:S01]  /*a670*/  SHF.R.U32.HI R4, RZ, 0x1, R13.reuse ;  /* 0x00000001ff047819 */ /* 0x104fe2000001160d */
[C---:B-1----:R-:W-:Y:S01]  /*a680*/  IMAD.SHL.U32 R2, R13.reuse, 0x20, RZ ;  /* 0x000000200d027824 */ /* 0x042fe200078e00ff */
[C---:B------:R-:W-:Y:S01]  /*a690*/  LOP3.LUT R12, R13.reuse, 0x7f, RZ, 0xc0, !PT ;  /* 0x0000007f0d0c7812 */ /* 0x040fe200078ec0ff */
[C---:B------:R-:W-:Y:S01]  /*a6a0*/  IMAD.SHL.U32 R10, R13.reuse, 0x4, RZ ;  /* 0x000000040d0a7824 */ /* 0x040fe200078e00ff */
[----:B------:R-:W-:Y:S01]  /*a6b0*/  LOP3.LUT R0, R4, 0x20, RZ, 0xc0, !PT ;  /* 0x0000002004007812 */ /* 0x000fe200078ec0ff */
[----:B------:R-:W-:Y:S01]  /*a6c0*/  IMAD.SHL.U32 R11, R13, 0x2, RZ ;  /* 0x000000020d0b7824 */ /* 0x000fe200078e00ff */
[----:B0-----:R-:W-:Y:S01]  /*a6d0*/  LOP3.LUT R3, R2, 0x80, RZ, 0xc0, !PT ;  /* 0x0000008002037812 */ /* 0x001fe200078ec0ff */
[----:B------:R-:W-:Y:S01]  /*a6e0*/  IMAD.SHL.U32 R5, R12, 0x10, RZ ;  /* 0x000000100c057824 */ /* 0x000fe200078e00ff */
[----:B------:R-:W-:Y:S02]  /*a6f0*/  LOP3.LUT R2, R2, 0x360, RZ, 0xc0, !PT ;  /* 0x0000036002027812 */ /* 0x000fe400078ec0ff */
[----:B------:R-:W-:Y:S01]  /*a700*/  LOP3.LUT R3, R3, 0x10, R4, 0xf8, !PT ;  /* 0x0000001003037812 */ /* 0x000fe200078ef804 */
[C---:B------:R-:W-:Y:S01]  /*a710*/  IMAD.SHL.U32 R4, R13.reuse, 0x80, RZ ;  /* 0x000000800d047824 */ /* 0x040fe200078e00ff */
[----:B------:R-:W-:Y:S01]  /*a720*/  LOP3.LUT R7, R0, 0x10, R13, 0xf8, !PT ;  /* 0x0000001000077812 */ /* 0x000fe200078ef80d */
[----:B------:R-:W-:Y:S01]  /*a730*/  IMAD.SHL.U32 R0, R13, 0x10, RZ ;  /* 0x000000100d007824 */ /* 0x000fe200078e00ff */
[----:B------:R-:W-:-:S02]  /*a740*/  LOP3.LUT R2, R2, 0x400, R5, 0xf8, !PT ;  /* 0x0000040002027812 */ /* 0x000fc400078ef805 */
[----:B------:R-:W-:Y:S02]  /*a750*/  LOP3.LUT R3, R3, 0x10, R10, 0x78, !PT ;  /* 0x0000001003037812 */ /* 0x000fe400078e780a */
[C---:B------:R-:W-:Y:S02]  /*a760*/  LOP3.LUT R8, R0.reuse, 0x60, RZ, 0xc0, !PT ;  /* 0x0000006000087812 */ /* 0x040fe400078ec0ff */
[----:B------:R-:W-:Y:S02]  /*a770*/  LOP3.LUT R6, R0, 0x90, RZ, 0xc0, !PT ;  /* 0x0000009000067812 */ /* 0x000fe400078ec0ff */
[----:B------:R-:W-:Y:S02]  /*a780*/  LOP3.LUT R2, R2, R3, RZ, 0xfc, !PT ;  /* 0x0000000302027212 */ /* 0x000fe400078efcff */
[----:B------:R-:W-:Y:S02]  /*a790*/  LOP3.LUT R5, R8, 0x700, R5, 0xf8, !PT ;  /* 0x0000070008057812 */ /* 0x000fe400078ef805 */
[----:B------:R-:W-:Y:S01]  /*a7a0*/  LOP3.LUT R6, R6, 0x10, R11, 0x78, !PT ;  /* 0x0000001006067812 */ /* 0x000fe200078e780b */
[----:B------:R0:W-:Y:S01]  /*a7b0*/  STL [R1+0x4], R2 ;  /* 0x0000040201007387 */ /* 0x0001e20000100800 */
[----:B------:R-:W-:-:S02]  /*a7c0*/  SHF.R.U32.HI R3, RZ, 0x1, R12 ;  /* 0x00000001ff037819 */ /* 0x000fc4000001160c */
[----:B------:R-:W-:Y:S01]  /*a7d0*/  LOP3.LUT R6, R5, R6, RZ, 0xfc, !PT ;  /* 0x0000000605067212 */ /* 0x000fe200078efcff */
[----:B------:R1:W-:Y:S01]  /*a7e0*/  STL [R1+0x10], RZ ;  /* 0x000010ff01007387 */ /* 0x0003e20000100800 */
[----:B------:R-:W-:Y:S02]  /*a7f0*/  LOP3.LUT R7, R7, 0x380, R4, 0xf8, !PT ;  /* 0x0000038007077812 */ /* 0x000fe400078ef804 */
[----:B------:R-:W-:Y:S02]  /*a800*/  LOP3.LUT R4, R4, 0x400, RZ, 0xc0, !PT ;  /* 0x0000040004047812 */ /* 0x000fe400078ec0ff */
[----:B------:R-:W-:Y:S01]  /*a810*/  LOP3.LUT R7, R7, 0x70, R0, 0x78, !PT ;  /* 0x0000007007077812 */ /* 0x000fe200078e7800 */
[----:B0-----:R-:W-:Y:S01]  /*a820*/  IMAD.SHL.U32 R2, R13, 0x40, RZ ;  /* 0x000000400d027824 */ /* 0x001fe200078e00ff */
[----:B------:R-:W-:Y:S02]  /*a830*/  LOP3.LUT R0, R0, 0x10, RZ, 0xc0, !PT ;  /* 0x0000001000007812 */ /* 0x000fe400078ec0ff */
[----:B------:R-:W-:-:S02]  /*a840*/  LOP3.LUT R4, R4, 0x800, R9, 0xf8, !PT ;  /* 0x0000080004047812 */ /* 0x000fc400078ef809 */
[----:B------:R-:W-:Y:S01]  /*a850*/  LOP3.LUT R2, R3, 0x40, R2, 0xf8, !PT ;  /* 0x0000004003027812 */ /* 0x000fe200078ef802 */
[----:B------:R-:W-:Y:S01]  /*a860*/  IMAD.IADD R3, R17, 0x1, R6 ;  /* 0x0000000111037824 */ /* 0x000fe200078e0206 */
[----:B------:R-:W-:Y:S02]  /*a870*/  LOP3.LUT P0, RZ, R13, 0x4, RZ, 0xc0, !PT ;  /* 0x000000040dff7812 */ /* 0x000fe4000780c0ff */
[----:B------:R-:W-:Y:S02]  /*a880*/  LOP3.LUT R2, R0, 0x20, RZ, 0xfc, !PT ;  /* 0x0000002000027812 */ /* 0x000fe400078efcff */
[----:B------:R1:W-:Y:S01]  /*a890*/  STL [R1+0x8], R3 ;  /* 0x0000080301007387 */ /* 0x0003e20000100800 */
[----:B------:R-:W-:Y:S02]  /*a8a0*/  LOP3.LUT R28, R4, R7, RZ, 0xfc, !PT ;  /* 0x00000007041c7212 */ /* 0x000fe400078efcff */
[----:B------:R-:W-:Y:S02]  /*a8b0*/  SEL R29, R29, 0xffffffc0, !P0 ;  /* 0xffffffc01d1d7807 */ /* 0x000fe40004000000 */
[----:B------:R-:W-:-:S07]  /*a8c0*/  LOP3.LUT R0, R0, 0x40, RZ, 0xfc, !PT ;  /* 0x0000004000007812 */ /* 0x000fce00078efcff */
.L_x_255:
[----:B------:R-:W-:Y:S01]  /*a8d0*/  ULDC.64 UR4, c[0x0][0xc88] ;  /* 0x0003220000047ab9 */ /* 0x000fe20000000a00 */
[----:B------:R-:W-:Y:S01]  /*a8e0*/  ULDC.64 UR6, c[0x0][0xa18] ;  /* 0x0002860000067ab9 */ /* 0x000fe20000000a00 */
[----:B------:R-:W-:Y:S01]  /*a8f0*/  UIMAD.WIDE UR4, UR43, 0x4, UR4 ;  /* 0x000000042b0478a5 */ /* 0x000fe2000f8e0204 */
[----:B0-----:R-:W0:Y:S05]  /*a900*/  LDC.64 R6, c[0x0][0x418] ;  /* 0x00010600ff067b82 */ /* 0x001e2a0000000a00 */
[----:B------:R-:W-:Y:S02]  /*a910*/  IMAD.U32 R2, RZ, RZ, UR4 ;  /* 0x00000004ff027e24 */ /* 0x000fe4000f8e00ff */
[----:B-1----:R-:W-:Y:S01]  /*a920*/  IMAD.U32 R3, RZ, RZ, UR5 ;  /* 0x00000005ff037e24 */ /* 0x002fe2000f8e00ff */
[----:B------:R-:W-:Y:S01]  /*a930*/  UISETP.NE.U32.AND UP0, UPT, UR6, URZ, UPT ;  /* 0x0000003f0600728c */ /* 0x000fe2000bf05070 */
[----:B------:R-:W-:Y:S01]  /*a940*/  ULDC UR8, c[0x0][0x288] ;  /* 0x0000a20000087ab9 */ /* 0x000fe20000000800 */
[----:B------:R-:W-:-:S02]  /*a950*/  ULDC.64 UR4, c[0x0][0xa28] ;  /* 0x00028a0000047ab9 */ /* 0x000fc40000000a00 */
[----:B------:R-:W2:Y:S01]  /*a960*/  LDG.E R2, desc[UR52][R2.64] ;  /* 0x0000003402027981 */ /* 0x000ea2000c1e1900 */
[----:B------:R-:W-:Y:S01]  /*a970*/  UISETP.NE.AND.EX UP0, UPT, UR7, URZ, UPT, UP0 ;  /* 0x0000003f0700728c */ /* 0x000fe2000bf05300 */
[----:B------:R-:W-:Y:S01]  /*a980*/  IMAD.U32 R0, RZ, RZ, UR8 ;  /* 0x00000008ff007e24 */ /* 0x000fe2000f8e00ff */
[----:B------:R-:W-:Y:S01]  /*a990*/  UISETP.NE.U32.AND UP1, UPT, UR4, URZ, UPT ;  /* 0x0000003f0400728c */ /* 0x000fe2000bf25070 */
[----:B------:R-:W-:-:S03]  /*a9a0*/  ULDC.64 UR8, c[0x0][0xa08] ;  /* 0x0002820000087ab9 */ /* 0x000fc60000000a00 */
[----:B------:R-:W-:Y:S01]  /*a9b0*/  PLOP3.LUT P3, PT, PT, PT, UP0, 0x80, 0x0 ;  /* 0x000000000000781c */ /* 0x000fe20003f6f008 */
[----:B------:R-:W-:-:S06]  /*a9c0*/  UISETP.NE.AND.EX UP1, UPT, UR5, URZ, UPT, UP1 ;  /* 0x0000003f0500728c */ /* 0x000fcc000bf25310 */
[----:B------:R-:W-:Y:S02]  /*a9d0*/  PLOP3.LUT P4, PT, PT, PT, UP1, 0x80, 0x0 ;  /* 0x000000000000781c */ /* 0x000fe40003f8f018 */
[----:B--2---:R-:W-:-:S13]  /*a9e0*/  R2UR UR47, R2 ;  /* 0x00000000022f72ca */ /* 0x004fda00000e0000 */
[----:B------:R-:W-:Y:S02]  /*a9f0*/  USHF.R.S32.HI UR46, URZ, 0x1f, UR47 ;  /* 0x0000001f3f2e7899 */ /* 0x000fe4000801142f */
[----:B------:R-:W-:Y:S02]  /*aa00*/  USHF.L.U32 UR44, UR47, 0x2, URZ ;  /* 0x000000022f2c7899 */ /* 0x000fe4000800063f */
[----:B------:R-:W-:Y:S02]  /*aa10*/  USHF.L.U64.HI UR45, UR47, 0x2, UR46 ;  /* 0x000000022f2d7899 */ /* 0x000fe4000801022e */
[----:B------:R-:W-:Y:S02]  /*aa20*/  @UP0 UIADD3 UR6, UP3, UR44, UR6, URZ ;  /* 0x000000062c060290 */ /* 0x000fe4000ff7e03f */
[----:B------:R-:W-:Y:S02]  /*aa30*/  @UP1 ULEA UR4, UP2, UR47, UR4, 0x2 ;  /* 0x000000042f041291 */ /* 0x000fe4000f84103f */
[----:B------:R-:W-:-:S02]  /*aa40*/  @UP0 UIADD3.X UR7, UR45, UR7, URZ, UP3, !UPT ;  /* 0x000000072d070290 */ /* 0x000fc40009ffe43f */
[----:B------:R-:W-:Y:S01]  /*aa50*/  IMAD.U32 R2, RZ, RZ, UR6 ;  /* 0x00000006ff027e24 */ /* 0x000fe2000f8e00ff */
[----:B------:R-:W-:-:S03]  /*aa60*/  @UP1 ULEA.HI.X UR5, UR47, UR5, UR46, 0x2, UP2 ;  /* 0x000000052f051291 */ /* 0x000fc600090f142e */
[----:B------:R-:W-:Y:S01]  /*aa70*/  IMAD.U32 R3, RZ, RZ, UR7 ;  /* 0x00000007ff037e24 */ /* 0x000fe2000f8e00ff */
[----:B------:R-:W-:-:S04]  /*aa80*/  ULDC.64 UR6, c[0x0][0xa00] ;  /* 0x0002800000067ab9 */ /* 0x000fc80000000a00 */
[----:B------:R1:W2:Y:S01]  /*aa90*/  @P3 LDG.E R0, desc[UR52][R2.64] ;  /* 0x0000003402003981 */ /* 0x0002a2000c1e1900 */
[----:B------:R-:W-:Y:S02]  /*aaa0*/  ISETP.NE.U32.AND P2, PT, RZ, UR8, PT ;  /* 0x00000008ff007c0c */ /* 0x000fe4000bf45070 */
[----:B------:R-:W-:Y:S02]  /*aab0*/  ISETP.NE.U32.AND P0, PT, RZ, UR6, PT ;  /* 0x00000006ff007c0c */ /* 0x000fe4000bf05070 */
[----:B0-----:R-:W-:Y:S01]  /*aac0*/  ISETP.NE.U32.AND P1, PT, R6, RZ, PT ;  /* 0x000000ff0600720c */ /* 0x001fe20003f25070 */
[----:B-1----:R-:W-:Y:S01]  /*aad0*/  IMAD.U32 R2, RZ, RZ, UR4 ;  /* 0x00000004ff027e24 */ /* 0x002fe2000f8e00ff */
[----:B------:R-:W-:Y:S01]  /*aae0*/  UIADD3 UR4, UP0, UR44, UR6, URZ ;  /* 0x000000062c047290 */ /* 0x000fe2000ff1e03f */
[----:B------:R-:W-:Y:S01]  /*aaf0*/  IMAD.U32 R3, RZ, RZ, UR5 ;  /* 0x00000005ff037e24 */ /* 0x000fe2000f8e00ff */
[----:B------:R-:W-:Y:S01]  /*ab00*/  UIADD3 UR6, UP1, UR44, UR8, URZ ;  /* 0x000000082c067290 */ /* 0x000fe2000ff3e03f */
[----:B------:R-:W-:Y:S01]  /*ab10*/  ISETP.NE.AND.EX P2, PT, RZ, UR9, PT, P2 ;  /* 0x00000009ff007c0c */ /* 0x000fe2000bf45320 */
[----:B------:R-:W-:-:S02]  /*ab20*/  UIADD3.X UR5, UR45, UR7, URZ, UP0, !UPT ;  /* 0x000000072d057290 */ /* 0x000fc400087fe43f */
[----:B------:R-:W-:Y:S01]  /*ab30*/  ISETP.NE.AND.EX P0, PT, RZ, UR7, PT, P0 ;  /* 0x00000007ff007c0c */ /* 0x000fe2000bf05300 */
[----:B------:R0:W3:Y:S01]  /*ab40*/  @P4 LDG.E R6, desc[UR52][R2.64] ;  /* 0x0000003402064981 */ /* 0x0000e2000c1e1900 */
[----:B------:R-:W-:Y:S01]  /*ab50*/  UIADD3.X UR7, UR45, UR9, URZ, UP1, !UPT ;  /* 0x000000092d077290 */ /* 0x000fe20008ffe43f */
[----:B------:R-:W-:-:S05]  /*ab60*/  IMAD.U32 R4, RZ, RZ, UR6 ;  /* 0x00000006ff047e24 */ /* 0x000fca000f8e00ff */
[----:B------:R-:W-:Y:S02]  /*ab70*/  IMAD.U32 R5, RZ, RZ, UR7 ;  /* 0x00000007ff057e24 */ /* 0x000fe4000f8e00ff */
[----:B0-----:R-:W-:Y:S02]  /*ab80*/  IMAD.U32 R2, RZ, RZ, UR4 ;  /* 0x00000004ff027e24 */ /* 0x001fe4000f8e00ff */
[----:B------:R-:W-:Y:S01]  /*ab90*/  IMAD.U32 R3, RZ, RZ, UR5 ;  /* 0x00000005ff037e24 */ /* 0x000fe2000f8e00ff */
[----:B------:R-:W4:Y:S04]  /*aba0*/  @P2 LDG.E R8, desc[UR52][R4.64] ;  /* 0x0000003404082981 */ /* 0x000f28000c1e1900 */
[----:B--2---:R0:W-:Y:S04]  /*abb0*/  STL [R1+0xc], R0 ;  /* 0x00000c0001007387 */ /* 0x0041e80000100800 */
[----:B0-----:R-:W2:Y:S01]  /*abc0*/  @P0 LDG.E R0, desc[UR52][R2.64] ;  /* 0x0000003402000981 */ /* 0x001ea2000c1e1900 */
[----:B------:R-:W-:Y:S01]  /*abd0*/  UMOV UR4, URZ ;  /* 0x0000003f00047c82 */ /* 0x000fe20008000000 */
[----:B------:R-:W-:-:S02]  /*abe0*/  ISETP.NE.AND.EX P1, PT, R7, RZ, PT, P1 ;  /* 0x000000ff0700720c */ /* 0x000fc40003f25310 */
[----:B------:R-:W0:Y:S01]  /*abf0*/  LDC R7, c[0x0][0x2f0] ;  /* 0x0000bc00ff077b82 */ /* 0x000e220000000800 */
[----:B---3--:R-:W-:-:S07]  /*ac00*/  @P4 R2UR UR4, R6 ;  /* 0x00000000060442ca */ /* 0x008fce00000e0000 */
[----:B------:R-:W1:Y:S01]  /*ac10*/  LDC R6, c[0x0][0x424] ;  /* 0x00010900ff067b82 */ /* 0x000e620000000800 */
[----:B------:R-:W-:Y:S01]  /*ac20*/  UMOV UR39, URZ ;  /* 0x0000003f00277c82 */ /* 0x000fe20008000000 */
[----:B------:R-:W-:Y:S01]  /*ac30*/  UMOV UR48, URZ ;  /* 0x0000003f00307c82 */ /* 0x000fe20008000000 */
[----:B----4-:R-:W-:Y:S02]  /*ac40*/  @P2 R2UR UR39, R8 ;  /* 0x00000000082722ca */ /* 0x010fe400000e0000 */
[C---:B------:R-:W-:Y:S02]  /*ac50*/  LOP3.LUT R8, R26.reuse, 0xff000000, RZ, 0xc0, !PT ;  /* 0xff0000001a087812 */ /* 0x040fe400078ec0ff */
[----:B------:R-:W-:Y:S02]  /*ac60*/  R2UR UR36, R26 ;  /* 0x000000001a2472ca */ /* 0x000fe400000e0000 */
[----:B------:R-:W-:Y:S02]  /*ac70*/  SHF.R.U32.HI R9, RZ, 0x8, R8 ;  /* 0x00000008ff097819 */ /* 0x000fe40000011608 */
[----:B--2---:R-:W-:-:S02]  /*ac80*/  @P0 R2UR UR48, R0 ;  /* 0x00000000003002ca */ /* 0x004fc400000e0000 */
[----:B------:R-:W-:-:S04]  /*ac90*/  LOP3.LUT R0, R26, 0xff0000, RZ, 0xc0, !PT ;  /* 0x00ff00001a007812 */ /* 0x000fc800078ec0ff */
[----:B------:R-:W-:Y:S01]  /*aca0*/  LEA.HI R0, R0, R9, RZ, 0x10 ;  /* 0x0000000900007211 */ /* 0x000fe200078f80ff */
[----:B01----:R-:W-:Y:S08]  /*acb0*/  @P3 BRA `(.L_x_184) ;  /* 0x0000000000143947 */ /* 0x003ff00003800000 */
[----:B------:R-:W-:Y:S05]  /*acc0*/  @!P0 BRA `(.L_x_184) ;  /* 0x0000000000108947 */ /* 0x000fea0003800000 */
[----:B------:R-:W2:Y:S04]  /*acd0*/  LDG.E R9, desc[UR52][R2.64] ;  /* 0x0000003402097981 */ /* 0x000ea8000c1e1900 */
[----:B------:R-:W2:Y:S02]  /*ace0*/  LDG.E R8, desc[UR52][R2.64+0x4] ;  /* 0x0000043402087981 */ /* 0x000ea4000c1e1900 */
[----:B--2---:R-:W-:-:S05]  /*acf0*/  IMAD.IADD R2, R8, 0x1, -R9 ;  /* 0x0000000108027824 */ /* 0x004fca00078e0a09 */
[----:B------:R0:W-:Y:S02]  /*ad00*/  STL [R1+0xc], R2 ;  /* 0x00000c0201007387 */ /* 0x0001e40000100800 */
.L_x_184:
[----:B------:R-:W-:Y:S01]  /*ad10*/  ULDC.64 UR6, c[0x0][0xa20] ;  /* 0x0002880000067ab9 */ /* 0x000fe20000000a00 */
[----:B------:R-:W-:Y:S01]  /*ad20*/  SEL R6, R6, 0x1, P1 ;  /* 0x0000000106067807 */ /* 0x000fe20000800000 */
[----:B------:R-:W-:Y:S01]  /*ad30*/  ULOP3.LUT UR36, UR36, 0xffff, URZ, 0xc0, !UPT ;  /* 0x0000ffff24247892 */ /* 0x000fe2000f8ec03f */
[----:B------:R-:W-:Y:S01]  /*ad40*/  ISETP.NE.U32.AND P0, PT, RZ, UR6, PT ;  /* 0x00000006ff007c0c */ /* 0x000fe2000bf05070 */
[----:B------:R-:W-:Y:S01]  /*ad50*/  UIADD3 UR39, UR39, UR4, URZ ;  /* 0x0000000427277290 */ /* 0x000fe2000fffe03f */
[----:B------:R-:W-:Y:S02]  /*ad60*/  IMAD.U32 R22, RZ, RZ, UR47 ;  /* 0x0000002fff167e24 */ /* 0x000fe4000f8e00ff */
[----:B------:R-:W-:Y:S01]  /*ad70*/  ISETP.NE.AND.EX P0, PT, RZ, UR7, PT, P0 ;  /* 0x00000007ff007c0c */ /* 0x000fe2000bf05300 */
[----:B0-----:R-:W-:-:S12]  /*ad80*/  IMAD R2, R6, R7, RZ ;  /* 0x0000000706027224 */ /* 0x001fd800078e02ff */
[----:B------:R-:W-:Y:S05]  /*ad90*/  @!P0 BRA `(.L_x_185) ;  /* 0x0000000000188947 */ /* 0x000fea0003800000 */
[----:B------:R-:W-:-:S04]  /*ada0*/  UIADD3 UR5, UP0, UR44, UR6, URZ ;  /* 0x000000062c057290 */ /* 0x000fc8000ff1e03f */
[----:B------:R-:W-:Y:S02]  /*adb0*/  UIADD3.X UR6, UR45, UR7, URZ, UP0, !UPT ;  /* 0x000000072d067290 */ /* 0x000fe400087fe43f */
[----:B------:R-:W-:-:S04]  /*adc0*/  IMAD.U32 R2, RZ, RZ, UR5 ;  /* 0x00000005ff027e24 */ /* 0x000fc8000f8e00ff */
[----:B------:R-:W-:-:S05]  /*add0*/  IMAD.U32 R3, RZ, RZ, UR6 ;  /* 0x00000006ff037e24 */ /* 0x000fca000f8e00ff */
[----:B------:R0:W5:Y:S01]  /*ade0*/  LDG.E R2, desc[UR52][R2.64] ;  /* 0x0000003402027981 */ /* 0x000162000c1e1900 */
[----:B------:R-:W-:Y:S05]  /*adf0*/  BRA `(.L_x_186) ;  /* 0x0000000000107947 */ /* 0x000fea0003800000 */
.L_x_185:
[----:B------:R-:W-:Y:S05]  /*ae00*/  @!P2 BRA `(.L_x_186) ;  /* 0x00000000000ca947 */ /* 0x000fea0003800000 */
[----:B------:R-:W2:Y:S04]  /*ae10*/  LDG.E R3, desc[UR52][R4.64] ;  /* 0x0000003404037981 */ /* 0x000ea8000c1e1900 */
[----:B------:R-:W2:Y:S02]  /*ae20*/  LDG.E R2, desc[UR52][R4.64+0x4] ;  /* 0x0000043404027981 */ /* 0x000ea4000c1e1900 */
[----:B--2---:R-:W-:-:S07]  /*ae30*/  IMAD.IADD R2, R2, 0x1, -R3 ;  /* 0x0000000102027824 */ /* 0x004fce00078e0a03 */
.L_x_186:
[----:B-----5:R-:W-:Y:S01]  /*ae40*/  VIADD R2, R2, -UR4 ;  /* 0x8000000402027c36 */ /* 0x020fe20008000000 */
[----:B------:R-:W-:-:S03]  /*ae50*/  LOP3.LUT R23, R0, 0xff, RZ, 0xc0, !PT ;  /* 0x000000ff00177812 */ /* 0x000fc600078ec0ff */
[C---:B0-----:R-:W-:Y:S01]  /*ae60*/  VIADD R3, R2.reuse, 0x7f ;  /* 0x0000007f02037836 */ /* 0x041fe20000000000 */
[----:B------:R-:W-:-:S04]  /*ae70*/  ISETP.GE.AND P0, PT, R2, 0x1, PT ;  /* 0x000000010200780c */ /* 0x000fc80003f06270 */
[----:B------:R-:W-:-:S04]  /*ae80*/  SHF.R.S32.HI R2, RZ, 0x1f, R3 ;  /* 0x0000001fff027819 */ /* 0x000fc80000011403 */
[----:B------:R-:W-:-:S04]  /*ae90*/  LEA.HI R2, R2, R3, RZ, 0x7 ;  /* 0x0000000302027211 */ /* 0x000fc800078f38ff */
[----:B------:R-:W-:Y:S01]  /*aea0*/  SHF.R.S32.HI R4, RZ, 0x7, R2 ;  /* 0x00000007ff047819 */ /* 0x000fe20000011402 */
[----:B------:R-:W-:Y:S01]  /*aeb0*/  IMAD.MOV.U32 R2, RZ, RZ, RZ ;  /* 0x000000ffff027224 */ /* 0x000fe200078e00ff */
[----:B------:R-:W-:Y:S06]  /*aec0*/  @!P0 BRA `(.L_x_187) ;  /* 0x0000000000708947 */ /* 0x000fec0003800000 */
[----:B------:R-:W-:-:S04]  /*aed0*/  SHF.R.U32.HI R5, RZ, 0x10, R0 ;  /* 0x00000010ff057819 */ /* 0x000fc80000011600 */
[----:B------:R-:W-:-:S13]  /*aee0*/  ISETP.NE.AND P0, PT, R5, RZ, PT ;  /* 0x000000ff0500720c */ /* 0x000fda0003f05270 */
[----:B------:R-:W0:Y:S02]  /*aef0*/  @!P0 LDC R5, c[0x0][0x9f0] ;  /* 0x00027c00ff058b82 */ /* 0x000e240000000800 */
[-C--:B0-----:R-:W-:Y:S02]  /*af00*/  IABS R0, R5.reuse ;  /* 0x0000000500007213 */ /* 0x081fe40000000000 */
[----:B------:R-:W-:Y:S02]  /*af10*/  IADD3 R6, R5, -0x1, R4 ;  /* 0xffffffff05067810 */ /* 0x000fe40007ffe004 */
[----:B------:R-:W0:Y:S02]  /*af20*/  I2F.RP R7, R0 ;  /* 0x0000000000077306 */ /* 0x000e240000209400 */
[----:B------:R-:W-:-:S04]  /*af30*/  LOP3.LUT R2, R6, R5, RZ, 0x3c, !PT ;  /* 0x0000000506027212 */ /* 0x000fc800078e3cff */
[----:B------:R-:W-:Y:S01]  /*af40*/  ISETP.GE.AND P2, PT, R2, RZ, PT ;  /* 0x000000ff0200720c */ /* 0x000fe20003f46270 */
[----:B------:R-:W-:Y:S01]  /*af50*/  IMAD.MOV.U32 R2, RZ, RZ, RZ ;  /* 0x000000ffff027224 */ /* 0x000fe200078e00ff */
[----:B0-----:R-:W0:Y:S02]  /*af60*/  MUFU.RCP R7, R7 ;  /* 0x0000000700077308 */ /* 0x001e240000001000 */
[----:B0-----:R-:W-:-:S06]  /*af70*/  VIADD R3, R7, 0xffffffe ;  /* 0x0ffffffe07037836 */ /* 0x001fcc0000000000 */
[----:B------:R-:W0:Y:S02]  /*af80*/  F2I.FTZ.U32.TRUNC.NTZ R3, R3 ;  /* 0x0000000300037305 */ /* 0x000e24000021f000 */
[----:B0-----:R-:W-:-:S04]  /*af90*/  IMAD.MOV R9, RZ, RZ, -R3 ;  /* 0x000000ffff097224 */ /* 0x001fc800078e0a03 */
[----:B------:R-:W-:-:S04]  /*afa0*/  IMAD R9, R9, R0, RZ ;  /* 0x0000000009097224 */ /* 0x000fc800078e02ff */
[----:B------:R-:W-:Y:S01]  /*afb0*/  IMAD.HI.U32 R2, R3, R9, R2 ;  /* 0x0000000903027227 */ /* 0x000fe200078e0002 */
[----:B------:R-:W-:Y:S02]  /*afc0*/  IABS R3, R6 ;  /* 0x0000000600037213 */ /* 0x000fe40000000000 */
[----:B------:R-:W-:-:S03]  /*afd0*/  IABS R6, R5 ;  /* 0x0000000500067213 */ /* 0x000fc60000000000 */
[----:B------:R-:W-:-:S04]  /*afe0*/  IMAD.HI.U32 R2, R2, R3, RZ ;  /* 0x0000000302027227 */ /* 0x000fc800078e00ff */
[----:B------:R-:W-:-:S04]  /*aff0*/  IMAD.MOV R6, RZ, RZ, -R6 ;  /* 0x000000ffff067224 */ /* 0x000fc800078e0a06 */
[----:B------:R-:W-:-:S05]  /*b000*/  IMAD R3, R2, R6, R3 ;  /* 0x0000000602037224 */ /* 0x000fca00078e0203 */
[----:B------:R-:W-:-:S13]  /*b010*/  ISETP.GT.U32.AND P1, PT, R0, R3, PT ;  /* 0x000000030000720c */ /* 0x000fda0003f24070 */
[----:B------:R-:W-:Y:S02]  /*b020*/  @!P1 IMAD.IADD R3, R3, 0x1, -R0 ;  /* 0x0000000103039824 */ /* 0x000fe400078e0a00 */
[----:B------:R-:W-:Y:S01]  /*b030*/  @!P1 VIADD R2, R2, 0x1 ;  /* 0x0000000102029836 */ /* 0x000fe20000000000 */
[----:B------:R-:W-:Y:S02]  /*b040*/  ISETP.NE.AND P1, PT, R5, RZ, PT ;  /* 0x000000ff0500720c */ /* 0x000fe40003f25270 */
[----:B------:R-:W-:-:S13]  /*b050*/  ISETP.GE.U32.AND P0, PT, R3, R0, PT ;  /* 0x000000000300720c */ /* 0x000fda0003f06070 */
[----:B------:R-:W-:-:S04]  /*b060*/  @P0 VIADD R2, R2, 0x1 ;  /* 0x0000000102020836 */ /* 0x000fc80000000000 */
[----:B------:R-:W-:Y:S01]  /*b070*/  @!P2 IMAD.MOV R2, RZ, RZ, -R2 ;  /* 0x000000ffff02a224 */ /* 0x000fe200078e0a02 */
[----:B------:R-:W-:-:S07]  /*b080*/  @!P1 LOP3.LUT R2, RZ, R5, RZ, 0x33, !PT ;  /* 0x00000005ff029212 */ /* 0x000fce00078e33ff */
.L_x_187:
[-C--:B------:R-:W-:Y:S01]  /*b090*/  IMAD R23, R23, R2.reuse, RZ ;  /* 0x0000000217177224 */ /* 0x080fe200078e02ff */
[----:B------:R-:W-:Y:S04]  /*b0a0*/  BSSY B7, `(.L_x_188) ;  /* 0x0000305000077945 */ /* 0x000fe80003800000 */
[----:B------:R-:W-:-:S04]  /*b0b0*/  VIADDMNMX R27, R23, R2, R4, PT ;  /* 0x00000002171b7246 */ /* 0x000fc80003800104 */
[----:B------:R-:W-:-:S13]  /*b0c0*/  ISETP.GT.AND P0, PT, R27, R23, PT ;  /* 0x000000171b00720c */ /* 0x000fda0003f04270 */
[----:B------:R-:W-:Y:S05]  /*b0d0*/  @P0 BRA `(.L_x_189) ;  /* 0x0000000000440947 */ /* 0x000fea0003800000 */
[----:B------:R-:W0:Y:S02]  /*b0e0*/  S2R R0, SR_TID.X ;  /* 0x0000000000007919 */ /* 0x000e240000002100 */
[----:B0-----:R-:W-:-:S04]  /*b0f0*/  LOP3.LUT R0, R0, 0x7f, RZ, 0xc0, !PT ;  /* 0x0000007f00007812 */ /* 0x001fc800078ec0ff */
[----:B------:R-:W-:-:S13]  /*b100*/  ISETP.NE.AND P0, PT, R0, RZ, PT ;  /* 0x000000ff0000720c */ /* 0x000fda0003f05270 */
[----:B------:R-:W-:Y:S05]  /*b110*/  @P0 BRA `(.L_x_190) ;  /* 0x0000002c00f40947 */ /* 0x000fea0003800000 */
[----:B------:R-:W0:Y:S01]  /*b120*/  S2R R5, SR_LANEID ;  /* 0x0000000000057919 */ /* 0x000e220000000000 */
[----:B------:R-:W-:Y:S01]  /*b130*/  VOTEU.ANY UR4, UPT, PT ;  /* 0x0000000000047886 */ /* 0x000fe200038e0100 */
[----:B------:R-:W1:Y:S01]  /*b140*/  LDC.64 R2, c[0x0][0xc60] ;  /* 0x00031800ff027b82 */ /* 0x000e620000000a00 */
[----:B------:R-:W0:Y:S02]  /*b150*/  FLO.U32 R0, UR4 ;  /* 0x0000000400007d00 */ /* 0x000e2400080e0000 */
[----:B0-----:R-:W-:-:S06]  /*b160*/  ISETP.EQ.U32.AND P0, PT, R0, R5, PT ;  /* 0x000000050000720c */ /* 0x001fcc0003f02070 */
[----:B------:R-:W1:Y:S07]  /*b170*/  POPC R5, UR4 ;  /* 0x0000000400057d09 */ /* 0x000e6e0008000000 */
[----:B-1----:R-:W2:Y:S01]  /*b180*/  @P0 ATOMG.E.ADD.STRONG.GPU PT, R3, desc[UR52][R2.64], R5 ;  /* 0x00000005020309a8 */ /* 0x002ea200081ee1f4 */
[----:B------:R-:W0:Y:S02]  /*b190*/  S2R R4, SR_LTMASK ;  /* 0x0000000000047919 */ /* 0x000e240000003900 */
[----:B0-----:R-:W-:-:S04]  /*b1a0*/  LOP3.LUT R4, R4, UR4, RZ, 0xc0, !PT ;  /* 0x0000000404047c12 */ /* 0x001fc8000f8ec0ff */
[----:B------:R-:W0:Y:S01]  /*b1b0*/  POPC R7, R4 ;  /* 0x0000000400077309 */ /* 0x000e220000000000 */
[----:B--2---:R-:W0:Y:S02]  /*b1c0*/  SHFL.IDX PT, R0, R3, R0, 0x1f ;  /* 0x00001f0003007589 */ /* 0x004e2400000e0000 */
[----:B0-----:R-:W-:Y:S01]  /*b1d0*/  IADD3 R24, R0, UR41, R7 ;  /* 0x0000002900187c10 */ /* 0x001fe2000fffe007 */
[----:B------:R-:W-:Y:S06]  /*b1e0*/  BRA `(.L_x_190) ;  /* 0x0000002c00c07947 */ /* 0x000fec0003800000 */
.L_x_189:
[----:B------:R-:W-:Y:S01]  /*b1f0*/  VIADD R0, R17, 0x13800 ;  /* 0x0001380011007836 */ /* 0x000fe20000000000 */
[----:B------:R-:W-:Y:S04]  /*b200*/  BSSY B6, `(.L_x_191) ;  /* 0x0000013000067945 */ /* 0x000fe80003800000 */
[----:B------:R-:W-:-:S13]  /*b210*/  LOP3.LUT P0, RZ, R0, 0x9f, RZ, 0xc0, !PT ;  /* 0x0000009f00ff7812 */ /* 0x000fda000780c0ff */
[----:B------:R-:W-:Y:S05]  /*b220*/  @!P0 BRA `(.L_x_192) ;  /* 0x0000000000408947 */ /* 0x000fea0003800000 */
        /* <DEDUP_REMOVED lines=16> */
.L_x_192:
[----:B------:R-:W-:Y:S05]  /*b330*/  BSYNC B6 ;  /* 0x0000000000067941 */ /* 0x000fea0003800000 */
.L_x_191:
[----:B------:R-:W2:Y:S01]  /*b340*/  LDL.LU R16, [R1] ;  /* 0x0000000001107983 */ /* 0x000ea20000300800 */
[----:B------:R-:W-:Y:S01]  /*b350*/  VIADD R0, R17, 0x9000 ;  /* 0x0000900011007836 */ /* 0x000fe20000000000 */
[----:B------:R-:W-:Y:S04]  /*b360*/  BSSY B6, `(.L_x_193) ;  /* 0x0000016000067945 */ /* 0x000fe80003800000 */
[----:B------:R-:W-:Y:S02]  /*b370*/  LOP3.LUT P0, RZ, R0, 0x9f, RZ, 0xc0, !PT ;  /* 0x0000009f00ff7812 */ /* 0x000fe4000780c0ff */
[----:B--2---:R-:W-:-:S11]  /*b380*/  LOP3.LUT R16, R16, 0xfffffffe, RZ, 0xc0, !PT ;  /* 0xfffffffe10107812 */ /* 0x004fd600078ec0ff */
[----:B------:R-:W-:-:S05]  /*b390*/  @P0 LOP3.LUT R16, R16, 0x1, RZ, 0xfc, !PT ;  /* 0x0000000110100812 */ /* 0x000fca00078efcff */
[----:B------:R0:W-:Y:S01]  /*b3a0*/  STL [R1], R16 ;  /* 0x0000001001007387 */ /* 0x0001e20000100800 */
[----:B------:R-:W-:Y:S05]  /*b3b0*/  @!P0 BRA `(.L_x_194) ;  /* 0x0000000000408947 */ /* 0x000fea0003800000 */
[----:B------:R-:W-:Y:S01]  /*b3c0*/  MOV R2, 0x0 ;  /* 0x0000000000027802 */ /* 0x000fe20000000f00 */
[----:B------:R-:W-:Y:S01]  /*b3d0*/  ULDC.64 UR6, c[0x4][0x98] ;  /* 0x0100260000067ab9 */ /* 0x000fe20000000a00 */
[----:B------:R-:W-:Y:S01]  /*b3e0*/  ULDC.64 UR8, c[0x4][0xa0] ;  /* 0x0100280000087ab9 */ /* 0x000fe20000000a00 */
[----:B------:R-:W-:Y:S01]  /*b3f0*/  ULDC.64 UR4, c[0x4][0x10] ;  /* 0x0100040000047ab9 */ /* 0x000fe20000000a00 */
[----:B------:R-:W-:Y:S02]  /*b400*/  IMAD.U32 R4, RZ, RZ, UR6 ;  /* 0x00000006ff047e24 */ /* 0x000fe4000f8e00ff */
[----:B------:R-:W1:Y:S01]  /*b410*/  LDC.64 R2, c[0x4][R2] ;  /* 0x0100000002027b82 */ /* 0x000e620000000a00 */
        /* <DEDUP_REMOVED lines=9> */
[----:B01----:R-:W-:Y:S05]  /*b4b0*/  CALL.ABS.NOINC R2 ;  /* 0x0000000002007343 */ /* 0x003fea0003c00000 */
.L_x_194:
[----:B------:R-:W-:Y:S05]  /*b4c0*/  BSYNC B6 ;  /* 0x0000000000067941 */ /* 0x000fea0003800000 */
.L_x_193:
        /* <DEDUP_REMOVED lines=20> */
.L_x_196:
[----:B------:R-:W-:Y:S05]  /*b610*/  BSYNC B6 ;  /* 0x0000000000067941 */ /* 0x000fea0003800000 */
.L_x_195:
[----:B------:R-:W-:Y:S01]  /*b620*/  LOP3.LUT P6, RZ, R16, 0x1, RZ, 0xc0, !PT ;  /* 0x0000000110ff7812 */ /* 0x000fe200078cc0ff */
[----:B------:R-:W-:-:S12]  /*b630*/  BSSY B6, `(.L_x_197) ;  /* 0x0000012000067945 */ /* 0x000fd80003800000 */
        /* <DEDUP_REMOVED lines=17> */
.L_x_198:
[----:B------:R-:W-:Y:S05]  /*b750*/  BSYNC B6 ;  /* 0x0000000000067941 */ /* 0x000fea0003800000 */
.L_x_197:
[----:B------:R-:W-:Y:S02]  /*b760*/  ULDC.64 UR4, c[0x0][0x9f8] ;  /* 0x00027e0000047ab9 */ /* 0x000fe40000000a00 */
[----:B------:R-:W-:-:S04]  /*b770*/  UISETP.NE.U32.AND UP0, UPT, UR4, URZ, UPT ;  /* 0x0000003f0400728c */ /* 0x000fc8000bf05070 */
[----:B------:R-:W-:-:S06]  /*b780*/  UISETP.NE.AND.EX UP0, UPT, UR5, URZ, UPT, UP0 ;  /* 0x0000003f0500728c */ /* 0x000fcc000bf05300 */
[----:B------:R-:W-:-:S05]  /*b790*/  PLOP3.LUT P0, PT, PT, PT, UP0, 0x80, 0x0 ;  /* 0x000000000000781c */ /* 0x000fca0003f0f008 */
[----:B------:R-:W-:-:S04]  /*b7a0*/  @UP0 UIADD3 UR4, UP1, UR44, UR4, URZ ;  /* 0x000000042c040290 */ /* 0x000fc8000ff3e03f */
[----:B------:R-:W-:Y:S02]  /*b7b0*/  @UP0 UIADD3.X UR5, UR45, UR5, URZ, UP1, !UPT ;  /* 0x000000052d050290 */ /* 0x000fe40008ffe43f */
[----:B------:R-:W-:-:S04]  /*b7c0*/  IMAD.U32 R2, RZ, RZ, UR4 ;  /* 0x00000004ff027e24 */ /* 0x000fc8000f8e00ff */
[----:B------:R-:W-:Y:S01]  /*b7d0*/  IMAD.U32 R3, RZ, RZ, UR5 ;  /* 0x00000005ff037e24 */ /* 0x000fe2000f8e00ff */
[----:B0-----:R-:W0:Y:S01]  /*b7e0*/  S2R R16, SR_TID.X ;  /* 0x0000000000107919 */ /* 0x001e220000002100 */
[----:B------:R-:W-:-:S03]  /*b7f0*/  ULDC.64 UR4, c[0x0][0xa08] ;  /* 0x0002820000047ab9 */ /* 0x000fc60000000a00 */
[----:B------:R1:W2:Y:S02]  /*b800*/  @P0 LDG.E R22, desc[UR52][R2.64] ;  /* 0x0000003402160981 */ /* 0x0002a4000c1e1900 */
[----:B-1----:R-:W1:Y:S01]  /*b810*/  LDC.64 R2, c[0x0][0x418] ;  /* 0x00010600ff027b82 */ /* 0x002e620000000a00 */
[----:B0-----:R-:W-:-:S04]  /*b820*/  SHF.R.U32.HI R20, RZ, 0x5, R16 ;  /* 0x00000005ff147819 */ /* 0x001fc80000011610 */
[----:B------:R-:W-:Y:S02]  /*b830*/  LOP3.LUT R20, R20, 0x3, RZ, 0xc0, !PT ;  /* 0x0000000314147812 */ /* 0x000fe400078ec0ff */
[----:B-1----:R-:W-:Y:S01]  /*b840*/  LOP3.LUT P0, RZ, R2, UR4, RZ, 0xfc, !PT ;  /* 0x0000000402ff7c12 */ /* 0x002fe2000f80fcff */
[----:B------:R-:W-:-:S03]  /*b850*/  UMOV UR4, 0xffffffff ;  /* 0xffffffff00047882 */ /* 0x000fc60000000000 */
[----:B------:R-:W-:Y:S02]  /*b860*/  LOP3.LUT P0, RZ, R3, UR5, RZ, 0xfc, P0 ;  /* 0x0000000503ff7c12 */ /* 0x000fe4000800fcff */
[----:B--2---:R-:W-:Y:S02]  /*b870*/  SHF.R.S32.HI R26, RZ, 0x1f, R22 ;  /* 0x0000001fff1a7819 */ /* 0x004fe40000011416 */
[----:B------:R-:W-:Y:S01]  /*b880*/  SEL R16, R22, RZ, !P0 ;  /* 0x000000ff16107207 */ /* 0x000fe20004000000 */
[----:B------:R-:W-:Y:S08]  /*b890*/  BRA.DIV UR4, `(.L_x_199) ;  /* 0x0000003a046c7947 */ /* 0x000ff0000b800000 */
[----:B------:R0:W1:Y:S02]  /*b8a0*/  SHFL.IDX PT, R14, R20, RZ, 0x1f ;  /* 0x00001fff140e7589 */ /* 0x00006400000e0000 */
.L_x_274:
[----:B------:R-:W2:Y:S01]  /*b8b0*/  LDL.LU R0, [R1] ;  /* 0x0000000001007983 */ /* 0x000ea20000300800 */
[----:B------:R-:W-:Y:S02]  /*b8c0*/  PLOP3.LUT P1, PT, PT, PT, PT, 0x8, 0x0 ;  /* 0x000000000000781c */ /* 0x000fe40003f2e170 */
[----:B-1----:R-:W-:Y:S02]  /*b8d0*/  ISETP.NE.AND P0, PT, R14, RZ, PT ;  /* 0x000000ff0e00720c */ /* 0x002fe40003f05270 */
[----:B--2---:R-:W-:-:S09]  /*b8e0*/  LOP3.LUT R0, R0, 0xfffffffe, RZ, 0xc0, !PT ;  /* 0xfffffffe00007812 */ /* 0x004fd200078ec0ff */
[----:B------:R-:W-:-:S05]  /*b8f0*/  @P1 LOP3.LUT R0, R0, 0x1, RZ, 0xfc, !PT ;  /* 0x0000000100001812 */ /* 0x000fca00078efcff */
[----:B------:R1:W-:Y:S01]  /*b900*/  STL [R1], R0 ;  /* 0x0000000001007387 */ /* 0x0003e20000100800 */
[----:B------:R-:W-:Y:S05]  /*b910*/  @P0 BRA `(.L_x_200) ;  /* 0x0000000400bc0947 */ /* 0x000fea0003800000 */
[----:B------:R-:W-:Y:S01]  /*b920*/  UMOV UR4, 0xffffffff ;  /* 0xffffffff00047882 */ /* 0x000fe20000000000 */
[----:B-1----:R-:W-:Y:S02]  /*b930*/  VIADD R0, R27, 0xffffffff ;  /* 0xffffffff1b007836 */ /* 0x002fe40000000000 */
[----:B------:R-:W-:Y:S05]  /*b940*/  BRA.DIV UR4, `(.L_x_201) ;  /* 0x0000003a04607947 */ /* 0x000fea000b800000 */
[----:B------:R-:W-:-:S13]  /*b950*/  ELECT P6, URZ, PT ;  /* 0x00000000003f782f */ /* 0x000fda00038c0000 */
.L_x_277:
[----:B------:R-:W-:Y:S05]  /*b960*/  @!P6 BRA `(.L_x_200) ;  /* 0x0000000400a8e947 */ /* 0x000fea0003800000 */
[----:B------:R-:W-:-:S04]  /*b970*/  ISETP.NE.U32.AND P0, PT, R2, RZ, PT ;  /* 0x000000ff0200720c */ /* 0x000fc80003f05070 */
[----:B------:R-:W-:-:S13]  /*b980*/  ISETP.NE.AND.EX P0, PT, R3, RZ, PT, P0 ;  /* 0x000000ff0300720c */ /* 0x000fda0003f05300 */
[----:B------:R-:W-:Y:S05]  /*b990*/  @!P0 BRA `(.L_x_202) ;  /* 0x0000000000448947 */ /* 0x000fea0003800000 */
[----:B------:R-:W1:Y:S01]  /*b9a0*/  LDC R6, c[0x0][0x43c] ;  /* 0x00010f00ff067b82 */ /* 0x000e620000000800 */
[----:B------:R-:W-:Y:S01]  /*b9b0*/  ULDC.64 UR4, c[0x0][0x428] ;  /* 0x00010a0000047ab9 */ /* 0x000fe20000000a00 */
[----:B-1----:R-:W-:-:S13]  /*b9c0*/  ISETP.NE.AND P0, PT, R6, 0x1, PT ;  /* 0x000000010600780c */ /* 0x002fda0003f05270 */
[----:B------:R-:W1:Y:S02]  /*b9d0*/  @P0 LDC.64 R4, c[0x0][0x440] ;  /* 0x00011000ff040b82 */ /* 0x000e640000000a00 */
[----:B-1----:R-:W-:-:S04]  /*b9e0*/  @P0 IMAD.HI.U32 R7, R0, R4, RZ ;  /* 0x0000000400070227 */ /* 0x002fc800078e00ff */
[----:B------:R-:W-:Y:S01]  /*b9f0*/  IMAD.MOV.U32 R4, RZ, RZ, R0 ;  /* 0x000000ffff047224 */ /* 0x000fe200078e0000 */
[----:B------:R-:W-:-:S05]  /*ba00*/  @P0 SHF.R.U32.HI R4, RZ, R5, R7 ;  /* 0x00000005ff040219 */ /* 0x000fca0000011607 */
[----:B------:R-:W-:-:S04]  /*ba10*/  IMAD.MOV R5, RZ, RZ, -R4 ;  /* 0x000000ffff057224 */ /* 0x000fc800078e0a04 */
[----:B------:R-:W-:Y:S01]  /*ba20*/  IMAD R0, R6, R5, R0 ;  /* 0x0000000506007224 */ /* 0x000fe200078e0200 */
[--C-:B------:R-:W-:Y:S01]  /*ba30*/  SHF.R.S32.HI R5, RZ, 0x1f, R4.reuse ;  /* 0x0000001fff057819 */ /* 0x100fe20000011404 */
[----:B------:R-:W-:Y:S02]  /*ba40*/  IMAD R6, R26, UR4, RZ ;  /* 0x000000041a067c24 */ /* 0x000fe4000f8e02ff */
[----:B------:R-:W-:-:S04]  /*ba50*/  IMAD.WIDE.U32 R4, R22, UR4, R4 ;  /* 0x0000000416047c25 */ /* 0x000fc8000f8e0004 */
[----:B------:R-:W-:Y:S01]  /*ba60*/  IMAD R6, R22, UR5, R6 ;  /* 0x0000000516067c24 */ /* 0x000fe2000f8e0206 */
[----:B------:R-:W-:-:S03]  /*ba70*/  LEA R2, P0, R4, R2, 0x2 ;  /* 0x0000000204027211 */ /* 0x000fc600078010ff */
[----:B------:R-:W-:-:S05]  /*ba80*/  IMAD.IADD R6, R5, 0x1, R6 ;  /* 0x0000000105067824 */ /* 0x000fca00078e0206 */
[----:B------:R-:W-:-:S05]  /*ba90*/  LEA.HI.X R3, R4, R3, R6, 0x2, P0 ;  /* 0x0000000304037211 */ /* 0x000fca00000f1406 */
[----:B------:R1:W5:Y:S02]  /*baa0*/  LDG.E R16, desc[UR52][R2.64] ;  /* 0x0000003402107981 */ /* 0x000364000c1e1900 */
.L_x_202:
[----:B-1----:R-:W1:Y:S01]  /*bab0*/  S2R R2, SR_TID.X ;  /* 0x0000000000027919 */ /* 0x002e620000002100 */
[----:B------:R-:W-:Y:S01]  /*bac0*/  IMAD R3, R18, 0x8, R17 ;  /* 0x0000000812037824 */ /* 0x000fe200078e0211 */
[----:B-1----:R-:W-:Y:S02]  /*bad0*/  LOP3.LUT R4, R2, 0x7f, RZ, 0xc0, !PT ;  /* 0x0000007f02047812 */ /* 0x002fe400078ec0ff */
[----:B------:R-:W-:Y:S02]  /*bae0*/  SHF.L.U32 R2, R19, 0x1f, RZ ;  /* 0x0000001f13027819 */ /* 0x000fe400000006ff */
[----:B------:R-:W-:Y:S02]  /*baf0*/  ISETP.NE.AND P1, PT, R4, RZ, PT ;  /* 0x000000ff0400720c */ /* 0x000fe40003f25270 */
[----:B------:R-:W1:Y:S02]  /*bb00*/  SYNCS.PHASECHK.TRANS64.TRYWAIT P0, [R3+URZ+0x19c80], R2 ;  /* 0x019c8002030075a7 */ /* 0x000e64000800017f */
[----:B-1----:R-:W-:Y:S09]  /*bb10*/  @!P0 BRA `(.L_x_203) ;  /* 0x00000038000c8947 */ /* 0x002ff20003800000 */
.L_x_278:
[----:B------:R-:W-:Y:S05]  /*bb20*/  @P1 BRA `(.L_x_204) ;  /* 0x00000000001c1947 */ /* 0x000fea0003800000 */
[----:B------:R-:W2:Y:S02]  /*bb30*/  S2R R4, SR_TID.X ;  /* 0x0000000000047919 */ /* 0x000ea40000002100 */
[----:B--2---:R-:W-:Y:S01]  /*bb40*/  LOP3.LUT R5, R4, 0x1f, RZ, 0xc0, !PT ;  /* 0x0000001f04057812 */ /* 0x004fe200078ec0ff */
[----:B------:R-:W-:-:S03]  /*bb50*/  IMAD.MOV.U32 R4, RZ, RZ, 0x3000 ;  /* 0x00003000ff047424 */ /* 0x000fc600078e00ff */
[----:B------:R-:W-:Y:S01]  /*bb60*/  ISETP.NE.AND P0, PT, R5, RZ, PT ;  /* 0x000000ff0500720c */ /* 0x000fe20003f05270 */
[----:B------:R2:W-:-:S12]  /*bb70*/  SYNCS.ARRIVE.TRANS64 RZ, [R3+URZ+0x19c70], R4 ;  /* 0x019c700403ff79a7 */ /* 0x0005d8000800003f */
[----:B--2---:R-:W-:Y:S05]  /*bb80*/  @!P0 BRA `(.L_x_204) ;  /* 0x0000000000048947 */ /* 0x004fea0003800000 */
[----:B------:R-:W-:Y:S01]  /*bb90*/  BPT.TRAP 0x1 ;  /* 0x000000040000795c */ /* 0x000fe20000300000 */
.L_x_204:
[----:B------:R-:W-:Y:S01]  /*bba0*/  IMAD R4, R18, 0x3000, R17 ;  /* 0x0000300012047824 */ /* 0x000fe200078e0211 */
[----:B------:R-:W-:Y:S01]  /*bbb0*/  R2UR UR33, R3 ;  /* 0x00000000032172ca */ /* 0x000fe200000e0000 */
[----:B------:R-:W-:Y:S01]  /*bbc0*/  UIADD3 UR4, UP0, UR50, 0x470, URZ ;  /* 0x0000047032047890 */ /* 0x000fe2000ff1e03f */
[----:B------:R-:W-:Y:S01]  /*bbd0*/  LEA R0, R0, UR39, 0x7 ;  /* 0x0000002700007c11 */ /* 0x000fe2000f8e38ff */
[----:B------:R-:W-:Y:S01]  /*bbe0*/  UMOV UR6, 0x0 ;  /* 0x0000000000067882 */ /* 0x000fe20000000000 */
[----:B------:R-:W-:Y:S01]  /*bbf0*/  R2UR UR8, R4 ;  /* 0x00000000040872ca */ /* 0x000fe200000e0000 */
[----:B------:R-:W-:Y:S01]  /*bc00*/  UIADD3.X UR5, URZ, UR51, URZ, UP0, !UPT ;  /* 0x000000333f057290 */ /* 0x000fe200087fe43f */
[----:B-----5:R-:W-:Y:S01]  /*bc10*/  R2UR UR37, R16 ;  /* 0x00000000102572ca */ /* 0x020fe200000e0000 */
[----:B------:R-:W-:Y:S01]  /*bc20*/  UMOV UR7, 0x14f00000 ;  /* 0x14f0000000077882 */ /* 0x000fe20000000000 */
[----:B------:R-:W-:Y:S01]  /*bc30*/  R2UR UR35, R0 ;  /* 0x00000000002372ca */ /* 0x000fe200000e0000 */
[----:B------:R-:W-:Y:S01]  /*bc40*/  UMOV UR34, URZ ;  /* 0x0000003f00227c82 */ /* 0x000fe20008000000 */
[----:B------:R-:W-:Y:S01]  /*bc50*/  UMOV UR18, 0x20 ;  /* 0x0000002000127882 */ /* 0x000fe20000000000 */
[----:B------:R-:W-:Y:S01]  /*bc60*/  UMOV UR20, UR36 ;  /* 0x0000002400147c82 */ /* 0x000fe20008000000 */
[----:B------:R-:W-:Y:S01]  /*bc70*/  UMOV UR10, 0x40 ;  /* 0x00000040000a7882 */ /* 0x000fe20000000000 */
[----:B------:R-:W-:Y:S01]  /*bc80*/  UIADD3 UR33, UR33, 0x19c70, URZ ;  /* 0x00019c7021217890 */ /* 0x000fe2000fffe03f */
[----:B------:R-:W-:-:S03]  /*bc90*/  UMOV UR12, UR36 ;  /* 0x00000024000c7c82 */ /* 0x000fc60008000000 */
[----:B------:R-:W-:Y:S02]  /*bca0*/  UIADD3 UR32, UR8, 0x9000, URZ ;  /* 0x0000900008207890 */ /* 0x000fe4000fffe03f */
[----:B------:R-:W-:Y:S02]  /*bcb0*/  UIADD3 UR16, UR8, 0xa000, URZ ;  /* 0x0000a00008107890 */ /* 0x000fe4000fffe03f */
[----:B------:R-:W-:Y:S01]  /*bcc0*/  UIADD3 UR8, UR8, 0xb000, URZ ;  /* 0x0000b00008087890 */ /* 0x000fe2000fffe03f */
[----:B------:R-:W-:Y:S01]  /*bcd0*/  UMOV UR21, UR37 ;  /* 0x0000002500157c82 */ /* 0x000fe20008000000 */
[----:B------:R-:W-:Y:S01]  /*bce0*/  UMOV UR17, UR33 ;  /* 0x0000002100117c82 */ /* 0x000fe20008000000 */
[----:B------:R-:W-:Y:S01]  /*bcf0*/  UMOV UR19, UR35 ;  /* 0x0000002300137c82 */ /* 0x000fe20008000000 */
[----:B------:R-:W-:Y:S01]  /*bd00*/  UMOV UR13, UR37 ;  /* 0x00000025000d7c82 */ /* 0x000fe20008000000 */
[----:B------:R-:W-:Y:S01]  /*bd10*/  UMOV UR9, UR33 ;  /* 0x0000002100097c82 */ /* 0x000fe20008000000 */
[----:B------:R-:W-:Y:S01]  /*bd20*/  UMOV UR11, UR35 ;  /* 0x00000023000b7c82 */ /* 0x000fe20008000000 */
[----:B------:R2:W-:Y:S01]  /*bd30*/  UTMALDG.4D [UR32], [UR4], desc[UR6] ;  /* 0x00000620040075b4 */ /* 0x0005e20008019000 */
[----:B------:R2:W-:Y:S01]  /*bd40*/  UTMALDG.4D [UR16], [UR4], desc[UR6] ;  /* 0x00000610040075b4 */ /* 0x0005e20008019000 */
[----:B------:R2:W-:Y:S01]  /*bd50*/  UTMALDG.4D [UR8], [UR4], desc[UR6] ;  /* 0x00000608040075b4 */ /* 0x0005e20008019000 */
[----:B------:R-:W3:Y:S02]  /*bd60*/  SYNCS.PHASECHK.TRANS64.TRYWAIT P0, [R3+URZ+0x19c40], R2 ;  /* 0x019c4002030075a7 */ /* 0x000ee4000800017f */
[----:B--23--:R-:W-:Y:S05]  /*bd70*/  @!P0 BRA `(.L_x_205) ;  /* 0x0000003400888947 */ /* 0x00cfea0003800000 */
.L_x_279:
[----:B------:R-:W-:Y:S05]  /*bd80*/  @P1 BRA `(.L_x_206) ;  /* 0x00000000001c1947 */ /* 0x000fea0003800000 */
[----:B------:R-:W3:Y:S01]  /*bd90*/  S2R R5, SR_TID.X ;  /* 0x0000000000057919 */ /* 0x000ee20000002100 */
[----:B-12---:R-:W-:-:S04]  /*bda0*/  IMAD.MOV.U32 R2, RZ, RZ, 0x3000 ;  /* 0x00003000ff027424 */ /* 0x006fc800078e00ff */
[----:B------:R4:W-:Y:S01]  /*bdb0*/  SYNCS.ARRIVE.TRANS64 RZ, [R3+URZ+0x19c30], R2 ;  /* 0x019c300203ff79a7 */ /* 0x0009e2000800003f */
[----:B---3--:R-:W-:-:S04]  /*bdc0*/  LOP3.LUT R5, R5, 0x1f, RZ, 0xc0, !PT ;  /* 0x0000001f05057812 */ /* 0x008fc800078ec0ff */
[----:B------:R-:W-:-:S13]  /*bdd0*/  ISETP.NE.AND P0, PT, R5, RZ, PT ;  /* 0x000000ff0500720c */ /* 0x000fda0003f05270 */
[----:B----4-:R-:W-:Y:S05]  /*bde0*/  @!P0 BRA `(.L_x_206) ;  /* 0x0000000000048947 */ /* 0x010fea0003800000 */
[----:B------:R-:W-:Y:S01]  /*bdf0*/  BPT.TRAP 0x1 ;  /* 0x000000040000795c */ /* 0x000fe20000300000 */
.L_x_206:
[----:B-12---:R-:W2:Y:S01]  /*be00*/  LDL.LU R2, [R1] ;  /* 0x0000000001027983 */ /* 0x006ea20000300800 */
[----:B------:R-:W-:Y:S01]  /*be10*/  R2UR UR8, R4 ;  /* 0x00000000040872ca */ /* 0x000fe200000e0000 */
[----:B------:R-:W-:Y:S01]  /*be20*/  UIADD3 UR4, UP0, UR50, 0x370, URZ ;  /* 0x0000037032047890 */ /* 0x000fe2000ff1e03f */
[----:B------:R-:W-:Y:S01]  /*be30*/  R2UR UR25, R3 ;  /* 0x00000000031972ca */ /* 0x000fe200000e0000 */
[----:B------:R-:W-:Y:S01]  /*be40*/  UMOV UR6, 0x0 ;  /* 0x0000000000067882 */ /* 0x000fe20000000000 */
[----:B------:R-:W-:Y:S01]  /*be50*/  PLOP3.LUT P0, PT, PT, PT, PT, 0x80, 0x0 ;  /* 0x000000000000781c */ /* 0x000fe20003f0f070 */
[----:B------:R-:W-:Y:S01]  /*be60*/  UIADD3.X UR5, URZ, UR51, URZ, UP0, !UPT ;  /* 0x000000333f057290 */ /* 0x000fe200087fe43f */
[----:B------:R-:W-:Y:S01]  /*be70*/  R2UR UR27, R0 ;  /* 0x00000000001b72ca */ /* 0x000fe200000e0000 */
[----:B------:R-:W-:Y:S01]  /*be80*/  UMOV UR7, 0x14f00000 ;  /* 0x14f0000000077882 */ /* 0x000fe20000000000 */
[----:B------:R-:W-:Y:S01]  /*be90*/  R2UR UR29, R16 ;  /* 0x00000000101d72ca */ /* 0x000fe200000e0000 */
[----:B------:R-:W-:Y:S01]  /*bea0*/  UMOV UR26, URZ ;  /* 0x0000003f001a7c82 */ /* 0x000fe20008000000 */
[----:B------:R-:W-:Y:S01]  /*beb0*/  UMOV UR28, UR36 ;  /* 0x00000024001c7c82 */ /* 0x000fe20008000000 */
[----:B------:R-:W-:Y:S01]  /*bec0*/  UMOV UR18, 0x20 ;  /* 0x0000002000127882 */ /* 0x000fe20000000000 */
[----:B------:R-:W-:Y:S01]  /*bed0*/  UMOV UR20, UR36 ;  /* 0x0000002400147c82 */ /* 0x000fe20008000000 */
[----:B------:R-:W-:-:S02]  /*bee0*/  UIADD3 UR24, UR8, 0x13800, URZ ;  /* 0x0001380008187890 */ /* 0x000fc4000fffe03f */
[----:B------:R-:W-:Y:S02]  /*bef0*/  UIADD3 UR25, UR25, 0x19c30, URZ ;  /* 0x00019c3019197890 */ /* 0x000fe4000fffe03f */
[----:B------:R-:W-:Y:S02]  /*bf00*/  UIADD3 UR16, UR8, 0x14800, URZ ;  /* 0x0001480008107890 */ /* 0x000fe4000fffe03f */
[----:B------:R-:W-:Y:S01]  /*bf10*/  UIADD3 UR8, UR8, 0x15800, URZ ;  /* 0x0001580008087890 */ /* 0x000fe2000fffe03f */
[----:B------:R-:W-:Y:S01]  /*bf20*/  UMOV UR19, UR27 ;  /* 0x0000001b00137c82 */ /* 0x000fe20008000000 */
[----:B------:R-:W-:Y:S01]  /*bf30*/  UMOV UR21, UR29 ;  /* 0x0000001d00157c82 */ /* 0x000fe20008000000 */
[----:B------:R-:W-:Y:S01]  /*bf40*/  UMOV UR17, UR25 ;  /* 0x0000001900117c82 */ /* 0x000fe20008000000 */
[----:B------:R-:W-:Y:S01]  /*bf50*/  UMOV UR10, 0x40 ;  /* 0x00000040000a7882 */ /* 0x000fe20000000000 */
[----:B------:R-:W-:Y:S01]  /*bf60*/  UMOV UR12, UR36 ;  /* 0x00000024000c7c82 */ /* 0x000fe20008000000 */
[----:B------:R-:W-:Y:S01]  /*bf70*/  UMOV UR11, UR27 ;  /* 0x0000001b000b7c82 */ /* 0x000fe20008000000 */
[----:B------:R-:W-:Y:S01]  /*bf80*/  UMOV UR13, UR29 ;  /* 0x0000001d000d7c82 */ /* 0x000fe20008000000 */
[----:B------:R3:W-:Y:S01]  /*bf90*/  UTMALDG.4D [UR24], [UR4], desc[UR6] ;  /* 0x00000618040075b4 */ /* 0x0007e20008019000 */
[----:B------:R-:W-:Y:S01]  /*bfa0*/  UMOV UR9, UR25 ;  /* 0x0000001900097c82 */ /* 0x000fe20008000000 */
[----:B------:R3:W-:Y:S01]  /*bfb0*/  UTMALDG.4D [UR16], [UR4], desc[UR6] ;  /* 0x00000610040075b4 */ /* 0x0007e20008019000 */
[----:B------:R3:W-:Y:S01]  /*bfc0*/  UTMALDG.4D [UR8], [UR4], desc[UR6] ;  /* 0x00000608040075b4 */ /* 0x0007e20008019000 */
[----:B--2---:R-:W-:-:S04]  /*bfd0*/  LOP3.LUT R2, R2, 0xfffffffe, RZ, 0xc0, !PT ;  /* 0xfffffffe02027812 */ /* 0x004fc800078ec0ff */
[----:B------:R-:W-:-:S05]  /*bfe0*/  @P0 LOP3.LUT R2, R2, 0x1, RZ, 0xfc, !PT ;  /* 0x0000000102020812 */ /* 0x000fca00078efcff */
[----:B------:R3:W-:Y:S01]  /*bff0*/  STL [R1], R2 ;  /* 0x0000000201007387 */ /* 0x0007e20000100800 */
[----:B------:R-:W-:Y:S01]  /*c000*/  NOP ;  /* 0x0000000000007918 */ /* 0x000fe20000000000 */
.L_x_200:
[----:B------:R-:W-:Y:S05]  /*c010*/  WARPSYNC.ALL ;  /* 0x0000000000007948 */ /* 0x000fea0003800000 */
[----:B-1----:R-:W-:Y:S01]  /*c020*/  VIADD R0, R17, 0xf000 ;  /* 0x0000f00011007836 */ /* 0x002fe20000000000 */
[----:B---3--:R-:W-:Y:S01]  /*c030*/  USHF.R.S32.HI UR4, URZ, 0x1f, UR48 ;  /* 0x0000001f3f047899 */ /* 0x008fe20008011430 */
[----:B------:R-:W-:Y:S03]  /*c040*/  BAR.SYNC.DEFER_BLOCKING 0x8, 0x200 ;  /* 0x0208000000007b1d */ /* 0x000fe60000010000 */
[----:B------:R-:W-:-:S03]  /*c050*/  LOP3.LUT P0, RZ, R0, 0x9f, RZ, 0xc0, !PT ;  /* 0x0000009f00ff7812 */ /* 0x000fc6000780c0ff */
[----:B------:R-:W-:Y:S01]  /*c060*/  ULDC.64 UR6, c[0x0][0x298] ;  /* 0x0000a60000067ab9 */ /* 0x000fe20000000a00 */
[----:B------:R-:W-:Y:S01]  /*c070*/  ULDC.64 UR8, c[0x0][0xa00] ;  /* 0x0002800000087ab9 */ /* 0x000fe20000000a00 */
[----:B------:R-:W-:Y:S01]  /*c080*/  UIMAD UR4, UR4, UR6, URZ ;  /* 0x00000006040472a4 */ /* 0x000fe2000f8e023f */
[----:B------:R-:W-:Y:S01]  /*c090*/  BSSY B6, `(.L_x_207) ;  /* 0x0000019000067945 */ /* 0x000fe20003800000 */
[----:B------:R-:W-:Y:S02]  /*c0a0*/  UISETP.NE.U32.AND UP0, UPT, UR8, URZ, UPT ;  /* 0x0000003f0800728c */ /* 0x000fe4000bf05070 */
[----:B------:R-:W-:Y:S02]  /*c0b0*/  UIMAD.WIDE.U32 UR44, UR48, UR6, URZ ;  /* 0x00000006302c72a5 */ /* 0x000fe4000f8e003f */
[----:B------:R-:W-:Y:S02]  /*c0c0*/  UIMAD UR4, UR48, UR7, UR4 ;  /* 0x00000007300472a4 */ /* 0x000fe4000f8e0204 */
[----:B------:R-:W-:-:S02]  /*c0d0*/  UISETP.NE.AND.EX UP0, UPT, UR9, URZ, UPT, UP0 ;  /* 0x0000003f0900728c */ /* 0x000fc4000bf05300 */
[----:B------:R-:W-:Y:S02]  /*c0e0*/  UIADD3 UR37, UR45, UR4, URZ ;  /* 0x000000042d257290 */ /* 0x000fe4000fffe03f */
[----:B------:R-:W-:Y:S02]  /*c0f0*/  USEL UR47, UR47, URZ, !UP0 ;  /* 0x0000003f2f2f7287 */ /* 0x000fe4000c000000 */
[----:B------:R-:W-:Y:S01]  /*c100*/  USEL UR46, UR46, URZ, !UP0 ;  /* 0x0000003f2e2e7287 */ /* 0x000fe2000c000000 */
[----:B------:R-:W-:Y:S11]  /*c110*/  @!P0 BRA `(.L_x_208) ;  /* 0x0000000000408947 */ /* 0x000ff60003800000 */
        /* <DEDUP_REMOVED lines=14> */
[----:B0-----:R-:W-:-:S07]  /*c200*/  LEPC R20, `(.L_x_208) ;  /* 0x000000001014794e */ /* 0x001fce0000000000 */
[----:B-1----:R-:W-:Y:S05]  /*c210*/  CALL.ABS.NOINC R2 ;  /* 0x0000000002007343 */ /* 0x002fea0003c00000 */
.L_x_208:
[----:B------:R-:W-:Y:S05]  /*c220*/  BSYNC B6 ;  /* 0x0000000000067941 */ /* 0x000fea0003800000 */
.L_x_207:
[----:B------:R-:W1:Y:S01]  /*c230*/  LDC R8, c[0x0][0x448] ;  /* 0x00011200ff087b82 */ /* 0x000e620000000800 */
[----:B------:R-:W0:Y:S01]  /*c240*/  S2R R2, SR_TID.X ;  /* 0x0000000000027919 */ /* 0x000e220000002100 */
[----:B------:R-:W-:Y:S01]  /*c250*/  ULDC.64 UR6, c[0x0][0x2d8] ;  /* 0x0000b60000067ab9 */ /* 0x000fe20000000a00 */
[----:B------:R-:W-:Y:S01]  /*c260*/  UMOV UR4, UR44 ;  /* 0x0000002c00047c82 */ /* 0x000fe20008000000 */
[----:B------:R-:W-:Y:S01]  /*c270*/  UMOV UR5, UR37 ;  /* 0x0000002500057c82 */ /* 0x000fe20008000000 */
[----:B------:R-:W-:Y:S01]  /*c280*/  ULDC.64 UR8, c[0x0][0x2e0] ;  /* 0x0000b80000087ab9 */ /* 0x000fe20000000a00 */
[----:B------:R-:W-:Y:S01]  /*c290*/  UIMAD.WIDE.U32 UR4, UR36, UR6, UR4 ;  /* 0x00000006240472a5 */ /* 0x000fe2000f8e0004 */
[----:B------:R-:W2:Y:S01]  /*c2a0*/  S2R R9, SR_TID.X ;  /* 0x0000000000097919 */ /* 0x000ea20000002100 */
[----:B------:R-:W-:Y:S02]  /*c2b0*/  UIMAD UR6, UR46, UR8, URZ ;  /* 0x000000082e0672a4 */ /* 0x000fe4000f8e023f */
[----:B------:R-:W-:Y:S01]  /*c2c0*/  UIMAD UR5, UR36, UR7, UR5 ;  /* 0x00000007240572a4 */ /* 0x000fe2000f8e0205 */
[----:B------:R-:W3:Y:S01]  /*c2d0*/  S2R R21, SR_TID.X ;  /* 0x0000000000157919 */ /* 0x000ee20000002100 */
[----:B------:R-:W-:-:S02]  /*c2e0*/  UIMAD UR6, UR47, UR9, UR6 ;  /* 0x000000092f0672a4 */ /* 0x000fc4000f8e0206 */
[----:B------:R-:W-:Y:S01]  /*c2f0*/  UIMAD.WIDE.U32 UR4, UR47, UR8, UR4 ;  /* 0x000000082f0472a5 */ /* 0x000fe2000f8e0004 */
[----:B------:R-:W-:Y:S02]  /*c300*/  ULDC.64 UR10, c[0x0][0x280] ;  /* 0x0000a000000a7ab9 */ /* 0x000fe40000000a00 */
[----:B------:R-:W-:Y:S01]  /*c310*/  ULDC.64 UR8, c[0x0][0x2c8] ;  /* 0x0000b20000087ab9 */ /* 0x000fe20000000a00 */
[----:B------:R-:W-:-:S03]  /*c320*/  UIADD3 UR5, UR5, UR6, URZ ;  /* 0x0000000605057290 */ /* 0x000fc6000fffe03f */
[----:B------:R-:W-:Y:S02]  /*c330*/  ULDC.64 UR6, c[0x0][0x2d0] ;  /* 0x0000b40000067ab9 */ /* 0x000fe40000000a00 */
[----:B------:R-:W-:Y:S01]  /*c340*/  IMAD.U32 R5, RZ, RZ, UR6 ;  /* 0x00000006ff057e24 */ /* 0x000fe2000f8e00ff */
[----:B-1----:R-:W-:Y:S02]  /*c350*/  ISETP.NE.AND P0, PT, R8, 0x1, PT ;  /* 0x000000010800780c */ /* 0x002fe40003f05270 */
[C---:B0-----:R-:W-:Y:S01]  /*c360*/  LOP3.LUT R20, R2.reuse, 0x7f, RZ, 0xc0, !PT ;  /* 0x0000007f02147812 */ /* 0x041fe200078ec0ff */
[----:B------:R-:W-:-:S10]  /*c370*/  IMAD.SHL.U32 R2, R2, 0x40, RZ ;  /* 0x0000004002027824 */ /* 0x000fd400078e00ff */
[----:B------:R-:W0:Y:S01]  /*c380*/  @P0 LDC R3, c[0x0][0x44c] ;  /* 0x00011300ff030b82 */ /* 0x000e220000000800 */
[----:B------:R-:W-:Y:S01]  /*c390*/  SHF.R.U32.HI R20, RZ, 0x1, R20 ;  /* 0x00000001ff147819 */ /* 0x000fe20000011614 */
[----:B--2---:R-:W-:-:S03]  /*c3a0*/  IMAD.SHL.U32 R9, R9, 0x10, RZ ;  /* 0x0000001009097824 */ /* 0x004fc600078e00ff */
[----:B------:R-:W-:Y:S01]  /*c3b0*/  LOP3.LUT R2, R20, 0x40, R2, 0xf8, !PT ;  /* 0x0000004014027812 */ /* 0x000fe200078ef802 */
[----:B---3--:R-:W-:Y:S01]  /*c3c0*/  IMAD.SHL.U32 R20, R21, 0x10, RZ ;  /* 0x0000001015147824 */ /* 0x008fe200078e00ff */
[----:B------:R-:W-:Y:S01]  /*c3d0*/  LOP3.LUT R9, R9, 0x10, RZ, 0xc0, !PT ;  /* 0x0000001009097812 */ /* 0x000fe200078ec0ff */
[----:B------:R-:W1:Y:S02]  /*c3e0*/  @P0 LDC R0, c[0x0][0x450] ;  /* 0x00011400ff000b82 */ /* 0x000e640000000800 */
[----:B------:R-:W-:Y:S01]  /*c3f0*/  IMAD R6, R25, 0xc0, R2 ;  /* 0x000000c019067824 */ /* 0x000fe200078e0202 */
[C---:B------:R-:W-:Y:S02]  /*c400*/  LOP3.LUT R10, R9.reuse, 0x20, RZ, 0xfc, !PT ;  /* 0x00000020090a7812 */ /* 0x040fe400078efcff */
[----:B------:R-:W-:Y:S01]  /*c410*/  LOP3.LUT R20, R20, 0x10, RZ, 0xc0, !PT ;  /* 0x0000001014147812 */ /* 0x000fe200078ec0ff */
[----:B------:R-:W-:Y:S01]  /*c420*/  IMAD.MOV.U32 R2, RZ, RZ, R6 ;  /* 0x000000ffff027224 */ /* 0x000fe200078e0006 */
[----:B------:R-:W-:Y:S01]  /*c430*/  LOP3.LUT R9, R9, 0x40, RZ, 0xfc, !PT ;  /* 0x0000004009097812 */ /* 0x000fe200078efcff */
[----:B0-----:R-:W-:-:S05]  /*c440*/  @P0 IMAD.HI.U32 R3, R6, R3, RZ ;  /* 0x0000000306030227 */ /* 0x001fca00078e00ff */
[----:B-1----:R-:W-:-:S04]  /*c450*/  @P0 SHF.R.U32.HI R2, RZ, R0, R3 ;  /* 0x00000000ff020219 */ /* 0x002fc80000011603 */
[--C-:B------:R-:W-:Y:S01]  /*c460*/  SHF.R.S32.HI R4, RZ, 0x1f, R2.reuse ;  /* 0x0000001fff047819 */ /* 0x100fe20000011402 */
[----:B------:R-:W-:-:S04]  /*c470*/  IMAD.MOV R0, RZ, RZ, -R2 ;  /* 0x000000ffff007224 */ /* 0x000fc800078e0a02 */
[----:B------:R-:W-:Y:S02]  /*c480*/  IMAD R4, R4, UR6, RZ ;  /* 0x0000000604047c24 */ /* 0x000fe4000f8e02ff */
[----:B------:R-:W-:Y:S02]  /*c490*/  IMAD R0, R8, R0, R6 ;  /* 0x0000000008007224 */ /* 0x000fe400078e0206 */
[C---:B------:R-:W-:Y:S02]  /*c4a0*/  IMAD R4, R2.reuse, UR7, R4 ;  /* 0x0000000702047c24 */ /* 0x040fe4000f8e0204 */
[----:B------:R-:W-:-:S04]  /*c4b0*/  IMAD.WIDE.U32 R2, R2, R5, UR4 ;  /* 0x0000000402027e25 */ /* 0x000fc8000f8e0005 */
[----:B------:R-:W-:Y:S01]  /*c4c0*/  IMAD.IADD R3, R3, 0x1, R4 ;  /* 0x0000000103037824 */ /* 0x000fe200078e0204 */
[----:B------:R-:W-:Y:S01]  /*c4d0*/  SHF.R.S32.HI R4, RZ, 0x1f, R0 ;  /* 0x0000001fff047819 */ /* 0x000fe20000011400 */
[----:B------:R-:W-:Y:S02]  /*c4e0*/  VIADD R6, R6, 0x80 ;  /* 0x0000008006067836 */ /* 0x000fe40000000000 */
[----:B------:R-:W-:-:S04]  /*c4f0*/  IMAD.WIDE.U32 R2, R0, UR8, R2 ;  /* 0x0000000800027c25 */ /* 0x000fc8000f8e0002 */
[----:B------:R-:W-:-:S04]  /*c500*/  IMAD R4, R4, UR8, RZ ;  /* 0x0000000804047c24 */ /* 0x000fc8000f8e02ff */
[----:B------:R-:W-:Y:S01]  /*c510*/  IMAD R0, R0, UR9, R4 ;  /* 0x0000000900007c24 */ /* 0x000fe2000f8e0204 */
[----:B------:R-:W-:Y:S02]  /*c520*/  IADD3 R4, P1, R2, UR10, RZ ;  /* 0x0000000a02047c10 */ /* 0x000fe4000ff3e0ff */
[----:B------:R-:W0:Y:S02]  /*c530*/  @P0 LDC R2, c[0x0][0x44c] ;  /* 0x00011300ff020b82 */ /* 0x000e240000000800 */
[----:B------:R-:W-:-:S06]  /*c540*/  IADD3.X R0, R3, UR11, R0, P1, !PT ;  /* 0x0000000b03007c10 */ /* 0x000fcc0008ffe400 */
[----:B------:R-:W1:Y:S01]  /*c550*/  @P0 LDC R3, c[0x0][0x450] ;  /* 0x00011400ff030b82 */ /* 0x000e620000000800 */
[----:B0-----:R-:W-:-:S04]  /*c560*/  @P0 IMAD.HI.U32 R7, R6, R2, RZ ;  /* 0x0000000206070227 */ /* 0x001fc800078e00ff */
[----:B------:R-:W-:Y:S01]  /*c570*/  IMAD.MOV.U32 R2, RZ, RZ, R6 ;  /* 0x000000ffff027224 */ /* 0x000fe200078e0006 */
[----:B-1----:R-:W-:-:S05]  /*c580*/  @P0 SHF.R.U32.HI R2, RZ, R3, R7 ;  /* 0x00000003ff020219 */ /* 0x002fca0000011607 */
[----:B------:R-:W-:-:S04]  /*c590*/  IMAD.MOV R3, RZ, RZ, -R2 ;  /* 0x000000ffff037224 */ /* 0x000fc800078e0a02 */
[----:B------:R-:W-:Y:S01]  /*c5a0*/  IMAD R6, R8, R3, R6 ;  /* 0x0000000308067224 */ /* 0x000fe200078e0206 */
[----:B------:R-:W-:-:S05]  /*c5b0*/  SHF.R.S32.HI R3, RZ, 0x1f, R2 ;  /* 0x0000001fff037819 */ /* 0x000fca0000011402 */
[----:B------:R-:W-:-:S04]  /*c5c0*/  IMAD R3, R3, UR6, RZ ;  /* 0x0000000603037c24 */ /* 0x000fc8000f8e02ff */
[C---:B------:R-:W-:Y:S02]  /*c5d0*/  IMAD R7, R2.reuse, UR7, R3 ;  /* 0x0000000702077c24 */ /* 0x040fe4000f8e0203 */
[----:B------:R-:W-:Y:S01]  /*c5e0*/  IMAD.WIDE.U32 R2, R2, R5, UR4 ;  /* 0x0000000402027e25 */ /* 0x000fe2000f8e0005 */
[----:B------:R-:W-:Y:S01]  /*c5f0*/  ULDC UR4, c[0x0][0x2b8] ;  /* 0x0000ae0000047ab9 */ /* 0x000fe20000000800 */
[----:B------:R-:W-:Y:S02]  /*c600*/  SHF.R.S32.HI R5, RZ, 0x1f, R6 ;  /* 0x0000001fff057819 */ /* 0x000fe40000011406 */
[----:B------:R-:W-:Y:S01]  /*c610*/  ISETP.GE.AND P1, PT, R10, UR4, PT ;  /* 0x000000040a007c0c */ /* 0x000fe2000bf26270 */
[----:B------:R-:W-:Y:S01]  /*c620*/  IMAD.IADD R3, R3, 0x1, R7 ;  /* 0x0000000103037824 */ /* 0x000fe200078e0207 */
[----:B------:R0:W5:Y:S01]  /*c630*/  LDL R10, [R1+0x8] ;  /* 0x00000800010a7983 */ /* 0x0001620000100800 */
[----:B------:R-:W-:Y:S01]  /*c640*/  IMAD R5, R5, UR8, RZ ;  /* 0x0000000805057c24 */ /* 0x000fe2000f8e02ff */
[----:B------:R-:W-:Y:S01]  /*c650*/  ISETP.GE.AND P2, PT, R20, UR4, PT ;  /* 0x0000000414007c0c */ /* 0x000fe2000bf46270 */
[----:B------:R-:W-:-:S04]  /*c660*/  IMAD.WIDE.U32 R2, R6, UR8, R2 ;  /* 0x0000000806027c25 */ /* 0x000fc8000f8e0002 */
[----:B------:R-:W-:Y:S01]  /*c670*/  IMAD R6, R6, UR9, R5 ;  /* 0x0000000906067c24 */ /* 0x000fe2000f8e0205 */
[----:B------:R-:W-:-:S04]  /*c680*/  IADD3 R5, P0, R2, UR10, RZ ;  /* 0x0000000a02057c10 */ /* 0x000fc8000ff1e0ff */
[----:B------:R-:W-:Y:S02]  /*c690*/  IADD3.X R6, R3, UR11, R6, P0, !PT ;  /* 0x0000000b03067c10 */ /* 0x000fe400087fe406 */
[----:B------:R-:W-:Y:S01]  /*c6a0*/  ISETP.GE.AND P0, PT, R9, UR4, PT ;  /* 0x0000000409007c0c */ /* 0x000fe2000bf06270 */
[----:B------:R-:W-:Y:S01]  /*c6b0*/  UMOV UR4, 0xffffffff ;  /* 0xffffffff00047882 */ /* 0x000fe20000000000 */
[----:B------:R-:W-:-:S04]  /*c6c0*/  LOP3.LUT R21, R21, 0x7f, RZ, 0xc0, !PT ;  /* 0x0000007f15157812 */ /* 0x000fc800078ec0ff */
[----:B------:R-:W-:Y:S01]  /*c6d0*/  SHF.R.U32.HI R21, RZ, 0x1, R21 ;  /* 0x00000001ff157819 */ /* 0x000fe20000011615 */
[----:B0-----:R-:W-:Y:S06]  /*c6e0*/  BRA.DIV UR4, `(.L_x_209) ;  /* 0x0000002e04407947 */ /* 0x001fec000b800000 */
[----:B------:R-:W2:Y:S01]  /*c6f0*/  LDL.LU R2, [R1+0xc] ;  /* 0x00000c0001027983 */ /* 0x000ea20000300800 */
[----:B------:R-:W-:-:S03]  /*c700*/  IMAD R25, R25, 0xc0, R21 ;  /* 0x000000c019197824 */ /* 0x000fc600078e0215 */
[----:B------:R-:W0:Y:S04]  /*c710*/  SHFL.IDX PT, R3, R4, RZ, 0x1e1f ;  /* 0x001e1fff04037589 */ /* 0x000e2800000e0000 */
[----:B------:R-:W-:Y:S04]  /*c720*/  SHFL.IDX PT, R4, R4, 0x1, 0x1e1f ;  /* 0x003e1f0004047f89 */ /* 0x000fe800000e0000 */
[----:B------:R-:W-:Y:S04]  /*c730*/  SHFL.IDX PT, R6, R6, RZ, 0x1e1f ;  /* 0x001e1fff06067589 */ /* 0x000fe800000e0000 */
[----:B------:R-:W-:Y:S01]  /*c740*/  SHFL.IDX PT, R14, R5, RZ, 0x1e1f ;  /* 0x001e1fff050e7589 */ /* 0x000fe200000e0000 */
[----:B--2---:R-:W-:-:S03]  /*c750*/  IMAD R7, R2, R8, RZ ;  /* 0x0000000802077224 */ /* 0x004fc600078e02ff */
[----:B------:R-:W1:Y:S02]  /*c760*/  SHFL.IDX PT, R2, R0, RZ, 0x1e1f ;  /* 0x001e1fff00027589 */ /* 0x000e6400000e0000 */
[----:B------:R-:W-:Y:S02]  /*c770*/  ISETP.GE.AND P4, PT, R25, R7, PT ;  /* 0x000000071900720c */ /* 0x000fe40003f86270 */
[----:B------:R-:W2:Y:S11]  /*c780*/  SHFL.IDX PT, R0, R0, 0x1, 0x1e1f ;  /* 0x003e1f0000007f89 */ /* 0x000eb600000e0000 */
[----:B0-----:R-:W-:-:S05]  /*c790*/  @!P4 IADD3 R3, P3, R20, R3, RZ ;  /* 0x000000031403c210 */ /* 0x001fca0007f7e0ff */
[----:B-1----:R-:W-:-:S05]  /*c7a0*/  @!P4 IMAD.X R2, RZ, RZ, R2, P3 ;  /* 0x000000ffff02c224 */ /* 0x002fca00018e0602 */
[----:B------:R-:W-:-:S04]  /*c7b0*/  @!P4 LOP3.LUT R3, R3, R2, RZ, 0x3c, !PT ;  /* 0x000000020303c212 */ /* 0x000fc800078e3cff */
[----:B------:R-:W-:-:S04]  /*c7c0*/  @!P4 LOP3.LUT R2, R3, R2, RZ, 0x3c, !PT ;  /* 0x000000020302c212 */ /* 0x000fc800078e3cff */
[----:B------:R-:W-:-:S05]  /*c7d0*/  @!P4 LOP3.LUT R3, R3, R2, RZ, 0x3c, !PT ;  /* 0x000000020303c212 */ /* 0x000fca00078e3cff */
[----:B-----5:R-:W-:Y:S04]  /*c7e0*/  @!P4 LDGSTS.E.BYPASS.LTC128B.128 [R10+0xf000], desc[UR52][R2.64], !P2 ;  /* 0x0f000000020acfae */ /* 0x020fe8000d101d74 */
[----:B------:R-:W-:Y:S04]  /*c7f0*/  @!P4 LDGSTS.E.BYPASS.LTC128B.128 [R10+0x10800], desc[UR52][R2.64+0x20], !P1 ;  /* 0x10800020020acfae */ /* 0x000fe8000c901d74 */
[----:B------:R0:W-:Y:S02]  /*c800*/  @!P4 LDGSTS.E.BYPASS.LTC128B.128 [R10+0x12000], desc[UR52][R2.64+0x40], !P0 ;  /* 0x12000040020acfae */ /* 0x0001e4000c101d74 */
[----:B0-----:R-:W-:-:S05]  /*c810*/  VIADD R2, R25, 0x40 ;  /* 0x0000004019027836 */ /* 0x001fca0000000000 */
[----:B------:R-:W-:-:S13]  /*c820*/  ISETP.GE.AND P4, PT, R2, R7, PT ;  /* 0x000000070200720c */ /* 0x000fda0003f86270 */
[----:B------:R-:W-:-:S05]  /*c830*/  @!P4 IADD3 R8, P3, R20, R4, RZ ;  /* 0x000000041408c210 */ /* 0x000fca0007f7e0ff */
[----:B--2---:R-:W-:Y:S02]  /*c840*/  @!P4 IMAD.X R9, RZ, RZ, R0, P3 ;  /* 0x000000ffff09c224 */ /* 0x004fe400018e0600 */
[----:B------:R-:W-:Y:S02]  /*c850*/  @!P4 IMAD.MOV.U32 R2, RZ, RZ, R8 ;  /* 0x000000ffff02c224 */ /* 0x000fe400078e0008 */
[----:B------:R-:W-:-:S05]  /*c860*/  @!P4 IMAD.MOV.U32 R3, RZ, RZ, R9 ;  /* 0x000000ffff03c224 */ /* 0x000fca00078e0009 */
[----:B------:R1:W-:Y:S04]  /*c870*/  @!P4 LDGSTS.E.BYPASS.LTC128B.128 [R10+0xf800], desc[UR52][R2.64], !P2 ;  /* 0x0f800000020acfae */ /* 0x0003e8000d101d74 */
[----:B------:R1:W-:Y:S04]  /*c880*/  @!P4 LDGSTS.E.BYPASS.LTC128B.128 [R10+0x11000], desc[UR52][R2.64+0x20], !P1 ;  /* 0x11000020020acfae */ /* 0x0003e8000c901d74 */
[----:B------:R1:W-:Y:S02]  /*c890*/  @!P4 LDGSTS.E.BYPASS.LTC128B.128 [R10+0x12800], desc[UR52][R2.64+0x40], !P0 ;  /* 0x12800040020acfae */ /* 0x0003e4000c101d74 */
.L_x_286:
[----:B------:R-:W-:Y:S01]  /*c8a0*/  VIADD R0, R25, 0x80 ;  /* 0x0000008019007836 */ /* 0x000fe20000000000 */
[----:B------:R-:W-:Y:S04]  /*c8b0*/  BSSY B0, `(.L_x_210) ;  /* 0x000000b000007945 */ /* 0x000fe80003800000 */
[----:B------:R-:W-:-:S13]  /*c8c0*/  ISETP.GE.AND P3, PT, R0, R7, PT ;  /* 0x000000070000720c */ /* 0x000fda0003f66270 */
[----:B------:R-:W-:Y:S05]  /*c8d0*/  @P3 BRA `(.L_x_211) ;  /* 0x0000000000203947 */ /* 0x000fea0003800000 */
[----:B01----:R-:W-:-:S05]  /*c8e0*/  IADD3 R2, P3, R20, R14, RZ ;  /* 0x0000000e14027210 */ /* 0x003fca0007f7e0ff */
[----:B------:R-:W-:-:S05]  /*c8f0*/  IMAD.X R3, RZ, RZ, R6, P3 ;  /* 0x000000ffff037224 */ /* 0x000fca00018e0606 */
[----:B------:R-:W-:Y:S01]  /*c900*/  @!PT LDS RZ, [RZ] ;  /* 0x00000000fffff984 */ /* 0x000fe20000000800 */
[----:B------:R-:W-:Y:S01]  /*c910*/  @!PT LDS RZ, [RZ] ;  /* 0x00000000fffff984 */ /* 0x000fe20000000800 */
[----:B------:R-:W-:Y:S01]  /*c920*/  @!PT LDS RZ, [RZ] ;  /* 0x00000000fffff984 */ /* 0x000fe20000000800 */
[----:B------:R2:W-:Y:S04]  /*c930*/  LDGSTS.E.BYPASS.LTC128B.128 [R10+0x10000], desc[UR52][R2.64], !P2 ;  /* 0x10000000020a7fae */ /* 0x0005e8000d101d74 */
[----:B------:R2:W-:Y:S04]  /*c940*/  LDGSTS.E.BYPASS.LTC128B.128 [R10+0x11800], desc[UR52][R2.64+0x20], !P1 ;  /* 0x11800020020a7fae */ /* 0x0005e8000c901d74 */
[----:B------:R2:W-:Y:S02]  /*c950*/  LDGSTS.E.BYPASS.LTC128B.128 [R10+0x13000], desc[UR52][R2.64+0x40], !P0 ;  /* 0x13000040020a7fae */ /* 0x0005e4000c101d74 */
.L_x_211:
[----:B------:R-:W-:Y:S05]  /*c960*/  BSYNC B0 ;  /* 0x0000000000007941 */ /* 0x000fea0003800000 */
.L_x_210:
[----:B------:R-:W-:Y:S01]  /*c970*/  NOP ;  /* 0x0000000000007918 */ /* 0x000fe20000000000 */
[----:B------:R-:W-:-:S13]  /*c980*/  PLOP3.LUT P0, PT, PT, PT, PT, 0x80, 0x0 ;  /* 0x000000000000781c */ /* 0x000fda0003f0f070 */
.L_x_212:
[----:B------:R-:W-:Y:S02]  /*c990*/  PLOP3.LUT P1, PT, P1, P0, PT, 0xa2, 0x0 ;  /* 0x000000000000781c */ /* 0x000fe40000f21472 */
[----:B------:R-:W-:-:S08]  /*c9a0*/  @P0 R2UR P1, UR4, R17 ;  /* 0x00000000110402ca */ /* 0x000fd00000020000 */
[----:B------:R-:W-:-:S05]  /*c9b0*/  @P0 PLOP3.LUT P0, PT, P1, PT, PT, 0x80, 0x0 ;  /* 0x000000000000081c */ /* 0x000fca0000f0f070 */
[----:B------:R-:W-:Y:S01]  /*c9c0*/  @!P1 SYNCS.ARRIVE.TRANS64.RED.A0T1 RZ, [UR4+0x19c00], RZ ;  /* 0x019c00ffffff99a7 */ /* 0x000fe20008200404 */
[----:B------:R-:W-:Y:S07]  /*c9d0*/  @!P1 ARRIVES.LDGSTSBAR.64.TRANSCNT [UR4+0x19c00] ;  /* 0x019c0000ff0099b0 */ /* 0x000fee0008000a84 */
[----:B------:R-:W-:Y:S05]  /*c9e0*/  @P0 BRA.U.ANY `(.L_x_212) ;  /* 0xfffffffd00e80947 */ /* 0x000fea000393ffff */
[----:B012---:R-:W2:Y:S02]  /*c9f0*/  LDL.LU R2, [R1+0x10] ;  /* 0x0000100001027983 */ /* 0x007ea40000300800 */
[----:B--2---:R-:W-:-:S05]  /*ca00*/  VIADD R2, R2, 0x1 ;  /* 0x0000000102027836 */ /* 0x004fca0000000000 */
[----:B------:R-:W-:Y:S01]  /*ca10*/  LEA.HI R0, R2, R2, RZ, 0x1 ;  /* 0x0000000202007211 */ /* 0x000fe200078f08ff */
[----:B------:R0:W-:Y:S03]  /*ca20*/  STL [R1+0x10], R2 ;  /* 0x0000100201007387 */ /* 0x0001e60000100800 */
[----:B------:R-:W-:-:S05]  /*ca30*/  LOP3.LUT R0, R0, 0xfffffffe, RZ, 0xc0, !PT ;  /* 0xfffffffe00007812 */ /* 0x000fca00078ec0ff */
[----:B------:R-:W-:-:S05]  /*ca40*/  IMAD.IADD R0, R2, 0x1, -R0 ;  /* 0x0000000102007824 */ /* 0x000fca00078e0a00 */
[----:B0-----:R-:W-:Y:S01]  /*ca50*/  SHF.L.U32 R2, R0, 0x1f, RZ ;  /* 0x0000001f00027819 */ /* 0x001fe200000006ff */
[----:B------:R-:W-:Y:S01]  /*ca60*/  NOP ;  /* 0x0000000000007918 */ /* 0x000fe20000000000 */
[----:B------:R0:W-:Y:S01]  /*ca70*/  SYNCS.ARRIVE.TRANS64.A1T0 RZ, [R17+URZ+0x19c00], RZ ;  /* 0x019c00ff11ff79a7 */ /* 0x0001e2000810003f */
[----:B------:R-:W-:Y:S01]  /*ca80*/  VIADD R0, R27, 0xfffffffe ;  /* 0xfffffffe1b007836 */ /* 0x000fe20000000000 */
[----:B------:R-:W-:Y:S04]  /*ca90*/  BSSY B0, `(.L_x_213) ;  /* 0x0000004000007945 */ /* 0x000fe80003800000 */
[----:B------:R-:W-:Y:S01]  /*caa0*/  ISETP.GE.AND P1, PT, R0, R23, PT ;  /* 0x000000170000720c */ /* 0x000fe20003f26270 */
[----:B------:R-:W1:Y:S02]  /*cab0*/  SYNCS.PHASECHK.TRANS64.TRYWAIT P0, [R17+URZ+0x19c20], R2 ;  /* 0x019c2002110075a7 */ /* 0x000e64000800017f */
[----:B01----:R-:W-:Y:S10]  /*cac0*/  @!P0 BRA `(.L_x_214) ;  /* 0x0000002c00348947 */ /* 0x003ff40003800000 */
.L_x_287:
[----:B------:R-:W-:Y:S05]  /*cad0*/  BSYNC B0 ;  /* 0x0000000000007941 */ /* 0x000fea0003800000 */
.L_x_213:
[----:B------:R-:W-:Y:S05]  /*cae0*/  @!P1 BRA `(.L_x_215) ;  /* 0x0000000c00f89947 */ /* 0x000fea0003800000 */
[----:B------:R-:W-:Y:S02]  /*caf0*/  IMAD.MOV.U32 R6, RZ, RZ, R19 ;  /* 0x000000ffff067224 */ /* 0x000fe400078e0013 */
[----:B------:R-:W-:-:S07]  /*cb00*/  IMAD.MOV.U32 R7, RZ, RZ, R18 ;  /* 0x000000ffff077224 */ /* 0x000fce00078e0012 */
.L_x_239:
[----:B0-----:R-:W2:Y:S01]  /*cb10*/  LDL R2, [R1] ;  /* 0x0000000001027983 */ /* 0x001ea20000100800 */
[----:B------:R-:W-:Y:S01]  /*cb20*/  VIADD R18, R7, 0x1 ;  /* 0x0000000107127836 */ /* 0x000fe20000000000 */
[----:B------:R-:W-:Y:S05]  /*cb30*/  YIELD ;  /* 0x0000000000007946 */ /* 0x000fea0003800000 */
[----:B------:R-:W-:Y:S01]  /*cb40*/  ISETP.NE.AND P0, PT, R18, 0x2, PT ;  /* 0x000000021200780c */ /* 0x000fe20003f05270 */
[----:B------:R-:W-:Y:S03]  /*cb50*/  BSSY B0, `(.L_x_216) ;  /* 0x00000a4000007945 */ /* 0x000fe60003800000 */
[----:B------:R-:W-:-:S02]  /*cb60*/  SEL R19, RZ, 0x1, P0 ;  /* 0x00000001ff137807 */ /* 0x000fc40000000000 */
[----:B------:R-:W-:Y:S02]  /*cb70*/  SEL R18, R18, RZ, P0 ;  /* 0x000000ff12127207 */ /* 0x000fe40000000000 */
[----:B------:R-:W-:Y:S02]  /*cb80*/  LOP3.LUT R19, R6, R19, RZ, 0x3c, !PT ;  /* 0x0000001306137212 */ /* 0x000fe400078e3cff */
[----:B--2---:R-:W-:-:S13]  /*cb90*/  LOP3.LUT P1, RZ, R2, 0x1, RZ, 0xc0, !PT ;  /* 0x0000000102ff7812 */ /* 0x004fda000782c0ff */
[----:B------:R-:W-:Y:S05]  /*cba0*/  @!P1 BRA `(.L_x_217) ;  /* 0x0000000800789947 */ /* 0x000fea0003800000 */
[----:B------:R-:W-:Y:S01]  /*cbb0*/  ULDC.64 UR4, c[0x0][0x418] ;  /* 0x0001060000047ab9 */ /* 0x000fe20000000a00 */
[----:B------:R-:W-:Y:S01]  /*cbc0*/  IMAD.MOV.U32 R8, RZ, RZ, R0 ;  /* 0x000000ffff087224 */ /* 0x000fe200078e0000 */
[----:B------:R-:W-:-:S04]  /*cbd0*/  ISETP.NE.U32.AND P0, PT, RZ, UR4, PT ;  /* 0x00000004ff007c0c */ /* 0x000fc8000bf05070 */
[----:B------:R-:W-:-:S13]  /*cbe0*/  ISETP.NE.AND.EX P0, PT, RZ, UR5, PT, P0 ;  /* 0x00000005ff007c0c */ /* 0x000fda000bf05300 */
[----:B------:R-:W-:Y:S05]  /*cbf0*/  @!P0 BRA `(.L_x_218) ;  /* 0x0000000000448947 */ /* 0x000fea0003800000 */
[----:B------:R-:W0:Y:S01]  /*cc00*/  LDC R5, c[0x0][0x43c] ;  /* 0x00010f00ff057b82 */ /* 0x000e220000000800 */
[----:B------:R-:W-:Y:S01]  /*cc10*/  ULDC.64 UR6, c[0x0][0x428] ;  /* 0x00010a0000067ab9 */ /* 0x000fe20000000a00 */
[----:B0-----:R-:W-:-:S13]  /*cc20*/  ISETP.NE.AND P0, PT, R5, 0x1, PT ;  /* 0x000000010500780c */ /* 0x001fda0003f05270 */
[----:B------:R-:W0:Y:S02]  /*cc30*/  @P0 LDC.64 R2, c[0x0][0x440] ;  /* 0x00011000ff020b82 */ /* 0x000e240000000a00 */
[----:B0-----:R-:W-:-:S04]  /*cc40*/  @P0 IMAD.HI.U32 R4, R0, R2, RZ ;  /* 0x0000000200040227 */ /* 0x001fc800078e00ff */
[----:B------:R-:W-:Y:S01]  /*cc50*/  IMAD.MOV.U32 R2, RZ, RZ, R0 ;  /* 0x000000ffff027224 */ /* 0x000fe200078e0000 */
[----:B------:R-:W-:-:S04]  /*cc60*/  @P0 SHF.R.U32.HI R2, RZ, R3, R4 ;  /* 0x00000003ff020219 */ /* 0x000fc80000011604 */
[--C-:B------:R-:W-:Y:S01]  /*cc70*/  SHF.R.S32.HI R3, RZ, 0x1f, R2.reuse ;  /* 0x0000001fff037819 */ /* 0x100fe20000011402 */
[----:B------:R-:W-:-:S04]  /*cc80*/  IMAD.MOV R8, RZ, RZ, -R2 ;  /* 0x000000ffff087224 */ /* 0x000fc800078e0a02 */
[----:B------:R-:W-:Y:S02]  /*cc90*/  IMAD R8, R5, R8, R0 ;  /* 0x0000000805087224 */ /* 0x000fe400078e0200 */
[----:B------:R-:W-:Y:S02]  /*cca0*/  IMAD R5, R26, UR6, RZ ;  /* 0x000000061a057c24 */ /* 0x000fe4000f8e02ff */
[----:B------:R-:W-:-:S04]  /*ccb0*/  IMAD.WIDE.U32 R2, R22, UR6, R2 ;  /* 0x0000000616027c25 */ /* 0x000fc8000f8e0002 */
[----:B------:R-:W-:-:S04]  /*ccc0*/  IMAD R4, R22, UR7, R5 ;  /* 0x0000000716047c24 */ /* 0x000fc8000f8e0205 */
[----:B------:R-:W-:Y:S01]  /*ccd0*/  IMAD.IADD R3, R4, 0x1, R3 ;  /* 0x0000000104037824 */ /* 0x000fe200078e0203 */
[----:B------:R-:W-:-:S04]  /*cce0*/  LEA R4, P0, R2, UR4, 0x2 ;  /* 0x0000000402047c11 */ /* 0x000fc8000f8010ff */
[----:B------:R-:W-:-:S05]  /*ccf0*/  LEA.HI.X R5, R2, UR5, R3, 0x2, P0 ;  /* 0x0000000502057c11 */ /* 0x000fca00080f1403 */
[----:B------:R0:W5:Y:S04]  /*cd00*/  LDG.E R16, desc[UR52][R4.64] ;  /* 0x0000003404107981 */ /* 0x000168000c1e1900 */
.L_x_218:
[----:B------:R-:W1:Y:S01]  /*cd10*/  S2R R2, SR_TID.X ;  /* 0x0000000000027919 */ /* 0x000e620000002100 */
[----:B0-----:R-:W-:Y:S01]  /*cd20*/  IMAD R4, R18, 0x8, R17 ;  /* 0x0000000812047824 */ /* 0x001fe200078e0211 */
[----:B------:R-:W-:Y:S01]  /*cd30*/  BSSY B1, `(.L_x_219) ;  /* 0x0000006000017945 */ /* 0x000fe20003800000 */
[----:B-1----:R-:W-:Y:S02]  /*cd40*/  LOP3.LUT R3, R2, 0x7f, RZ, 0xc0, !PT ;  /* 0x0000007f02037812 */ /* 0x002fe400078ec0ff */
[----:B------:R-:W-:Y:S02]  /*cd50*/  SHF.L.U32 R2, R19, 0x1f, RZ ;  /* 0x0000001f13027819 */ /* 0x000fe400000006ff */
[----:B------:R-:W-:Y:S02]  /*cd60*/  ISETP.NE.AND P1, PT, R3, RZ, PT ;  /* 0x000000ff0300720c */ /* 0x000fe40003f25270 */
[----:B------:R-:W0:Y:S02]  /*cd70*/  SYNCS.PHASECHK.TRANS64.TRYWAIT P0, [R4+URZ+0x19c80], R2 ;  /* 0x019c8002040075a7 */ /* 0x000e24000800017f */
[----:B0-----:R-:W-:Y:S09]  /*cd80*/  @!P0 BRA `(.L_x_220) ;  /* 0x0000002800988947 */ /* 0x001ff20003800000 */
.L_x_288:
[----:B------:R-:W-:Y:S05]  /*cd90*/  BSYNC B1 ;  /* 0x0000000000017941 */ /* 0x000fea0003800000 */
.L_x_219:
[----:B------:R-:W-:Y:S04]  /*cda0*/  BSSY B1, `(.L_x_221) ;  /* 0x0000009000017945 */ /* 0x000fe80003800000 */
[----:B------:R-:W-:Y:S05]  /*cdb0*/  @P1 BRA `(.L_x_222) ;  /* 0x00000000001c1947 */ /* 0x000fea0003800000 */
[----:B------:R-:W1:Y:S02]  /*cdc0*/  S2R R3, SR_TID.X ;  /* 0x0000000000037919 */ /* 0x000e640000002100 */
[----:B-1----:R-:W-:Y:S01]  /*cdd0*/  LOP3.LUT R5, R3, 0x1f, RZ, 0xc0, !PT ;  /* 0x0000001f03057812 */ /* 0x002fe200078ec0ff */
[----:B------:R-:W-:-:S03]  /*cde0*/  IMAD.MOV.U32 R3, RZ, RZ, 0x3000 ;  /* 0x00003000ff037424 */ /* 0x000fc600078e00ff */
[----:B------:R-:W-:Y:S01]  /*cdf0*/  ISETP.NE.AND P0, PT, R5, RZ, PT ;  /* 0x000000ff0500720c */ /* 0x000fe20003f05270 */
[----:B------:R1:W-:-:S12]  /*ce00*/  SYNCS.ARRIVE.TRANS64 RZ, [R4+URZ+0x19c70], R3 ;  /* 0x019c700304ff79a7 */ /* 0x0003d8000800003f */
[----:B-1----:R-:W-:Y:S05]  /*ce10*/  @!P0 BRA `(.L_x_222) ;  /* 0x0000000000048947 */ /* 0x002fea0003800000 */
[----:B------:R-:W-:Y:S01]  /*ce20*/  BPT.TRAP 0x1 ;  /* 0x000000040000795c */ /* 0x000fe20000300000 */
.L_x_222:
[----:B------:R-:W-:Y:S05]  /*ce30*/  BSYNC B1 ;  /* 0x0000000000017941 */ /* 0x000fea0003800000 */
.L_x_221:
[----:B------:R-:W-:Y:S01]  /*ce40*/  IMAD.MOV.U32 R5, RZ, RZ, RZ ;  /* 0x000000ffff057224 */ /* 0x000fe200078e00ff */
[----:B------:R-:W-:Y:S01]  /*ce50*/  UIADD3 UR4, UP0, UR50, 0x470, URZ ;  /* 0x0000047032047890 */ /* 0x000fe2000ff1e03f */
[----:B------:R-:W-:Y:S01]  /*ce60*/  IMAD R9, R18, 0x3000, R17 ;  /* 0x0000300012097824 */ /* 0x000fe200078e0211 */
[----:B------:R-:W-:Y:S01]  /*ce70*/  PLOP3.LUT P0, PT, PT, PT, PT, 0x80, 0x0 ;  /* 0x000000000000781c */ /* 0x000fe20003f0f070 */
[----:B------:R-:W-:Y:S01]  /*ce80*/  VIADD R3, R4, 0x19c70 ;  /* 0x00019c7004037836 */ /* 0x000fe20000000000 */
[----:B------:R-:W-:Y:S01]  /*ce90*/  R2UR UR10, R5 ;  /* 0x00000000050a72ca */ /* 0x000fe200000e0000 */
[----:B------:R-:W-:Y:S01]  /*cea0*/  VIADD R10, R9, 0x9000 ;  /* 0x00009000090a7836 */ /* 0x000fe20000000000 */
[----:B------:R-:W-:Y:S01]  /*ceb0*/  LEA R8, R8, UR39, 0x7 ;  /* 0x0000002708087c11 */ /* 0x000fe2000f8e38ff */
[----:B------:R-:W-:Y:S01]  /*cec0*/  UIADD3.X UR5, URZ, UR51, URZ, UP0, !UPT ;  /* 0x000000333f057290 */ /* 0x000fe200087fe43f */
[----:B------:R-:W-:Y:S01]  /*ced0*/  UMOV UR6, 0x0 ;  /* 0x0000000000067882 */ /* 0x000fe20000000000 */
[----:B------:R-:W-:-:S10]  /*cee0*/  UMOV UR7, 0x14f00000 ;  /* 0x14f0000000077882 */ /* 0x000fd40000000000 */
.L_x_223:
[----:B------:R-:W-:-:S13]  /*cef0*/  @P0 ELECT P2, URZ, PT ;  /* 0x00000000003f082f */ /* 0x000fda0003840000 */
[----:B-----5:R-:W-:Y:S01]  /*cf00*/  @P2 R2UR UR13, R16 ;  /* 0x00000000100d22ca */ /* 0x020fe200000e0000 */
[----:B------:R-:W-:Y:S01]  /*cf10*/  UMOV UR12, UR36 ;  /* 0x00000024000c7c82 */ /* 0x000fe20008000000 */
[----:B------:R-:W-:Y:S02]  /*cf20*/  @P2 R2UR UR11, R8 ;  /* 0x00000000080b22ca */ /* 0x000fe400000e0000 */
[----:B------:R-:W-:Y:S02]  /*cf30*/  @P2 R2UR UR9, R3 ;  /* 0x00000000030922ca */ /* 0x000fe400000e0000 */
[----:B------:R-:W-:Y:S02]  /*cf40*/  @P2 R2UR UR8, R10 ;  /* 0x000000000a0822ca */ /* 0x000fe400000e0000 */
[----:B------:R-:W-:Y:S02]  /*cf50*/  @P2 PLOP3.LUT P0, PT, P2, PT, PT, 0x8, 0x0 ;  /* 0x000000000000281c */ /* 0x000fe4000170e170 */
[----:B------:R-:W-:-:S09]  /*cf60*/  PLOP3.LUT P2, PT, PT, PT, PT, 0x8, 0x0 ;  /* 0x000000000000781c */ /* 0x000fd20003f4e170 */
[----:B------:R1:W-:Y:S02]  /*cf70*/  UTMALDG.4D [UR8], [UR4], desc[UR6] ;  /* 0x00000608040075b4 */ /* 0x0003e40008019000 */
[----:B-1----:R-:W-:Y:S05]  /*cf80*/  @P0 BRA.U.ANY `(.L_x_223) ;  /* 0xfffffffd00d80947 */ /* 0x002fea000393ffff */
[----:B------:R-:W-:Y:S01]  /*cf90*/  IMAD.MOV.U32 R10, RZ, RZ, 0x20 ;  /* 0x00000020ff0a7424 */ /* 0x000fe200078e00ff */
[----:B------:R-:W-:Y:S01]  /*cfa0*/  PLOP3.LUT P0, PT, PT, PT, PT, 0x80, 0x0 ;  /* 0x000000000000781c */ /* 0x000fe20003f0f070 */
[----:B------:R-:W-:Y:S01]  /*cfb0*/  VIADD R11, R9, 0xa000 ;  /* 0x0000a000090b7836 */ /* 0x000fe20000000000 */
[----:B------:R-:W-:Y:S01]  /*cfc0*/  UMOV UR6, 0x0 ;  /* 0x0000000000067882 */ /* 0x000fe20000000000 */
[----:B------:R-:W-:Y:S01]  /*cfd0*/  UMOV UR7, 0x14f00000 ;  /* 0x14f0000000077882 */ /* 0x000fe20000000000 */
[----:B------:R-:W-:-:S15]  /*cfe0*/  R2UR UR10, R10 ;  /* 0x000000000a0a72ca */ /* 0x000fde00000e0000 */
.L_x_224:
[----:B------:R-:W-:-:S13]  /*cff0*/  @P0 ELECT P2, URZ, PT ;  /* 0x00000000003f082f */ /* 0x000fda0003840000 */
[----:B------:R-:W-:Y:S01]  /*d000*/  @P2 R2UR UR13, R16 ;  /* 0x00000000100d22ca */ /* 0x000fe200000e0000 */
        /* <DEDUP_REMOVED lines=14> */
.L_x_225:
        /* <DEDUP_REMOVED lines=10> */
[----:B------:R-:W1:Y:S01]  /*d190*/  SYNCS.PHASECHK.TRANS64.TRYWAIT P0, [R4+URZ+0x19c40], R2 ;  /* 0x019c4002040075a7 */ /* 0x000e62000800017f */
[----:B------:R-:W-:Y:S04]  /*d1a0*/  BSSY B1, `(.L_x_226) ;  /* 0x0000002000017945 */ /* 0x000fe80003800000 */
[----:B-1----:R-:W-:Y:S05]  /*d1b0*/  @!P0 BRA `(.L_x_227) ;  /* 0x0000002400a08947 */ /* 0x002fea0003800000 */
.L_x_289:
[----:B------:R-:W-:Y:S05]  /*d1c0*/  BSYNC B1 ;  /* 0x0000000000017941 */ /* 0x000fea0003800000 */
.L_x_226:
[----:B------:R-:W-:Y:S01]  /*d1d0*/  BSSY B1, `(.L_x_228) ;  /* 0x000000b000017945 */ /* 0x000fe20003800000 */
[----:B01----:R-:W-:Y:S02]  /*d1e0*/  IMAD.MOV.U32 R2, RZ, RZ, 0x0 ;  /* 0x00000000ff027424 */ /* 0x003fe400078e00ff */
[----:B------:R-:W-:Y:S01]  /*d1f0*/  IMAD.MOV.U32 R3, RZ, RZ, 0x14f00000 ;  /* 0x14f00000ff037424 */ /* 0x000fe200078e00ff */
[----:B------:R-:W-:Y:S06]  /*d200*/  @P1 BRA `(.L_x_229) ;  /* 0x00000000001c1947 */ /* 0x000fec0003800000 */
[----:B------:R-:W0:Y:S02]  /*d210*/  S2R R12, SR_TID.X ;  /* 0x00000000000c7919 */ /* 0x000e240000002100 */
[----:B0-----:R-:W-:Y:S01]  /*d220*/  LOP3.LUT R13, R12, 0x1f, RZ, 0xc0, !PT ;  /* 0x0000001f0c0d7812 */ /* 0x001fe200078ec0ff */
[----:B------:R-:W-:-:S03]  /*d230*/  IMAD.MOV.U32 R12, RZ, RZ, 0x3000 ;  /* 0x00003000ff0c7424 */ /* 0x000fc600078e00ff */
[----:B------:R-:W-:Y:S01]  /*d240*/  ISETP.NE.AND P0, PT, R13, RZ, PT ;  /* 0x000000ff0d00720c */ /* 0x000fe20003f05270 */
[----:B------:R0:W-:-:S12]  /*d250*/  SYNCS.ARRIVE.TRANS64 RZ, [R4+URZ+0x19c30], R12 ;  /* 0x019c300c04ff79a7 */ /* 0x0001d8000800003f */
[----:B0-----:R-:W-:Y:S05]  /*d260*/  @!P0 BRA `(.L_x_229) ;  /* 0x0000000000048947 */ /* 0x001fea0003800000 */
[----:B------:R-:W-:Y:S01]  /*d270*/  BPT.TRAP 0x1 ;  /* 0x000000040000795c */ /* 0x000fe20000300000 */
.L_x_229:
[----:B------:R-:W-:Y:S05]  /*d280*/  BSYNC B1 ;  /* 0x0000000000017941 */ /* 0x000fea0003800000 */
.L_x_228:
[----:B------:R-:W-:Y:S01]  /*d290*/  R2UR UR6, R2 ;  /* 0x00000000020672ca */ /* 0x000fe200000e0000 */
[----:B------:R-:W-:Y:S01]  /*d2a0*/  UIADD3 UR4, UP0, UR50, 0x370, URZ ;  /* 0x0000037032047890 */ /* 0x000fe2000ff1e03f */
[----:B------:R-:W-:Y:S01]  /*d2b0*/  R2UR UR7, R3 ;  /* 0x00000000030772ca */ /* 0x000fe200000e0000 */
[----:B------:R-:W-:Y:S01]  /*d2c0*/  VIADD R4, R4, 0x19c30 ;  /* 0x00019c3004047836 */ /* 0x000fe20000000000 */
[----:B------:R-:W-:Y:S01]  /*d2d0*/  R2UR UR10, R5 ;  /* 0x00000000050a72ca */ /* 0x000fe200000e0000 */
[----:B------:R-:W-:Y:S01]  /*d2e0*/  VIADD R5, R9, 0x13800 ;  /* 0x0001380009057836 */ /* 0x000fe20000000000 */
[----:B------:R-:W-:Y:S01]  /*d2f0*/  PLOP3.LUT P0, PT, PT, PT, PT, 0x80, 0x0 ;  /* 0x000000000000781c */ /* 0x000fe20003f0f070 */
[----:B------:R-:W-:-:S12]  /*d300*/  UIADD3.X UR5, URZ, UR51, URZ, UP0, !UPT ;  /* 0x000000333f057290 */ /* 0x000fd800087fe43f */
.L_x_230:
        /* <DEDUP_REMOVED lines=9> */
[----:B0-----:R-:W-:Y:S05]  /*d3a0*/  @P0 BRA.U.ANY `(.L_x_230) ;  /* 0xfffffffd00d80947 */ /* 0x001fea000393ffff */
[----:B------:R-:W-:Y:S01]  /*d3b0*/  R2UR UR10, R10 ;  /* 0x000000000a0a72ca */ /* 0x000fe200000e0000 */
[----:B------:R-:W-:Y:S01]  /*d3c0*/  VIADD R5, R9, 0x14800 ;  /* 0x0001480009057836 */ /* 0x000fe20000000000 */
[----:B------:R-:W-:Y:S02]  /*d3d0*/  R2UR UR6, R2 ;  /* 0x00000000020672ca */ /* 0x000fe400000e0000 */
[----:B------:R-:W-:Y:S02]  /*d3e0*/  R2UR UR7, R3 ;  /* 0x00000000030772ca */ /* 0x000fe400000e0000 */
[----:B------:R-:W-:-:S13]  /*d3f0*/  PLOP3.LUT P0, PT, PT, PT, PT, 0x80, 0x0 ;  /* 0x000000000000781c */ /* 0x000fda0003f0f070 */
.L_x_231:
        /* <DEDUP_REMOVED lines=15> */
.L_x_232:
        /* <DEDUP_REMOVED lines=10> */
.L_x_217:
[----:B------:R-:W-:Y:S05]  /*d590*/  BSYNC B0 ;  /* 0x0000000000007941 */ /* 0x000fea0003800000 */
.L_x_216:
[----:B------:R-:W-:-:S06]  /*d5a0*/  UISETP.NE.AND UP0, UPT, UR38, 0x3, UPT ;  /* 0x000000032600788c */ /* 0x000fcc000bf05270 */
[----:B------:R-:W-:-:S13]  /*d5b0*/  PLOP3.LUT P0, PT, PT, PT, UP0, 0x80, 0x0 ;  /* 0x000000000000781c */ /* 0x000fda0003f0f008 */
[----:B------:R-:W-:Y:S05]  /*d5c0*/  @!P0 BRA `(.L_x_233) ;  /* 0x0000000000048947 */ /* 0x000fea0003800000 */
[----:B------:R-:W-:Y:S01]  /*d5d0*/  BPT.TRAP 0x1 ;  /* 0x000000040000795c */ /* 0x000fe20000300000 */
.L_x_233:
[----:B------:R-:W-:Y:S01]  /*d5e0*/  IMAD.U32 R2, RZ, RZ, UR42 ;  /* 0x0000002aff027e24 */ /* 0x000fe2000f8e00ff */
[----:B------:R-:W-:Y:S01]  /*d5f0*/  BSSY B0, `(.L_x_234) ;  /* 0x0000007000007945 */ /* 0x000fe20003800000 */
[----:B------:R-:W-:-:S03]  /*d600*/  IMAD R3, R7, 0x8, R17 ;  /* 0x0000000807037824 */ /* 0x000fc600078e0211 */
[----:B------:R-:W-:Y:S02]  /*d610*/  ISETP.NE.AND P1, PT, R2, 0x3, PT ;  /* 0x000000030200780c */ /* 0x000fe40003f25270 */
[----:B------:R-:W-:-:S04]  /*d620*/  LOP3.LUT R2, R6, 0x1, RZ, 0x3c, !PT ;  /* 0x0000000106027812 */ /* 0x000fc800078e3cff */
[----:B------:R-:W-:-:S04]  /*d630*/  SHF.L.U32 R2, R2, 0x1f, RZ ;  /* 0x0000001f02027819 */ /* 0x000fc800000006ff */
[----:B------:R-:W0:Y:S02]  /*d640*/  SYNCS.PHASECHK.TRANS64.TRYWAIT P0, [R3+URZ+0x19c70], R2 ;  /* 0x019c7002030075a7 */ /* 0x000e24000800017f */
[----:B0-----:R-:W-:Y:S05]  /*d650*/  @!P0 BRA `(.L_x_235) ;  /* 0x00000020008c8947 */ /* 0x001fea0003800000 */
.L_x_290:
[----:B------:R-:W-:Y:S05]  /*d660*/  BSYNC B0 ;  /* 0x0000000000007941 */ /* 0x000fea0003800000 */
.L_x_234:
[----:B------:R-:W-:Y:S05]  /*d670*/  @!P1 BRA `(.L_x_236) ;  /* 0x0000000000049947 */ /* 0x000fea0003800000 */
[----:B------:R-:W-:Y:S01]  /*d680*/  BPT.TRAP 0x1 ;  /* 0x000000040000795c */ /* 0x000fe20000300000 */
.L_x_236:
[----:B0-----:R-:W-:Y:S01]  /*d690*/  SHF.L.U32 R2, R6, 0x1f, RZ ;  /* 0x0000001f06027819 */ /* 0x001fe200000006ff */
[----:B------:R-:W-:-:S03]  /*d6a0*/  IMAD R10, R7, 0x3000, RZ ;  /* 0x00003000070a7824 */ /* 0x000fc600078e02ff */
[----:B------:R-:W0:Y:S02]  /*d6b0*/  SYNCS.PHASECHK.TRANS64.TRYWAIT P0, [R3+URZ+0x19c60], R2 ;  /* 0x019c6002030075a7 */ /* 0x000e24000800017f */
[----:B0-----:R-:W-:Y:S05]  /*d6c0*/  @!P0 BRA `(.L_x_237) ;  /* 0x0000002000848947 */ /* 0x001fea0003800000 */
.L_x_291:
[----:B------:R-:W0:Y:S01]  /*d6d0*/  LDL R4, [R1+0x4] ;  /* 0x0000040001047983 */ /* 0x000e220000100800 */
[----:B------:R-:W-:Y:S05]  /*d6e0*/  WARPSYNC.ALL ;  /* 0x0000000000007948 */ /* 0x000fea0003800000 */
[----:B------:R-:W-:-:S05]  /*d6f0*/  LOP3.LUT R12, R10, R28, RZ, 0xfc, !PT ;  /* 0x0000001c0a0c7212 */ /* 0x000fca00078efcff */
[----:B------:R-:W-:Y:S01]  /*d700*/  IMAD.IADD R12, R17, 0x1, R12 ;  /* 0x00000001110c7824 */ /* 0x000fe200078e020c */
[----:B0-----:R-:W-:-:S05]  /*d710*/  LOP3.LUT R2, R10, R4, RZ, 0xfc, !PT ;  /* 0x000000040a027212 */ /* 0x001fca00078efcff */
[----:B------:R-:W-:-:S05]  /*d720*/  IMAD.IADD R2, R17, 0x1, R2 ;  /* 0x0000000111027824 */ /* 0x000fca00078e0202 */
[----:B------:R-:W0:Y:S02]  /*d730*/  LDSM.16.MT88.4 R4, [R2+0x9000] ;  /* 0x009000000204783b */ /* 0x000e240000004200 */
[C-C-:B0-----:R-:W-:Y:S02]  /*d740*/  PRMT R8, R4.reuse, 0x6420, R5.reuse ;  /* 0x0000642004087816 */ /* 0x141fe40000000005 */
[----:B------:R-:W-:Y:S02]  /*d750*/  PRMT R9, R4, 0x7531, R5 ;  /* 0x0000753104097816 */ /* 0x000fe40000000005 */
[C-C-:B------:R-:W-:Y:S02]  /*d760*/  PRMT R10, R6.reuse, 0x6420, R7.reuse ;  /* 0x00006420060a7816 */ /* 0x140fe40000000007 */
[----:B------:R-:W-:-:S05]  /*d770*/  PRMT R11, R6, 0x7531, R7 ;  /* 0x00007531060b7816 */ /* 0x000fca0000000007 */
[----:B------:R-:W-:Y:S04]  /*d780*/  STSM.16.M88.4 [R12+0x3000], R8 ;  /* 0x003000080c007844 */ /* 0x000fe80000000200 */
[----:B------:R-:W0:Y:S02]  /*d790*/  LDSM.16.MT88.4 R4, [R2+0xa000] ;  /* 0x00a000000204783b */ /* 0x000e240000004200 */
[C-C-:B0-----:R-:W-:Y:S02]  /*d7a0*/  PRMT R8, R4.reuse, 0x6420, R5.reuse ;  /* 0x0000642004087816 */ /* 0x141fe40000000005 */
[----:B------:R-:W-:Y:S02]  /*d7b0*/  PRMT R9, R4, 0x7531, R5 ;  /* 0x0000753104097816 */ /* 0x000fe40000000005 */
[----:B------:R-:W-:-:S02]  /*d7c0*/  PRMT R10, R6, 0x6420, R7 ;  /* 0x00006420060a7816 */ /* 0x000fc40000000007 */
[----:B------:R-:W-:-:S05]  /*d7d0*/  PRMT R11, R6, 0x7531, R7 ;  /* 0x00007531060b7816 */ /* 0x000fca0000000007 */
[----:B------:R-:W-:Y:S04]  /*d7e0*/  STSM.16.M88.4 [R12+0x4000], R8 ;  /* 0x004000080c007844 */ /* 0x000fe80000000200 */
[----:B------:R-:W0:Y:S02]  /*d7f0*/  LDSM.16.MT88.4 R4, [R2+0xb000] ;  /* 0x00b000000204783b */ /* 0x000e240000004200 */
[C-C-:B0-----:R-:W-:Y:S02]  /*d800*/  PRMT R8, R4.reuse, 0x6420, R5.reuse ;  /* 0x0000642004087816 */ /* 0x141fe40000000005 */
[----:B------:R-:W-:Y:S02]  /*d810*/  PRMT R9, R4, 0x7531, R5 ;  /* 0x0000753104097816 */ /* 0x000fe40000000005 */
[----:B------:R-:W-:-:S02]  /*d820*/  PRMT R10, R6, 0x6420, R7 ;  /* 0x00006420060a7816 */ /* 0x000fc40000000007 */
[----:B------:R-:W-:-:S05]  /*d830*/  PRMT R11, R6, 0x7531, R7 ;  /* 0x00007531060b7816 */ /* 0x000fca0000000007 */
[----:B------:R0:W-:Y:S04]  /*d840*/  STSM.16.M88.4 [R12+0x5000], R8 ;  /* 0x005000080c007844 */ /* 0x0001e80000000200 */
[----:B------:R-:W1:Y:S01]  /*d850*/  LDSM.16.MT88.4 R4, [R2+0x9800] ;  /* 0x009800000204783b */ /* 0x000e620000004200 */
[----:B0-----:R-:W-:Y:S02]  /*d860*/  IADD3 R12, R29, 0x3000, R12 ;  /* 0x000030001d0c7810 */ /* 0x001fe40007ffe00c */
[C-C-:B-1----:R-:W-:Y:S02]  /*d870*/  PRMT R8, R4.reuse, 0x6420, R5.reuse ;  /* 0x0000642004087816 */ /* 0x142fe40000000005 */
[----:B------:R-:W-:Y:S02]  /*d880*/  PRMT R9, R4, 0x7531, R5 ;  /* 0x0000753104097816 */ /* 0x000fe40000000005 */
[----:B------:R-:W-:-:S02]  /*d890*/  PRMT R10, R6, 0x6420, R7 ;  /* 0x00006420060a7816 */ /* 0x000fc40000000007 */
[----:B------:R-:W-:-:S05]  /*d8a0*/  PRMT R11, R6, 0x7531, R7 ;  /* 0x00007531060b7816 */ /* 0x000fca0000000007 */
[----:B------:R-:W-:Y:S04]  /*d8b0*/  STSM.16.M88.4 [R12], R8 ;  /* 0x000000080c007844 */ /* 0x000fe80000000200 */
        /* <DEDUP_REMOVED lines=17> */
[----:B-1----:R-:W1:Y:S01]  /*d9d0*/  FENCE.VIEW.ASYNC.S ;  /* 0x00000000000073c6 */ /* 0x002e620000000000 */
[----:B------:R-:W-:Y:S05]  /*d9e0*/  @!P1 BRA `(.L_x_238) ;  /* 0x0000000000049947 */ /* 0x000fea0003800000 */
[----:B------:R-:W-:Y:S01]  /*d9f0*/  BPT.TRAP 0x1 ;  /* 0x000000040000795c */ /* 0x000fe20000300000 */
.L_x_238:
[----:B------:R-:W2:Y:S01]  /*da00*/  S2R R2, SR_TID.X ;  /* 0x0000000000027919 */ /* 0x000ea20000002100 */
[----:B-1----:R1:W-:Y:S01]  /*da10*/  SYNCS.ARRIVE.TRANS64.A1T0 RZ, [R3+URZ+0x19c50], RZ ;  /* 0x019c50ff03ff79a7 */ /* 0x0023e2000810003f */
[----:B------:R-:W-:Y:S02]  /*da20*/  IMAD.MOV.U32 R6, RZ, RZ, R19 ;  /* 0x000000ffff067224 */ /* 0x000fe400078e0013 */
[----:B------:R-:W-:Y:S01]  /*da30*/  IMAD.MOV.U32 R7, RZ, RZ, R18 ;  /* 0x000000ffff077224 */ /* 0x000fe200078e0012 */
[----:B--2---:R-:W-:Y:S01]  /*da40*/  LOP3.LUT R2, R2, 0x7f, RZ, 0xc0, !PT ;  /* 0x0000007f02027812 */ /* 0x004fe200078ec0ff */
[----:B------:R-:W-:Y:S03]  /*da50*/  BAR.SYNC.DEFER_BLOCKING 0x2, 0x80 ;  /* 0x0082000000007b1d */ /* 0x000fe60000010000 */
[----:B------:R-:W-:-:S13]  /*da60*/  ISETP.NE.AND P0, PT, R2, RZ, PT ;  /* 0x000000ff0200720c */ /* 0x000fda0003f05270 */
[----:B------:R-:W-:-:S05]  /*da70*/  @!P0 VIADD R2, R3, 0x19c80 ;  /* 0x00019c8003028836 */ /* 0x000fca0000000000 */
[----:B------:R-:W-:-:S04]  /*da80*/  @!P0 PRMT R2, RZ, 0x654, R2 ;  /* 0x00000654ff028816 */ /* 0x000fc80000000002 */
[----:B------:R1:W-:Y:S01]  /*da90*/  @!P0 SYNCS.ARRIVE.TRANS64.RED.A1T0 RZ, [R2+URZ], RZ ;  /* 0x000000ff02ff89a7 */ /* 0x0003e2000810043f */
[C---:B------:R-:W-:Y:S01]  /*daa0*/  ISETP.GT.AND P0, PT, R0.reuse, R23, PT ;  /* 0x000000170000720c */ /* 0x040fe20003f04270 */
[----:B------:R-:W-:-:S12]  /*dab0*/  VIADD R0, R0, 0xffffffff ;  /* 0xffffffff00007836 */ /* 0x000fd80000000000 */
[----:B-1----:R-:W-:Y:S05]  /*dac0*/  @P0 BRA `(.L_x_239) ;  /* 0xfffffff000100947 */ /* 0x002fea000383ffff */
.L_x_215:
[----:B0-----:R-:W0:Y:S01]  /*dad0*/  S2R R2, SR_TID.X ;  /* 0x0000000000027919 */ /* 0x001e220000002100 */
[----:B------:R-:W-:Y:S01]  /*dae0*/  BSSY B0, `(.L_x_240) ;  /* 0x0000010000007945 */ /* 0x000fe20003800000 */
        /* <DEDUP_REMOVED lines=14> */
[----:B0-----:R-:W-:-:S07]  /*dbd0*/  IADD3 R24, R0, UR41, R7 ;  /* 0x0000002900187c10 */ /* 0x001fce000fffe007 */
.L_x_241:
[----:B------:R-:W-:Y:S05]  /*dbe0*/  BSYNC B0 ;  /* 0x0000000000007941 */ /* 0x000fea0003800000 */
.L_x_240:
[----:B------:R-:W-:-:S06]  /*dbf0*/  UISETP.NE.AND UP0, UPT, UR38, 0x3, UPT ;  /* 0x000000032600788c */ /* 0x000fcc000bf05270 */
[----:B------:R-:W-:-:S13]  /*dc00*/  PLOP3.LUT P1, PT, PT, PT, UP0, 0x80, 0x0 ;  /* 0x000000000000781c */ /* 0x000fda0003f2f008 */
[----:B------:R-:W-:Y:S05]  /*dc10*/  @!P1 BRA `(.L_x_242) ;  /* 0x0000000000049947 */ /* 0x000fea0003800000 */
[----:B------:R-:W-:Y:S01]  /*dc20*/  BPT.TRAP 0x1 ;  /* 0x000000040000795c */ /* 0x000fe20000300000 */
.L_x_242:
[----:B------:R-:W-:Y:S01]  /*dc30*/  LOP3.LUT R0, R19, 0x1, RZ, 0x3c, !PT ;  /* 0x0000000113007812 */ /* 0x000fe200078e3cff */
[----:B------:R-:W-:Y:S01]  /*dc40*/  IMAD R3, R18, 0x8, R17 ;  /* 0x0000000812037824 */ /* 0x000fe200078e0211 */
[----:B------:R-:W-:Y:S01]  /*dc50*/  BSSY B0, `(.L_x_243) ;  /* 0x0000006000007945 */ /* 0x000fe20003800000 */
[----:B------:R-:W-:Y:S01]  /*dc60*/  IMAD.U32 R2, RZ, RZ, UR42 ;  /* 0x0000002aff027e24 */ /* 0x000fe2000f8e00ff */
[----:B------:R-:W-:-:S04]  /*dc70*/  SHF.L.U32 R0, R0, 0x1f, RZ ;  /* 0x0000001f00007819 */ /* 0x000fc800000006ff */
[----:B------:R-:W0:Y:S01]  /*dc80*/  SYNCS.PHASECHK.TRANS64.TRYWAIT P1, [R3+URZ+0x19c70], R0 ;  /* 0x019c7000030075a7 */ /* 0x000e22000802017f */
[----:B------:R-:W-:Y:S01]  /*dc90*/  ISETP.NE.AND P2, PT, R2, 0x3, PT ;  /* 0x000000030200780c */ /* 0x000fe20003f45270 */
[----:B0-----:R-:W-:-:S12]  /*dca0*/  @!P1 BRA `(.L_x_244) ;  /* 0x0000001c00209947 */ /* 0x001fd80003800000 */
.L_x_292:
[----:B------:R-:W-:Y:S05]  /*dcb0*/  BSYNC B0 ;  /* 0x0000000000007941 */ /* 0x000fea0003800000 */
.L_x_243:
[----:B------:R-:W-:Y:S05]  /*dcc0*/  @!P2 BRA `(.L_x_245) ;  /* 0x000000000004a947 */ /* 0x000fea0003800000 */
[----:B------:R-:W-:Y:S01]  /*dcd0*/  BPT.TRAP 0x1 ;  /* 0x000000040000795c */ /* 0x000fe20000300000 */
.L_x_245:
[----:B0-----:R-:W-:-:S04]  /*dce0*/  SHF.L.U32 R0, R19, 0x1f, RZ ;  /* 0x0000001f13007819 */ /* 0x001fc800000006ff */
[----:B------:R-:W0:Y:S02]  /*dcf0*/  SYNCS.PHASECHK.TRANS64.TRYWAIT P1, [R3+URZ+0x19c60], R0 ;  /* 0x019c6000030075a7 */ /* 0x000e24000802017f */
[----:B0-----:R-:W-:Y:S05]  /*dd00*/  @!P1 BRA `(.L_x_246) ;  /* 0x0000001c001c9947 */ /* 0x001fea0003800000 */
.L_x_293:
[----:B------:R-:W0:Y:S01]  /*dd10*/  LDL R2, [R1+0x4] ;  /* 0x0000040001027983 */ /* 0x000e220000100800 */
[----:B------:R-:W-:Y:S01]  /*dd20*/  IMAD R11, R18, 0x3000, RZ ;  /* 0x00003000120b7824 */ /* 0x000fe200078e02ff */
[----:B------:R-:W-:Y:S05]  /*dd30*/  WARPSYNC.ALL ;  /* 0x0000000000007948 */ /* 0x000fea0003800000 */
[C---:B0-----:R-:W-:Y:S02]  /*dd40*/  LOP3.LUT R0, R11.reuse, R2, RZ, 0xfc, !PT ;  /* 0x000000020b007212 */ /* 0x041fe400078efcff */
[----:B------:R-:W-:-:S03]  /*dd50*/  LOP3.LUT R2, R11, R28, RZ, 0xfc, !PT ;  /* 0x0000001c0b027212 */ /* 0x000fc600078efcff */
[C---:B------:R-:W-:Y:S02]  /*dd60*/  IMAD.IADD R0, R17.reuse, 0x1, R0 ;  /* 0x0000000111007824 */ /* 0x040fe400078e0200 */
[----:B------:R-:W-:-:S03]  /*dd70*/  IMAD.IADD R2, R17, 0x1, R2 ;  /* 0x0000000111027824 */ /* 0x000fc600078e0202 */
        /* <DEDUP_REMOVED lines=45> */
.L_x_247:
[----:B-1----:R-:W-:Y:S01]  /*e050*/  SYNCS.ARRIVE.TRANS64.A1T0 RZ, [R3+URZ+0x19c50], RZ ;  /* 0x019c50ff03ff79a7 */ /* 0x002fe2000810003f */
[----:B------:R-:W-:Y:S02]  /*e060*/  @!P0 VIADD R0, R3, 0x19c80 ;  /* 0x00019c8003008836 */ /* 0x000fe40000000000 */
[----:B------:R-:W-:-:S03]  /*e070*/  VIADD R18, R18, 0x1 ;  /* 0x0000000112127836 */ /* 0x000fc60000000000 */
[----:B------:R-:W-:Y:S01]  /*e080*/  @!P0 PRMT R0, RZ, 0x654, R0 ;  /* 0x00000654ff008816 */ /* 0x000fe20000000000 */
[----:B------:R-:W-:Y:S06]  /*e090*/  BAR.SYNC.DEFER_BLOCKING 0x2, 0x80 ;  /* 0x0082000000007b1d */ /* 0x000fec0000010000 */
[----:B------:R1:W-:Y:S01]  /*e0a0*/  @!P0 SYNCS.ARRIVE.TRANS64.RED.A1T0 RZ, [R0+URZ], RZ ;  /* 0x000000ff00ff89a7 */ /* 0x0003e2000810043f */
[----:B------:R-:W-:-:S04]  /*e0b0*/  ISETP.NE.AND P0, PT, R18, 0x2, PT ;  /* 0x000000021200780c */ /* 0x000fc80003f05270 */
[----:B------:R-:W-:Y:S02]  /*e0c0*/  SEL R18, R18, RZ, P0 ;  /* 0x000000ff12127207 */ /* 0x000fe40000000000 */
[----:B-1----:R-:W-:-:S04]  /*e0d0*/  SEL R0, RZ, 0x1, P0 ;  /* 0x00000001ff007807 */ /* 0x002fc80000000000 */
[----:B------:R-:W-:-:S07]  /*e0e0*/  LOP3.LUT R19, R19, R0, RZ, 0x3c, !PT ;  /* 0x0000000013137212 */ /* 0x000fce00078e3cff */
.L_x_190:
[----:B------:R-:W-:Y:S05]  /*e0f0*/  BSYNC B7 ;  /* 0x0000000000077941 */ /* 0x000fea0003800000 */
.L_x_188:
[----:B------:R-:W2:Y:S02]  /*e100*/  LDL R0, [R1] ;  /* 0x0000000001007983 */ /* 0x000ea40000100800 */
[----:B--2---:R-:W-:-:S13]  /*e110*/  LOP3.LUT P0, RZ, R0, 0x2, RZ, 0xc0, !PT ;  /* 0x0000000200ff7812 */ /* 0x004fda000780c0ff */
[----:B------:R-:W-:Y:S05]  /*e120*/  @!P0 BRA `(.L_x_248) ;  /* 0x0000000000248947 */ /* 0x000fea0003800000 */
[----:B------:R-:W1:Y:S08]  /*e130*/  S2UR UR5, SR_CgaCtaId ;  /* 0x00000000000579c3 */ /* 0x000e700000008800 */
[----:B------:R-:W-:Y:S06]  /*e140*/  BAR.SYNC.DEFER_BLOCKING 0x5, 0x200 ;  /* 0x0148000000007b1d */ /* 0x000fec0000010000 */
[----:B------:R-:W-:-:S02]  /*e150*/  UMOV UR4, 0x400 ;  /* 0x0000040000047882 */ /* 0x000fc40000000000 */
[----:B-1----:R-:W-:-:S06]  /*e160*/  ULEA UR4, UR5, UR4, 0x18 ;  /* 0x0000000405047291 */ /* 0x002fcc000f8ec03f */
[----:B------:R-:W-:-:S05]  /*e170*/  IMAD.U32 R17, RZ, RZ, UR4 ;  /* 0x00000004ff117e24 */ /* 0x000fca000f8e00ff */
[----:B------:R-:W1:Y:S02]  /*e180*/  LDS.128 R24, [R17+0x19cd0] ;  /* 0x019cd00011187984 */ /* 0x000e640000000c00 */
[----:B-1----:R-:W-:Y:S01]  /*e190*/  R2UR UR43, R27 ;  /* 0x000000001b2b72ca */ /* 0x002fe200000e0000 */
[----:B------:R-:W-:Y:S06]  /*e1a0*/  BAR.ARV 0x4, 0x200 ;  /* 0x0108000000007b1d */ /* 0x000fec0000002000 */
[----:B------:R-:W-:Y:S08]  /*e1b0*/  BRA `(.L_x_249) ;  /* 0x0000000800ac7947 */ /* 0x000ff00003800000 */
.L_x_248:
[----:B------:R-:W0:Y:S01]  /*e1c0*/  S2R R0, SR_TID.X ;  /* 0x0000000000007919 */ /* 0x000e220000002100 */
[----:B------:R-:W-:Y:S01]  /*e1d0*/  ULDC UR4, c[0x0][0xc3c] ;  /* 0x00030f0000047ab9 */ /* 0x000fe20000000800 */
[----:B0-----:R-:W-:Y:S01]  /*e1e0*/  LOP3.LUT R9, R0, 0x1f, RZ, 0xc0, !PT ;  /* 0x0000001f00097812 */ /* 0x001fe200078ec0ff */
[----:B------:R-:W-:-:S03]  /*e1f0*/  IMAD.MOV.U32 R0, RZ, RZ, RZ ;  /* 0x000000ffff007224 */ /* 0x000fc600078e00ff */
[C---:B------:R-:W-:Y:S01]  /*e200*/  ISETP.NE.AND P0, PT, R9.reuse, 0x1f, PT ;  /* 0x0000001f0900780c */ /* 0x040fe20003f05270 */
[----:B------:R-:W-:-:S05]  /*e210*/  VIADD R7, R9, UR43 ;  /* 0x0000002b09077c36 */ /* 0x000fca0008000000 */
[----:B------:R-:W-:Y:S01]  /*e220*/  ISETP.GE.OR P1, PT, R7, UR4, !P0 ;  /* 0x0000000407007c0c */ /* 0x000fe2000c726670 */
[----:B------:R-:W-:-:S12]  /*e230*/  ULDC UR4, c[0x0][0xc3c] ;  /* 0x00030f0000047ab9 */ /* 0x000fd80000000800 */
[----:B------:R-:W0:Y:S08]  /*e240*/  @!P1 LDC.64 R2, c[0x0][0xc80] ;  /* 0x00032000ff029b82 */ /* 0x000e300000000a00 */
[----:B------:R-:W1:Y:S01]  /*e250*/  @!P1 LDC.64 R4, c[0x0][0xc78] ;  /* 0x00031e00ff049b82 */ /* 0x000e620000000a00 */
[----:B0-----:R-:W-:-:S05]  /*e260*/  @!P1 IMAD.WIDE R2, R7, 0x4, R2 ;  /* 0x0000000407029825 */ /* 0x001fca00078e0202 */
[----:B------:R1:W2:Y:S02]  /*e270*/  @!P1 LDG.E R0, desc[UR52][R2.64] ;  /* 0x0000003402009981 */ /* 0x0002a4000c1e1900 */
[----:B-1----:R-:W-:-:S04]  /*e280*/  @!P1 IMAD.WIDE R2, R7, 0x4, R4 ;  /* 0x0000000407029825 */ /* 0x002fc800078e0204 */
[----:B------:R-:W-:-:S06]  /*e290*/  IMAD.MOV.U32 R5, RZ, RZ, RZ ;  /* 0x000000ffff057224 */ /* 0x000fcc00078e00ff */
[----:B------:R-:W2:Y:S01]  /*e2a0*/  @!P1 LDG.E R5, desc[UR52][R2.64] ;  /* 0x0000003402059981 */ /* 0x000ea2000c1e1900 */
[C---:B------:R-:W-:Y:S02]  /*e2b0*/  ISETP.NE.AND P1, PT, R9.reuse, RZ, PT ;  /* 0x000000ff0900720c */ /* 0x040fe40003f25270 */
[C---:B------:R-:W-:Y:S02]  /*e2c0*/  ISETP.GE.U32.AND P2, PT, R9.reuse, 0x2, PT ;  /* 0x000000020900780c */ /* 0x040fe40003f46070 */
[C---:B------:R-:W-:Y:S02]  /*e2d0*/  ISETP.GE.U32.AND P3, PT, R9.reuse, 0x4, PT ;  /* 0x000000040900780c */ /* 0x040fe40003f66070 */
[C---:B------:R-:W-:Y:S02]  /*e2e0*/  ISETP.GE.U32.AND P4, PT, R9.reuse, 0x8, PT ;  /* 0x000000080900780c */ /* 0x040fe40003f86070 */
[----:B------:R-:W-:Y:S01]  /*e2f0*/  ISETP.GE.U32.AND P5, PT, R9, 0x10, PT ;  /* 0x000000100900780c */ /* 0x000fe20003fa6070 */
[----:B--2---:R-:W-:-:S05]  /*e300*/  IMAD R4, R5, R0, RZ ;  /* 0x0000000005047224 */ /* 0x004fca00078e02ff */
[----:B------:R-:W0:Y:S02]  /*e310*/  SHFL.UP PT, R6, R4, 0x1, RZ ;  /* 0x0420000004067989 */ /* 0x000e2400000e00ff */
[----:B0-----:R-:W-:-:S05]  /*e320*/  SEL R7, R6, RZ, P1 ;  /* 0x000000ff06077207 */ /* 0x001fca0000800000 */
[----:B------:R-:W-:-:S05]  /*e330*/  IMAD.IADD R7, R4, 0x1, R7 ;  /* 0x0000000104077824 */ /* 0x000fca00078e0207 */
[----:B------:R-:W0:Y:S02]  /*e340*/  SHFL.UP PT, R6, R7, 0x2, RZ ;  /* 0x0440000007067989 */ /* 0x000e2400000e00ff */
[----:B0-----:R-:W-:-:S05]  /*e350*/  SEL R6, R6, RZ, P2 ;  /* 0x000000ff06067207 */ /* 0x001fca0001000000 */
[----:B------:R-:W-:Y:S02]  /*e360*/  IMAD.IADD R6, R7, 0x1, R6 ;  /* 0x0000000107067824 */ /* 0x000fe400078e0206 */
[----:B------:R-:W-:Y:S04]  /*e370*/  SHFL.IDX PT, R7, R24, 0x1, 0x1f ;  /* 0x00201f0018077f89 */ /* 0x000fe800000e0000 */
[----:B------:R-:W0:Y:S02]  /*e380*/  SHFL.UP PT, R8, R6, 0x4, RZ ;  /* 0x0480000006087989 */ /* 0x000e2400000e00ff */
[----:B0-----:R-:W-:-:S05]  /*e390*/  SEL R3, R8, RZ, P3 ;  /* 0x000000ff08037207 */ /* 0x001fca0001800000 */
[----:B------:R-:W-:Y:S02]  /*e3a0*/  IMAD.IADD R4, R6, 0x1, R3 ;  /* 0x0000000106047824 */ /* 0x000fe400078e0203 */
[----:B------:R-:W-:Y:S04]  /*e3b0*/  SHFL.IDX PT, R6, R24, RZ, 0x1f ;  /* 0x00001fff18067589 */ /* 0x000fe800000e0000 */
[----:B------:R-:W0:Y:S02]  /*e3c0*/  SHFL.UP PT, R2, R4, 0x8, RZ ;  /* 0x0500000004027989 */ /* 0x000e2400000e00ff */
[----:B0-----:R-:W-:-:S05]  /*e3d0*/  SEL R3, R2, RZ, P4 ;  /* 0x000000ff02037207 */ /* 0x001fca0002000000 */
[----:B------:R-:W-:-:S05]  /*e3e0*/  IMAD.IADD R8, R4, 0x1, R3 ;  /* 0x0000000104087824 */ /* 0x000fca00078e0203 */
[----:B------:R-:W0:Y:S02]  /*e3f0*/  SHFL.UP PT, R2, R8, 0x10, RZ ;  /* 0x0600000008027989 */ /* 0x000e2400000e00ff */
[----:B0-----:R-:W-:-:S05]  /*e400*/  SEL R3, R2, RZ, P5 ;  /* 0x000000ff02037207 */ /* 0x001fca0002800000 */
[----:B------:R-:W-:Y:S02]  /*e410*/  IMAD.IADD R2, R8, 0x1, R3 ;  /* 0x0000000108027824 */ /* 0x000fe400078e0203 */
[----:B------:R-:W0:Y:S01]  /*e420*/  LDC R3, c[0x0][0xc38] ;  /* 0x00030e00ff037b82 */ /* 0x000e220000000800 */
[----:B------:R-:W-:Y:S02]  /*e430*/  IMAD.MOV.U32 R8, RZ, RZ, RZ ;  /* 0x000000ffff087224 */ /* 0x000fe400078e00ff */
[----:B------:R-:W0:Y:S02]  /*e440*/  SHFL.IDX PT, R10, R2, 0x1f, 0x1f ;  /* 0x03e01f00020a7f89 */ /* 0x000e2400000e0000 */
[----:B0-----:R-:W-:-:S04]  /*e450*/  IMAD R10, R10, R3, RZ ;  /* 0x000000030a0a7224 */ /* 0x001fc800078e02ff */
[----:B------:R-:W-:-:S05]  /*e460*/  IMAD.IADD R7, R7, 0x1, R10 ;  /* 0x0000000107077824 */ /* 0x000fca00078e020a */
[----:B------:R-:W-:-:S13]  /*e470*/  ISETP.GT.AND P6, PT, R7, R6, PT ;  /* 0x000000060700720c */ /* 0x000fda0003fc4270 */
[----:B------:R-:W-:Y:S05]  /*e480*/  @P6 BRA `(.L_x_250) ;  /* 0x00000000009c6947 */ /* 0x000fea0003800000 */
.L_x_252:
[----:B------:R-:W-:-:S04]  /*e490*/  UIADD3 UR43, UR43, 0x1f, URZ ;  /* 0x0000001f2b2b7890 */ /* 0x000fc8000fffe03f */
[----:B------:R-:W-:-:S06]  /*e4a0*/  UISETP.GE.AND UP0, UPT, UR43, UR4, UPT ;  /* 0x000000042b00728c */ /* 0x000fcc000bf06270 */
[----:B------:R-:W-:-:S13]  /*e4b0*/  PLOP3.LUT P6, PT, PT, PT, UP0, 0x40, 0x0 ;  /* 0x000000000000781c */ /* 0x000fda0003fce808 */
[----:B------:R-:W-:Y:S05]  /*e4c0*/  @!P6 BRA `(.L_x_251) ;  /* 0x0000000400b0e947 */ /* 0x000fea0003800000 */
[----:B------:R-:W0:Y:S02]  /*e4d0*/  S2R R0, SR_TID.X ;  /* 0x0000000000007919 */ /* 0x000e240000002100 */
[----:B0-----:R-:W-:-:S05]  /*e4e0*/  LOP3.LUT R0, R0, 0x1f, RZ, 0xc0, !PT ;  /* 0x0000001f00007812 */ /* 0x001fca00078ec0ff */
[----:B------:R-:W-:Y:S02]  /*e4f0*/  VIADD R9, R0, UR43 ;  /* 0x0000002b00097c36 */ /* 0x000fe40008000000 */
[----:B------:R-:W-:-:S03]  /*e500*/  IMAD.MOV.U32 R0, RZ, RZ, RZ ;  /* 0x000000ffff007224 */ /* 0x000fc600078e00ff */
[----:B------:R-:W-:-:S13]  /*e510*/  ISETP.GE.OR P6, PT, R9, UR4, !P0 ;  /* 0x0000000409007c0c */ /* 0x000fda000c7c6670 */
[----:B------:R-:W0:Y:S08]  /*e520*/  @!P6 LDC.64 R2, c[0x0][0xc80] ;  /* 0x00032000ff02eb82 */ /* 0x000e300000000a00 */
[----:B------:R-:W1:Y:S01]  /*e530*/  @!P6 LDC.64 R4, c[0x0][0xc78] ;  /* 0x00031e00ff04eb82 */ /* 0x000e620000000a00 */
[----:B0-----:R-:W-:-:S05]  /*e540*/  @!P6 IMAD.WIDE R2, R9, 0x4, R2 ;  /* 0x000000040902e825 */ /* 0x001fca00078e0202 */
[----:B------:R1:W2:Y:S02]  /*e550*/  @!P6 LDG.E R0, desc[UR52][R2.64] ;  /* 0x000000340200e981 */ /* 0x0002a4000c1e1900 */
[----:B-1----:R-:W-:-:S04]  /*e560*/  @!P6 IMAD.WIDE R2, R9, 0x4, R4 ;  /* 0x000000040902e825 */ /* 0x002fc800078e0204 */
[----:B------:R-:W-:-:S06]  /*e570*/  IMAD.MOV.U32 R5, RZ, RZ, RZ ;  /* 0x000000ffff057224 */ /* 0x000fcc00078e00ff */
[----:B------:R-:W2:Y:S02]  /*e580*/  @!P6 LDG.E R5, desc[UR52][R2.64] ;  /* 0x000000340205e981 */ /* 0x000ea4000c1e1900 */
[----:B--2---:R-:W-:-:S05]  /*e590*/  IMAD R11, R5, R0, RZ ;  /* 0x00000000050b7224 */ /* 0x004fca00078e02ff */
        /* <DEDUP_REMOVED lines=14> */
[----:B------:R-:W-:Y:S02]  /*e680*/  IMAD.IADD R2, R2, 0x1, R3 ;  /* 0x0000000102027824 */ /* 0x000fe400078e0203 */
[----:B------:R-:W0:Y:S03]  /*e690*/  LDC R3, c[0x0][0xc38] ;  /* 0x00030e00ff037b82 */ /* 0x000e260000000800 */
[----:B------:R-:W0:Y:S02]  /*e6a0*/  SHFL.IDX PT, R4, R2, 0x1f, 0x1f ;  /* 0x03e01f0002047f89 */ /* 0x000e2400000e0000 */
[----:B0-----:R-:W-:-:S04]  /*e6b0*/  IMAD R4, R4, R3, RZ ;  /* 0x0000000304047224 */ /* 0x001fc800078e02ff */
[----:B------:R-:W-:-:S05]  /*e6c0*/  IMAD.IADD R7, R4, 0x1, R7 ;  /* 0x0000000104077824 */ /* 0x000fca00078e0207 */
[----:B------:R-:W-:-:S13]  /*e6d0*/  ISETP.GT.AND P6, PT, R7, R6, PT ;  /* 0x000000060700720c */ /* 0x000fda0003fc4270 */
[----:B------:R-:W-:Y:S05]  /*e6e0*/  @!P6 BRA `(.L_x_252) ;  /* 0xfffffffc0068e947 */ /* 0x000fea000383ffff */
[----:B------:R-:W-:-:S07]  /*e6f0*/  IMAD.MOV.U32 R10, RZ, RZ, R4 ;  /* 0x000000ffff0a7224 */ /* 0x000fce00078e0004 */
.L_x_250:
        /* <DEDUP_REMOVED lines=8> */
[----:B------:R-:W0:Y:S04]  /*e780*/  SHFL.IDX PT, R0, R0, R11, 0x1f ;  /* 0x00001f0b00007589 */ /* 0x000e2800000e0000 */
[----:B------:R1:W2:Y:S01]  /*e790*/  SHFL.IDX PT, R5, R5, R10, 0x1f ;  /* 0x00001f0a05057589 */ /* 0x0002a200000e0000 */
[----:B0-----:R-:W-:-:S04]  /*e7a0*/  IABS R4, R0 ;  /* 0x0000000000047213 */ /* 0x001fc80000000000 */
[----:B------:R-:W0:Y:S08]  /*e7b0*/  I2F.RP R9, R4 ;  /* 0x0000000400097306 */ /* 0x000e300000209400 */
[----:B0-----:R-:W0:Y:S02]  /*e7c0*/  MUFU.RCP R9, R9 ;  /* 0x0000000900097308 */ /* 0x001e240000001000 */
[----:B0-----:R-:W-:-:S06]  /*e7d0*/  VIADD R7, R9, 0xffffffe ;  /* 0x0ffffffe09077836 */ /* 0x001fcc0000000000 */
[----:B------:R-:W0:Y:S01]  /*e7e0*/  F2I.FTZ.U32.TRUNC.NTZ R7, R7 ;  /* 0x0000000700077305 */ /* 0x000e22000021f000 */
[----:B-12---:R-:W-:Y:S05]  /*e7f0*/  @!P0 BRA `(.L_x_253) ;  /* 0x00000000000c8947 */ /* 0x006fea0003800000 */
[----:B------:R-:W-:-:S06]  /*e800*/  UIADD3 UR5, UR4, -0x1, URZ ;  /* 0xffffffff04057890 */ /* 0x000fcc000fffe03f */
[----:B------:R-:W-:-:S05]  /*e810*/  IMAD.U32 R9, RZ, RZ, UR5 ;  /* 0x00000005ff097e24 */ /* 0x000fca000f8e00ff */
[----:B------:R1:W2:Y:S02]  /*e820*/  SHFL.IDX PT, R8, R2, R9, 0x1f ;  /* 0x00001f0902087589 */ /* 0x0002a400000e0000 */
.L_x_253:
[----:B--2---:R-:W-:Y:S01]  /*e830*/  IMAD R24, R8, R3, R24 ;  /* 0x0000000308187224 */ /* 0x004fe200078e0218 */
[----:B------:R-:W-:Y:S01]  /*e840*/  UIADD3 UR43, UR4, UR43, URZ ;  /* 0x0000002b042b7290 */ /* 0x000fe2000fffe03f */
[--C-:B0-----:R-:W-:Y:S02]  /*e850*/  IMAD.MOV R3, RZ, RZ, -R7.reuse ;  /* 0x000000ffff037224 */ /* 0x101fe400078e0a07 */
[----:B-1----:R-:W-:Y:S02]  /*e860*/  IMAD.MOV.U32 R2, RZ, RZ, RZ ;  /* 0x000000ffff027224 */ /* 0x002fe400078e00ff */
[----:B------:R-:W-:Y:S02]  /*e870*/  IMAD R8, R3, R4, RZ ;  /* 0x0000000403087224 */ /* 0x000fe400078e02ff */
[----:B------:R-:W-:Y:S02]  /*e880*/  IMAD.MOV.U32 R3, RZ, RZ, R7 ;  /* 0x000000ffff037224 */ /* 0x000fe400078e0007 */
[----:B------:R-:W-:Y:S01]  /*e890*/  IMAD.IADD R25, R6, 0x1, -R24 ;  /* 0x0000000106197824 */ /* 0x000fe200078e0a18 */
[----:B------:R-:W-:Y:S01]  /*e8a0*/  IABS R6, R0 ;  /* 0x0000000000067213 */ /* 0x000fe20000000000 */
[----:B------:R-:W-:Y:S01]  /*e8b0*/  IMAD.HI.U32 R3, R7, R8, R2 ;  /* 0x0000000807037227 */ /* 0x000fe200078e0002 */
[----:B------:R-:W-:-:S02]  /*e8c0*/  IABS R7, R5 ;  /* 0x0000000500077213 */ /* 0x000fc40000000000 */
[----:B------:R-:W-:Y:S01]  /*e8d0*/  IABS R9, R25 ;  /* 0x0000001900097213 */ /* 0x000fe20000000000 */
[----:B------:R-:W-:Y:S01]  /*e8e0*/  IMAD.MOV R10, RZ, RZ, -R6 ;  /* 0x000000ffff0a7224 */ /* 0x000fe200078e0a06 */
[----:B------:R-:W0:Y:S03]  /*e8f0*/  I2F.RP R8, R7 ;  /* 0x0000000700087306 */ /* 0x000e260000209400 */
        /* <DEDUP_REMOVED lines=9> */
[----:B------:R-:W-:-:S03]  /*e990*/  IABS R4, R5 ;  /* 0x0000000500047213 */ /* 0x000fc60000000000 */
[----:B------:R-:W0:Y:S02]  /*e9a0*/  F2I.FTZ.U32.TRUNC.NTZ R3, R10 ;  /* 0x0000000a00037305 */ /* 0x000e24000021f000 */
[----:B------:R-:W-:-:S06]  /*e9b0*/  IMAD.MOV R4, RZ, RZ, -R4 ;  /* 0x000000ffff047224 */ /* 0x000fcc00078e0a04 */
[----:B------:R-:W-:Y:S02]  /*e9c0*/  @P0 VIADD R6, R6, 0x1 ;  /* 0x0000000106060836 */ /* 0x000fe40000000000 */
[----:B0-----:R-:W-:-:S04]  /*e9d0*/  IMAD.MOV R2, RZ, RZ, -R3 ;  /* 0x000000ffff027224 */ /* 0x001fc800078e0a03 */
[----:B------:R-:W-:Y:S02]  /*e9e0*/  IMAD R9, R2, R7, RZ ;  /* 0x0000000702097224 */ /* 0x000fe400078e02ff */
[----:B------:R-:W-:-:S04]  /*e9f0*/  IMAD.MOV.U32 R2, RZ, RZ, RZ ;  /* 0x000000ffff027224 */ /* 0x000fc800078e00ff */
[----:B------:R-:W-:Y:S01]  /*ea00*/  IMAD.HI.U32 R2, R3, R9, R2 ;  /* 0x0000000903027227 */ /* 0x000fe200078e0002 */
[----:B------:R-:W-:-:S04]  /*ea10*/  LOP3.LUT R3, R25, R0, RZ, 0x3c, !PT ;  /* 0x0000000019037212 */ /* 0x000fc800078e3cff */
[----:B------:R-:W-:-:S13]  /*ea20*/  ISETP.GE.AND P2, PT, R3, RZ, PT ;  /* 0x000000ff0300720c */ /* 0x000fda0003f46270 */
[----:B------:R-:W-:Y:S01]  /*ea30*/  @!P2 IMAD.MOV R6, RZ, RZ, -R6 ;  /* 0x000000ffff06a224 */ /* 0x000fe200078e0a06 */
[----:B------:R-:W-:-:S04]  /*ea40*/  @!P1 LOP3.LUT R6, RZ, R0, RZ, 0x33, !PT ;  /* 0x00000000ff069212 */ /* 0x000fc800078e33ff */
[-C--:B------:R-:W-:Y:S01]  /*ea50*/  IABS R3, R6.reuse ;  /* 0x0000000600037213 */ /* 0x080fe20000000000 */
[----:B------:R-:W-:-:S04]  /*ea60*/  IMAD R0, R0, R6, RZ ;  /* 0x0000000600007224 */ /* 0x000fc800078e02ff */
        /* <DEDUP_REMOVED lines=18> */
.L_x_251:
[----:B------:R-:W-:Y:S01]  /*eb90*/  IMAD.MOV.U32 R24, RZ, RZ, R6 ;  /* 0x000000ffff187224 */ /* 0x000fe200078e0006 */
[----:B------:R-:W-:Y:S01]  /*eba0*/  ULDC UR43, c[0x0][0xc3c] ;  /* 0x00030f00002b7ab9 */ /* 0x000fe20000000800 */
[----:B------:R-:W-:Y:S02]  /*ebb0*/  IMAD.MOV.U32 R25, RZ, RZ, RZ ;  /* 0x000000ffff197224 */ /* 0x000fe400078e00ff */
[----:B------:R-:W-:-:S07]  /*ebc0*/  IMAD.MOV.U32 R26, RZ, RZ, RZ ;  /* 0x000000ffff1a7224 */ /* 0x000fce00078e00ff */
.L_x_254:
[----:B------:R-:W0:Y:S01]  /*ebd0*/  S2R R0, SR_TID.X ;  /* 0x0000000000007919 */ /* 0x000e220000002100 */
[----:B------:R-:W-:Y:S01]  /*ebe0*/  IMAD.U32 R27, RZ, RZ, UR43 ;  /* 0x0000002bff1b7e24 */ /* 0x000fe2000f8e00ff */
[----:B------:R-:W-:Y:S01]  /*ebf0*/  BAR.SYNC.DEFER_BLOCKING 0x4, 0x200 ;  /* 0x0108000000007b1d */ /* 0x000fe20000010000 */
[----:B0-----:R-:W-:-:S04]  /*ec00*/  LOP3.LUT R0, R0, 0x1f, RZ, 0xc0, !PT ;  /* 0x0000001f00007812 */ /* 0x001fc800078ec0ff */
[----:B------:R-:W-:-:S13]  /*ec10*/  ISETP.NE.AND P0, PT, R0, RZ, PT ;  /* 0x000000ff0000720c */ /* 0x000fda0003f05270 */
[----:B------:R-:W0:Y:S01]  /*ec20*/  @!P0 S2R R3, SR_CgaCtaId ;  /* 0x0000000000038919 */ /* 0x000e220000008800 */
[----:B------:R-:W-:-:S04]  /*ec30*/  @!P0 MOV R0, 0x400 ;  /* 0x0000040000008802 */ /* 0x000fc80000000f00 */
[----:B0-----:R-:W-:-:S05]  /*ec40*/  @!P0 LEA R17, R3, R0, 0x18 ;  /* 0x0000000003118211 */ /* 0x001fca00078ec0ff */
[----:B------:R0:W-:Y:S01]  /*ec50*/  @!P0 STS.128 [R17+0x19cd0], R24 ;  /* 0x019cd01811008388 */ /* 0x0001e20000000c00 */
[----:B------:R-:W-:Y:S06]  /*ec60*/  BAR.ARV 0x5, 0x200 ;  /* 0x0148000000007b1d */ /* 0x000fec0000002000 */
.L_x_249:
[----:B------:R-:W-:Y:S02]  /*ec70*/  ULDC UR4, c[0x0][0xc3c] ;  /* 0x00030f0000047ab9 */ /* 0x000fe40000000800 */
[----:B------:R-:W-:-:S06]  /*ec80*/  UISETP.GE.AND UP0, UPT, UR43, UR4, UPT ;  /* 0x000000042b00728c */ /* 0x000fcc000bf06270 */
[----:B------:R-:W-:-:S13]  /*ec90*/  PLOP3.LUT P0, PT, PT, PT, UP0, 0x80, 0x0 ;  /* 0x000000000000781c */ /* 0x000fda0003f0f008 */
[----:B------:R-:W-:Y:S05]  /*eca0*/  @!P0 BRA `(.L_x_255) ;  /* 0xffffffbc00088947 */ /* 0x000fea000383ffff */
.L_x_183:
[----:B------:R-:W2:Y:S01]  /*ecb0*/  LDL.LU R0, [R1+0x10] ;  /* 0x0000100001007983 */ /* 0x000ea20000300800 */
[----:B------:R-:W-:Y:S01]  /*ecc0*/  BSSY B0, `(.L_x_256) ;  /* 0x000000b000007945 */ /* 0x000fe20003800000 */
[----:B------:R-:W3:Y:S01]  /*ecd0*/  S2R R5, SR_CgaCtaId ;  /* 0x0000000000057919 */ /* 0x000ee20000008800 */
[----:B--2---:R-:W-:-:S05]  /*ece0*/  VIADD R0, R0, 0x1 ;  /* 0x0000000100007836 */ /* 0x004fca0000000000 */
[----:B01----:R-:W-:-:S04]  /*ecf0*/  LEA.HI R2, R0, R0, RZ, 0x1 ;  /* 0x0000000000027211 */ /* 0x003fc800078f08ff */
[----:B------:R-:W-:Y:S02]  /*ed00*/  LOP3.LUT R3, R2, 0xfffffffe, RZ, 0xc0, !PT ;  /* 0xfffffffe02037812 */ /* 0x000fe400078ec0ff */
[----:B------:R-:W-:-:S03]  /*ed10*/  MOV R2, 0x400 ;  /* 0x0000040000027802 */ /* 0x000fc60000000f00 */
[----:B------:R-:W-:Y:S01]  /*ed20*/  IMAD.IADD R0, R0, 0x1, -R3 ;  /* 0x0000000100007824 */ /* 0x000fe200078e0a03 */
[----:B---3--:R-:W-:-:S04]  /*ed30*/  LEA R7, R5, R2, 0x18 ;  /* 0x0000000205077211 */ /* 0x008fc800078ec0ff */
[----:B------:R-:W-:-:S04]  /*ed40*/  SHF.L.U32 R0, R0, 0x1f, RZ ;  /* 0x0000001f00007819 */ /* 0x000fc800000006ff */
[----:B------:R-:W0:Y:S02]  /*ed50*/  SYNCS.PHASECHK.TRANS64.TRYWAIT P0, [R7+URZ+0x19c20], R0 ;  /* 0x019c2000070075a7 */ /* 0x000e24000800017f */
[----:B0-----:R-:W-:Y:S05]  /*ed60*/  @!P0 BRA `(.L_x_257) ;  /* 0x0000000c00188947 */ /* 0x001fea0003800000 */
.L_x_294:
[----:B------:R-:W-:Y:S05]  /*ed70*/  BSYNC B0 ;  /* 0x0000000000007941 */ /* 0x000fea0003800000 */
.L_x_256:
[----:B------:R-:W-:-:S03]  /*ed80*/  UMOV UR4, 0xffffffff ;  /* 0xffffffff00047882 */ /* 0x000fc60000000000 */
[----:B------:R-:W-:Y:S05]  /*ed90*/  BRA.DIV UR4, `(.L_x_258) ;  /* 0x0000000e04207947 */ /* 0x000fea000b800000 */
[----:B0-----:R-:W0:Y:S02]  /*eda0*/  S2R R0, SR_TID.X ;  /* 0x0000000000007919 */ /* 0x001e240000002100 */
[----:B0-----:R-:W-:-:S04]  /*edb0*/  SHF.R.U32.HI R0, RZ, 0x5, R0 ;  /* 0x00000005ff007819 */ /* 0x001fc80000011600 */
[----:B------:R-:W-:-:S05]  /*edc0*/  LOP3.LUT R0, R0, 0x3, RZ, 0xc0, !PT ;  /* 0x0000000300007812 */ /* 0x000fca00078ec0ff */
[----:B------:R0:W1:Y:S02]  /*edd0*/  SHFL.IDX PT, R14, R0, RZ, 0x1f ;  /* 0x00001fff000e7589 */ /* 0x00006400000e0000 */
.L_x_297:
[----:B-1----:R-:W-:Y:S01]  /*ede0*/  ISETP.NE.AND P0, PT, R14, RZ, PT ;  /* 0x000000ff0e00720c */ /* 0x002fe20003f05270 */
[----:B------:R-:W-:-:S12]  /*edf0*/  BSSY B0, `(.L_x_259) ;  /* 0x000002b000007945 */ /* 0x000fd80003800000 */
[----:B------:R-:W-:Y:S05]  /*ee00*/  @P0 BRA `(.L_x_260) ;  /* 0x0000000000a40947 */ /* 0x000fea0003800000 */
[----:B------:R-:W-:-:S03]  /*ee10*/  UMOV UR4, 0xffffffff ;  /* 0xffffffff00047882 */ /* 0x000fc60000000000 */
[----:B------:R-:W-:Y:S05]  /*ee20*/  BRA.DIV UR4, `(.L_x_261) ;  /* 0x0000000e04307947 */ /* 0x000fea000b800000 */
[----:B------:R-:W-:-:S13]  /*ee30*/  ELECT P6, URZ, PT ;  /* 0x00000000003f782f */ /* 0x000fda00038c0000 */
.L_x_300:
[----:B------:R-:W-:Y:S05]  /*ee40*/  @!P6 BRA `(.L_x_260) ;  /* 0x000000000094e947 */ /* 0x000fea0003800000 */
[----:B------:R-:W-:-:S06]  /*ee50*/  ULOP3.LUT UR4, UR40, 0x2, URZ, 0xfc, !UPT ;  /* 0x0000000228047892 */ /* 0x000fcc000f8efc3f */
[----:B0-----:R-:W-:-:S05]  /*ee60*/  IMAD.U32 R0, RZ, RZ, UR4 ;  /* 0x00000004ff007e24 */ /* 0x001fca000f8e00ff */
[----:B------:R-:W-:-:S13]  /*ee70*/  ISETP.NE.AND P0, PT, R0, 0x3, PT ;  /* 0x000000030000780c */ /* 0x000fda0003f05270 */
[----:B------:R-:W-:Y:S05]  /*ee80*/  @!P0 BRA `(.L_x_262) ;  /* 0x0000000000048947 */ /* 0x000fea0003800000 */
[----:B------:R-:W-:Y:S01]  /*ee90*/  BPT.TRAP 0x1 ;  /* 0x000000040000795c */ /* 0x000fe20000300000 */
.L_x_262:
        /* <DEDUP_REMOVED lines=12> */
.L_x_301:
[----:B------:R-:W1:Y:S02]  /*ef60*/  SYNCS.PHASECHK.TRANS64.TRYWAIT P1, [R3+URZ], R0 ;  /* 0x00000000030075a7 */ /* 0x000e64000802017f */
[----:B-1----:R-:W-:Y:S05]  /*ef70*/  @!P1 BRA `(.L_x_264) ;  /* 0x0000000c00109947 */ /* 0x002fea0003800000 */
.L_x_302:
[----:B------:R-:W-:Y:S05]  /*ef80*/  @!P0 BRA `(.L_x_265) ;  /* 0x0000000000048947 */ /* 0x000fea0003800000 */
[----:B------:R-:W-:Y:S01]  /*ef90*/  BPT.TRAP 0x1 ;  /* 0x000000040000795c */ /* 0x000fe20000300000 */
.L_x_265:
[----:B-1----:R-:W-:-:S04]  /*efa0*/  IMAD R3, R18, 0x8, R7 ;  /* 0x0000000812037824 */ /* 0x002fc800078e0207 */
[----:B------:R-:W1:Y:S02]  /*efb0*/  SYNCS.PHASECHK.TRANS64.TRYWAIT P1, [R3+URZ+0x19c60], R4 ;  /* 0x019c6004030075a7 */ /* 0x000e64000802017f */
[----:B-1----:R-:W-:Y:S05]  /*efc0*/  @!P1 BRA `(.L_x_266) ;  /* 0x0000000c00109947 */ /* 0x002fea0003800000 */
.L_x_303:
[----:B------:R-:W-:Y:S05]  /*efd0*/  @!P0 BRA `(.L_x_267) ;  /* 0x0000000000048947 */ /* 0x000fea0003800000 */
[----:B------:R-:W-:Y:S01]  /*efe0*/  BPT.TRAP 0x1 ;  /* 0x000000040000795c */ /* 0x000fe20000300000 */
.L_x_267:
[----:B0-----:R-:W-:-:S04]  /*eff0*/  IMAD R5, R6, 0x8, R7 ;  /* 0x0000000806057824 */ /* 0x001fc800078e0207 */
[----:B------:R-:W0:Y:S02]  /*f000*/  SYNCS.PHASECHK.TRANS64.TRYWAIT P1, [R5+URZ+0x19c60], R0 ;  /* 0x019c6000050075a7 */ /* 0x000e24000802017f */
[----:B0-----:R-:W-:Y:S05]  /*f010*/  @!P1 BRA `(.L_x_268) ;  /* 0x0000000c00109947 */ /* 0x001fea0003800000 */
.L_x_304:
[----:B------:R-:W-:Y:S05]  /*f020*/  @!P0 BRA `(.L_x_269) ;  /* 0x0000000000048947 */ /* 0x000fea0003800000 */
[----:B------:R-:W-:Y:S01]  /*f030*/  BPT.TRAP 0x1 ;  /* 0x000000040000795c */ /* 0x000fe20000300000 */
.L_x_269:
[----:B------:R-:W2:Y:S02]  /*f040*/  SYNCS.PHASECHK.TRANS64.TRYWAIT P0, [R3+URZ+0x19c80], R4 ;  /* 0x019c8004030075a7 */ /* 0x000ea4000800017f */
[----:B--2---:R-:W-:Y:S05]  /*f050*/  @!P0 BRA `(.L_x_270) ;  /* 0x0000000c00148947 */ /* 0x004fea0003800000 */
.L_x_271:
[----:B---3--:R3:W4:Y:S02]  /*f060*/  SYNCS.PHASECHK.TRANS64.TRYWAIT P0, [R5+URZ+0x19c80], R0 ;  /* 0x019c8000050075a7 */ /* 0x008724000800017f */
[----:B----4-:R-:W-:Y:S05]  /*f070*/  @!P0 NANOSLEEP.SYNCS 0x989680 ;  /* 0x009896800000895d */ /* 0x010fea0003900000 */
[----:B------:R-:W4:Y:S02]  /*f080*/  @!P0 SYNCS.PHASECHK.TRANS64 P0, [R5+URZ+0x19c80], R0 ;  /* 0x019c8000050085a7 */ /* 0x000f24000800007f */
[----:B----4-:R-:W-:Y:S05]  /*f090*/  @!P0 BRA `(.L_x_271) ;  /* 0xfffffffc00f08947 */ /* 0x010fea000383ffff */
.L_x_260:
[----:B------:R-:W-:Y:S05]  /*f0a0*/  BSYNC B0 ;  /* 0x0000000000007941 */ /* 0x000fea0003800000 */
.L_x_259:
[----:B------:R-:W-:Y:S05]  /*f0b0*/  EXIT ;  /* 0x000000000000794d */ /* 0x000fea0003800000 */
.L_x_140:
[----:B0-----:R0:W1:Y:S02]  /*f0c0*/  SYNCS.PHASECHK.TRANS64.TRYWAIT P1, [R0+URZ+0x19c00], R3 ;  /* 0x019c0003000075a7 */ /* 0x001064000802017f */
[----:B-1----:R-:W-:Y:S05]  /*f0d0*/  @!P1 NANOSLEEP.SYNCS 0x989680 ;  /* 0x009896800000995d */ /* 0x002fea0003900000 */
[----:B------:R-:W1:Y:S02]  /*f0e0*/  @!P1 SYNCS.PHASECHK.TRANS64 P1, [R0+URZ+0x19c00], R3 ;  /* 0x019c0003000095a7 */ /* 0x000e64000802007f */
[----:B-1----:R-:W-:Y:S05]  /*f0f0*/  @!P1 BRA `(.L_x_140) ;  /* 0xfffffffc00f09947 */ /* 0x002fea000383ffff */
[----:B------:R-:W-:Y:S05]  /*f100*/  BRA `(.L_x_272) ;  /* 0xffffff2c00307947 */ /* 0x000fea000383ffff */
.L_x_144:
[----:B--2---:R2:W3:Y:S02]  /*f110*/  SYNCS.PHASECHK.TRANS64.TRYWAIT P1, [R5+URZ+0x19c30], R4 ;  /* 0x019c3004050075a7 */ /* 0x0044e4000802017f */
[----:B---3--:R-:W-:Y:S05]  /*f120*/  @!P1 NANOSLEEP.SYNCS 0x989680 ;  /* 0x009896800000995d */ /* 0x008fea0003900000 */
[----:B------:R-:W3:Y:S02]  /*f130*/  @!P1 SYNCS.PHASECHK.TRANS64 P1, [R5+URZ+0x19c30], R4 ;  /* 0x019c3004050095a7 */ /* 0x000ee4000802007f */
[----:B---3--:R-:W-:Y:S05]  /*f140*/  @!P1 BRA `(.L_x_144) ;  /* 0xfffffffc00f09947 */ /* 0x008fea000383ffff */
[----:B------:R-:W-:Y:S05]  /*f150*/  BRA `(.L_x_143) ;  /* 0xffffff2c00687947 */ /* 0x000fea000383ffff */
.L_x_149:
[----:B-1----:R1:W2:Y:S02]  /*f160*/  SYNCS.PHASECHK.TRANS64.TRYWAIT P1, [R9+URZ+0x19c30], R4 ;  /* 0x019c3004090075a7 */ /* 0x0022a4000802017f */
[----:B--2---:R-:W-:Y:S05]  /*f170*/  @!P1 NANOSLEEP.SYNCS 0x989680 ;  /* 0x009896800000995d */ /* 0x004fea0003900000 */
[----:B------:R-:W2:Y:S02]  /*f180*/  @!P1 SYNCS.PHASECHK.TRANS64 P1, [R9+URZ+0x19c30], R4 ;  /* 0x019c3004090095a7 */ /* 0x000ea4000802007f */
[----:B--2---:R-:W-:Y:S05]  /*f190*/  @!P1 BRA `(.L_x_149) ;  /* 0xfffffffc00f09947 */ /* 0x004fea000383ffff */
[----:B------:R-:W-:Y:S05]  /*f1a0*/  BRA `(.L_x_148) ;  /* 0xffffff4c00d47947 */ /* 0x000fea000383ffff */
.L_x_153:
[----:B---3--:R3:W4:Y:S02]  /*f1b0*/  SYNCS.PHASECHK.TRANS64.TRYWAIT P1, [R10+URZ+0x19c50], R3 ;  /* 0x019c50030a0075a7 */ /* 0x008724000802017f */
[----:B----4-:R-:W-:Y:S05]  /*f1c0*/  @!P1 NANOSLEEP.SYNCS 0x989680 ;  /* 0x009896800000995d */ /* 0x010fea0003900000 */
[----:B------:R-:W4:Y:S02]  /*f1d0*/  @!P1 SYNCS.PHASECHK.TRANS64 P1, [R10+URZ+0x19c50], R3 ;  /* 0x019c50030a0095a7 */ /* 0x000f24000802007f */
[----:B----4-:R-:W-:Y:S05]  /*f1e0*/  @!P1 BRA `(.L_x_153) ;  /* 0xfffffffc00f09947 */ /* 0x010fea000383ffff */
[----:B------:R-:W-:Y:S05]  /*f1f0*/  BRA `(.L_x_152) ;  /* 0xffffff50002c7947 */ /* 0x000fea000383ffff */
.L_x_159:
[----:B-1----:R1:W2:Y:S02]  /*f200*/  SYNCS.PHASECHK.TRANS64.TRYWAIT P1, [R7+URZ+0x19c50], R8 ;  /* 0x019c5008070075a7 */ /* 0x0022a4000802017f */
[----:B--2---:R-:W-:Y:S05]  /*f210*/  @!P1 NANOSLEEP.SYNCS 0x989680 ;  /* 0x009896800000995d */ /* 0x004fea0003900000 */
[----:B------:R-:W2:Y:S02]  /*f220*/  @!P1 SYNCS.PHASECHK.TRANS64 P1, [R7+URZ+0x19c50], R8 ;  /* 0x019c5008070095a7 */ /* 0x000ea4000802007f */
[----:B--2---:R-:W-:Y:S05]  /*f230*/  @!P1 BRA `(.L_x_159) ;  /* 0xfffffffc00f09947 */ /* 0x004fea000383ffff */
[----:B------:R-:W-:Y:S05]  /*f240*/  BRA `(.L_x_158) ;  /* 0xffffff6800847947 */ /* 0x000fea000383ffff */
.L_x_199:
[----:B------:R-:W-:Y:S02]  /*f250*/  IMAD.MOV.U32 R13, RZ, RZ, R20 ;  /* 0x000000ffff0d7224 */ /* 0x000fe400078e0014 */
[----:B------:R-:W-:Y:S02]  /*f260*/  IMAD.MOV.U32 R12, RZ, RZ, RZ ;  /* 0x000000ffff0c7224 */ /* 0x000fe400078e00ff */
[----:B------:R-:W-:Y:S02]  /*f270*/  IMAD.MOV.U32 R11, RZ, RZ, 0x1f ;  /* 0x0000001fff0b7424 */ /* 0x000fe400078e00ff */
[----:B------:R-:W-:-:S07]  /*f280*/  IMAD.MOV.U32 R15, RZ, RZ, -0x1 ;  /* 0xffffffffff0f7424 */ /* 0x000fce00078e00ff */
[----:B------:R-:W-:Y:S05]  /*f290*/  WARPSYNC.COLLECTIVE R15, `(.L_x_273) ;  /* 0x000000000f087348 */ /* 0x000fea0003c00000 */
[----:B------:R0:W1:Y:S02]  /*f2a0*/  SHFL.IDX P6, R14, R13, R12, R11 ;  /* 0x0000000c0d0e7389 */ /* 0x00006400000c000b */
[----:B01----:R-:W-:Y:S01]  /*f2b0*/  ENDCOLLECTIVE ;  /* 0x000000000000791b */ /* 0x003fe20003800000 */
.L_x_273:
[----:B------:R-:W-:Y:S05]  /*f2c0*/  BRA `(.L_x_274) ;  /* 0xffffffc400787947 */ /* 0x000fea000383ffff */
.L_x_201:
[----:B------:R-:W-:Y:S01]  /*f2d0*/  BSSY B0, `(.L_x_275) ;  /* 0x0000006000007945 */ /* 0x000fe20003800000 */
[----:B------:R-:W-:-:S07]  /*f2e0*/  IMAD.MOV.U32 R15, RZ, RZ, -0x1 ;  /* 0xffffffffff0f7424 */ /* 0x000fce00078e00ff */
[----:B0-----:R-:W-:Y:S05]  /*f2f0*/  WARPSYNC.COLLECTIVE R15, `(.L_x_276) ;  /* 0x000000000f0c7348 */ /* 0x001fea0003c00000 */
[----:B------:R-:W-:Y:S02]  /*f300*/  ELECT P6, UR62, PT ;  /* 0x00000000003e782f */ /* 0x000fe400038c0000 */
[----:B------:R-:W-:Y:S01]  /*f310*/  MOV R14, UR62 ;  /* 0x0000003e000e7c02 */ /* 0x000fe20008000f00 */
[----:B0-----:R-:W-:Y:S10]  /*f320*/  ENDCOLLECTIVE ;  /* 0x000000000000791b */ /* 0x001ff40003800000 */
.L_x_276:
[----:B------:R-:W-:Y:S05]  /*f330*/  BSYNC B0 ;  /* 0x0000000000007941 */ /* 0x000fea0003800000 */
.L_x_275:
[----:B------:R-:W-:Y:S05]  /*f340*/  BRA `(.L_x_277) ;  /* 0xffffffc400847947 */ /* 0x000fea000383ffff */
.L_x_203:
[----:B-1----:R1:W2:Y:S02]  /*f350*/  SYNCS.PHASECHK.TRANS64.TRYWAIT P0, [R3+URZ+0x19c80], R2 ;  /* 0x019c8002030075a7 */ /* 0x0022a4000800017f */
[----:B--2---:R-:W-:Y:S05]  /*f360*/  @!P0 NANOSLEEP.SYNCS 0x989680 ;  /* 0x009896800000895d */ /* 0x004fea0003900000 */
[----:B------:R-:W2:Y:S02]  /*f370*/  @!P0 SYNCS.PHASECHK.TRANS64 P0, [R3+URZ+0x19c80], R2 ;  /* 0x019c8002030085a7 */ /* 0x000ea4000800007f */
[----:B--2---:R-:W-:Y:S05]  /*f380*/  @!P0 BRA `(.L_x_203) ;  /* 0xfffffffc00f08947 */ /* 0x004fea000383ffff */
[----:B------:R-:W-:Y:S05]  /*f390*/  BRA `(.L_x_278) ;  /* 0xffffffc400e07947 */ /* 0x000fea000383ffff */
.L_x_205:
[----:B--2---:R2:W3:Y:S02]  /*f3a0*/  SYNCS.PHASECHK.TRANS64.TRYWAIT P0, [R3+URZ+0x19c40], R2 ;  /* 0x019c4002030075a7 */ /* 0x0044e4000800017f */
[----:B---3--:R-:W-:Y:S05]  /*f3b0*/  @!P0 NANOSLEEP.SYNCS 0x989680 ;  /* 0x009896800000895d */ /* 0x008fea0003900000 */
[----:B------:R-:W3:Y:S02]  /*f3c0*/  @!P0 SYNCS.PHASECHK.TRANS64 P0, [R3+URZ+0x19c40], R2 ;  /* 0x019c4002030085a7 */ /* 0x000ee4000800007f */
[----:B---3--:R-:W-:Y:S05]  /*f3d0*/  @!P0 BRA `(.L_x_205) ;  /* 0xfffffffc00f08947 */ /* 0x008fea000383ffff */
[----:B------:R-:W-:Y:S05]  /*f3e0*/  BRA `(.L_x_279) ;  /* 0xffffffc800647947 */ /* 0x000fea000383ffff */
.L_x_209:
[----:B------:R0:W5:Y:S01]  /*f3f0*/  LDL.LU R9, [R1+0xc] ;  /* 0x00000c0001097983 */ /* 0x0001620000300800 */
[----:B------:R-:W-:Y:S02]  /*f400*/  IMAD.MOV.U32 R13, RZ, RZ, R0 ;  /* 0x000000ffff0d7224 */ /* 0x000fe400078e0000 */
[----:B------:R-:W-:Y:S02]  /*f410*/  IMAD.MOV.U32 R12, RZ, RZ, RZ ;  /* 0x000000ffff0c7224 */ /* 0x000fe400078e00ff */
[----:B------:R-:W-:Y:S02]  /*f420*/  IMAD.MOV.U32 R11, RZ, RZ, 0x1e1f ;  /* 0x00001e1fff0b7424 */ /* 0x000fe400078e00ff */
[----:B------:R-:W-:Y:S02]  /*f430*/  IMAD.MOV.U32 R15, RZ, RZ, -0x1 ;  /* 0xffffffffff0f7424 */ /* 0x000fe400078e00ff */
[----:B0-----:R-:W-:-:S07]  /*f440*/  IMAD R25, R25, 0xc0, R21 ;  /* 0x000000c019197824 */ /* 0x001fce00078e0215 */
[----:B-----5:R-:W-:Y:S05]  /*f450*/  WARPSYNC.COLLECTIVE R15, `(.L_x_280) ;  /* 0x000000000f087348 */ /* 0x020fea0003c00000 */
[----:B------:R0:W1:Y:S02]  /*f460*/  SHFL.IDX P6, R14, R13, R12, R11 ;  /* 0x0000000c0d0e7389 */ /* 0x00006400000c000b */
[----:B01---5:R-:W-:Y:S01]  /*f470*/  ENDCOLLECTIVE ;  /* 0x000000000000791b */ /* 0x023fe20003800000 */
.L_x_280:
[----:B------:R-:W-:Y:S02]  /*f480*/  IMAD.MOV.U32 R13, RZ, RZ, R4 ;  /* 0x000000ffff0d7224 */ /* 0x000fe400078e0004 */
[----:B------:R-:W-:-:S07]  /*f490*/  IMAD.MOV.U32 R2, RZ, RZ, R14 ;  /* 0x000000ffff027224 */ /* 0x000fce00078e000e */
[----:B------:R-:W-:Y:S05]  /*f4a0*/  WARPSYNC.COLLECTIVE R15, `(.L_x_281) ;  /* 0x000000000f087348 */ /* 0x000fea0003c00000 */
[----:B------:R0:W1:Y:S02]  /*f4b0*/  SHFL.IDX P6, R14, R13, R12, R11 ;  /* 0x0000000c0d0e7389 */ /* 0x00006400000c000b */
[----:B01----:R-:W-:Y:S01]  /*f4c0*/  ENDCOLLECTIVE ;  /* 0x000000000000791b */ /* 0x003fe20003800000 */
.L_x_281:
[----:B------:R-:W-:Y:S02]  /*f4d0*/  IMAD.MOV.U32 R13, RZ, RZ, R0 ;  /* 0x000000ffff0d7224 */ /* 0x000fe400078e0000 */
[----:B------:R-:W-:Y:S02]  /*f4e0*/  IMAD.MOV.U32 R12, RZ, RZ, 0x1 ;  /* 0x00000001ff0c7424 */ /* 0x000fe400078e00ff */
[----:B------:R-:W-:-:S07]  /*f4f0*/  IMAD.MOV.U32 R3, RZ, RZ, R14 ;  /* 0x000000ffff037224 */ /* 0x000fce00078e000e */
[----:B------:R-:W-:Y:S05]  /*f500*/  WARPSYNC.COLLECTIVE R15, `(.L_x_282) ;  /* 0x000000000f087348 */ /* 0x000fea0003c00000 */
[----:B------:R0:W1:Y:S02]  /*f510*/  SHFL.IDX P6, R14, R13, R12, R11 ;  /* 0x0000000c0d0e7389 */ /* 0x00006400000c000b */
[----:B01----:R-:W-:Y:S01]  /*f520*/  ENDCOLLECTIVE ;  /* 0x000000000000791b */ /* 0x003fe20003800000 */
.L_x_282:
[----:B------:R-:W-:Y:S02]  /*f530*/  IMAD.MOV.U32 R13, RZ, RZ, R4 ;  /* 0x000000ffff0d7224 */ /* 0x000fe400078e0004 */
[----:B------:R-:W-:-:S07]  /*f540*/  IMAD.MOV.U32 R0, RZ, RZ, R14 ;  /* 0x000000ffff007224 */ /* 0x000fce00078e000e */
[----:B------:R-:W-:Y:S05]  /*f550*/  WARPSYNC.COLLECTIVE R15, `(.L_x_283) ;  /* 0x000000000f087348 */ /* 0x000fea0003c00000 */
[----:B------:R0:W1:Y:S02]  /*f560*/  SHFL.IDX P6, R14, R13, R12, R11 ;  /* 0x0000000c0d0e7389 */ /* 0x00006400000c000b */
[----:B01----:R-:W-:Y:S01]  /*f570*/  ENDCOLLECTIVE ;  /* 0x000000000000791b */ /* 0x003fe20003800000 */
.L_x_283:
[----:B------:R-:W-:Y:S02]  /*f580*/  IMAD.MOV.U32 R13, RZ, RZ, R6 ;  /* 0x000000ffff0d7224 */ /* 0x000fe400078e0006 */
[----:B------:R-:W-:Y:S02]  /*f590*/  IMAD.MOV.U32 R12, RZ, RZ, RZ ;  /* 0x000000ffff0c7224 */ /* 0x000fe400078e00ff */
[----:B------:R-:W-:-:S07]  /*f5a0*/  IMAD.MOV.U32 R4, RZ, RZ, R14 ;  /* 0x000000ffff047224 */ /* 0x000fce00078e000e */
[----:B------:R-:W-:Y:S05]  /*f5b0*/  WARPSYNC.COLLECTIVE R15, `(.L_x_284) ;  /* 0x000000000f087348 */ /* 0x000fea0003c00000 */
[----:B------:R0:W1:Y:S02]  /*f5c0*/  SHFL.IDX P6, R14, R13, R12, R11 ;  /* 0x0000000c0d0e7389 */ /* 0x00006400000c000b */
[----:B01----:R-:W-:Y:S01]  /*f5d0*/  ENDCOLLECTIVE ;  /* 0x000000000000791b */ /* 0x003fe20003800000 */
.L_x_284:
[----:B------:R-:W-:Y:S02]  /*f5e0*/  IMAD.MOV.U32 R13, RZ, RZ, R5 ;  /* 0x000000ffff0d7224 */ /* 0x000fe400078e0005 */
[----:B------:R-:W-:-:S07]  /*f5f0*/  IMAD.MOV.U32 R6, RZ, RZ, R14 ;  /* 0x000000ffff067224 */ /* 0x000fce00078e000e */
[----:B------:R-:W-:Y:S05]  /*f600*/  WARPSYNC.COLLECTIVE R15, `(.L_x_285) ;  /* 0x000000000f087348 */ /* 0x000fea0003c00000 */
[----:B------:R0:W1:Y:S02]  /*f610*/  SHFL.IDX P6, R14, R13, R12, R11 ;  /* 0x0000000c0d0e7389 */ /* 0x00006400000c000b */
[----:B01----:R-:W-:Y:S01]  /*f620*/  ENDCOLLECTIVE ;  /* 0x000000000000791b */ /* 0x003fe20003800000 */
.L_x_285:
[----:B------:R-:W-:-:S05]  /*f630*/  IMAD R7, R9, R8, RZ ;  /* 0x0000000809077224 */ /* 0x000fca00078e02ff */
[----:B------:R-:W-:-:S13]  /*f640*/  ISETP.GE.AND P4, PT, R25, R7, PT ;  /* 0x000000071900720c */ /* 0x000fda0003f86270 */
[----:B------:R-:W-:-:S05]  /*f650*/  @!P4 IADD3 R3, P3, R20, R3, RZ ;  /* 0x000000031403c210 */ /* 0x000fca0007f7e0ff */
[----:B------:R-:W-:-:S05]  /*f660*/  @!P4 IMAD.X R2, RZ, RZ, R2, P3 ;  /* 0x000000ffff02c224 */ /* 0x000fca00018e0602 */
[----:B------:R-:W-:-:S04]  /*f670*/  @!P4 LOP3.LUT R3, R3, R2, RZ, 0x3c, !PT ;  /* 0x000000020303c212 */ /* 0x000fc800078e3cff */
[----:B------:R-:W-:-:S04]  /*f680*/  @!P4 LOP3.LUT R2, R3, R2, RZ, 0x3c, !PT ;  /* 0x000000020302c212 */ /* 0x000fc800078e3cff */
[----:B------:R-:W-:-:S05]  /*f690*/  @!P4 LOP3.LUT R3, R3, R2, RZ, 0x3c, !PT ;  /* 0x000000020303c212 */ /* 0x000fca00078e3cff */
[----:B------:R-:W-:Y:S01]  /*f6a0*/  @!PT LDS RZ, [RZ] ;  /* 0x00000000fffff984 */ /* 0x000fe20000000800 */
[----:B------:R-:W-:Y:S01]  /*f6b0*/  @!PT LDS RZ, [RZ] ;  /* 0x00000000fffff984 */ /* 0x000fe20000000800 */
[----:B------:R-:W-:Y:S01]  /*f6c0*/  @!PT LDS RZ, [RZ] ;  /* 0x00000000fffff984 */ /* 0x000fe20000000800 */
[----:B------:R-:W-:Y:S04]  /*f6d0*/  @!P4 LDGSTS.E.BYPASS.LTC128B.128 [R10+0xf000], desc[UR52][R2.64], !P2 ;  /* 0x0f000000020acfae */ /* 0x000fe8000d101d74 */
[----:B------:R-:W-:Y:S04]  /*f6e0*/  @!P4 LDGSTS.E.BYPASS.LTC128B.128 [R10+0x10800], desc[UR52][R2.64+0x20], !P1 ;  /* 0x10800020020acfae */ /* 0x000fe8000c901d74 */
[----:B------:R0:W-:Y:S02]  /*f6f0*/  @!P4 LDGSTS.E.BYPASS.LTC128B.128 [R10+0x12000], desc[UR52][R2.64+0x40], !P0 ;  /* 0x12000040020acfae */ /* 0x0001e4000c101d74 */
[----:B0-----:R-:W-:-:S05]  /*f700*/  VIADD R2, R25, 0x40 ;  /* 0x0000004019027836 */ /* 0x001fca0000000000 */
[----:B------:R-:W-:-:S13]  /*f710*/  ISETP.GE.AND P4, PT, R2, R7, PT ;  /* 0x000000070200720c */ /* 0x000fda0003f86270 */
[----:B------:R-:W-:-:S05]  /*f720*/  @!P4 IADD3 R8, P3, R20, R4, RZ ;  /* 0x000000041408c210 */ /* 0x000fca0007f7e0ff */
[----:B------:R-:W-:Y:S02]  /*f730*/  @!P4 IMAD.X R9, RZ, RZ, R0, P3 ;  /* 0x000000ffff09c224 */ /* 0x000fe400018e0600 */
[----:B------:R-:W-:Y:S02]  /*f740*/  @!P4 IMAD.MOV.U32 R2, RZ, RZ, R8 ;  /* 0x000000ffff02c224 */ /* 0x000fe400078e0008 */
[----:B------:R-:W-:-:S05]  /*f750*/  @!P4 IMAD.MOV.U32 R3, RZ, RZ, R9 ;  /* 0x000000ffff03c224 */ /* 0x000fca00078e0009 */
[----:B------:R0:W-:Y:S04]  /*f760*/  @!P4 LDGSTS.E.BYPASS.LTC128B.128 [R10+0xf800], desc[UR52][R2.64], !P2 ;  /* 0x0f800000020acfae */ /* 0x0001e8000d101d74 */
[----:B------:R0:W-:Y:S04]  /*f770*/  @!P4 LDGSTS.E.BYPASS.LTC128B.128 [R10+0x11000], desc[UR52][R2.64+0x20], !P1 ;  /* 0x11000020020acfae */ /* 0x0001e8000c901d74 */
[----:B------:R0:W-:Y:S01]  /*f780*/  @!P4 LDGSTS.E.BYPASS.LTC128B.128 [R10+0x12800], desc[UR52][R2.64+0x40], !P0 ;  /* 0x12800040020acfae */ /* 0x0001e2000c101d74 */
[----:B------:R-:W-:Y:S05]  /*f790*/  BRA `(.L_x_286) ;  /* 0xffffffd000407947 */ /* 0x000fea000383ffff */
.L_x_214:
[----:B0-----:R0:W1:Y:S02]  /*f7a0*/  SYNCS.PHASECHK.TRANS64.TRYWAIT P0, [R17+URZ+0x19c20], R2 ;  /* 0x019c2002110075a7 */ /* 0x001064000800017f */
[----:B-1----:R-:W-:Y:S05]  /*f7b0*/  @!P0 NANOSLEEP.SYNCS 0x989680 ;  /* 0x009896800000895d */ /* 0x002fea0003900000 */
[----:B------:R-:W1:Y:S02]  /*f7c0*/  @!P0 SYNCS.PHASECHK.TRANS64 P0, [R17+URZ+0x19c20], R2 ;  /* 0x019c2002110085a7 */ /* 0x000e64000800007f */
[----:B-1----:R-:W-:Y:S05]  /*f7d0*/  @!P0 BRA `(.L_x_214) ;  /* 0xfffffffc00f08947 */ /* 0x002fea000383ffff */
[----:B------:R-:W-:Y:S05]  /*f7e0*/  BRA `(.L_x_287) ;  /* 0xffffffd000b87947 */ /* 0x000fea000383ffff */
.L_x_220:
[----:B0-----:R0:W1:Y:S02]  /*f7f0*/  SYNCS.PHASECHK.TRANS64.TRYWAIT P0, [R4+URZ+0x19c80], R2 ;  /* 0x019c8002040075a7 */ /* 0x001064000800017f */
[----:B-1----:R-:W-:Y:S05]  /*f800*/  @!P0 NANOSLEEP.SYNCS 0x989680 ;  /* 0x009896800000895d */ /* 0x002fea0003900000 */
[----:B------:R-:W1:Y:S02]  /*f810*/  @!P0 SYNCS.PHASECHK.TRANS64 P0, [R4+URZ+0x19c80], R2 ;  /* 0x019c8002040085a7 */ /* 0x000e64000800007f */
[----:B-1----:R-:W-:Y:S05]  /*f820*/  @!P0 BRA `(.L_x_220) ;  /* 0xfffffffc00f08947 */ /* 0x002fea000383ffff */
[----:B------:R-:W-:Y:S05]  /*f830*/  BRA `(.L_x_288) ;  /* 0xffffffd400547947 */ /* 0x000fea000383ffff */
.L_x_227:
[----:B-1----:R1:W2:Y:S02]  /*f840*/  SYNCS.PHASECHK.TRANS64.TRYWAIT P0, [R4+URZ+0x19c40], R2 ;  /* 0x019c4002040075a7 */ /* 0x0022a4000800017f */
[----:B--2---:R-:W-:Y:S05]  /*f850*/  @!P0 NANOSLEEP.SYNCS 0x989680 ;  /* 0x009896800000895d */ /* 0x004fea0003900000 */
[----:B------:R-:W2:Y:S02]  /*f860*/  @!P0 SYNCS.PHASECHK.TRANS64 P0, [R4+URZ+0x19c40], R2 ;  /* 0x019c4002040085a7 */ /* 0x000ea4000800007f */
[----:B--2---:R-:W-:Y:S05]  /*f870*/  @!P0 BRA `(.L_x_227) ;  /* 0xfffffffc00f08947 */ /* 0x004fea000383ffff */
[----:B------:R-:W-:Y:S05]  /*f880*/  BRA `(.L_x_289) ;  /* 0xffffffd8004c7947 */ /* 0x000fea000383ffff */
.L_x_235:
[----:B0-----:R0:W1:Y:S02]  /*f890*/  SYNCS.PHASECHK.TRANS64.TRYWAIT P0, [R3+URZ+0x19c70], R2 ;  /* 0x019c7002030075a7 */ /* 0x001064000800017f */
[----:B-1----:R-:W-:Y:S05]  /*f8a0*/  @!P0 NANOSLEEP.SYNCS 0x989680 ;  /* 0x009896800000895d */ /* 0x002fea0003900000 */
[----:B------:R-:W1:Y:S02]  /*f8b0*/  @!P0 SYNCS.PHASECHK.TRANS64 P0, [R3+URZ+0x19c70], R2 ;  /* 0x019c7002030085a7 */ /* 0x000e64000800007f */
[----:B-1----:R-:W-:Y:S05]  /*f8c0*/  @!P0 BRA `(.L_x_235) ;  /* 0xfffffffc00f08947 */ /* 0x002fea000383ffff */
[----:B------:R-:W-:Y:S05]  /*f8d0*/  BRA `(.L_x_290) ;  /* 0xffffffdc00607947 */ /* 0x000fea000383ffff */
.L_x_237:
[----:B0-----:R0:W1:Y:S02]  /*f8e0*/  SYNCS.PHASECHK.TRANS64.TRYWAIT P0, [R3+URZ+0x19c60], R2 ;  /* 0x019c6002030075a7 */ /* 0x001064000800017f */
[----:B-1----:R-:W-:Y:S05]  /*f8f0*/  @!P0 NANOSLEEP.SYNCS 0x989680 ;  /* 0x009896800000895d */ /* 0x002fea0003900000 */
[----:B------:R-:W1:Y:S02]  /*f900*/  @!P0 SYNCS.PHASECHK.TRANS64 P0, [R3+URZ+0x19c60], R2 ;  /* 0x019c6002030085a7 */ /* 0x000e64000800007f */
[----:B-1----:R-:W-:Y:S05]  /*f910*/  @!P0 BRA `(.L_x_237) ;  /* 0xfffffffc00f08947 */ /* 0x002fea000383ffff */
[----:B------:R-:W-:Y:S05]  /*f920*/  BRA `(.L_x_291) ;  /* 0xffffffdc00687947 */ /* 0x000fea000383ffff */
.L_x_244:
[----:B0-----:R0:W1:Y:S02]  /*f930*/  SYNCS.PHASECHK.TRANS64.TRYWAIT P1, [R3+URZ+0x19c70], R0 ;  /* 0x019c7000030075a7 */ /* 0x001064000802017f */
[----:B-1----:R-:W-:Y:S05]  /*f940*/  @!P1 NANOSLEEP.SYNCS 0x989680 ;  /* 0x009896800000995d */ /* 0x002fea0003900000 */
[----:B------:R-:W1:Y:S02]  /*f950*/  @!P1 SYNCS.PHASECHK.TRANS64 P1, [R3+URZ+0x19c70], R0 ;  /* 0x019c7000030095a7 */ /* 0x000e64000802007f */
[----:B-1----:R-:W-:Y:S05]  /*f960*/  @!P1 BRA `(.L_x_244) ;  /* 0xfffffffc00f09947 */ /* 0x002fea000383ffff */
[----:B------:R-:W-:Y:S05]  /*f970*/  BRA `(.L_x_292) ;  /* 0xffffffe000cc7947 */ /* 0x000fea000383ffff */
.L_x_246:
[----:B0-----:R0:W1:Y:S02]  /*f980*/  SYNCS.PHASECHK.TRANS64.TRYWAIT P1, [R3+URZ+0x19c60], R0 ;  /* 0x019c6000030075a7 */ /* 0x001064000802017f */
[----:B-1----:R-:W-:Y:S05]  /*f990*/  @!P1 NANOSLEEP.SYNCS 0x989680 ;  /* 0x009896800000995d */ /* 0x002fea0003900000 */
[----:B------:R-:W1:Y:S02]  /*f9a0*/  @!P1 SYNCS.PHASECHK.TRANS64 P1, [R3+URZ+0x19c60], R0 ;  /* 0x019c6000030095a7 */ /* 0x000e64000802007f */
[----:B-1----:R-:W-:Y:S05]  /*f9b0*/  @!P1 BRA `(.L_x_246) ;  /* 0xfffffffc00f09947 */ /* 0x002fea000383ffff */
[----:B------:R-:W-:Y:S05]  /*f9c0*/  BRA `(.L_x_293) ;  /* 0xffffffe000d07947 */ /* 0x000fea000383ffff */
.L_x_257:
[----:B0-----:R0:W1:Y:S02]  /*f9d0*/  SYNCS.PHASECHK.TRANS64.TRYWAIT P0, [R7+URZ+0x19c20], R0 ;  /* 0x019c2000070075a7 */ /* 0x001064000800017f */
[----:B-1----:R-:W-:Y:S05]  /*f9e0*/  @!P0 NANOSLEEP.SYNCS 0x989680 ;  /* 0x009896800000895d */ /* 0x002fea0003900000 */
[----:B------:R-:W1:Y:S02]  /*f9f0*/  @!P0 SYNCS.PHASECHK.TRANS64 P0, [R7+URZ+0x19c20], R0 ;  /* 0x019c2000070085a7 */ /* 0x000e64000800007f */
[----:B-1----:R-:W-:Y:S05]  /*fa00*/  @!P0 BRA `(.L_x_257) ;  /* 0xfffffffc00f08947 */ /* 0x002fea000383ffff */
[----:B------:R-:W-:Y:S05]  /*fa10*/  BRA `(.L_x_294) ;  /* 0xfffffff000d47947 */ /* 0x000fea000383ffff */
.L_x_258:
[----:B------:R-:W1:Y:S01]  /*fa20*/  S2R R2, SR_TID.X ;  /* 0x0000000000027919 */ /* 0x000e620000002100 */
[----:B------:R-:W-:Y:S01]  /*fa30*/  BSSY B0, `(.L_x_295) ;  /* 0x000000a000007945 */ /* 0x000fe20003800000 */
[----:B------:R-:W-:Y:S02]  /*fa40*/  IMAD.MOV.U32 R12, RZ, RZ, RZ ;  /* 0x000000ffff0c7224 */ /* 0x000fe400078e00ff */
[----:B------:R-:W-:Y:S02]  /*fa50*/  IMAD.MOV.U32 R11, RZ, RZ, 0x1f ;  /* 0x0000001fff0b7424 */ /* 0x000fe400078e00ff */
[----:B------:R-:W-:Y:S01]  /*fa60*/  IMAD.MOV.U32 R15, RZ, RZ, -0x1 ;  /* 0xffffffffff0f7424 */ /* 0x000fe200078e00ff */
[----:B-1----:R-:W-:-:S04]  /*fa70*/  SHF.R.U32.HI R2, RZ, 0x5, R2 ;  /* 0x00000005ff027819 */ /* 0x002fc80000011602 */
[----:B------:R-:W-:-:S05]  /*fa80*/  LOP3.LUT R2, R2, 0x3, RZ, 0xc0, !PT ;  /* 0x0000000302027812 */ /* 0x000fca00078ec0ff */
[----:B------:R-:W-:-:S07]  /*fa90*/  IMAD.MOV.U32 R13, RZ, RZ, R2 ;  /* 0x000000ffff0d7224 */ /* 0x000fce00078e0002 */
[----:B0-----:R-:W-:Y:S05]  /*faa0*/  WARPSYNC.COLLECTIVE R15, `(.L_x_296) ;  /* 0x000000000f087348 */ /* 0x001fea0003c00000 */
[----:B------:R1:W2:Y:S02]  /*fab0*/  SHFL.IDX P6, R14, R13, R12, R11 ;  /* 0x0000000c0d0e7389 */ /* 0x0002a400000c000b */
[----:B012---:R-:W-:Y:S01]  /*fac0*/  ENDCOLLECTIVE ;  /* 0x000000000000791b */ /* 0x007fe20003800000 */
.L_x_296:
[----:B------:R-:W-:Y:S05]  /*fad0*/  BSYNC B0 ;  /* 0x0000000000007941 */ /* 0x000fea0003800000 */
.L_x_295:
[----:B------:R-:W-:Y:S05]  /*fae0*/  BRA `(.L_x_297) ;  /* 0xfffffff000bc7947 */ /* 0x000fea000383ffff */
.L_x_261:
[----:B------:R-:W-:Y:S01]  /*faf0*/  BSSY B1, `(.L_x_298) ;  /* 0x0000006000017945 */ /* 0x000fe20003800000 */
[----:B------:R-:W-:-:S07]  /*fb00*/  IMAD.MOV.U32 R15, RZ, RZ, -0x1 ;  /* 0xffffffffff0f7424 */ /* 0x000fce00078e00ff */
[----:B0-----:R-:W-:Y:S05]  /*fb10*/  WARPSYNC.COLLECTIVE R15, `(.L_x_299) ;  /* 0x000000000f0c7348 */ /* 0x001fea0003c00000 */
[----:B------:R-:W-:Y:S02]  /*fb20*/  ELECT P6, UR62, PT ;  /* 0x00000000003e782f */ /* 0x000fe400038c0000 */
[----:B------:R-:W-:Y:S01]  /*fb30*/  MOV R14, UR62 ;  /* 0x0000003e000e7c02 */ /* 0x000fe20008000f00 */
[----:B0-----:R-:W-:Y:S10]  /*fb40*/  ENDCOLLECTIVE ;  /* 0x000000000000791b */ /* 0x001ff40003800000 */
.L_x_299:
[----:B------:R-:W-:Y:S05]  /*fb50*/  BSYNC B1 ;  /* 0x0000000000017941 */ /* 0x000fea0003800000 */
.L_x_298:
[----:B------:R-:W-:Y:S05]  /*fb60*/  BRA `(.L_x_300) ;  /* 0xfffffff000b47947 */ /* 0x000fea000383ffff */
.L_x_263:
[----:B0-----:R0:W1:Y:S02]  /*fb70*/  SYNCS.PHASECHK.TRANS64.TRYWAIT P1, [R5+URZ], R4 ;  /* 0x00000004050075a7 */ /* 0x001064000802017f */
[----:B-1----:R-:W-:Y:S05]  /*fb80*/  @!P1 NANOSLEEP.SYNCS 0x989680 ;  /* 0x009896800000995d */ /* 0x002fea0003900000 */
[----:B------:R-:W1:Y:S02]  /*fb90*/  @!P1 SYNCS.PHASECHK.TRANS64 P1, [R5+URZ], R4 ;  /* 0x00000004050095a7 */ /* 0x000e64000802007f */
[----:B-1----:R-:W-:Y:S05]  /*fba0*/  @!P1 BRA `(.L_x_263) ;  /* 0xfffffffc00f09947 */ /* 0x002fea000383ffff */
[----:B------:R-:W-:Y:S05]  /*fbb0*/  BRA `(.L_x_301) ;  /* 0xfffffff000e87947 */ /* 0x000fea000383ffff */
.L_x_264:
[----:B-1----:R1:W2:Y:S02]  /*fbc0*/  SYNCS.PHASECHK.TRANS64.TRYWAIT P1, [R3+URZ], R0 ;  /* 0x00000000030075a7 */ /* 0x0022a4000802017f */
[----:B--2---:R-:W-:Y:S05]  /*fbd0*/  @!P1 NANOSLEEP.SYNCS 0x989680 ;  /* 0x009896800000995d */ /* 0x004fea0003900000 */
[----:B------:R-:W2:Y:S02]  /*fbe0*/  @!P1 SYNCS.PHASECHK.TRANS64 P1, [R3+URZ], R0 ;  /* 0x00000000030095a7 */ /* 0x000ea4000802007f */
[----:B--2---:R-:W-:Y:S05]  /*fbf0*/  @!P1 BRA `(.L_x_264) ;  /* 0xfffffffc00f09947 */ /* 0x004fea000383ffff */
[----:B------:R-:W-:Y:S05]  /*fc00*/  BRA `(.L_x_302) ;  /* 0xfffffff000dc7947 */ /* 0x000fea000383ffff */
.L_x_266:
[----:B-1----:R1:W2:Y:S02]  /*fc10*/  SYNCS.PHASECHK.TRANS64.TRYWAIT P1, [R3+URZ+0x19c60], R4 ;  /* 0x019c6004030075a7 */ /* 0x0022a4000802017f */
[----:B--2---:R-:W-:Y:S05]  /*fc20*/  @!P1 NANOSLEEP.SYNCS 0x989680 ;  /* 0x009896800000995d */ /* 0x004fea0003900000 */
[----:B------:R-:W2:Y:S02]  /*fc30*/  @!P1 SYNCS.PHASECHK.TRANS64 P1, [R3+URZ+0x19c60], R4 ;  /* 0x019c6004030095a7 */ /* 0x000ea4000802007f */
[----:B--2---:R-:W-:Y:S05]  /*fc40*/  @!P1 BRA `(.L_x_266) ;  /* 0xfffffffc00f09947 */ /* 0x004fea000383ffff */
[----:B------:R-:W-:Y:S05]  /*fc50*/  BRA `(.L_x_303) ;  /* 0xfffffff000dc7947 */ /* 0x000fea000383ffff */
.L_x_268:
[----:B0-----:R0:W2:Y:S02]  /*fc60*/  SYNCS.PHASECHK.TRANS64.TRYWAIT P1, [R5+URZ+0x19c60], R0 ;  /* 0x019c6000050075a7 */ /* 0x0010a4000802017f */
[----:B--2---:R-:W-:Y:S05]  /*fc70*/  @!P1 NANOSLEEP.SYNCS 0x989680 ;  /* 0x009896800000995d */ /* 0x004fea0003900000 */
[----:B------:R-:W2:Y:S02]  /*fc80*/  @!P1 SYNCS.PHASECHK.TRANS64 P1, [R5+URZ+0x19c60], R0 ;  /* 0x019c6000050095a7 */ /* 0x000ea4000802007f */
[----:B--2---:R-:W-:Y:S05]  /*fc90*/  @!P1 BRA `(.L_x_268) ;  /* 0xfffffffc00f09947 */ /* 0x004fea000383ffff */
[----:B------:R-:W-:Y:S05]  /*fca0*/  BRA `(.L_x_304) ;  /* 0xfffffff000dc7947 */ /* 0x000fea000383ffff */
.L_x_270:
[----:B--2---:R2:W3:Y:S02]  /*fcb0*/  SYNCS.PHASECHK.TRANS64.TRYWAIT P0, [R3+URZ+0x19c80], R4 ;  /* 0x019c8004030075a7 */ /* 0x0044e4000800017f */
[----:B---3--:R-:W-:Y:S05]  /*fcc0*/  @!P0 NANOSLEEP.SYNCS 0x989680 ;  /* 0x009896800000895d */ /* 0x008fea0003900000 */
[----:B------:R-:W3:Y:S02]  /*fcd0*/  @!P0 SYNCS.PHASECHK.TRANS64 P0, [R3+URZ+0x19c80], R4 ;  /* 0x019c8004030085a7 */ /* 0x000ee4000800007f */
[----:B---3--:R-:W-:Y:S05]  /*fce0*/  @!P0 BRA `(.L_x_270) ;  /* 0xfffffffc00f08947 */ /* 0x008fea000383ffff */
[----:B------:R-:W-:Y:S05]  /*fcf0*/  BRA `(.L_x_271) ;  /* 0xfffffff000d87947 */ /* 0x000fea000383ffff */
.L_x_305:
        /* <DEDUP_REMOVED lines=16> */
.L_x_2277:


//--------------------- .text._ZN7cutlass13device_kernelIN5flash11enable_sm90INS1_16FlashAttnFwdSm90INS1_25CollectiveMainloopFwdSm90ILi2EN4cute5tupleIJNS5_1CILi1EEES8_S8_EEENS6_IJNS7_ILi192EEENS7_ILi128EEENS7_ILi96EEEEEELi96ENS_12float_e4m3_tEfNS_4arch4Sm90ELb0ELb0ELb0ELb1ELb0ELb1ELb0ELb1ELb1ELb1ELb1ELb0EEENS1_21CollectiveEpilogueFwdINS6_IJSA_SC_SB_EEES9_NS_10bfloat16_tESG_Li384ELb1ELb1ELb1ELb1EEENS1_36VarlenDynamicPersistentTileSchedulerILi192ELi128ELi384ELi128ELb1ELb1ELb1ELb0ELb1ELb1EEEEEEEEEvNT_6ParamsE --------------------------
	.section	.text._ZN7cutlass13device_kernelIN5flash11enable_sm90INS1_16FlashAttnFwdSm90INS1_25CollectiveMainloopFwdSm90ILi2EN4cute5tupleIJNS5_1CILi1EEES8_S8_EEENS6_IJNS7_ILi192EEENS7_ILi128EEENS7_ILi96EEEEEELi96ENS_12float_e4m3_tEfNS_4arch4Sm90ELb0ELb0ELb0ELb1ELb0ELb1ELb0ELb1ELb1ELb1ELb1ELb0EEENS1_21CollectiveEpilogueFwdINS6_IJSA_SC_SB_EEES9_NS_10bfloat16_tESG_Li384ELb1ELb1ELb1ELb1EEENS1_36VarlenDynamicPersistentTileSchedulerILi192ELi128ELi384ELi128ELb1ELb1ELb1ELb0ELb1ELb1EEEEEEEEEvNT_6ParamsE,"ax",@progbits
	.align	128
.text._ZN7cutlass13device_kernelIN5flash11enable_sm90INS1_16FlashAttnFwdSm90INS1_25CollectiveMainloopFwdSm90ILi2EN4cute5tupleIJNS5_1CILi1EEES8_S8_EEENS6_IJNS7_ILi192EEENS7_ILi128EEENS7_ILi96EEEEEELi96ENS_12float_e4m3_tEfNS_4arch4Sm90ELb0ELb0ELb0ELb1ELb0ELb1ELb0ELb1ELb1ELb1ELb1ELb0EEENS1_21CollectiveEpilogueFwdINS6_IJSA_SC_SB_EEES9_NS_10bfloat16_tESG_Li384ELb1ELb1ELb1ELb1EEENS1_36VarlenDynamicPersistentTileSchedulerILi192ELi128ELi384ELi128ELb1ELb1ELb1ELb0ELb1ELb1EEEEEEEEEvNT_6ParamsE:
        .type           _ZN7cutlass13device_kernelIN5flash11enable_sm90INS1_16FlashAttnFwdSm90INS1_25CollectiveMainloopFwdSm90ILi2EN4cute5tupleIJNS5_1CILi1EEES8_S8_EEENS6_IJNS7_ILi192EEENS7_ILi128EEENS7_ILi96EEEEEELi96ENS_12float_e4m3_tEfNS_4arch4Sm90ELb0ELb0ELb0ELb1ELb0ELb1ELb0ELb1ELb1ELb1ELb1ELb0EEENS1_21CollectiveEpilogueFwdINS6_IJSA_SC_SB_EEES9_NS_10bfloat16_tESG_Li384ELb1ELb1ELb1ELb1EEENS1_36VarlenDynamicPersistentTileSchedulerILi192ELi128ELi384ELi128ELb1ELb1ELb1ELb0ELb1ELb1EEEEEEEEEvNT_6ParamsE,@function
        .size           _ZN7cutlass13device_kernelIN5flash11enable_sm90INS1_16FlashAttnFwdSm90INS1_25CollectiveMainloopFwdSm90ILi2EN4cute5tupleIJNS5_1CILi1EEES8_S8_EEENS6_IJNS7_ILi192EEENS7_ILi128EEENS7_ILi96EEEEEELi96ENS_12float_e4m3_tEfNS_4arch4Sm90ELb0ELb0ELb0ELb1ELb0ELb1ELb0ELb1ELb1ELb1ELb1ELb0EEENS1_21CollectiveEpilogueFwdINS6_IJSA_SC_SB_EEES9_NS_10bfloat16_tESG_Li384ELb1ELb1ELb1ELb1EEENS1_36VarlenDynamicPersistentTileSchedulerILi192ELi128ELi384ELi128ELb1ELb1ELb1ELb0ELb1ELb1EEEEEEEEEvNT_6ParamsE,(.L_x_2278 - _ZN7cutlass13device_kernelIN5flash11enable_sm90INS1_16FlashAttnFwdSm90INS1_25CollectiveMainloopFwdSm90ILi2EN4cute5tupleIJNS5_1CILi1EEES8_S8_EEENS6_IJNS7_ILi192EEENS7_ILi128EEENS7_ILi96EEEEEELi96ENS_12float_e4m3_tEfNS_4arch4Sm90ELb0ELb0ELb0ELb1ELb0ELb1ELb0ELb1ELb1ELb1ELb1ELb0EEENS1_21CollectiveEpilogueFwdINS6_IJSA_SC_SB_EEES9_NS_10bfloat16_tESG_Li384ELb1ELb1ELb1ELb1EEENS1_36VarlenDynamicPersistentTileSchedulerILi192ELi128ELi384ELi128ELb1ELb1ELb1ELb0ELb1ELb1EEEEEEEEEvNT_6ParamsE)
        .other          _ZN7cutlass13device_kernelIN5flash11enable_sm90INS1_16FlashAttnFwdSm90INS1_25CollectiveMainloopFwdSm90ILi2EN4cute5tupleIJNS5_1CILi1EEES8_S8_EEENS6_IJNS7_ILi192EEENS7_ILi128EEENS7_ILi96EEEEEELi96ENS_12float_e4m3_tEfNS_4arch4Sm90ELb0ELb0ELb0ELb1ELb0ELb1ELb0ELb1ELb1ELb1ELb1ELb0EEENS1_21CollectiveEpilogueFwdINS6_IJSA_SC_SB_EEES9_NS_10bfloat16_tESG_Li384ELb1ELb1ELb1ELb1EEENS1_36VarlenDynamicPersistentTileSchedulerILi192ELi128ELi384ELi128ELb1ELb1ELb1ELb0ELb1ELb1EEEEEEEEEvNT_6ParamsE,@"STO_CUDA_ENTRY STV_DEFAULT"
_ZN7cutlass13device_kernelIN5flash11enable_sm90INS1_16FlashAttnFwdSm90INS1_25CollectiveMainloopFwdSm90ILi2EN4cute5tupleIJNS5_1CILi1EEES8_S8_EEENS6_IJNS7_ILi192EEENS7_ILi128EEENS7_ILi96EEEEEELi96ENS_12float_e4m3_tEfNS_4arch4Sm90ELb0ELb0ELb0ELb1ELb0ELb1ELb0ELb1ELb1ELb1ELb1ELb0EEENS1_21CollectiveEpilogueFwdINS6_IJSA_SC_SB_EEES9_NS_10bfloat16_tESG_Li384ELb1ELb1ELb1ELb1EEENS1_36VarlenDynamicPersistentTileSchedulerILi192ELi128ELi384ELi128ELb1ELb1ELb1ELb0ELb1ELb1EEEEEEEEEvNT_6ParamsE:
[----:B------:R-:W0:Y:S02]  /*0000*/  LDC R1, c[0x0][0x28] ;  /* 0x00000a00ff017b82 */ /* 0x000e240000000800 */
[----:B0-----:R-:W-:Y:S01]  /*0010*/  VIADD R1, R1, 0xffffff60 ;  /* 0xffffff6001017836 */ /* 0x001fe20000000000 */
[----:B------:R-:W0:Y:S01]  /*0020*/  S2R R2, SR_TID.X ;  /* 0x0000000000027919 */ /* 0x000e220000002100 */
[----:B------:R-:W-:Y:S01]  /*0030*/  ELECT P0, URZ, PT ;  /* 0x00000000003f782f */ /* 0x000fe20003800000 */
[----:B------:R-:W-:Y:S01]  /*0040*/  BSSY B0, `(.L_x_306) ;  /* 0x0000013000007945 */ /* 0x000fe20003800000 */
[----:B0-----:R-:W-:-:S05]  /*0050*/  SHF.R.U32.HI R6, RZ, 0x5, R2 ;  /* 0x00000005ff067819 */ /* 0x001fca0000011602 */
[----:B------:R-:W0:Y:S02]  /*0060*/  SHFL.IDX PT, R0, R6, RZ, 0x1f ;  /* 0x00001fff06007589 */ /* 0x000e2400000e0000 */
[----:B0-----:R-:W-:-:S13]  /*0070*/  ISETP.EQ.AND P0, PT, R0, RZ, P0 ;  /* 0x000000ff0000720c */ /* 0x001fda0000702270 */
[----:B------:R-:W-:Y:S05]  /*0080*/  @!P0 BRA `(.L_x_307) ;  /* 0x0000000000388947 */ /* 0x000fea0003800000 */
[----:B------:R-:W-:Y:S02]  /*0090*/  ULDC.64 UR4, c[0x0][0x198] ;  /* 0x0000660000047ab9 */ /* 0x000fe40000000a00 */
[----:B------:R-:W-:Y:S02]  /*00a0*/  UIADD3 UR6, UP0, UR4, 0x370, URZ ;  /* 0x0000037004067890 */ /* 0x000fe4000ff1e03f */
[----:B------:R-:W-:Y:S02]  /*00b0*/  UIADD3 UR8, UP1, UR4, 0x470, URZ ;  /* 0x0000047004087890 */ /* 0x000fe4000ff3e03f */
[----:B------:R-:W-:Y:S02]  /*00c0*/  UIADD3 UR10, UP2, UR4, 0x570, URZ ;  /* 0x00000570040a7890 */ /* 0x000fe4000ff5e03f */
[----:B------:R-:W-:Y:S02]  /*00d0*/  UIADD3 UR4, UP3, UR4, 0x670, URZ ;  /* 0x0000067004047890 */ /* 0x000fe4000ff7e03f */
[----:B------:R-:W-:-:S02]  /*00e0*/  UIADD3.X UR7, URZ, UR5, URZ, UP0, !UPT ;  /* 0x000000053f077290 */ /* 0x000fc400087fe43f */
[----:B------:R-:W-:Y:S02]  /*00f0*/  UIADD3.X UR9, URZ, UR5, URZ, UP1, !UPT ;  /* 0x000000053f097290 */ /* 0x000fe40008ffe43f */
[----:B------:R-:W-:Y:S02]  /*0100*/  UIADD3.X UR11, URZ, UR5, URZ, UP2, !UPT ;  /* 0x000000053f0b7290 */ /* 0x000fe400097fe43f */
[----:B------:R-:W-:-:S03]  /*0110*/  UIADD3.X UR5, URZ, UR5, URZ, UP3, !UPT ;  /* 0x000000053f057290 */ /* 0x000fc60009ffe43f */
[----:B------:R0:W-:Y:S02]  /*0120*/  UTMACCTL.PF [UR6] ;  /* 0x00000000060079b9 */ /* 0x0001e40008040000 */
[----:B------:R0:W-:Y:S02]  /*0130*/  UTMACCTL.PF [UR8] ;  /* 0x00000000080079b9 */ /* 0x0001e40008040000 */
[----:B------:R0:W-:Y:S02]  /*0140*/  UTMACCTL.PF [UR10] ;  /* 0x000000000a0079b9 */ /* 0x0001e40008040000 */
[----:B------:R0:W-:Y:S02]  /*0150*/  UTMACCTL.PF [UR4] ;  /* 0x00000000040079b9 */ /* 0x0001e40008040000 */
[----:B0-----:R-:W-:Y:S01]  /*0160*/  NOP ;  /* 0x0000000000007918 */ /* 0x001fe20000000000 */
.L_x_307:
[----:B------:R-:W-:Y:S05]  /*0170*/  BSYNC B0 ;  /* 0x0000000000007941 */ /* 0x000fea0003800000 */
.L_x_306:
[----:B------:R-:W-:Y:S01]  /*0180*/  VOTEU.ANY UP0, P0 ;  /* 0x00000000003f7886 */ /* 0x000fe20000000100 */
[----:B------:R-:W0:Y:S01]  /*0190*/  SHFL.IDX PT, R0, R6, RZ, 0x1f ;  /* 0x00001fff06007589 */ /* 0x000e2200000e0000 */
[----:B------:R-:W-:Y:S01]  /*01a0*/  UMOV UR4, 0x80 ;  /* 0x0000008000047882 */ /* 0x000fe20000000000 */
[----:B------:R-:W-:Y:S01]  /*01b0*/  UMOV UR7, 0x180 ;  /* 0x0000018000077882 */ /* 0x000fe20000000000 */
[----:B------:R-:W-:Y:S01]  /*01c0*/  SHF.R.U32.HI R2, RZ, 0x7, R2 ;  /* 0x00000007ff027819 */ /* 0x000fe20000011602 */
[----:B------:R-:W1:Y:S01]  /*01d0*/  @UP0 S2UR UR8, SR_CgaCtaId ;  /* 0x00000000000809c3 */ /* 0x000e620000008800 */
[----:B------:R-:W-:Y:S01]  /*01e0*/  @UP0 UMOV UR6, 0x400 ;  /* 0x0000040000060882 */ /* 0x000fe20000000000 */
[----:B------:R-:W-:-:S04]  /*01f0*/  @UP0 UIADD3 UR4, -UR4, 0x100000, URZ ;  /* 0x0010000004040890 */ /* 0x000fc8000fffe13f */
[----:B------:R-:W-:Y:S02]  /*0200*/  @UP0 USHF.L.U32 UR5, UR4, 0xb, URZ ;  /* 0x0000000b04050899 */ /* 0x000fe4000800063f */
[----:B------:R-:W-:Y:S01]  /*0210*/  @UP0 USHF.L.U32 UR4, UR4, 0x1, URZ ;  /* 0x0000000104040899 */ /* 0x000fe2000800063f */
[----:B------:R-:W-:Y:S01]  /*0220*/  VOTEU.ANY UP1, P0 ;  /* 0x00000000003f7886 */ /* 0x000fe20000020100 */
[----:B0-----:R-:W-:Y:S02]  /*0230*/  ISETP.NE.AND P1, PT, R0, RZ, PT ;  /* 0x000000ff0000720c */ /* 0x001fe40003f25270 */
[----:B------:R0:W2:Y:S01]  /*0240*/  SHFL.IDX PT, R0, R2, RZ, 0x1f ;  /* 0x00001fff02007589 */ /* 0x0000a200000e0000 */
[----:B-1----:R-:W-:Y:S02]  /*0250*/  @UP0 ULEA UR8, UR8, UR6, 0x18 ;  /* 0x0000000608080291 */ /* 0x002fe4000f8ec03f */
[----:B------:R-:W-:-:S04]  /*0260*/  @UP0 UIADD3 UR6, -UR7, 0x100000, URZ ;  /* 0x0010000007060890 */ /* 0x000fc8000fffe13f */
[----:B------:R-:W-:Y:S02]  /*0270*/  @UP0 USHF.L.U32 UR7, UR6, 0xb, URZ ;  /* 0x0000000b06070899 */ /* 0x000fe4000800063f */
[----:B------:R-:W-:Y:S01]  /*0280*/  @UP0 USHF.L.U32 UR6, UR6, 0x1, URZ ;  /* 0x0000000106060899 */ /* 0x000fe2000800063f */
[----:B------:R-:W-:Y:S01]  /*0290*/  VOTEU.ANY UP0, P0 ;  /* 0x00000000003f7886 */ /* 0x000fe20000000100 */
[----:B------:R-:W1:Y:S04]  /*02a0*/  FENCE.VIEW.ASYNC.S ;  /* 0x00000000000073c6 */ /* 0x000e680000000000 */
[----:B-1----:R0:W1:Y:S06]  /*02b0*/  @UP0 SYNCS.EXCH.64 URZ, [UR8+0x19c00], UR4 ;  /* 0x019c0004083f05b2 */ /* 0x00206c0008000100 */
[----:B------:R0:W3:Y:S02]  /*02c0*/  @UP1 SYNCS.EXCH.64 URZ, [UR8+0x19c20], UR6 ;  /* 0x019c2006083f15b2 */ /* 0x0000e40008000100 */
[----:B0-----:R-:W-:Y:S05]  /*02d0*/  @P1 BRA `(.L_x_308) ;  /* 0x0000000000481947 */ /* 0x001fea0003800000 */
[----:B------:R-:W0:Y:S01]  /*02e0*/  S2UR UR5, SR_CgaCtaId ;  /* 0x00000000000579c3 */ /* 0x000e220000008800 */
        /* <DEDUP_REMOVED lines=15> */
[----:B------:R0:W0:Y:S01]  /*03e0*/  SYNCS.EXCH.64 URZ, [UR8+0x19c48], UR6 ;  /* 0x019c4806083f75b2 */ /* 0x0000220008000100 */
[----:B------:R-:W-:Y:S01]  /*03f0*/  NOP ;  /* 0x0000000000007918 */ /* 0x000fe20000000000 */
.L_x_308:
[----:B------:R-:W5:Y:S01]  /*0400*/  SHFL.IDX PT, R2, R6, RZ, 0x1f ;  /* 0x00001fff06027589 */ /* 0x000f6200000e0000 */
[----:B------:R-:W-:Y:S01]  /*0410*/  NOP ;  /* 0x0000000000007918 */ /* 0x000fe20000000000 */
[----:B-----5:R-:W-:-:S13]  /*0420*/  ISETP.NE.AND P0, PT, R2, RZ, PT ;  /* 0x000000ff0200720c */ /* 0x020fda0003f05270 */
        /* <DEDUP_REMOVED lines=17> */
[----:B------:R0:W0:Y:S01]  /*0540*/  SYNCS.EXCH.64 URZ, [UR8+0x19c68], UR6 ;  /* 0x019c6806083f75b2 */ /* 0x0000220008000100 */
[----:B------:R-:W-:Y:S01]  /*0550*/  NOP ;  /* 0x0000000000007918 */ /* 0x000fe20000000000 */
.L_x_309:
[----:B------:R-:W5:Y:S01]  /*0560*/  SHFL.IDX PT, R2, R6, RZ, 0x1f ;  /* 0x00001fff06027589 */ /* 0x000f6200000e0000 */
[----:B------:R-:W-:Y:S01]  /*0570*/  NOP ;  /* 0x0000000000007918 */ /* 0x000fe20000000000 */
[----:B-----5:R-:W-:-:S13]  /*0580*/  ISETP.NE.AND P0, PT, R2, RZ, PT ;  /* 0x000000ff0200720c */ /* 0x020fda0003f05270 */
        /* <DEDUP_REMOVED lines=13> */
[----:B------:R0:W0:Y:S01]  /*0660*/  SYNCS.EXCH.64 URZ, [UR6+0x19c88], UR4 ;  /* 0x019c8804063f75b2 */ /* 0x0000220008000100 */
[----:B------:R-:W-:Y:S01]  /*0670*/  NOP ;  /* 0x0000000000007918 */ /* 0x000fe20000000000 */
.L_x_310:
        /* <DEDUP_REMOVED lines=22> */
.L_x_311:
        /* <DEDUP_REMOVED lines=22> */
.L_x_312:
[----:B--2---:R-:W-:Y:S01]  /*0940*/  ISETP.NE.AND P0, PT, R0, RZ, PT ;  /* 0x000000ff0000720c */ /* 0x004fe20003f05270 */
[----:B------:R-:W-:Y:S01]  /*0950*/  IMAD.MOV.U32 R0, RZ, RZ, 0x1 ;  /* 0x00000001ff007424 */ /* 0x000fe200078e00ff */
[----:B------:R-:W-:Y:S01]  /*0960*/  NOP ;  /* 0x0000000000007918 */ /* 0x000fe20000000000 */
[----:B------:R-:W-:Y:S01]  /*0970*/  ULDC.64 UR40, c[0x0][0x208] ;  /* 0x0000820000287ab9 */ /* 0x000fe20000000a00 */
[----:B------:R-:W-:Y:S02]  /*0980*/  BSSY B8, `(.L_x_313) ;  /* 0x0001998000087945 */ /* 0x000fe40003800000 */
[----:B------:R-:W-:-:S05]  /*0990*/  SEL R0, R0, 0x2, !P0 ;  /* 0x0000000200007807 */ /* 0x000fca0004000000 */
[----:B------:R2:W-:Y:S01]  /*09a0*/  STL [R1+0x40], R0 ;  /* 0x0000400001007387 */ /* 0x0005e20000100800 */
[----:B01-34-:R-:W-:Y:S06]  /*09b0*/  BAR.SYNC.DEFER_BLOCKING 0x0 ;  /* 0x0000000000007b1d */ /* 0x01bfec0000010000 */
[----:B------:R-:W-:Y:S05]  /*09c0*/  @!P0 BRA `(.L_x_314) ;  /* 0x0000012800648947 */ /* 0x000fea0003800000 */
.L_x_315:
[----:B------:R-:W-:-:S08]  /*09d0*/  NOP ;  /* 0x0000000000007918 */ /* 0x000fd00000000000 */
[----:B------:R-:W0:Y:S02]  /*09e0*/  USETMAXREG.TRY_ALLOC.CTAPOOL UP0, 0xa0 ;  /* 0x000000a0000079c8 */ /* 0x000e240008000600 */
[----:B0-----:R-:W-:-:S13]  /*09f0*/  PLOP3.LUT P0, PT, PT, PT, UP0, 0x80, 0x0 ;  /* 0x000000000000781c */ /* 0x001fda0003f0f008 */
[----:B------:R-:W-:Y:S05]  /*0a00*/  @!P0 BRA `(.L_x_315) ;  /* 0xfffffffc00f08947 */ /* 0x000fea000383ffff */
[----:B------:R-:W2:Y:S08]  /*0a10*/  S2UR UR4, SR_CgaCtaId ;  /* 0x00000000000479c3 */ /* 0x000eb00000008800 */
[----:B------:R-:W-:Y:S06]  /*0a20*/  BAR.ARV 0x8, 0x200 ;  /* 0x0208000000007b1d */ /* 0x000fec0000002000 */
[----:B------:R-:W-:-:S02]  /*0a30*/  MOV R16, 0x400 ;  /* 0x0000040000107802 */ /* 0x000fc40000000f00 */
[----:B------:R-:W-:Y:S01]  /*0a40*/  BAR.SYNC.DEFER_BLOCKING 0x5, 0x200 ;  /* 0x0148000000007b1d */ /* 0x000fe20000010000 */
[----:B--2---:R-:W-:-:S05]  /*0a50*/  IMAD.U32 R0, RZ, RZ, UR4 ;  /* 0x00000004ff007e24 */ /* 0x004fca000f8e00ff */
[----:B------:R-:W-:Y:S01]  /*0a60*/  ULDC UR4, c[0x0][0xc3c] ;  /* 0x00030f0000047ab9 */ /* 0x000fe20000000800 */
[----:B------:R-:W-:Y:S01]  /*0a70*/  LEA R16, R0, R16, 0x18 ;  /* 0x0000001000107211 */ /* 0x000fe200078ec0ff */
[----:B------:R-:W-:Y:S04]  /*0a80*/  STL [R1+0x24], R0 ;  /* 0x0000240001007387 */ /* 0x000fe80000100800 */
[----:B------:R-:W0:Y:S01]  /*0a90*/  LDS.128 R28, [R16+0x19cd0] ;  /* 0x019cd000101c7984 */ /* 0x000e220000000c00 */
[----:B------:R-:W-:Y:S06]  /*0aa0*/  BAR.ARV 0x4, 0x200 ;  /* 0x0108000000007b1d */ /* 0x000fec0000002000 */
[----:B0-----:R-:W-:-:S13]  /*0ab0*/  ISETP.GE.AND P0, PT, R31, UR4, PT ;  /* 0x000000041f007c0c */ /* 0x001fda000bf06270 */
[----:B------:R-:W-:Y:S05]  /*0ac0*/  @P0 BRA `(.L_x_316) ;  /* 0x00000198000c0947 */ /* 0x000fea0003800000 */
[----:B------:R-:W0:Y:S02]  /*0ad0*/  S2R R0, SR_TID.X ;  /* 0x0000000000007919 */ /* 0x000e240000002100 */
[----:B0-----:R-:W-:-:S05]  /*0ae0*/  VIADD R21, R0, 0xffffff80 ;  /* 0xffffff8000157836 */ /* 0x001fca0000000000 */
[----:B------:R-:W-:Y:S02]  /*0af0*/  SHF.R.S32.HI R0, RZ, 0x1f, R21 ;  /* 0x0000001fff007819 */ /* 0x000fe40000011415 */
[-C--:B------:R-:W-:Y:S02]  /*0b00*/  LEA.HI R3, R21, R21.reuse, RZ, 0x1 ;  /* 0x0000001515037211 */ /* 0x080fe400078f08ff */
[CC--:B------:R-:W-:Y:S02]  /*0b10*/  LEA.HI R2, R0.reuse, R21.reuse, RZ, 0x5 ;  /* 0x0000001500027211 */ /* 0x0c0fe400078f28ff */
[----:B------:R-:W-:Y:S02]  /*0b20*/  LEA.HI R6, R0, R21, RZ, 0x4 ;  /* 0x0000001500067211 */ /* 0x000fe400078f20ff */
[----:B------:R-:W-:Y:S01]  /*0b30*/  SHF.R.S32.HI R22, RZ, 0x1, R3 ;  /* 0x00000001ff167819 */ /* 0x000fe20000011403 */
[----:B------:R-:W-:Y:S01]  /*0b40*/  IMAD.SHL.U32 R4, R2, 0x10, RZ ;  /* 0x0000001002047824 */ /* 0x000fe200078e00ff */
[----:B------:R-:W-:-:S04]  /*0b50*/  LOP3.LUT R2, R6, 0x7fffff0, RZ, 0xc0, !PT ;  /* 0x07fffff006027812 */ /* 0x000fc800078ec0ff */
[----:B------:R-:W-:Y:S01]  /*0b60*/  LOP3.LUT R5, R4, 0xfffffe00, RZ, 0xc0, !PT ;  /* 0xfffffe0004057812 */ /* 0x000fe200078ec0ff */
[----:B------:R-:W-:Y:S01]  /*0b70*/  IMAD.IADD R4, R21, 0x1, -R2 ;  /* 0x0000000115047824 */ /* 0x000fe200078e0a02 */
[----:B------:R-:W-:-:S03]  /*0b80*/  LEA.HI R2, R0, R21, RZ, 0x7 ;  /* 0x0000001500027211 */ /* 0x000fc600078f38ff */
[----:B------:R-:W-:Y:S01]  /*0b90*/  IMAD R9, R4, 0x20, R5 ;  /* 0x0000002004097824 */ /* 0x000fe200078e0205 */
[----:B------:R-:W-:Y:S02]  /*0ba0*/  SHF.R.S32.HI R5, RZ, 0x1f, R3 ;  /* 0x0000001fff057819 */ /* 0x000fe40000011403 */
[----:B------:R-:W-:Y:S02]  /*0bb0*/  LOP3.LUT R3, R3, 0xfffffffe, RZ, 0xc0, !PT ;  /* 0xfffffffe03037812 */ /* 0x000fe400078ec0ff */
[----:B------:R-:W-:Y:S02]  /*0bc0*/  LOP3.LUT R7, R2, 0xffffff80, RZ, 0xc0, !PT ;  /* 0xffffff8002077812 */ /* 0x000fe400078ec0ff */
[----:B------:R-:W-:Y:S01]  /*0bd0*/  LEA.HI R5, R5, R22, RZ, 0x2 ;  /* 0x0000001605057211 */ /* 0x000fe200078f10ff */
[C---:B------:R-:W-:Y:S01]  /*0be0*/  IMAD.IADD R18, R21.reuse, 0x1, -R3 ;  /* 0x0000000115127824 */ /* 0x040fe200078e0a03 */
[----:B------:R-:W-:Y:S01]  /*0bf0*/  LEA.HI R4, R0, R21, RZ, 0x3 ;  /* 0x0000001500047211 */ /* 0x000fe200078f18ff */
[----:B------:R-:W-:Y:S01]  /*0c00*/  IMAD.IADD R20, R21, 0x1, -R7 ;  /* 0x0000000115147824 */ /* 0x000fe200078e0a07 */
[----:B------:R-:W-:Y:S01]  /*0c10*/  LOP3.LUT R5, R5, 0x7fffffc, RZ, 0xc0, !PT ;  /* 0x07fffffc05057812 */ /* 0x000fe200078ec0ff */
[----:B------:R-:W-:Y:S01]  /*0c20*/  IMAD.SHL.U32 R152, R18, 0x8, RZ ;  /* 0x0000000812987824 */ /* 0x000fe200078e00ff */
[----:B------:R-:W-:-:S02]  /*0c30*/  SHF.R.S32.HI R7, RZ, 0x4, R6 ;  /* 0x00000004ff077819 */ /* 0x000fc40000011406 */
[----:B------:R-:W-:Y:S01]  /*0c40*/  SHF.R.S32.HI R3, RZ, 0x1f, R20 ;  /* 0x0000001fff037819 */ /* 0x000fe20000011414 */
[----:B------:R-:W-:Y:S01]  /*0c50*/  VIADD R12, R152, 0x20 ;  /* 0x00000020980c7836 */ /* 0x000fe20000000000 */
[----:B------:R-:W-:Y:S01]  /*0c60*/  SHF.R.S32.HI R23, RZ, 0x7, R2 ;  /* 0x00000007ff177819 */ /* 0x000fe20000011402 */
[----:B------:R-:W-:Y:S01]  /*0c70*/  IMAD.IADD R5, R22, 0x1, -R5 ;  /* 0x0000000116057824 */ /* 0x000fe200078e0a05 */
[----:B------:R-:W-:Y:S02]  /*0c80*/  LEA.HI R8, R3, R20, RZ, 0x2 ;  /* 0x0000001403087211 */ /* 0x000fe400078f10ff */
[----:B------:R0:W-:Y:S01]  /*0c90*/  STL [R1+0xc], R12 ;  /* 0x00000c0c01007387 */ /* 0x0001e20000100800 */
[----:B------:R-:W-:Y:S01]  /*0ca0*/  IMAD R13, R7, 0x8, R5 ;  /* 0x00000008070d7824 */ /* 0x000fe200078e0205 */
[----:B------:R-:W-:Y:S01]  /*0cb0*/  SHF.R.S32.HI R10, RZ, 0x2, R8 ;  /* 0x00000002ff0a7819 */ /* 0x000fe20000011408 */
[----:B------:R-:W-:Y:S01]  /*0cc0*/  IMAD.IADD R5, R152, 0x1, R12 ;  /* 0x0000000198057824 */ /* 0x000fe200078e020c */
[----:B------:R-:W2:Y:S01]  /*0cd0*/  LDL.LU R17, [R1+0x40] ;  /* 0x0000400001117983 */ /* 0x000ea20000300800 */
[----:B------:R-:W-:-:S02]  /*0ce0*/  SHF.R.S32.HI R11, RZ, 0x1f, R8 ;  /* 0x0000001fff0b7819 */ /* 0x000fc40000011408 */
[----:B------:R-:W-:Y:S02]  /*0cf0*/  SHF.R.S32.HI R4, RZ, 0x3, R4 ;  /* 0x00000003ff047819 */ /* 0x000fe40000011404 */
[----:B------:R-:W-:Y:S01]  /*0d00*/  LEA.HI R11, R11, R10, RZ, 0x3 ;  /* 0x0000000a0b0b7211 */ /* 0x000fe200078f18ff */
[----:B------:R-:W-:Y:S01]  /*0d10*/  IMAD.HI R2, R23, 0x55555556, RZ ;  /* 0x5555555617027827 */ /* 0x000fe200078e02ff */
[----:B0-----:R-:W-:Y:S02]  /*0d20*/  SHF.R.S32.HI R12, RZ, 0x1f, R5 ;  /* 0x0000001fff0c7819 */ /* 0x001fe40000011405 */
[----:B------:R-:W-:Y:S01]  /*0d30*/  LEA.HI R6, R6, R7, RZ, 0x1 ;  /* 0x0000000706067211 */ /* 0x000fe200078f08ff */
[----:B------:R-:W-:Y:S01]  /*0d40*/  IMAD.SHL.U32 R4, R4, 0x80, RZ ;  /* 0x0000008004047824 */ /* 0x000fe200078e00ff */
[----:B------:R-:W-:Y:S02]  /*0d50*/  LOP3.LUT R11, R11, 0xfffffff8, RZ, 0xc0, !PT ;  /* 0xfffffff80b0b7812 */ /* 0x000fe400078ec0ff */
[----:B------:R-:W-:-:S02]  /*0d60*/  LEA.HI R3, R3, R20, RZ, 0x5 ;  /* 0x0000001403037211 */ /* 0x000fc400078f28ff */
[-C--:B------:R-:W-:Y:S01]  /*0d70*/  LEA.HI R14, R12, R5.reuse, RZ, 0x4 ;  /* 0x000000050c0e7211 */ /* 0x080fe200078f20ff */
[----:B------:R-:W-:Y:S01]  /*0d80*/  IMAD.IADD R10, R10, 0x1, -R11 ;  /* 0x000000010a0a7824 */ /* 0x000fe200078e0a0b */
[----:B------:R-:W-:Y:S02]  /*0d90*/  LOP3.LUT R6, R6, 0x1ffffffe, RZ, 0xc0, !PT ;  /* 0x1ffffffe06067812 */ /* 0x000fe400078ec0ff */
[----:B------:R-:W-:Y:S02]  /*0da0*/  LEA.HI R5, R12, R5, RZ, 0x5 ;  /* 0x000000050c057211 */ /* 0x000fe400078f28ff */
[----:B------:R-:W-:Y:S02]  /*0db0*/  LEA.HI R2, R2, R2, RZ, 0x1 ;  /* 0x0000000202027211 */ /* 0x000fe400078f08ff */
[----:B------:R-:W-:Y:S02]  /*0dc0*/  SHF.R.S32.HI R3, RZ, 0x5, R3 ;  /* 0x00000005ff037819 */ /* 0x000fe40000011403 */
[----:B------:R-:W-:Y:S01]  /*0dd0*/  LOP3.LUT R157, R4, 0x80, RZ, 0xc0, !PT ;  /* 0x00000080049d7812 */ /* 0x000fe200078ec0ff */
[----:B------:R-:W-:Y:S01]  /*0de0*/  IMAD.IADD R6, R7, 0x1, -R6 ;  /* 0x0000000107067824 */ /* 0x000fe200078e0a06 */
[----:B------:R-:W-:Y:S01]  /*0df0*/  SHF.R.S32.HI R5, RZ, 0x5, R5 ;  /* 0x00000005ff057819 */ /* 0x000fe20000011405 */
[----:B------:R-:W-:Y:S01]  /*0e00*/  IMAD.SHL.U32 R13, R13, 0x20, RZ ;  /* 0x000000200d0d7824 */ /* 0x000fe200078e00ff */
[----:B------:R-:W-:Y:S01]  /*0e10*/  SHF.R.U32.HI R15, RZ, 0x3, R157 ;  /* 0x00000003ff0f7819 */ /* 0x000fe2000001169d */
[----:B------:R-:W-:Y:S01]  /*0e20*/  IMAD R2, R2, -0x3, R23 ;  /* 0xfffffffd02027824 */ /* 0x000fe200078e0217 */
[----:B------:R-:W-:Y:S01]  /*0e30*/  LOP3.LUT R4, R157, 0x10, R14, 0xf8, !PT ;  /* 0x000000109d047812 */ /* 0x000fe200078ef80e */
[----:B------:R-:W-:Y:S01]  /*0e40*/  IMAD R3, R3, 0x10, R10 ;  /* 0x0000001003037824 */ /* 0x000fe200078e020a */
[----:B------:R-:W-:Y:S01]  /*0e50*/  LEA.HI R0, R0, R21, RZ, 0x2 ;  /* 0x0000001500007211 */ /* 0x000fe200078f10ff */
[----:B------:R-:W-:Y:S01]  /*0e60*/  IMAD R5, R5, 0x1800, R13 ;  /* 0x0000180005057824 */ /* 0x000fe200078e020d */
[----:B------:R-:W-:Y:S01]  /*0e70*/  LOP3.LUT R4, R4, R15, RZ, 0x3c, !PT ;  /* 0x0000000f04047212 */ /* 0x000fe200078e3cff */
[----:B------:R-:W-:-:S02]  /*0e80*/  IMAD R6, R6, 0x8, R9 ;  /* 0x0000000806067824 */ /* 0x000fc400078e0209 */
[----:B------:R-:W-:Y:S01]  /*0e90*/  IMAD R3, R2, 0x40, R3 ;  /* 0x0000004002037824 */ /* 0x000fe200078e0203 */
[----:B------:R-:W-:Y:S01]  /*0ea0*/  LOP3.LUT R2, R0, 0xfffffffc, RZ, 0xc0, !PT ;  /* 0xfffffffc00027812 */ /* 0x000fe200078ec0ff */
[----:B------:R-:W-:Y:S01]  /*0eb0*/  STL [R1+0x10], R13 ;  /* 0x0000100d01007387 */ /* 0x000fe20000100800 */
[----:B------:R-:W-:-:S03]  /*0ec0*/  IADD3 R4, R16, R5, R4 ;  /* 0x0000000510047210 */ /* 0x000fc60007ffe004 */
[----:B------:R0:W-:Y:S01]  /*0ed0*/  STL [R1+0x88], R6 ;  /* 0x0000880601007387 */ /* 0x0001e20000100800 */
[----:B------:R-:W-:Y:S01]  /*0ee0*/  SHF.R.S32.HI R0, RZ, 0x2, R0 ;  /* 0x00000002ff007819 */ /* 0x000fe20000011400 */
[----:B------:R-:W-:Y:S02]  /*0ef0*/  VIADD R5, R152, 0x10 ;  /* 0x0000001098057836 */ /* 0x000fe40000000000 */
[----:B------:R1:W-:Y:S01]  /*0f00*/  STL [R1+0x7c], R4 ;  /* 0x00007c0401007387 */ /* 0x0003e20000100800 */
[----:B------:R-:W-:Y:S02]  /*0f10*/  IMAD.SHL.U32 R18, R18, 0x10, RZ ;  /* 0x0000001012127824 */ /* 0x000fe400078e00ff */
[----:B0-----:R-:W-:Y:S01]  /*0f20*/  IMAD.IADD R6, R21, 0x1, -R2 ;  /* 0x0000000115067824 */ /* 0x001fe200078e0a02 */
[----:B------:R-:W-:Y:S03]  /*0f30*/  STL [R1+0x80], R3 ;  /* 0x0000800301007387 */ /* 0x000fe60000100800 */
[C---:B-1----:R-:W-:Y:S01]  /*0f40*/  IMAD.SHL.U32 R4, R6.reuse, 0x8, RZ ;  /* 0x0000000806047824 */ /* 0x042fe200078e00ff */
[----:B------:R-:W-:Y:S01]  /*0f50*/  LEA.HI R0, R6, R6, RZ, 0x1 ;  /* 0x0000000606007211 */ /* 0x000fe200078f08ff */
[----:B------:R-:W-:Y:S01]  /*0f60*/  STL [R1+0x44], RZ ;  /* 0x000044ff01007387 */ /* 0x000fe20000100800 */
[----:B------:R-:W-:-:S02]  /*0f70*/  SHF.R.S32.HI R2, RZ, 0x1f, R22 ;  /* 0x0000001fff027819 */ /* 0x000fc40000011416 */
[----:B------:R-:W-:Y:S01]  /*0f80*/  LOP3.LUT R2, R0, 0x1ffffffe, RZ, 0xc0, !PT ;  /* 0x1ffffffe00027812 */ /* 0x000fe200078ec0ff */
[----:B------:R0:W-:Y:S01]  /*0f90*/  STL [R1+0x8], R5 ;  /* 0x0000080501007387 */ /* 0x0001e20000100800 */
[----:B------:R-:W-:Y:S02]  /*0fa0*/  LOP3.LUT R8, R8, 0x7ffffffc, RZ, 0xc0, !PT ;  /* 0x7ffffffc08087812 */ /* 0x000fe400078ec0ff */
[----:B------:R-:W-:Y:S01]  /*0fb0*/  LOP3.LUT R0, R157, 0x10, R18, 0xf8, !PT ;  /* 0x000000109d007812 */ /* 0x000fe200078ef812 */
[----:B------:R1:W-:Y:S02]  /*0fc0*/  STL [R1+0x30], R4 ;  /* 0x0000300401007387 */ /* 0x0003e40000100800 */
[----:B------:R-:W-:Y:S02]  /*0fd0*/  IMAD.IADD R8, R20, 0x1, -R8 ;  /* 0x0000000114087824 */ /* 0x000fe400078e0a08 */
[----:B0-----:R-:W-:Y:S01]  /*0fe0*/  VIADD R5, R4, 0x20 ;  /* 0x0000002004057836 */ /* 0x001fe20000000000 */
[----:B------:R-:W-:Y:S01]  /*0ff0*/  LOP3.LUT R0, R0, R15, RZ, 0x3c, !PT ;  /* 0x0000000f00007212 */ /* 0x000fe200078e3cff */
[----:B-1----:R-:W-:-:S03]  /*1000*/  VIADD R4, R4, 0x40 ;  /* 0x0000004004047836 */ /* 0x002fc60000000000 */
[----:B------:R0:W-:Y:S01]  /*1010*/  STL [R1+0x50], R5 ;  /* 0x0000500501007387 */ /* 0x0001e20000100800 */
[----:B------:R-:W-:Y:S01]  /*1020*/  SHF.R.S32.HI R7, RZ, 0x1f, R5 ;  /* 0x0000001fff077819 */ /* 0x000fe20000011405 */
[----:B------:R-:W-:Y:S02]  /*1030*/  IMAD.IADD R2, R6, 0x1, -R2 ;  /* 0x0000000106027824 */ /* 0x000fe400078e0a02 */
[----:B------:R1:W-:Y:S01]  /*1040*/  STL [R1+0x5c], R4 ;  /* 0x00005c0401007387 */ /* 0x0003e20000100800 */
[----:B------:R-:W-:Y:S01]  /*1050*/  IMAD.SHL.U32 R6, R8, 0x2, RZ ;  /* 0x0000000208067824 */ /* 0x000fe200078e00ff */
[----:B0-----:R-:W-:Y:S02]  /*1060*/  SHF.R.S32.HI R5, RZ, 0x1f, R4 ;  /* 0x0000001fff057819 */ /* 0x001fe40000011404 */
[----:B------:R0:W-:Y:S01]  /*1070*/  STL [R1+0x90], R7 ;  /* 0x0000900701007387 */ /* 0x0001e20000100800 */
[----:B-1----:R-:W-:Y:S01]  /*1080*/  IMAD.IADD R4, R13, 0x1, R0 ;  /* 0x000000010d047824 */ /* 0x002fe200078e0200 */
[----:B------:R-:W-:-:S02]  /*1090*/  SHF.R.S32.HI R0, RZ, 0x4, R14 ;  /* 0x00000004ff007819 */ /* 0x000fc4000001140e */
[----:B------:R1:W-:Y:S04]  /*10a0*/  STL [R1+0x8c], R5 ;  /* 0x00008c0501007387 */ /* 0x0003e80000100800 */
[----:B------:R-:W-:Y:S01]  /*10b0*/  STL [R1+0x34], R6 ;  /* 0x0000340601007387 */ /* 0x000fe20000100800 */
[----:B0-----:R-:W-:-:S03]  /*10c0*/  VIADD R7, R6, 0x40 ;  /* 0x0000004006077836 */ /* 0x001fc60000000000 */
[----:B------:R0:W-:Y:S01]  /*10d0*/  STL [R1+0x28], R4 ;  /* 0x0000280401007387 */ /* 0x0001e20000100800 */
[----:B-1----:R-:W-:-:S03]  /*10e0*/  VIADD R5, R6, 0x48 ;  /* 0x0000004806057836 */ /* 0x002fc60000000000 */
[----:B------:R1:W-:Y:S01]  /*10f0*/  STL [R1+0x6c], R0 ;  /* 0x00006c0001007387 */ /* 0x0003e20000100800 */
[----:B0-----:R-:W-:-:S03]  /*1100*/  VIADD R4, R6, 0x50 ;  /* 0x0000005006047836 */ /* 0x001fc60000000000 */
[----:B------:R0:W-:Y:S01]  /*1110*/  STL [R1+0x68], R5 ;  /* 0x0000680501007387 */ /* 0x0001e20000100800 */
[----:B-1----:R-:W-:Y:S01]  /*1120*/  VIADD R0, R6, 0x58 ;  /* 0x0000005806007836 */ /* 0x002fe20000000000 */
[----:B------:R-:W-:Y:S02]  /*1130*/  SHF.R.S32.HI R6, RZ, 0x1f, R5 ;  /* 0x0000001fff067819 */ /* 0x000fe40000011405 */
[----:B------:R-:W-:Y:S04]  /*1140*/  STL [R1+0x58], R7 ;  /* 0x0000580701007387 */ /* 0x000fe80000100800 */
[----:B------:R1:W-:Y:S01]  /*1150*/  STL [R1+0x64], R4 ;  /* 0x0000640401007387 */ /* 0x0003e20000100800 */
[----:B0-----:R-:W-:-:S03]  /*1160*/  SHF.R.S32.HI R5, RZ, 0x1f, R4 ;  /* 0x0000001fff057819 */ /* 0x001fc60000011404 */
[----:B------:R-:W-:Y:S04]  /*1170*/  STL [R1+0x78], R6 ;  /* 0x0000780601007387 */ /* 0x000fe80000100800 */
[----:B------:R0:W-:Y:S01]  /*1180*/  STL [R1+0x60], R0 ;  /* 0x0000600001007387 */ /* 0x0001e20000100800 */
[----:B-1----:R-:W-:-:S03]  /*1190*/  SHF.R.S32.HI R4, RZ, 0x1f, R0 ;  /* 0x0000001fff047819 */ /* 0x002fc60000011400 */
[----:B------:R1:W-:Y:S01]  /*11a0*/  STL [R1+0x74], R5 ;  /* 0x0000740501007387 */ /* 0x0003e20000100800 */
[----:B0-----:R-:W-:-:S05]  /*11b0*/  IMAD R0, R2, 0x8, R3 ;  /* 0x0000000802007824 */ /* 0x001fca00078e0203 */
[----:B------:R1:W-:Y:S04]  /*11c0*/  STL [R1+0x84], R0 ;  /* 0x0000840001007387 */ /* 0x0003e80000100800 */
[----:B------:R1:W-:Y:S01]  /*11d0*/  STL [R1+0x70], R4 ;  /* 0x0000700401007387 */ /* 0x0003e20000100800 */
[----:B------:R-:W-:Y:S02]  /*11e0*/  IMAD.MOV.U32 R23, RZ, RZ, RZ ;  /* 0x000000ffff177224 */ /* 0x000fe400078e00ff */
[----:B------:R-:W-:Y:S02]  /*11f0*/  IMAD.MOV.U32 R156, RZ, RZ, RZ ;  /* 0x000000ffff9c7224 */ /* 0x000fe400078e00ff */
[----:B------:R-:W-:Y:S01]  /*1200*/  IMAD.MOV.U32 R154, RZ, RZ, RZ ;  /* 0x000000ffff9a7224 */ /* 0x000fe200078e00ff */
[----:B--2---:R-:W-:Y:S01]  /*1210*/  LOP3.LUT R155, R17, 0x1, RZ, 0xfc, !PT ;  /* 0x00000001119b7812 */ /* 0x004fe200078efcff */
[----:B-1----:R-:W-:-:S07]  /*1220*/  IMAD.MOV.U32 R17, RZ, RZ, RZ ;  /* 0x000000ffff117224 */ /* 0x002fce00078e00ff */
.L_x_438:
[----:B012-4-:R-:W0:Y:S01]  /*1230*/  LDC.64 R2, c[0x0][0xc88] ;  /* 0x00032200ff027b82 */ /* 0x017e220000000a00 */
[----:B------:R-:W-:Y:S01]  /*1240*/  ULDC.64 UR4, c[0x0][0xa28] ;  /* 0x00028a0000047ab9 */ /* 0x000fe20000000a00 */
[----:B------:R-:W-:Y:S01]  /*1250*/  ULDC.64 UR8, c[0x0][0xa18] ;  /* 0x0002860000087ab9 */ /* 0x000fe20000000a00 */
[----:B------:R-:W-:Y:S01]  /*1260*/  ULDC.64 UR6, c[0x0][0xa08] ;  /* 0x0002820000067ab9 */ /* 0x000fe20000000a00 */
[----:B0-----:R-:W-:-:S05]  /*1270*/  IMAD.WIDE R2, R31, 0x4, R2 ;  /* 0x000000041f027825 */ /* 0x001fca00078e0202 */
[----:B------:R-:W2:Y:S01]  /*1280*/  LDG.E R34, desc[UR40][R2.64] ;  /* 0x0000002802227981 */ /* 0x000ea2000c1e1900 */
[----:B------:R-:W-:Y:S01]  /*1290*/  ISETP.NE.U32.AND P2, PT, RZ, UR4, PT ;  /* 0x00000004ff007c0c */ /* 0x000fe2000bf45070 */
[----:B------:R-:W-:Y:S01]  /*12a0*/  IMAD.MOV.U32 R9, RZ, RZ, RZ ;  /* 0x000000ffff097224 */ /* 0x000fe200078e00ff */
[----:B------:R-:W-:Y:S01]  /*12b0*/  ISETP.NE.U32.AND P1, PT, RZ, UR8, PT ;  /* 0x00000008ff007c0c */ /* 0x000fe2000bf25070 */
[----:B------:R-:W-:Y:S01]  /*12c0*/  IMAD.MOV.U32 R31, RZ, RZ, RZ ;  /* 0x000000ffff1f7224 */ /* 0x000fe200078e00ff */
[----:B------:R-:W-:Y:S02]  /*12d0*/  ISETP.NE.AND.EX P2, PT, RZ, UR5, PT, P2 ;  /* 0x00000005ff007c0c */ /* 0x000fe4000bf45320 */
[----:B------:R-:W-:Y:S02]  /*12e0*/  ISETP.NE.AND.EX P1, PT, RZ, UR9, PT, P1 ;  /* 0x00000009ff007c0c */ /* 0x000fe4000bf25310 */
[----:B------:R-:W-:-:S04]  /*12f0*/  ISETP.NE.U32.AND P0, PT, RZ, UR6, PT ;  /* 0x00000006ff007c0c */ /* 0x000fc8000bf05070 */
[----:B------:R-:W-:Y:S02]  /*1300*/  ISETP.NE.AND.EX P0, PT, RZ, UR7, PT, P0 ;  /* 0x00000007ff007c0c */ /* 0x000fe4000bf05300 */
[----:B--23--:R-:W-:Y:S01]  /*1310*/  SHF.R.S32.HI R0, RZ, 0x1f, R34 ;  /* 0x0000001fff007819 */ /* 0x00cfe20000011422 */
[C---:B------:R-:W-:Y:S02]  /*1320*/  IMAD.SHL.U32 R36, R34.reuse, 0x4, RZ ;  /* 0x0000000422247824 */ /* 0x040fe400078e00ff */
[C---:B------:R-:W-:Y:S01]  /*1330*/  @P2 LEA R2, P3, R34.reuse, UR4, 0x2 ;  /* 0x0000000422022c11 */ /* 0x040fe2000f8610ff */
[----:B------:R-:W-:Y:S01]  /*1340*/  STL [R1+0x2c], R34 ;  /* 0x00002c2201007387 */ /* 0x000fe20000100800 */
[C-C-:B------:R-:W-:Y:S02]  /*1350*/  SHF.L.U64.HI R35, R34.reuse, 0x2, R0.reuse ;  /* 0x0000000222237819 */ /* 0x140fe40000010200 */
[----:B------:R-:W-:Y:S01]  /*1360*/  @P2 LEA.HI.X R3, R34, UR5, R0, 0x2, P3 ;  /* 0x0000000522032c11 */ /* 0x000fe200098f1400 */
[----:B------:R-:W-:Y:S01]  /*1370*/  ULDC UR4, c[0x0][0x288] ;  /* 0x0000a20000047ab9 */ /* 0x000fe20000000800 */
[C---:B------:R-:W-:Y:S01]  /*1380*/  IADD3 R6, P4, R36.reuse, UR6, RZ ;  /* 0x0000000624067c10 */ /* 0x040fe2000ff9e0ff */
[----:B------:R0:W-:Y:S04]  /*1390*/  STL [R1+0x48], R0 ;  /* 0x0000480001007387 */ /* 0x0001e80000100800 */
[----:B-----5:R1:W5:Y:S01]  /*13a0*/  @P2 LDG.E R9, desc[UR40][R2.64] ;  /* 0x0000002802092981 */ /* 0x020362000c1e1900 */
[----:B------:R-:W-:Y:S01]  /*13b0*/  @P1 IADD3 R4, P2, R36, UR8, RZ ;  /* 0x0000000824041c10 */ /* 0x000fe2000ff5e0ff */
[----:B------:R-:W-:Y:S01]  /*13c0*/  IMAD.U32 R24, RZ, RZ, UR4 ;  /* 0x00000004ff187e24 */ /* 0x000fe2000f8e00ff */
[C---:B------:R-:W-:Y:S01]  /*13d0*/  IADD3.X R7, R35.reuse, UR7, RZ, P4, !PT ;  /* 0x0000000723077c10 */ /* 0x040fe2000a7fe4ff */
[----:B------:R2:W-:Y:S01]  /*13e0*/  STL [R1+0x3c], R36 ;  /* 0x00003c2401007387 */ /* 0x0005e20000100800 */
[----:B------:R-:W-:Y:S01]  /*13f0*/  @P1 IADD3.X R5, R35, UR9, RZ, P2, !PT ;  /* 0x0000000923051c10 */ /* 0x000fe200097fe4ff */
[----:B------:R-:W-:Y:S01]  /*1400*/  ULDC.64 UR4, c[0x0][0x418] ;  /* 0x0001060000047ab9 */ /* 0x000fe20000000a00 */
[----:B------:R-:W-:Y:S01]  /*1410*/  LOP3.LUT R33, R30, 0xffff, RZ, 0xc0, !PT ;  /* 0x0000ffff1e217812 */ /* 0x000fe200078ec0ff */
[----:B------:R2:W5:Y:S01]  /*1420*/  @P0 LDG.E R31, desc[UR40][R6.64] ;  /* 0x00000028061f0981 */ /* 0x000562000c1e1900 */
[----:B------:R-:W-:-:S03]  /*1430*/  ULDC.64 UR8, c[0x0][0xa20] ;  /* 0x0002880000087ab9 */ /* 0x000fc60000000a00 */
[----:B------:R2:W5:Y:S04]  /*1440*/  @P1 LDG.E R24, desc[UR40][R4.64] ;  /* 0x0000002804181981 */ /* 0x000568000c1e1900 */
[----:B------:R2:W-:Y:S04]  /*1450*/  STL [R1+0x40], R35 ;  /* 0x0000402301007387 */ /* 0x0005e80000100800 */
[----:B------:R2:W-:Y:S04]  /*1460*/  STL [R1+0x4c], R29 ;  /* 0x00004c1d01007387 */ /* 0x0005e80000100800 */
[----:B------:R2:W-:Y:S01]  /*1470*/  STL [R1+0x18], R33 ;  /* 0x0000182101007387 */ /* 0x0005e20000100800 */
[----:B------:R-:W-:Y:S01]  /*1480*/  UISETP.NE.U32.AND UP0, UPT, UR4, URZ, UPT ;  /* 0x0000003f0400728c */ /* 0x000fe2000bf05070 */
[----:B-1----:R-:W-:-:S02]  /*1490*/  LOP3.LUT R2, R30, 0xff000000, RZ, 0xc0, !PT ;  /* 0xff0000001e027812 */ /* 0x002fc400078ec0ff */
[----:B------:R-:W-:Y:S01]  /*14a0*/  ULDC UR4, c[0x0][0x424] ;  /* 0x0001090000047ab9 */ /* 0x000fe20000000800 */
[----:B------:R-:W-:Y:S01]  /*14b0*/  UISETP.NE.AND.EX UP0, UPT, UR5, URZ, UPT, UP0 ;  /* 0x0000003f0500728c */ /* 0x000fe2000bf05300 */
[----:B------:R-:W-:Y:S02]  /*14c0*/  ISETP.NE.U32.AND P2, PT, RZ, UR8, PT ;  /* 0x00000008ff007c0c */ /* 0x000fe4000bf45070 */
[----:B------:R-:W-:Y:S01]  /*14d0*/  ULDC UR5, c[0x0][0x2f0] ;  /* 0x0000bc0000057ab9 */ /* 0x000fe20000000800 */
[----:B------:R-:W-:Y:S01]  /*14e0*/  USEL UR4, UR4, 0x1, UP0 ;  /* 0x0000000104047887 */ /* 0x000fe20008000000 */
[----:B0-----:R-:W-:Y:S02]  /*14f0*/  LOP3.LUT R0, R30, 0xff0000, RZ, 0xc0, !PT ;  /* 0x00ff00001e007812 */ /* 0x001fe400078ec0ff */
[----:B------:R-:W-:Y:S01]  /*1500*/  SHF.R.U32.HI R3, RZ, 0x8, R2 ;  /* 0x00000008ff037819 */ /* 0x000fe20000011602 */
[----:B------:R-:W-:Y:S01]  /*1510*/  UIMAD UR4, UR4, UR5, URZ ;  /* 0x00000005040472a4 */ /* 0x000fe2000f8e023f */
[----:B------:R-:W-:-:S02]  /*1520*/  ISETP.NE.AND.EX P2, PT, RZ, UR9, PT, P2 ;  /* 0x00000009ff007c0c */ /* 0x000fc4000bf45320 */
[----:B------:R-:W-:Y:S01]  /*1530*/  ULDC UR5, c[0x0][0x348] ;  /* 0x0000d20000057ab9 */ /* 0x000fe20000000800 */
[----:B------:R-:W-:Y:S01]  /*1540*/  LEA.HI R8, R0, R3, RZ, 0x10 ;  /* 0x0000000300087211 */ /* 0x000fe200078f80ff */
[----:B--2---:R-:W-:Y:S09]  /*1550*/  @P1 BRA `(.L_x_317) ;  /* 0x0000000000241947 */ /* 0x004ff20003800000 */
[----:B------:R-:W-:Y:S02]  /*1560*/  ULDC.64 UR6, c[0x0][0xa00] ;  /* 0x0002800000067ab9 */ /* 0x000fe40000000a00 */
[----:B------:R-:W-:-:S04]  /*1570*/  ISETP.NE.U32.AND P1, PT, RZ, UR6, PT ;  /* 0x00000006ff007c0c */ /* 0x000fc8000bf25070 */
[----:B------:R-:W-:-:S13]  /*1580*/  ISETP.NE.AND.EX P1, PT, RZ, UR7, PT, P1 ;  /* 0x00000007ff007c0c */ /* 0x000fda000bf25310 */
[----:B------:R-:W-:Y:S05]  /*1590*/  @!P1 BRA `(.L_x_317) ;  /* 0x0000000000149947 */ /* 0x000fea0003800000 */
[----:B------:R-:W0:Y:S02]  /*15a0*/  LDC.64 R2, c[0x0][0xa00] ;  /* 0x00028000ff027b82 */ /* 0x000e240000000a00 */
[----:B0-----:R-:W-:-:S05]  /*15b0*/  IMAD.WIDE R2, R34, 0x4, R2 ;  /* 0x0000000422027825 */ /* 0x001fca00078e0202 */
[----:B-----5:R-:W2:Y:S04]  /*15c0*/  LDG.E R24, desc[UR40][R2.64] ;  /* 0x0000002802187981 */ /* 0x020ea8000c1e1900 */
[----:B------:R-:W2:Y:S02]  /*15d0*/  LDG.E R5, desc[UR40][R2.64+0x4] ;  /* 0x0000042802057981 */ /* 0x000ea4000c1e1900 */
[----:B--2---:R-:W-:-:S07]  /*15e0*/  IMAD.IADD R24, R5, 0x1, -R24 ;  /* 0x0000000105187824 */ /* 0x004fce00078e0a18 */
.L_x_317:
[----:B------:R-:W-:Y:S02]  /*15f0*/  IMAD.U32 R28, RZ, RZ, UR5 ;  /* 0x00000005ff1c7e24 */ /* 0x000fe4000f8e00ff */
[----:B------:R-:W-:Y:S01]  /*1600*/  IMAD.U32 R30, RZ, RZ, UR4 ;  /* 0x00000004ff1e7e24 */ /* 0x000fe2000f8e00ff */
[----:B------:R-:W-:Y:S06]  /*1610*/  @!P2 BRA `(.L_x_318) ;  /* 0x000000000010a947 */ /* 0x000fec0003800000 */
[----:B------:R-:W-:-:S04]  /*1620*/  IADD3 R2, P0, R36, UR8, RZ ;  /* 0x0000000824027c10 */ /* 0x000fc8000ff1e0ff */
[----:B------:R-:W-:-:S05]  /*1630*/  IADD3.X R3, R35, UR9, RZ, P0, !PT ;  /* 0x0000000923037c10 */ /* 0x000fca00087fe4ff */
[----:B------:R0:W5:Y:S01]  /*1640*/  LDG.E R30, desc[UR40][R2.64] ;  /* 0x00000028021e7981 */ /* 0x000162000c1e1900 */
[----:B------:R-:W-:Y:S05]  /*1650*/  BRA `(.L_x_319) ;  /* 0x0000000000107947 */ /* 0x000fea0003800000 */
.L_x_318:
[----:B------:R-:W-:Y:S05]  /*1660*/  @!P0 BRA `(.L_x_319) ;  /* 0x00000000000c8947 */ /* 0x000fea0003800000 */
[----:B------:R-:W2:Y:S04]  /*1670*/  LDG.E R3, desc[UR40][R6.64] ;  /* 0x0000002806037981 */ /* 0x000ea8000c1e1900 */
[----:B------:R-:W2:Y:S02]  /*1680*/  LDG.E R30, desc[UR40][R6.64+0x4] ;  /* 0x00000428061e7981 */ /* 0x000ea4000c1e1900 */
[----:B--2---:R-:W-:-:S07]  /*1690*/  IMAD.IADD R30, R30, 0x1, -R3 ;  /* 0x000000011e1e7824 */ /* 0x004fce00078e0a03 */
.L_x_319:
[----:B------:R-:W-:Y:S01]  /*16a0*/  ULDC.64 UR4, c[0x0][0xa10] ;  /* 0x0002840000047ab9 */ /* 0x000fe20000000a00 */
[----:B------:R-:W2:Y:S01]  /*16b0*/  LDL.LU R32, [R1+0x14] ;  /* 0x0000140001207983 */ /* 0x000ea20000300800 */
[----:B------:R-:W-:-:S04]  /*16c0*/  ISETP.NE.U32.AND P0, PT, RZ, UR4, PT ;  /* 0x00000004ff007c0c */ /* 0x000fc8000bf05070 */
[----:B------:R-:W-:Y:S01]  /*16d0*/  ISETP.NE.AND.EX P0, PT, RZ, UR5, PT, P0 ;  /* 0x00000005ff007c0c */ /* 0x000fe2000bf05300 */
[----:B------:R-:W-:Y:S02]  /*16e0*/  ULDC.64 UR4, c[0x0][0xa30] ;  /* 0x00028c0000047ab9 */ /* 0x000fe40000000a00 */
[----:B------:R-:W-:-:S10]  /*16f0*/  ISETP.NE.U32.AND P1, PT, RZ, UR4, PT ;  /* 0x00000004ff007c0c */ /* 0x000fd4000bf25070 */
[----:B0-----:R-:W0:Y:S02]  /*1700*/  @P0 LDC.64 R2, c[0x0][0xa10] ;  /* 0x00028400ff020b82 */ /* 0x001e240000000a00 */
[----:B0-----:R-:W-:-:S05]  /*1710*/  @P0 IMAD.WIDE R2, R34, 0x4, R2 ;  /* 0x0000000422020825 */ /* 0x001fca00078e0202 */
[----:B------:R-:W3:Y:S04]  /*1720*/  @P0 LDG.E R0, desc[UR40][R2.64] ;  /* 0x0000002802000981 */ /* 0x000ee8000c1e1900 */
[----:B------:R-:W3:Y:S01]  /*1730*/  @P0 LDG.E R7, desc[UR40][R2.64+0x4] ;  /* 0x0000042802070981 */ /* 0x000ee2000c1e1900 */
[----:B------:R-:W-:Y:S01]  /*1740*/  ISETP.NE.AND.EX P1, PT, RZ, UR5, PT, P1 ;  /* 0x00000005ff007c0c */ /* 0x000fe2000bf25310 */
[----:B-----5:R-:W-:-:S12]  /*1750*/  IMAD.MOV.U32 R26, RZ, RZ, R30 ;  /* 0x000000ffff1a7224 */ /* 0x020fd800078e001e */
[----:B------:R-:W-:-:S04]  /*1760*/  @P1 IADD3 R4, P2, R36, UR4, RZ ;  /* 0x0000000424041c10 */ /* 0x000fc8000ff5e0ff */
[----:B------:R-:W-:-:S05]  /*1770*/  @P1 IADD3.X R5, R35, UR5, RZ, P2, !PT ;  /* 0x0000000523051c10 */ /* 0x000fca00097fe4ff */
[----:B------:R0:W5:Y:S01]  /*1780*/  @P1 LDG.E R26, desc[UR40][R4.64] ;  /* 0x00000028041a1981 */ /* 0x000162000c1e1900 */
[----:B------:R-:W-:Y:S01]  /*1790*/  IMAD.IADD R9, R30, 0x1, -R9 ;  /* 0x000000011e097824 */ /* 0x000fe200078e0a09 */
[----:B------:R-:W-:Y:S01]  /*17a0*/  LOP3.LUT R11, R8, 0xff, RZ, 0xc0, !PT ;  /* 0x000000ff080b7812 */ /* 0x000fe200078ec0ff */
[----:B------:R-:W-:Y:S01]  /*17b0*/  BSSY B0, `(.L_x_320) ;  /* 0x000002e000007945 */ /* 0x000fe20003800000 */
[----:B------:R-:W-:-:S03]  /*17c0*/  SHF.R.U32.HI R6, RZ, 0x10, R8 ;  /* 0x00000010ff067819 */ /* 0x000fc60000011608 */
[----:B------:R0:W-:Y:S04]  /*17d0*/  STL [R1+0x54], R11 ;  /* 0x0000540b01007387 */ /* 0x0001e80000100800 */
[----:B------:R0:W-:Y:S01]  /*17e0*/  STL [R1+0x38], R6 ;  /* 0x0000380601007387 */ /* 0x0001e20000100800 */
[----:B--2---:R-:W-:Y:S01]  /*17f0*/  LOP3.LUT R32, R32, 0xfffffffd, RZ, 0xc0, !PT ;  /* 0xfffffffd20207812 */ /* 0x004fe200078ec0ff */
[----:B---3--:R-:W-:-:S04]  /*1800*/  @P0 IMAD.IADD R28, R7, 0x1, -R0 ;  /* 0x00000001071c0824 */ /* 0x008fc800078e0a00 */
[----:B------:R-:W-:-:S04]  /*1810*/  IMAD.IADD R89, R9, 0x1, R28 ;  /* 0x0000000109597824 */ /* 0x000fc800078e021c */
[C---:B------:R-:W-:Y:S01]  /*1820*/  VIADD R0, R89.reuse, 0x7f ;  /* 0x0000007f59007836 */ /* 0x040fe20000000000 */
[----:B------:R-:W-:-:S04]  /*1830*/  ISETP.GE.AND P3, PT, R89, 0x1, PT ;  /* 0x000000015900780c */ /* 0x000fc80003f66270 */
[----:B------:R-:W-:-:S04]  /*1840*/  SHF.R.S32.HI R3, RZ, 0x1f, R0 ;  /* 0x0000001fff037819 */ /* 0x000fc80000011400 */
[----:B------:R-:W-:Y:S01]  /*1850*/  LEA.HI R3, R3, R0, RZ, 0x7 ;  /* 0x0000000003037211 */ /* 0x000fe200078f38ff */
[----:B------:R-:W-:-:S03]  /*1860*/  IMAD.MOV.U32 R0, RZ, RZ, RZ ;  /* 0x000000ffff007224 */ /* 0x000fc600078e00ff */
[----:B------:R-:W-:Y:S02]  /*1870*/  SHF.R.S32.HI R25, RZ, 0x7, R3 ;  /* 0x00000007ff197819 */ /* 0x000fe40000011403 */
[----:B------:R-:W-:-:S05]  /*1880*/  @P3 LOP3.LUT R32, R32, 0x2, RZ, 0xfc, !PT ;  /* 0x0000000220203812 */ /* 0x000fca00078efcff */
[----:B------:R0:W-:Y:S01]  /*1890*/  STL [R1+0x14], R32 ;  /* 0x0000142001007387 */ /* 0x0001e20000100800 */
[----:B------:R-:W-:Y:S05]  /*18a0*/  @!P3 BRA `(.L_x_321) ;  /* 0x000000000078b947 */ /* 0x000fea0003800000 */
[----:B------:R-:W-:Y:S01]  /*18b0*/  ISETP.NE.AND P0, PT, R6, RZ, PT ;  /* 0x000000ff0600720c */ /* 0x000fe20003f05270 */
[----:B------:R-:W-:-:S03]  /*18c0*/  ULDC UR4, c[0x0][0x9f0] ;  /* 0x00027c0000047ab9 */ /* 0x000fc60000000800 */
[----:B0-----:R-:W-:-:S04]  /*18d0*/  SEL R6, R6, UR4, P0 ;  /* 0x0000000406067c07 */ /* 0x001fc80008000000 */
[-C--:B------:R-:W-:Y:S02]  /*18e0*/  IABS R5, R6.reuse ;  /* 0x0000000600057213 */ /* 0x080fe40000000000 */
[----:B------:R-:W-:Y:S02]  /*18f0*/  IADD3 R0, R25, -0x1, R6 ;  /* 0xffffffff19007810 */ /* 0x000fe40007ffe006 */
[----:B------:R-:W0:Y:S01]  /*1900*/  I2F.RP R4, R5 ;  /* 0x0000000500047306 */ /* 0x000e220000209400 */
[----:B------:R-:W-:-:S05]  /*1910*/  IABS R10, R6 ;  /* 0x00000006000a7213 */ /* 0x000fca0000000000 */
[----:B------:R-:W-:Y:S02]  /*1920*/  IMAD.MOV R10, RZ, RZ, -R10 ;  /* 0x000000ffff0a7224 */ /* 0x000fe400078e0a0a */
[----:B0-----:R-:W0:Y:S02]  /*1930*/  MUFU.RCP R4, R4 ;  /* 0x0000000400047308 */ /* 0x001e240000001000 */
[----:B0-----:R-:W-:Y:S01]  /*1940*/  VIADD R2, R4, 0xffffffe ;  /* 0x0ffffffe04027836 */ /* 0x001fe20000000000 */
[----:B------:R-:W-:Y:S02]  /*1950*/  IABS R4, R0 ;  /* 0x0000000000047213 */ /* 0x000fe40000000000 */
[----:B------:R-:W-:-:S03]  /*1960*/  LOP3.LUT R0, R0, R6, RZ, 0x3c, !PT ;  /* 0x0000000600007212 */ /* 0x000fc600078e3cff */
[----:B------:R0:W1:Y:S01]  /*1970*/  F2I.FTZ.U32.TRUNC.NTZ R3, R2 ;  /* 0x0000000200037305 */ /* 0x000062000021f000 */
[----:B------:R-:W-:Y:S01]  /*1980*/  ISETP.GE.AND P2, PT, R0, RZ, PT ;  /* 0x000000ff0000720c */ /* 0x000fe20003f46270 */
[----:B0-----:R-:W-:Y:S02]  /*1990*/  IMAD.MOV.U32 R2, RZ, RZ, RZ ;  /* 0x000000ffff027224 */ /* 0x001fe400078e00ff */
[----:B-1----:R-:W-:-:S04]  /*19a0*/  IMAD.MOV R8, RZ, RZ, -R3 ;  /* 0x000000ffff087224 */ /* 0x002fc800078e0a03 */
[----:B------:R-:W-:-:S04]  /*19b0*/  IMAD R7, R8, R5, RZ ;  /* 0x0000000508077224 */ /* 0x000fc800078e02ff */
[----:B------:R-:W-:-:S04]  /*19c0*/  IMAD.HI.U32 R3, R3, R7, R2 ;  /* 0x0000000703037227 */ /* 0x000fc800078e0002 */
[----:B------:R-:W-:Y:S02]  /*19d0*/  IMAD.MOV.U32 R2, RZ, RZ, R10 ;  /* 0x000000ffff027224 */ /* 0x000fe400078e000a */
[----:B------:R-:W-:-:S04]  /*19e0*/  IMAD.HI.U32 R3, R3, R4, RZ ;  /* 0x0000000403037227 */ /* 0x000fc800078e00ff */
[----:B------:R-:W-:-:S05]  /*19f0*/  IMAD R2, R3, R2, R4 ;  /* 0x0000000203027224 */ /* 0x000fca00078e0204 */
[----:B------:R-:W-:-:S13]  /*1a00*/  ISETP.GT.U32.AND P1, PT, R5, R2, PT ;  /* 0x000000020500720c */ /* 0x000fda0003f24070 */
[----:B------:R-:W-:Y:S02]  /*1a10*/  @!P1 IMAD.IADD R2, R2, 0x1, -R5 ;  /* 0x0000000102029824 */ /* 0x000fe400078e0a05 */
[----:B------:R-:W-:Y:S01]  /*1a20*/  @!P1 VIADD R3, R3, 0x1 ;  /* 0x0000000103039836 */ /* 0x000fe20000000000 */
[----:B------:R-:W-:Y:S02]  /*1a30*/  ISETP.NE.AND P1, PT, R6, RZ, PT ;  /* 0x000000ff0600720c */ /* 0x000fe40003f25270 */
[----:B------:R-:W-:-:S13]  /*1a40*/  ISETP.GE.U32.AND P0, PT, R2, R5, PT ;  /* 0x000000050200720c */ /* 0x000fda0003f06070 */
[----:B------:R-:W-:-:S04]  /*1a50*/  @P0 VIADD R3, R3, 0x1 ;  /* 0x0000000103030836 */ /* 0x000fc80000000000 */
[----:B------:R-:W-:-:S04]  /*1a60*/  IMAD.MOV.U32 R0, RZ, RZ, R3 ;  /* 0x000000ffff007224 */ /* 0x000fc800078e0003 */
[----:B------:R-:W-:Y:S01]  /*1a70*/  @!P2 IMAD.MOV R0, RZ, RZ, -R0 ;  /* 0x000000ffff00a224 */ /* 0x000fe200078e0a00 */
[----:B------:R-:W-:-:S07]  /*1a80*/  @!P1 LOP3.LUT R0, RZ, R6, RZ, 0x33, !PT ;  /* 0x00000006ff009212 */ /* 0x000fce00078e33ff */
.L_x_321:
[----:B------:R-:W-:Y:S05]  /*1a90*/  BSYNC B0 ;  /* 0x0000000000007941 */ /* 0x000fea0003800000 */
.L_x_320:
[----:B------:R-:W-:Y:S01]  /*1aa0*/  IMAD R2, R11, R0, RZ ;  /* 0x000000000b027224 */ /* 0x000fe200078e02ff */
[----:B------:R-:W-:-:S04]  /*1ab0*/  PLOP3.LUT P3, PT, PT, PT, PT, 0x80, 0x0 ;  /* 0x000000000000781c */ /* 0x000fc80003f6f070 */
[C---:B------:R-:W-:Y:S01]  /*1ac0*/  VIADDMNMX R0, R2.reuse, R0, R25, PT ;  /* 0x0000000002007246 */ /* 0x040fe20003800119 */
[----:B------:R-:W-:-:S04]  /*1ad0*/  IMAD R2, R2, 0x80, -R9 ;  /* 0x0000008002027824 */ /* 0x000fc800078e0a09 */
[----:B------:R-:W-:Y:S01]  /*1ae0*/  IMAD R3, R0, 0x80, -R9 ;  /* 0x0000008000037824 */ /* 0x000fe200078e0a09 */
[----:B------:R-:W-:-:S04]  /*1af0*/  VIMNMX R2, RZ, R2, !PT ;  /* 0x00000002ff027248 */ /* 0x000fc80007fe0100 */
[----:B------:R-:W-:Y:S02]  /*1b00*/  VIMNMX R3, R3, R28, PT ;  /* 0x0000001c03037248 */ /* 0x000fe40003fe0100 */
[----:B------:R-:W-:Y:S02]  /*1b10*/  SHF.R.U32.HI R27, RZ, 0x7, R2 ;  /* 0x00000007ff1b7819 */ /* 0x000fe40000011602 */
[----:B------:R-:W-:-:S03]  /*1b20*/  ISETP.GT.AND P0, PT, R3, R2, PT ;  /* 0x000000020300720c */ /* 0x000fc60003f04270 */
[----:B------:R-:W-:-:S10]  /*1b30*/  IMAD.MOV.U32 R2, RZ, RZ, R27 ;  /* 0x000000ffff027224 */ /* 0x000fd400078e001b */
[----:B------:R-:W-:-:S05]  /*1b40*/  @P0 VIADD R0, R3, 0x7f ;  /* 0x0000007f03000836 */ /* 0x000fca0000000000 */
[----:B------:R-:W-:-:S04]  /*1b50*/  @P0 SHF.R.S32.HI R3, RZ, 0x1f, R0 ;  /* 0x0000001fff030819 */ /* 0x000fc80000011400 */
[----:B------:R-:W-:-:S04]  /*1b60*/  @P0 LEA.HI R3, R3, R0, RZ, 0x7 ;  /* 0x0000000003030211 */ /* 0x000fc800078f38ff */
[----:B------:R-:W-:-:S04]  /*1b70*/  @P0 SHF.R.S32.HI R2, RZ, 0x7, R3 ;  /* 0x00000007ff020819 */ /* 0x000fc80000011403 */
[----:B------:R-:W-:-:S13]  /*1b80*/  ISETP.GT.AND P0, PT, R2, R27, PT ;  /* 0x0000001b0200720c */ /* 0x000fda0003f04270 */
[----:B------:R-:W-:Y:S05]  /*1b90*/  @!P0 BRA `(.L_x_322) ;  /* 0x0000004c00408947 */ /* 0x000fea0003800000 */
[----:B------:R-:W-:Y:S01]  /*1ba0*/  VIADD R0, R16, 0x13800 ;  /* 0x0001380010007836 */ /* 0x000fe20000000000 */
[----:B------:R-:W-:Y:S04]  /*1bb0*/  BSSY B6, `(.L_x_323) ;  /* 0x0000013000067945 */ /* 0x000fe80003800000 */
[----:B------:R-:W-:-:S13]  /*1bc0*/  LOP3.LUT P0, RZ, R0, 0x9f, RZ, 0xc0, !PT ;  /* 0x0000009f00ff7812 */ /* 0x000fda000780c0ff */
[----:B------:R-:W-:Y:S05]  /*1bd0*/  @!P0 BRA `(.L_x_324) ;  /* 0x0000000000408947 */ /* 0x000fea0003800000 */
[----:B------:R-:W-:Y:S01]  /*1be0*/  MOV R0, 0x0 ;  /* 0x0000000000007802 */ /* 0x000fe20000000f00 */
[----:B------:R-:W-:Y:S01]  /*1bf0*/  ULDC.64 UR4, c[0x4][0x98] ;  /* 0x0100260000047ab9 */ /* 0x000fe20000000a00 */
[----:B------:R-:W-:Y:S01]  /*1c00*/  ULDC.64 UR6, c[0x4][0x20] ;  /* 0x0100080000067ab9 */ /* 0x000fe20000000a00 */
[----:B0-----:R-:W-:Y:S01]  /*1c10*/  IMAD.U32 R4, RZ, RZ, UR4 ;  /* 0x00000004ff047e24 */ /* 0x001fe2000f8e00ff */
        /* <DEDUP_REMOVED lines=11> */
[----:B-1---5:R-:W-:Y:S05]  /*1cd0*/  CALL.ABS.NOINC R14 ;  /* 0x000000000e007343 */ /* 0x022fea0003c00000 */
.L_x_324:
[----:B------:R-:W-:Y:S05]  /*1ce0*/  BSYNC B6 ;  /* 0x0000000000067941 */ /* 0x000fea0003800000 */
.L_x_323:
        /* <DEDUP_REMOVED lines=20> */
.L_x_326:
[----:B------:R-:W-:Y:S05]  /*1e30*/  BSYNC B6 ;  /* 0x0000000000067941 */ /* 0x000fea0003800000 */
.L_x_325:
[----:B------:R-:W-:Y:S01]  /*1e40*/  ULDC.64 UR4, c[0x0][0x9f8] ;  /* 0x00027e0000047ab9 */ /* 0x000fe20000000a00 */
[----:B------:R-:W-:Y:S01]  /*1e50*/  IMAD.MOV.U32 R0, RZ, RZ, R34 ;  /* 0x000000ffff007224 */ /* 0x000fe200078e0022 */
[----:B------:R-:W-:Y:S01]  /*1e60*/  ISETP.NE.U32.AND P0, PT, RZ, UR4, PT ;  /* 0x00000004ff007c0c */ /* 0x000fe2000bf05070 */
[----:B0-----:R-:W0:Y:S01]  /*1e70*/  LDC.64 R6, c[0x0][0x300] ;  /* 0x0000c000ff067b82 */ /* 0x001e220000000a00 */
[----:B------:R-:W-:Y:S01]  /*1e80*/  IMAD.IADD R31, R31, 0x1, R30 ;  /* 0x000000011f1f7824 */ /* 0x000fe200078e021e */
[----:B------:R-:W-:Y:S01]  /*1e90*/  ULDC.64 UR8, c[0x0][0xa08] ;  /* 0x0002820000087ab9 */ /* 0x000fe20000000a00 */
[----:B------:R-:W-:Y:S01]  /*1ea0*/  ISETP.NE.AND.EX P0, PT, RZ, UR5, PT, P0 ;  /* 0x00000005ff007c0c */ /* 0x000fe2000bf05300 */
[----:B------:R-:W-:-:S04]  /*1eb0*/  ULDC.64 UR6, c[0x0][0x330] ;  /* 0x0000cc0000067ab9 */ /* 0x000fc80000000a00 */
[----:B------:R-:W1:Y:S08]  /*1ec0*/  LDC R63, c[0x0][0x3f4] ;  /* 0x0000fd00ff3f7b82 */ /* 0x000e700000000800 */
[----:B------:R-:W-:Y:S01]  /*1ed0*/  @P0 IADD3 R4, P1, R36, UR4, RZ ;  /* 0x0000000424040c10 */ /* 0x000fe2000ff3e0ff */
[----:B------:R-:W2:Y:S03]  /*1ee0*/  LDC.64 R64, c[0x0][0x408] ;  /* 0x00010200ff407b82 */ /* 0x000ea60000000a00 */
[----:B------:R-:W-:Y:S01]  /*1ef0*/  @P0 IADD3.X R5, R35, UR5, RZ, P1, !PT ;  /* 0x0000000523050c10 */ /* 0x000fe20008ffe4ff */
[----:B------:R-:W-:-:S04]  /*1f00*/  ULDC.64 UR4, c[0x0][0x308] ;  /* 0x0000c20000047ab9 */ /* 0x000fc80000000a00 */
[----:B------:R3:W4:Y:S01]  /*1f10*/  @P0 LDG.E R0, desc[UR40][R4.64] ;  /* 0x0000002804000981 */ /* 0x000722000c1e1900 */
[----:B------:R-:W-:Y:S01]  /*1f20*/  SHF.R.S32.HI R20, RZ, 0x1f, R22 ;  /* 0x0000001fff147819 */ /* 0x000fe20000011416 */
[-C--:B0-----:R-:W-:Y:S01]  /*1f30*/  IMAD.WIDE.U32 R8, R31, R6.reuse, RZ ;  /* 0x000000061f087225 */ /* 0x081fe200078e00ff */
[----:B------:R-:W-:Y:S02]  /*1f40*/  SHF.R.S32.HI R3, RZ, 0x1f, R31 ;  /* 0x0000001fff037819 */ /* 0x000fe4000001141f */
[----:B------:R-:W-:Y:S01]  /*1f50*/  ISETP.NE.U32.AND P0, PT, RZ, UR8, PT ;  /* 0x00000008ff007c0c */ /* 0x000fe2000bf05070 */
[-C--:B------:R-:W-:Y:S01]  /*1f60*/  IMAD R14, R20, R6.reuse, RZ ;  /* 0x00000006140e7224 */ /* 0x080fe200078e02ff */
[----:B------:R-:W-:Y:S01]  /*1f70*/  SHF.R.S32.HI R19, RZ, 0x1f, R18 ;  /* 0x0000001fff137819 */ /* 0x000fe20000011412 */
[----:B------:R-:W-:Y:S01]  /*1f80*/  IMAD R10, R3, R6, RZ ;  /* 0x00000006030a7224 */ /* 0x000fe200078e02ff */
[----:B------:R-:W-:Y:S01]  /*1f90*/  ISETP.NE.AND.EX P0, PT, RZ, UR9, PT, P0 ;  /* 0x00000009ff007c0c */ /* 0x000fe2000bf05300 */
[-C--:B------:R-:W-:Y:S01]  /*1fa0*/  IMAD R75, R22, R7.reuse, R14 ;  /* 0x00000007164b7224 */ /* 0x080fe200078e020e */
[----:B------:R-:W-:Y:S01]  /*1fb0*/  SHF.R.S32.HI R153, RZ, 0x1f, R152 ;  /* 0x0000001fff997819 */ /* 0x000fe20000011498 */
[----:B------:R-:W4:Y:S01]  /*1fc0*/  LDL R14, [R1+0x10] ;  /* 0x00001000010e7983 */ /* 0x000f220000100800 */
[----:B------:R-:W-:-:S02]  /*1fd0*/  IMAD R11, R31, R7, R10 ;  /* 0x000000071f0b7224 */ /* 0x000fc400078e020a */
[----:B------:R-:W-:Y:S02]  /*1fe0*/  VIADD R82, R18, 0x20 ;  /* 0x0000002012527836 */ /* 0x000fe40000000000 */
[----:B------:R-:W-:Y:S02]  /*1ff0*/  IMAD.IADD R9, R9, 0x1, R11 ;  /* 0x0000000109097824 */ /* 0x000fe400078e020b */
[----:B------:R-:W-:Y:S01]  /*2000*/  IMAD.MOV.U32 R21, RZ, RZ, R32 ;  /* 0x000000ffff157224 */ /* 0x000fe200078e0020 */
[----:B-1----:R-:W-:Y:S01]  /*2010*/  ISETP.GE.AND P2, PT, R82, R63, PT ;  /* 0x0000003f5200720c */ /* 0x002fe20003f46270 */
[----:B---3--:R-:W-:-:S03]  /*2020*/  IMAD.WIDE.U32 R4, R33, UR4, R8 ;  /* 0x0000000421047c25 */ /* 0x008fc6000f8e0008 */
[----:B------:R-:W-:Y:S01]  /*2030*/  LOP3.LUT R21, R21, 0xfffffffe, RZ, 0xc0, !PT ;  /* 0xfffffffe15157812 */ /* 0x000fe200078ec0ff */
[----:B------:R-:W-:Y:S01]  /*2040*/  IMAD R59, R33, UR5, R5 ;  /* 0x00000005213b7c24 */ /* 0x000fe2000f8e0205 */
[----:B------:R-:W-:Y:S01]  /*2050*/  ULDC.64 UR4, c[0x0][0x310] ;  /* 0x0000c40000047ab9 */ /* 0x000fe20000000a00 */
[----:B------:R-:W-:Y:S02]  /*2060*/  IMAD.MOV.U32 R58, RZ, RZ, R4 ;  /* 0x000000ffff3a7224 */ /* 0x000fe400078e0004 */
[----:B------:R-:W-:-:S04]  /*2070*/  IMAD.WIDE.U32 R8, R22, R6, R18 ;  /* 0x0000000616087225 */ /* 0x000fc800078e0012 */
[----:B------:R-:W-:Y:S01]  /*2080*/  @P2 LOP3.LUT R21, R21, 0x1, RZ, 0xfc, !PT ;  /* 0x0000000115152812 */ /* 0x000fe200078efcff */
[----:B------:R-:W0:Y:S01]  /*2090*/  S2R R32, SR_TID.X ;  /* 0x0000000000207919 */ /* 0x000e220000002100 */
[----:B------:R-:W-:-:S03]  /*20a0*/  IMAD.WIDE.U32 R56, R33, UR6, R18 ;  /* 0x0000000621387c25 */ /* 0x000fc6000f8e0012 */
[----:B------:R1:W-:Y:S01]  /*20b0*/  STL [R1+0x14], R21 ;  /* 0x0000141501007387 */ /* 0x0003e20000100800 */
[----:B------:R-:W-:Y:S01]  /*20c0*/  IMAD R57, R33, UR7, R57 ;  /* 0x0000000721397c24 */ /* 0x000fe2000f8e0239 */
[----:B------:R-:W-:Y:S01]  /*20d0*/  ULDC.64 UR6, c[0x0][0x338] ;  /* 0x0000ce0000067ab9 */ /* 0x000fe20000000a00 */
[----:B------:R-:W-:Y:S01]  /*20e0*/  SHF.R.U32.HI R30, RZ, 0x3, R157 ;  /* 0x00000003ff1e7819 */ /* 0x000fe2000001169d */
[----:B--2---:R-:W-:-:S04]  /*20f0*/  IMAD.WIDE.U32 R50, R22, R64, R152 ;  /* 0x0000004016327225 */ /* 0x004fc800078e0098 */
[----:B------:R-:W-:Y:S01]  /*2100*/  IMAD.WIDE.U32 R48, R22, R64, R18 ;  /* 0x0000004016307225 */ /* 0x000fe200078e0012 */
[----:B------:R-:W-:-:S03]  /*2110*/  SHF.L.U64.HI R70, R6, 0x7, R7 ;  /* 0x0000000706467819 */ /* 0x000fc60000010207 */
[----:B------:R-:W-:Y:S02]  /*2120*/  VIADD R66, R18, 0x40 ;  /* 0x0000004012427836 */ /* 0x000fe40000000000 */
[----:B------:R-:W-:Y:S01]  /*2130*/  IMAD.SHL.U32 R69, R6, 0x80, RZ ;  /* 0x0000008006457824 */ /* 0x000fe200078e00ff */
[----:B----4-:R-:W-:Y:S02]  /*2140*/  SHF.R.S32.HI R5, RZ, 0x1f, R0 ;  /* 0x0000001fff057819 */ /* 0x010fe40000011400 */
[----:B------:R-:W-:Y:S02]  /*2150*/  SEL R11, R0, RZ, !P0 ;  /* 0x000000ff000b7207 */ /* 0x000fe40004000000 */
[----:B------:R-:W-:Y:S02]  /*2160*/  SEL R12, R5, RZ, !P0 ;  /* 0x000000ff050c7207 */ /* 0x000fe40004000000 */
[----:B------:R-:W2:Y:S01]  /*2170*/  LDC.64 R4, c[0x0][0x3f8] ;  /* 0x0000fe00ff047b82 */ /* 0x000ea20000000a00 */
[----:B------:R-:W-:-:S04]  /*2180*/  IMAD.WIDE.U32 R58, R11, UR4, R58 ;  /* 0x000000040b3a7c25 */ /* 0x000fc8000f8e003a */
[C---:B------:R-:W-:Y:S01]  /*2190*/  IMAD R0, R12.reuse, UR4, RZ ;  /* 0x000000040c007c24 */ /* 0x040fe2000f8e02ff */
[----:B------:R-:W-:Y:S01]  /*21a0*/  ULDC UR4, c[0x0][0x2f4] ;  /* 0x0000bd0000047ab9 */ /* 0x000fe20000000800 */
[----:B------:R-:W-:Y:S01]  /*21b0*/  IMAD R12, R12, UR6, RZ ;  /* 0x000000060c0c7c24 */ /* 0x000fe2000f8e02ff */
[----:B------:R-:W-:Y:S01]  /*21c0*/  ISETP.GE.AND P0, PT, R18, UR4, PT ;  /* 0x0000000412007c0c */ /* 0x000fe2000bf06270 */
[C---:B------:R-:W-:Y:S01]  /*21d0*/  IMAD R13, R11.reuse, UR5, R0 ;  /* 0x000000050b0d7c24 */ /* 0x040fe2000f8e0200 */
[----:B------:R-:W-:Y:S01]  /*21e0*/  ISETP.GE.AND P1, PT, R82, UR4, PT ;  /* 0x0000000452007c0c */ /* 0x000fe2000bf26270 */
[----:B------:R-:W-:Y:S01]  /*21f0*/  IMAD.WIDE.U32 R56, R11, UR6, R56 ;  /* 0x000000060b387c25 */ /* 0x000fe2000f8e0038 */
[----:B------:R-:W-:Y:S02]  /*2200*/  SEL R0, RZ, 0x1, P0 ;  /* 0x00000001ff007807 */ /* 0x000fe40000000000 */
[----:B------:R-:W-:Y:S01]  /*2210*/  IADD3 R81, P0, R58, R8, RZ ;  /* 0x000000083a517210 */ /* 0x000fe20007f1e0ff */
[----:B------:R-:W-:Y:S01]  /*2220*/  IMAD.IADD R80, R59, 0x1, R13 ;  /* 0x000000013b507824 */ /* 0x000fe200078e020d */
[----:B------:R-:W-:Y:S01]  /*2230*/  SEL R10, RZ, 0xffffffff, P1 ;  /* 0xffffffffff0a7807 */ /* 0x000fe20000800000 */
[----:B------:R-:W-:-:S03]  /*2240*/  IMAD R11, R11, UR7, R12 ;  /* 0x000000070b0b7c24 */ /* 0x000fc6000f8e020c */
[----:B------:R-:W-:Y:S01]  /*2250*/  IADD3.X R75, R80, R9, R75, P0, !PT ;  /* 0x00000009504b7210 */ /* 0x000fe200007fe44b */
[----:B------:R-:W-:Y:S01]  /*2260*/  IMAD R9, R20, R64, RZ ;  /* 0x0000004014097224 */ /* 0x000fe200078e02ff */
[----:B------:R-:W-:Y:S01]  /*2270*/  ISETP.GE.AND P0, PT, R18, R63, PT ;  /* 0x0000003f1200720c */ /* 0x000fe20003f06270 */
[----:B------:R-:W-:Y:S02]  /*2280*/  IMAD.SHL.U32 R15, R10, 0x2, RZ ;  /* 0x000000020a0f7824 */ /* 0x000fe400078e00ff */
[----:B-1----:R-:W-:Y:S01]  /*2290*/  IMAD R21, R22, R65, R9 ;  /* 0x0000004116157224 */ /* 0x002fe200078e0209 */
[C---:B------:R-:W-:Y:S01]  /*22a0*/  SEL R9, R63.reuse, RZ, P0 ;  /* 0x000000ff3f097207 */ /* 0x040fe20000000000 */
[-C--:B--2---:R-:W-:Y:S01]  /*22b0*/  IMAD R8, R20, R4.reuse, RZ ;  /* 0x0000000414087224 */ /* 0x084fe200078e02ff */
[----:B------:R-:W-:Y:S01]  /*22c0*/  SEL R13, R63, RZ, P2 ;  /* 0x000000ff3f0d7207 */ /* 0x000fe20001000000 */
[----:B------:R-:W-:Y:S01]  /*22d0*/  IMAD.WIDE.U32 R54, R22, R4, R152 ;  /* 0x0000000416367225 */ /* 0x000fe200078e0098 */
[----:B------:R-:W-:-:S03]  /*22e0*/  LOP3.LUT R0, R15, 0x2, R0, 0xe2, !PT ;  /* 0x000000020f007812 */ /* 0x000fc600078ee200 */
[----:B------:R-:W-:Y:S02]  /*22f0*/  IMAD.IADD R9, R18, 0x1, R9 ;  /* 0x0000000112097824 */ /* 0x000fe400078e0209 */
[----:B------:R-:W-:Y:S02]  /*2300*/  IMAD.IADD R13, R82, 0x1, R13 ;  /* 0x00000001520d7824 */ /* 0x000fe400078e020d */
[C---:B------:R-:W-:Y:S01]  /*2310*/  IMAD R15, R22.reuse, R5, R8 ;  /* 0x00000005160f7224 */ /* 0x040fe200078e0208 */
[----:B------:R-:W-:Y:S01]  /*2320*/  SHF.R.S32.HI R8, RZ, 0x1f, R9 ;  /* 0x0000001fff087819 */ /* 0x000fe20000011409 */
[----:B------:R-:W-:Y:S01]  /*2330*/  IMAD.WIDE.U32 R52, R22, R4, R18 ;  /* 0x0000000416347225 */ /* 0x000fe200078e0012 */
[----:B------:R-:W-:Y:S02]  /*2340*/  SHF.R.S32.HI R10, RZ, 0x1f, R13 ;  /* 0x0000001fff0a7819 */ /* 0x000fe4000001140d */
[CC--:B------:R-:W-:Y:S02]  /*2350*/  LEA.HI R74, R8.reuse, R9.reuse, RZ, 0x4 ;  /* 0x00000009084a7211 */ /* 0x0c0fe400078f20ff */
[----:B------:R-:W-:-:S02]  /*2360*/  LEA.HI R8, R8, R9, RZ, 0x5 ;  /* 0x0000000908087211 */ /* 0x000fc400078f28ff */
[CC--:B------:R-:W-:Y:S02]  /*2370*/  LEA.HI R73, R10.reuse, R13.reuse, RZ, 0x4 ;  /* 0x0000000d0a497211 */ /* 0x0c0fe400078f20ff */
[----:B------:R-:W-:Y:S01]  /*2380*/  LEA.HI R10, R10, R13, RZ, 0x5 ;  /* 0x0000000d0a0a7211 */ /* 0x000fe200078f28ff */
[----:B------:R-:W-:Y:S01]  /*2390*/  IMAD.SHL.U32 R9, R8, 0x80, RZ ;  /* 0x0000008008097824 */ /* 0x000fe200078e00ff */
[----:B------:R-:W-:-:S03]  /*23a0*/  LOP3.LUT R8, R157, 0x10, R74, 0xf8, !PT ;  /* 0x000000109d087812 */ /* 0x000fc600078ef84a */
[----:B------:R-:W-:Y:S01]  /*23b0*/  IMAD.SHL.U32 R12, R10, 0x80, RZ ;  /* 0x000000800a0c7824 */ /* 0x000fe200078e00ff */
[----:B------:R-:W-:Y:S02]  /*23c0*/  LOP3.LUT R10, R157, 0x10, R73, 0xf8, !PT ;  /* 0x000000109d0a7812 */ /* 0x000fe400078ef849 */
[----:B-----5:R-:W-:Y:S02]  /*23d0*/  SHF.R.S32.HI R13, RZ, 0x1f, R26 ;  /* 0x0000001fff0d7819 */ /* 0x020fe4000001141a */
[----:B------:R-:W-:Y:S02]  /*23e0*/  LOP3.LUT R9, R9, 0xfffff000, RZ, 0xc0, !PT ;  /* 0xfffff00009097812 */ /* 0x000fe400078ec0ff */
[-C--:B------:R-:W-:Y:S02]  /*23f0*/  LOP3.LUT R8, R8, R30.reuse, RZ, 0x3c, !PT ;  /* 0x0000001e08087212 */ /* 0x080fe400078e3cff */
[----:B------:R-:W-:Y:S01]  /*2400*/  LOP3.LUT R71, R10, R30, RZ, 0x3c, !PT ;  /* 0x0000001e0a477212 */ /* 0x000fe200078e3cff */
[----:B------:R-:W-:Y:S01]  /*2410*/  IMAD.IADD R55, R55, 0x1, R15 ;  /* 0x0000000137377824 */ /* 0x000fe200078e020f */
[----:B------:R-:W-:-:S02]  /*2420*/  LOP3.LUT R12, R12, 0xfffff000, RZ, 0xc0, !PT ;  /* 0xfffff0000c0c7812 */ /* 0x000fc400078ec0ff */
[--C-:B------:R-:W-:Y:S01]  /*2430*/  IADD3 R72, R8, R9, R14.reuse ;  /* 0x0000000908487210 */ /* 0x100fe20007ffe00e */
[----:B------:R-:W-:Y:S01]  /*2440*/  IMAD R8, R13, R4, RZ ;  /* 0x000000040d087224 */ /* 0x000fe200078e02ff */
[----:B------:R-:W-:Y:S01]  /*2450*/  IADD3 R30, P2, R22, R31, RZ ;  /* 0x0000001f161e7210 */ /* 0x000fe20007f5e0ff */
[----:B------:R-:W-:Y:S02]  /*2460*/  IMAD.IADD R53, R15, 0x1, R53 ;  /* 0x000000010f357824 */ /* 0x000fe400078e0235 */
[----:B------:R-:W-:Y:S02]  /*2470*/  IMAD.IADD R51, R51, 0x1, R21 ;  /* 0x0000000133337824 */ /* 0x000fe400078e0215 */
[----:B------:R-:W-:Y:S02]  /*2480*/  IMAD.IADD R49, R21, 0x1, R49 ;  /* 0x0000000115317824 */ /* 0x000fe400078e0231 */
[----:B------:R-:W-:Y:S01]  /*2490*/  IMAD R13, R13, R64, RZ ;  /* 0x000000400d0d7224 */ /* 0x000fe200078e02ff */
[----:B------:R-:W-:Y:S01]  /*24a0*/  IADD3 R71, R71, R12, R14 ;  /* 0x0000000c47477210 */ /* 0x000fe20007ffe00e */
[C---:B------:R-:W-:Y:S01]  /*24b0*/  IMAD R21, R26.reuse, R5, R8 ;  /* 0x000000051a157224 */ /* 0x040fe200078e0208 */
[----:B0-----:R-:W-:Y:S01]  /*24c0*/  SHF.R.U32.HI R14, RZ, 0x7, R32 ;  /* 0x00000007ff0e7819 */ /* 0x001fe20000011620 */
[----:B------:R-:W-:Y:S01]  /*24d0*/  IMAD.WIDE.U32 R54, R26, R4, R54 ;  /* 0x000000041a367225 */ /* 0x000fe200078e0036 */
[----:B------:R-:W-:-:S03]  /*24e0*/  LOP3.LUT R7, R73, 0xfffffff0, RZ, 0xc0, !PT ;  /* 0xfffffff049077812 */ /* 0x000fc600078ec0ff */
[----:B------:R-:W-:Y:S01]  /*24f0*/  IMAD.X R31, R20, 0x1, R3, P2 ;  /* 0x00000001141f7824 */ /* 0x000fe200010e0603 */
[----:B------:R-:W-:Y:S01]  /*2500*/  LOP3.LUT R20, R74, 0xfffffff0, RZ, 0xc0, !PT ;  /* 0xfffffff04a147812 */ /* 0x000fe200078ec0ff */
[----:B------:R-:W-:Y:S01]  /*2510*/  IMAD.WIDE.U32 R52, R26, R4, R52 ;  /* 0x000000041a347225 */ /* 0x000fe200078e0034 */
[----:B------:R-:W-:-:S03]  /*2520*/  SHF.L.U64.HI R68, R4, 0x7, R5 ;  /* 0x0000000704447819 */ /* 0x000fc60000010205 */
[C---:B------:R-:W-:Y:S02]  /*2530*/  IMAD R13, R26.reuse, R65, R13 ;  /* 0x000000411a0d7224 */ /* 0x040fe400078e020d */
[----:B------:R-:W-:Y:S01]  /*2540*/  IMAD.WIDE.U32 R50, R26, R64, R50 ;  /* 0x000000401a327225 */ /* 0x000fe200078e0032 */
[----:B------:R-:W-:-:S03]  /*2550*/  SHF.L.U64.HI R65, R64, 0x7, R65 ;  /* 0x0000000740417819 */ /* 0x000fc60000010241 */
[----:B------:R-:W-:Y:S01]  /*2560*/  IMAD.WIDE.U32 R48, R26, R64, R48 ;  /* 0x000000401a307225 */ /* 0x000fe200078e0030 */
[C---:B------:R-:W-:Y:S02]  /*2570*/  LOP3.LUT R62, R0.reuse, 0x1, RZ, 0xc0, !PT ;  /* 0x00000001003e7812 */ /* 0x040fe400078ec0ff */
[----:B------:R-:W-:Y:S01]  /*2580*/  LOP3.LUT R61, R0, 0x2, RZ, 0xc0, !PT ;  /* 0x00000002003d7812 */ /* 0x000fe200078ec0ff */
[----:B------:R-:W-:Y:S01]  /*2590*/  IMAD.SHL.U32 R67, R4, 0x80, RZ ;  /* 0x0000008004437824 */ /* 0x000fe200078e00ff */
[----:B------:R-:W-:Y:S01]  /*25a0*/  ISETP.GE.AND P1, PT, R66, UR4, PT ;  /* 0x0000000442007c0c */ /* 0x000fe2000bf26270 */
[----:B------:R-:W-:Y:S01]  /*25b0*/  IMAD.IADD R60, R55, 0x1, R21 ;  /* 0x00000001373c7824 */ /* 0x000fe200078e0215 */
[----:B------:R-:W-:Y:S01]  /*25c0*/  SHF.R.S32.HI R4, RZ, 0x1f, R20 ;  /* 0x0000001fff047819 */ /* 0x000fe20000011414 */
[----:B------:R-:W-:Y:S01]  /*25d0*/  IMAD.SHL.U32 R64, R64, 0x80, RZ ;  /* 0x0000008040407824 */ /* 0x000fe200078e00ff */
[----:B------:R-:W-:Y:S01]  /*25e0*/  SHF.R.S32.HI R3, RZ, 0x1f, R7 ;  /* 0x0000001fff037819 */ /* 0x000fe20000011407 */
[----:B------:R-:W-:-:S02]  /*25f0*/  VIADD R88, R14, 0x8 ;  /* 0x000000080e587836 */ /* 0x000fc40000000000 */
[----:B------:R-:W-:Y:S02]  /*2600*/  IMAD.SHL.U32 R63, R63, 0x2, RZ ;  /* 0x000000023f3f7824 */ /* 0x000fe400078e00ff */
[----:B------:R-:W-:Y:S02]  /*2610*/  IMAD.IADD R21, R21, 0x1, R53 ;  /* 0x0000000115157824 */ /* 0x000fe400078e0235 */
[----:B------:R-:W-:Y:S02]  /*2620*/  IMAD.IADD R6, R51, 0x1, R13 ;  /* 0x0000000133067824 */ /* 0x000fe400078e020d */
[----:B------:R-:W-:Y:S02]  /*2630*/  IMAD.IADD R5, R13, 0x1, R49 ;  /* 0x000000010d057824 */ /* 0x000fe400078e0231 */
[----:B------:R-:W-:-:S07]  /*2640*/  IMAD.IADD R0, R57, 0x1, R11 ;  /* 0x0000000139007824 */ /* 0x000fce00078e020b */
.L_x_366:
[----:B------:R-:W2:Y:S01]  /*2650*/  LDL R8, [R1+0x28] ;  /* 0x0000280001087983 */ /* 0x000ea20000100800 */
[----:B----4-:R-:W0:Y:S01]  /*2660*/  LDC.64 R76, c[0x0][0x2e8] ;  /* 0x0000ba00ff4c7b82 */ /* 0x010e220000000a00 */
[----:B------:R-:W-:Y:S01]  /*2670*/  VIADD R10, R2, 0xffffffff ;  /* 0xffffffff020a7836 */ /* 0x000fe20000000000 */
[----:B------:R-:W-:Y:S05]  /*2680*/  YIELD ;  /* 0x0000000000007946 */ /* 0x000fea0003800000 */
[----:B---3--:R-:W-:Y:S01]  /*2690*/  SHF.R.S32.HI R12, RZ, 0x1f, R10 ;  /* 0x0000001fff0c7819 */ /* 0x008fe2000001140a */
[----:B------:R-:W1:Y:S01]  /*26a0*/  LDC R87, c[0x0][0x3f4] ;  /* 0x0000fd00ff577b82 */ /* 0x000e620000000800 */
[-C--:B------:R-:W-:Y:S01]  /*26b0*/  IMAD R2, R70, R10.reuse, RZ ;  /* 0x0000000a46027224 */ /* 0x080fe200078e02ff */
[----:B------:R-:W-:Y:S01]  /*26c0*/  BSSY B0, `(.L_x_327) ;  /* 0x00003de000007945 */ /* 0x000fe20003800000 */
[----:B------:R-:W-:Y:S01]  /*26d0*/  IMAD.WIDE.U32 R40, R69, R10, RZ ;  /* 0x0000000a45287225 */ /* 0x000fe200078e00ff */
[----:B------:R-:W-:-:S03]  /*26e0*/  ISETP.GT.AND P2, PT, R10, R27, PT ;  /* 0x0000001b0a00720c */ /* 0x000fc60003f44270 */
[----:B------:R-:W-:Y:S02]  /*26f0*/  IMAD R79, R12, R69, R2 ;  /* 0x000000450c4f7224 */ /* 0x000fe400078e0202 */
[----:B------:R-:W-:Y:S02]  /*2700*/  IMAD.MOV.U32 R2, RZ, RZ, R10 ;  /* 0x000000ffff027224 */ /* 0x000fe400078e000a */
[----:B------:R-:W-:Y:S01]  /*2710*/  IMAD.IADD R79, R41, 0x1, R79 ;  /* 0x00000001294f7824 */ /* 0x000fe200078e024f */
[----:B0-----:R-:W-:-:S04]  /*2720*/  IADD3 R32, P3, P4, R40, R76, R81 ;  /* 0x0000004c28207210 */ /* 0x001fc80007c7e051 */
[----:B------:R-:W-:Y:S02]  /*2730*/  IADD3.X R33, R79, R77, R75, P3, P4 ;  /* 0x0000004d4f217210 */ /* 0x000fe40001fe844b */
[----:B-1----:R-:W-:Y:S01]  /*2740*/  ISETP.GE.AND P3, PT, R87, 0x1, PT ;  /* 0x000000015700780c */ /* 0x002fe20003f66270 */
[----:B--2---:R-:W-:-:S04]  /*2750*/  IMAD R9, R17, 0x3000, R8 ;  /* 0x0000300011097824 */ /* 0x004fc800078e0208 */
[----:B------:R-:W-:-:S08]  /*2760*/  IMAD.IADD R84, R16, 0x1, R9 ;  /* 0x0000000110547824 */ /* 0x000fd000078e0209 */
[----:B------:R-:W-:Y:S05]  /*2770*/  @!P3 BRA `(.L_x_328) ;  /* 0x0000003800f4b947 */ /* 0x000fea0003800000 */
[----:B------:R-:W-:Y:S01]  /*2780*/  ULDC.U8 UR4, c[0x0][0x410] ;  /* 0x0001040000047ab9 */ /* 0x000fe20000000000 */
[-C--:B------:R-:W-:Y:S01]  /*2790*/  IMAD R8, R68, R10.reuse, RZ ;  /* 0x0000000a44087224 */ /* 0x080fe200078e02ff */
[----:B------:R-:W-:Y:S01]  /*27a0*/  ISETP.NE.AND P3, PT, RZ, UR4, PT ;  /* 0x00000004ff007c0c */ /* 0x000fe2000bf65270 */
[----:B------:R-:W-:Y:S02]  /*27b0*/  IMAD R11, R65, R10, RZ ;  /* 0x0000000a410b7224 */ /* 0x000fe400078e02ff */
[----:B------:R-:W-:Y:S02]  /*27c0*/  IMAD R85, R2, -0x80, R28 ;  /* 0xffffff8002557824 */ /* 0x000fe400078e021c */
[C---:B------:R-:W-:Y:S02]  /*27d0*/  IMAD R9, R12.reuse, R67, R8 ;  /* 0x000000430c097224 */ /* 0x040fe400078e0208 */
[----:B------:R-:W-:Y:S01]  /*27e0*/  IMAD R11, R12, R64, R11 ;  /* 0x000000400c0b7224 */ /* 0x000fe200078e020b */
[----:B------:R-:W-:Y:S01]  /*27f0*/  VIMNMX R85, R85, 0x80, PT ;  /* 0x0000008055557848 */ /* 0x000fe20003fe0100 */
[----:B------:R-:W-:-:S04]  /*2800*/  IMAD.WIDE.U32 R44, R67, R10, RZ ;  /* 0x0000000a432c7225 */ /* 0x000fc800078e00ff */
[----:B------:R-:W-:-:S04]  /*2810*/  IMAD.WIDE.U32 R42, R64, R10, RZ ;  /* 0x0000000a402a7225 */ /* 0x000fc800078e00ff */
[----:B------:R-:W-:Y:S02]  /*2820*/  IMAD.IADD R47, R45, 0x1, R9 ;  /* 0x000000012d2f7824 */ /* 0x000fe400078e0209 */
[----:B------:R-:W-:Y:S01]  /*2830*/  IMAD.IADD R46, R43, 0x1, R11 ;  /* 0x000000012b2e7824 */ /* 0x000fe200078e020b */
[----:B------:R-:W-:Y:S06]  /*2840*/  @!P3 BRA `(.L_x_329) ;  /* 0x000000180014b947 */ /* 0x000fec0003800000 */
[----:B------:R-:W-:Y:S01]  /*2850*/  ISETP.GE.AND P4, PT, R22, R85, PT ;  /* 0x000000551600720c */ /* 0x000fe20003f86270 */
[----:B------:R-:W-:Y:S01]  /*2860*/  BSSY B1, `(.L_x_330) ;  /* 0x000001f000017945 */ /* 0x000fe20003800000 */
[----:B------:R-:W-:Y:S02]  /*2870*/  CS2R R12, SRZ ;  /* 0x00000000000c7805 */ /* 0x000fe4000001ff00 */
[----:B------:R-:W-:Y:S02]  /*2880*/  CS2R R34, SRZ ;  /* 0x0000000000227805 */ /* 0x000fe4000001ff00 */
[----:B------:R-:W-:Y:S02]  /*2890*/  CS2R R38, SRZ ;  /* 0x0000000000267805 */ /* 0x000fe4000001ff00 */
[----:B------:R-:W-:Y:S02]  /*28a0*/  CS2R R14, SRZ ;  /* 0x00000000000e7805 */ /* 0x000fe4000001ff00 */
[----:B------:R-:W-:-:S02]  /*28b0*/  CS2R R36, SRZ ;  /* 0x0000000000247805 */ /* 0x000fc4000001ff00 */
[----:B------:R-:W-:Y:S01]  /*28c0*/  CS2R R40, SRZ ;  /* 0x0000000000287805 */ /* 0x000fe2000001ff00 */
[----:B------:R-:W-:Y:S06]  /*28d0*/  @P4 BRA `(.L_x_331) ;  /* 0x00000000005c4947 */ /* 0x000fec0003800000 */
[----:B------:R-:W2:Y:S01]  /*28e0*/  LDL R83, [R1+0x8] ;  /* 0x0000080001537983 */ /* 0x000ea20000100800 */
[----:B------:R-:W-:-:S03]  /*28f0*/  ULDC.64 UR4, c[0x0][0x3e8] ;  /* 0x0000fa0000047ab9 */ /* 0x000fc60000000a00 */
[----:B------:R-:W3:Y:S01]  /*2900*/  LDL R78, [R1+0xc] ;  /* 0x00000c00014e7983 */ /* 0x000ee20000100800 */
[----:B------:R-:W-:Y:S02]  /*2910*/  IADD3 R44, P3, P5, R54, UR4, R44 ;  /* 0x00000004362c7c10 */ /* 0x000fe4000fd7e02c */
[----:B------:R-:W-:Y:S02]  /*2920*/  CS2R R38, SRZ ;  /* 0x0000000000267805 */ /* 0x000fe4000001ff00 */
[----:B------:R-:W-:Y:S02]  /*2930*/  CS2R R40, SRZ ;  /* 0x0000000000287805 */ /* 0x000fe4000001ff00 */
[----:B------:R-:W-:Y:S01]  /*2940*/  IADD3.X R45, R60, UR5, R47, P3, P5 ;  /* 0x000000053c2d7c10 */ /* 0x000fe20009fea42f */
[----:B------:R-:W-:Y:S02]  /*2950*/  ULDC.64 UR4, c[0x0][0x400] ;  /* 0x0001000000047ab9 */ /* 0x000fe40000000a00 */
[----:B------:R-:W-:-:S04]  /*2960*/  IADD3 R42, P3, P5, R50, UR4, R42 ;  /* 0x00000004322a7c10 */ /* 0x000fc8000fd7e02a */
[----:B------:R-:W-:Y:S02]  /*2970*/  IADD3.X R43, R6, UR5, R46, P3, P5 ;  /* 0x00000005062b7c10 */ /* 0x000fe40009fea42e */
[----:B------:R-:W-:Y:S02]  /*2980*/  ISETP.GE.AND P3, PT, R152, R87, PT ;  /* 0x000000579800720c */ /* 0x000fe40003f66270 */
[----:B------:R-:W-:Y:S02]  /*2990*/  CS2R R34, SRZ ;  /* 0x0000000000227805 */ /* 0x000fe4000001ff00 */
[----:B------:R-:W-:-:S09]  /*29a0*/  CS2R R36, SRZ ;  /* 0x0000000000247805 */ /* 0x000fd2000001ff00 */
[----:B------:R0:W5:Y:S04]  /*29b0*/  @!P3 LDG.E.64 R38, desc[UR40][R44.64] ;  /* 0x000000282c26b981 */ /* 0x000168000c1e1b00 */
[----:B------:R0:W5:Y:S01]  /*29c0*/  @!P3 LDG.E.64 R40, desc[UR40][R42.64] ;  /* 0x000000282a28b981 */ /* 0x000162000c1e1b00 */
[----:B------:R-:W-:Y:S02]  /*29d0*/  CS2R R12, SRZ ;  /* 0x00000000000c7805 */ /* 0x000fe4000001ff00 */
[----:B------:R-:W-:Y:S02]  /*29e0*/  CS2R R14, SRZ ;  /* 0x00000000000e7805 */ /* 0x000fe4000001ff00 */
[----:B--2---:R-:W-:-:S13]  /*29f0*/  ISETP.GE.AND P3, PT, R83, R87, PT ;  /* 0x000000575300720c */ /* 0x004fda0003f66270 */
[----:B------:R0:W5:Y:S04]  /*2a00*/  @!P3 LDG.E.64 R34, desc[UR40][R44.64+0x10] ;  /* 0x000010282c22b981 */ /* 0x000168000c1e1b00 */
[----:B------:R0:W5:Y:S01]  /*2a10*/  @!P3 LDG.E.64 R36, desc[UR40][R42.64+0x10] ;  /* 0x000010282a24b981 */ /* 0x000162000c1e1b00 */
[----:B---3--:R-:W-:-:S13]  /*2a20*/  ISETP.GE.AND P3, PT, R78, R87, PT ;  /* 0x000000574e00720c */ /* 0x008fda0003f66270 */
[----:B------:R0:W5:Y:S04]  /*2a30*/  @!P3 LDG.E.64 R12, desc[UR40][R44.64+0x20] ;  /* 0x000020282c0cb981 */ /* 0x000168000c1e1b00 */
[----:B------:R0:W5:Y:S02]  /*2a40*/  @!P3 LDG.E.64 R14, desc[UR40][R42.64+0x20] ;  /* 0x000020282a0eb981 */ /* 0x000164000c1e1b00 */
.L_x_331:
[----:B------:R-:W-:Y:S05]  /*2a50*/  BSYNC B1 ;  /* 0x0000000000017941 */ /* 0x000fea0003800000 */
.L_x_330:
[----:B------:R-:W-:Y:S01]  /*2a60*/  ISETP.NE.AND P3, PT, R155, 0x3, PT ;  /* 0x000000039b00780c */ /* 0x000fe20003f65270 */
[----:B0----5:R-:W-:Y:S02]  /*2a70*/  IMAD.MOV.U32 R42, RZ, RZ, R12 ;  /* 0x000000ffff2a7224 */ /* 0x021fe400078e000c */
[----:B------:R-:W-:Y:S02]  /*2a80*/  IMAD.MOV.U32 R44, RZ, RZ, R34 ;  /* 0x000000ffff2c7224 */ /* 0x000fe400078e0022 */
[----:B------:R-:W-:Y:S02]  /*2a90*/  IMAD.MOV.U32 R46, RZ, RZ, R38 ;  /* 0x000000ffff2e7224 */ /* 0x000fe400078e0026 */
[----:B------:R-:W-:Y:S02]  /*2aa0*/  IMAD.MOV.U32 R43, RZ, RZ, R14 ;  /* 0x000000ffff2b7224 */ /* 0x000fe400078e000e */
[----:B------:R-:W-:Y:S02]  /*2ab0*/  IMAD.MOV.U32 R45, RZ, RZ, R36 ;  /* 0x000000ffff2d7224 */ /* 0x000fe400078e0024 */
[----:B------:R-:W-:-:S02]  /*2ac0*/  IMAD.MOV.U32 R47, RZ, RZ, R40 ;  /* 0x000000ffff2f7224 */ /* 0x000fc400078e0028 */
[----:B------:R-:W-:Y:S05]  /*2ad0*/  @!P3 BRA `(.L_x_332) ;  /* 0x000000000004b947 */ /* 0x000fea0003800000 */
[----:B------:R-:W-:Y:S01]  /*2ae0*/  BPT.TRAP 0x1 ;  /* 0x000000040000795c */ /* 0x000fe20000300000 */
.L_x_332:
[----:B------:R-:W-:Y:S01]  /*2af0*/  IMAD R83, R17, 0x8, R16 ;  /* 0x0000000811537824 */ /* 0x000fe200078e0210 */
[----:B------:R-:W-:Y:S01]  /*2b00*/  SHF.L.U32 R86, R23, 0x1f, RZ ;  /* 0x0000001f17567819 */ /* 0x000fe200000006ff */
[----:B------:R-:W-:Y:S03]  /*2b10*/  BSSY B1, `(.L_x_333) ;  /* 0x0000003000017945 */ /* 0x000fe60003800000 */
[----:B------:R-:W0:Y:S02]  /*2b20*/  SYNCS.PHASECHK.TRANS64.TRYWAIT P5, [R83+URZ+0x19c90], R86 ;  /* 0x019c9056530075a7 */ /* 0x000e2400080a017f */
[----:B0-----:R-:W-:Y:S05]  /*2b30*/  @!P5 BRA `(.L_x_334) ;  /* 0x0000017400f8d947 */ /* 0x001fea0003800000 */
.L_x_579:
[----:B------:R-:W-:Y:S05]  /*2b40*/  BSYNC B1 ;  /* 0x0000000000017941 */ /* 0x000fea0003800000 */
.L_x_333:
[----:B------:R-:W-:Y:S05]  /*2b50*/  @P4 BRA `(.L_x_335) ;  /* 0x0000003800504947 */ /* 0x000fea0003800000 */
[----:B------:R-:W-:Y:S01]  /*2b60*/  ISETP.NE.AND P4, PT, R62, RZ, PT ;  /* 0x000000ff3e00720c */ /* 0x000fe20003f85270 */
[----:B------:R-:W-:-:S12]  /*2b70*/  BSSY B1, `(.L_x_336) ;  /* 0x000006f000017945 */ /* 0x000fd80003800000 */
[----:B------:R-:W-:Y:S05]  /*2b80*/  @!P4 BRA `(.L_x_337) ;  /* 0x0000000400b4c947 */ /* 0x000fea0003800000 */
[----:B------:R1:W2:Y:S01]  /*2b90*/  LDS.128 R8, [R84+0x13800] ;  /* 0x0138000054087984 */ /* 0x0002a20000000c00 */
[----:B------:R-:W-:Y:S01]  /*2ba0*/  ISETP.GE.AND P4, PT, R152, R87, PT ;  /* 0x000000579800720c */ /* 0x000fe20003f86270 */
[----:B------:R-:W-:-:S12]  /*2bb0*/  BSSY B2, `(.L_x_338) ;  /* 0x0000069000027945 */ /* 0x000fd80003800000 */
[----:B-1----:R-:W-:Y:S05]  /*2bc0*/  @P4 BRA `(.L_x_339) ;  /* 0x00000004009c4947 */ /* 0x002fea0003800000 */
[----:B------:R-:W-:Y:S02]  /*2bd0*/  SHF.R.U32.HI R38, RZ, 0x8, R39 ;  /* 0x00000008ff267819 */ /* 0x000fe40000011627 */
[----:B------:R-:W-:Y:S02]  /*2be0*/  SHF.R.U32.HI R40, RZ, 0x8, R41 ;  /* 0x00000008ff287819 */ /* 0x000fe40000011629 */
[----:B------:R-:W-:Y:S01]  /*2bf0*/  SHF.R.U32.HI R79, RZ, 0x10, R39 ;  /* 0x00000010ff4f7819 */ /* 0x000fe20000011627 */
[----:B------:R-:W-:Y:S01]  /*2c00*/  IMAD.SHL.U32 R38, R38, 0x100, RZ ;  /* 0x0000010026267824 */ /* 0x000fe200078e00ff */
[----:B------:R-:W-:Y:S02]  /*2c10*/  SHF.R.U32.HI R77, RZ, 0x10, R41 ;  /* 0x00000010ff4d7819 */ /* 0x000fe40000011629 */
[----:B------:R-:W-:Y:S01]  /*2c20*/  LOP3.LUT R76, R41, 0xff0000ff, RZ, 0xc0, !PT ;  /* 0xff0000ff294c7812 */ /* 0x000fe200078ec0ff */
[----:B------:R-:W-:Y:S01]  /*2c30*/  IMAD.SHL.U32 R41, R40, 0x100, RZ ;  /* 0x0000010028297824 */ /* 0x000fe200078e00ff */
[----:B------:R-:W-:Y:S01]  /*2c40*/  LOP3.LUT R39, R39, 0xff0000ff, RZ, 0xc0, !PT ;  /* 0xff0000ff27277812 */ /* 0x000fe200078ec0ff */
[----:B--2---:R-:W-:Y:S01]  /*2c50*/  IMAD.MOV.U32 R40, RZ, RZ, R8 ;  /* 0x000000ffff287224 */ /* 0x004fe200078e0008 */
[----:B------:R-:W-:-:S02]  /*2c60*/  F2FP.F16.E4M3.UNPACK_B R8, R9 ;  /* 0x00000009ff08723e */ /* 0x000fc400020006ff */
[----:B------:R-:W-:Y:S01]  /*2c70*/  LOP3.LUT R39, R39, 0xff00, R38, 0xf8, !PT ;  /* 0x0000ff0027277812 */ /* 0x000fe200078ef826 */
[----:B------:R-:W-:Y:S01]  /*2c80*/  IMAD.U32 R38, R79, 0x10000, RZ ;  /* 0x000100004f267824 */ /* 0x000fe200078e00ff */
[----:B------:R-:W-:Y:S01]  /*2c90*/  LOP3.LUT R78, R76, 0xff00, R41, 0xf8, !PT ;  /* 0x0000ff004c4e7812 */ /* 0x000fe200078ef829 */
[----:B------:R-:W-:Y:S01]  /*2ca0*/  IMAD.U32 R41, R77, 0x10000, RZ ;  /* 0x000100004d297824 */ /* 0x000fe200078e00ff */
[----:B------:R-:W-:Y:S02]  /*2cb0*/  F2FP.F16.E4M3.UNPACK_B R76, R47.H1 ;  /* 0x0000002fff4c723e */ /* 0x000fe400030006ff */
[----:B------:R-:W-:Y:S02]  /*2cc0*/  LOP3.LUT R38, R39, 0xff0000, R38, 0xf8, !PT ;  /* 0x00ff000027267812 */ /* 0x000fe400078ef826 */
[----:B------:R-:W-:Y:S01]  /*2cd0*/  LOP3.LUT R39, R78, 0xff0000, R41, 0xf8, !PT ;  /* 0x00ff00004e277812 */ /* 0x000fe200078ef829 */
[----:B------:R-:W-:Y:S01]  /*2ce0*/  HADD2.F32 R90, -RZ, R76.H0_H0 ;  /* 0x2000004cff5a7230 */ /* 0x000fe20000004100 */
[----:B------:R-:W-:Y:S01]  /*2cf0*/  F2FP.F16.E4M3.UNPACK_B R78, R46.H1 ;  /* 0x0000002eff4e723e */ /* 0x000fe200030006ff */
[--C-:B------:R-:W-:Y:S01]  /*2d00*/  HADD2.F32 R41, -RZ, R8.reuse.H1_H1 ;  /* 0x30000008ff297230 */ /* 0x100fe20000004100 */
[----:B------:R-:W-:Y:S01]  /*2d10*/  F2FP.F16.E4M3.UNPACK_B R9, R9.H1 ;  /* 0x00000009ff09723e */ /* 0x000fe200030006ff */
[----:B------:R-:W-:-:S02]  /*2d20*/  HADD2.F32 R8, -RZ, R8.H0_H0 ;  /* 0x20000008ff087230 */ /* 0x000fc40000004100 */
[----:B------:R-:W-:Y:S02]  /*2d30*/  HADD2.F32 R91, -RZ, R76.H1_H1 ;  /* 0x3000004cff5b7230 */ /* 0x000fe40000004100 */
[-C--:B------:R-:W-:Y:S01]  /*2d40*/  FMUL.FTZ R93, R41, R90.reuse ;  /* 0x0000005a295d7220 */ /* 0x080fe20000410000 */
[--C-:B------:R-:W-:Y:S02]  /*2d50*/  HADD2.F32 R79, -RZ, R78.reuse.H0_H0 ;  /* 0x2000004eff4f7230 */ /* 0x100fe40000004100 */
[C---:B------:R-:W-:Y:S01]  /*2d60*/  FMUL.FTZ R92, R8.reuse, R90 ;  /* 0x0000005a085c7220 */ /* 0x040fe20000410000 */
[--C-:B------:R-:W-:Y:S01]  /*2d70*/  HADD2.F32 R77, -RZ, R9.reuse.H1_H1 ;  /* 0x30000009ff4d7230 */ /* 0x100fe20000004100 */
[----:B------:R-:W-:Y:S01]  /*2d80*/  F2FP.F16.E4M3.UNPACK_B R90, R47 ;  /* 0x0000002fff5a723e */ /* 0x000fe200020006ff */
[----:B------:R-:W-:Y:S02]  /*2d90*/  HADD2.F32 R76, -RZ, R9.H0_H0 ;  /* 0x20000009ff4c7230 */ /* 0x000fe40000004100 */
[----:B------:R-:W-:Y:S01]  /*2da0*/  FFMA.FTZ R8, R8, R79, -R93 ;  /* 0x0000004f08087223 */ /* 0x000fe2000001085d */
[----:B------:R-:W-:-:S02]  /*2db0*/  HADD2.F32 R78, -RZ, R78.H1_H1 ;  /* 0x3000004eff4e7230 */ /* 0x000fc40000004100 */
[----:B------:R-:W-:Y:S01]  /*2dc0*/  FMUL.FTZ R93, R77, R91 ;  /* 0x0000005b4d5d7220 */ /* 0x000fe20000410000 */
[----:B------:R-:W-:Y:S01]  /*2dd0*/  FFMA.FTZ R9, R41, R79, R92 ;  /* 0x0000004f29097223 */ /* 0x000fe2000001005c */
[C---:B------:R-:W-:Y:S01]  /*2de0*/  FMUL.FTZ R94, R76.reuse, R91 ;  /* 0x0000005b4c5e7220 */ /* 0x040fe20000410000 */
[----:B------:R-:W-:Y:S01]  /*2df0*/  F2FP.F16.E4M3.UNPACK_B R41, R40.H1 ;  /* 0x00000028ff29723e */ /* 0x000fe200030006ff */
[----:B------:R-:W-:Y:S01]  /*2e00*/  FFMA.FTZ R47, R76, R78, -R93 ;  /* 0x0000004e4c2f7223 */ /* 0x000fe2000001085d */
[----:B------:R-:W-:Y:S01]  /*2e10*/  F2FP.F16.E4M3.UNPACK_B R40, R40 ;  /* 0x00000028ff28723e */ /* 0x000fe200020006ff */
[----:B------:R-:W-:Y:S01]  /*2e20*/  FFMA.FTZ R96, R77, R78, R94 ;  /* 0x0000004e4d607223 */ /* 0x000fe2000001005e */
[----:B------:R-:W-:Y:S01]  /*2e30*/  F2FP.F16.E4M3.UNPACK_B R78, R46 ;  /* 0x0000002eff4e723e */ /* 0x000fe200020006ff */
[----:B------:R-:W-:Y:S02]  /*2e40*/  HADD2.F32 R79, -RZ, R90.H1_H1 ;  /* 0x3000005aff4f7230 */ /* 0x000fe40000004100 */
[--C-:B------:R-:W-:Y:S01]  /*2e50*/  HADD2.F32 R76, -RZ, R41.reuse.H0_H0 ;  /* 0x20000029ff4c7230 */ /* 0x100fe20000004100 */
[----:B------:R-:W-:Y:S01]  /*2e60*/  F2FP.SATFINITE.E4M3.F32.PACK_AB_MERGE_C R47, R96, R47, RZ ;  /* 0x0000002f602f723e */ /* 0x000fe200048070ff */
[----:B------:R-:W-:-:S02]  /*2e70*/  HADD2.F32 R77, -RZ, R41.H1_H1 ;  /* 0x30000029ff4d7230 */ /* 0x000fc40000004100 */
[----:B------:R-:W-:Y:S02]  /*2e80*/  HADD2.F32 R90, -RZ, R90.H0_H0 ;  /* 0x2000005aff5a7230 */ /* 0x000fe40000004100 */
[-C--:B------:R-:W-:Y:S01]  /*2e90*/  FMUL.FTZ R94, R76, R79.reuse ;  /* 0x0000004f4c5e7220 */ /* 0x080fe20000410000 */
[--C-:B------:R-:W-:Y:S02]  /*2ea0*/  HADD2.F32 R46, -RZ, R40.reuse.H1_H1 ;  /* 0x30000028ff2e7230 */ /* 0x100fe40000004100 */
[----:B------:R-:W-:Y:S01]  /*2eb0*/  FMUL.FTZ R91, R77, R79 ;  /* 0x0000004f4d5b7220 */ /* 0x000fe20000410000 */
[----:B------:R-:W-:Y:S01]  /*2ec0*/  HADD2.F32 R41, -RZ, R40.H0_H0 ;  /* 0x20000028ff297230 */ /* 0x000fe20000004100 */
[----:B------:R-:W-:Y:S01]  /*2ed0*/  F2FP.SATFINITE.E4M3.F32.PACK_AB_MERGE_C R9, R9, R8, R47 ;  /* 0x000000080909723e */ /* 0x000fe2000480702f */
[--C-:B------:R-:W-:Y:S02]  /*2ee0*/  HADD2.F32 R40, -RZ, R78.reuse.H1_H1 ;  /* 0x3000004eff287230 */ /* 0x100fe40000004100 */
[----:B------:R-:W-:Y:S01]  /*2ef0*/  FMUL.FTZ R92, R46, R90 ;  /* 0x0000005a2e5c7220 */ /* 0x000fe20000410000 */
[----:B------:R-:W-:-:S02]  /*2f00*/  HADD2.F32 R78, -RZ, R78.H0_H0 ;  /* 0x2000004eff4e7230 */ /* 0x000fc40000004100 */
[----:B------:R-:W-:Y:S01]  /*2f10*/  FMUL.FTZ R79, R41, R90 ;  /* 0x0000005a294f7220 */ /* 0x000fe20000410000 */
[-C--:B------:R-:W-:Y:S01]  /*2f20*/  FFMA.FTZ R91, R76, R40.reuse, -R91 ;  /* 0x000000284c5b7223 */ /* 0x080fe2000001085b */
[----:B------:R-:W-:Y:S01]  /*2f30*/  FFMA.FTZ R94, R77, R40, R94 ;  /* 0x000000284d5e7223 */ /* 0x000fe2000001005e */
[-C--:B------:R-:W-:Y:S01]  /*2f40*/  FFMA.FTZ R40, R41, R78.reuse, -R92 ;  /* 0x0000004e29287223 */ /* 0x080fe2000001085c */
[----:B------:R-:W-:Y:S01]  /*2f50*/  F2FP.F16.E4M3.UNPACK_B R76, R11.H1 ;  /* 0x0000000bff4c723e */ /* 0x000fe200030006ff */
[----:B------:R-:W-:Y:S01]  /*2f60*/  FFMA.FTZ R41, R46, R78, R79 ;  /* 0x0000004e2e297223 */ /* 0x000fe2000001004f */
[-C--:B------:R-:W-:Y:S02]  /*2f70*/  F2FP.F16.E4M3.UNPACK_B R78, R39.reuse.H1 ;  /* 0x00000027ff4e723e */ /* 0x080fe400030006ff */
[----:B------:R-:W-:Y:S01]  /*2f80*/  F2FP.F16.E4M3.UNPACK_B R79, R10.H1 ;  /* 0x0000000aff4f723e */ /* 0x000fe200030006ff */
[--C-:B------:R-:W-:Y:S01]  /*2f90*/  HADD2.F32 R90, -RZ, R76.reuse.H0_H0 ;  /* 0x2000004cff5a7230 */ /* 0x100fe20000004100 */
[----:B------:R-:W-:Y:S01]  /*2fa0*/  F2FP.F16.E4M3.UNPACK_B R77, R39 ;  /* 0x00000027ff4d723e */ /* 0x000fe200020006ff */
[----:B------:R-:W-:Y:S01]  /*2fb0*/  HADD2.F32 R93, -RZ, R76.H1_H1 ;  /* 0x3000004cff5d7230 */ /* 0x000fe20000004100 */
[-C--:B------:R-:W-:Y:S01]  /*2fc0*/  F2FP.F16.E4M3.UNPACK_B R76, R38.reuse.H1 ;  /* 0x00000026ff4c723e */ /* 0x080fe200030006ff */
[----:B------:R-:W-:Y:S01]  /*2fd0*/  HADD2.F32 R92, -RZ, R78.H1_H1 ;  /* 0x3000004eff5c7230 */ /* 0x000fe20000004100 */
[----:B------:R-:W-:Y:S01]  /*2fe0*/  F2FP.SATFINITE.E4M3.F32.PACK_AB_MERGE_C R46, R94, R91, RZ ;  /* 0x0000005b5e2e723e */ /* 0x000fe200048070ff */
[----:B------:R-:W-:Y:S01]  /*2ff0*/  HADD2.F32 R91, -RZ, R79.H1_H1 ;  /* 0x3000004fff5b7230 */ /* 0x000fe20000004100 */
[----:B------:R-:W-:Y:S01]  /*3000*/  F2FP.F16.E4M3.UNPACK_B R38, R38 ;  /* 0x00000026ff26723e */ /* 0x000fe200020006ff */
[----:B------:R-:W-:-:S02]  /*3010*/  HADD2.F32 R96, -RZ, R77.H1_H1 ;  /* 0x3000004dff607230 */ /* 0x000fc40000004100 */
[-C--:B------:R-:W-:Y:S01]  /*3020*/  FMUL.FTZ R39, R93, R92.reuse ;  /* 0x0000005c5d277220 */ /* 0x080fe20000410000 */
[----:B------:R-:W-:Y:S02]  /*3030*/  HADD2.F32 R79, -RZ, R79.H0_H0 ;  /* 0x2000004fff4f7230 */ /* 0x000fe40000004100 */
[C---:B------:R-:W-:Y:S01]  /*3040*/  FMUL.FTZ R100, R90.reuse, R92 ;  /* 0x0000005c5a647220 */ /* 0x040fe20000410000 */
[----:B------:R-:W-:Y:S02]  /*3050*/  HADD2.F32 R95, -RZ, R76.H1_H1 ;  /* 0x3000004cff5f7230 */ /* 0x000fe40000004100 */
[-C--:B------:R-:W-:Y:S01]  /*3060*/  FMUL.FTZ R98, R91, R96.reuse ;  /* 0x000000605b627220 */ /* 0x080fe20000410000 */
[----:B------:R-:W-:Y:S01]  /*3070*/  HADD2.F32 R94, -RZ, R38.H1_H1 ;  /* 0x30000026ff5e7230 */ /* 0x000fe20000004100 */
[----:B------:R-:W-:Y:S01]  /*3080*/  F2FP.F16.E4M3.UNPACK_B R92, R11 ;  /* 0x0000000bff5c723e */ /* 0x000fe200020006ff */
[----:B------:R-:W-:Y:S01]  /*3090*/  FMUL.FTZ R96, R79, R96 ;  /* 0x000000604f607220 */ /* 0x000fe20000410000 */
[----:B------:R-:W-:Y:S01]  /*30a0*/  F2FP.F16.E4M3.UNPACK_B R10, R10 ;  /* 0x0000000aff0a723e */ /* 0x000fe200020006ff */
[-C--:B------:R-:W-:Y:S01]  /*30b0*/  FFMA.FTZ R39, R90, R95.reuse, -R39 ;  /* 0x0000005f5a277223 */ /* 0x080fe20000010827 */
[----:B------:R-:W-:Y:S01]  /*30c0*/  FFMA.FTZ R90, R93, R95, R100 ;  /* 0x0000005f5d5a7223 */ /* 0x000fe20000010064 */
[----:B------:R-:W-:Y:S01]  /*30d0*/  FFMA.FTZ R11, R79, R94, -R98 ;  /* 0x0000005e4f0b7223 */ /* 0x000fe20000010862 */
[----:B------:R-:W-:-:S02]  /*30e0*/  HADD2.F32 R79, -RZ, R92.H0_H0 ;  /* 0x2000005cff4f7230 */ /* 0x000fc40000004100 */
[----:B------:R-:W-:Y:S01]  /*30f0*/  FFMA.FTZ R96, R91, R94, R96 ;  /* 0x0000005e5b607223 */ /* 0x000fe20000010060 */
[----:B------:R-:W-:Y:S01]  /*3100*/  HADD2.F32 R93, -RZ, R78.H0_H0 ;  /* 0x2000004eff5d7230 */ /* 0x000fe20000004100 */
[----:B------:R-:W-:Y:S01]  /*3110*/  F2FP.SATFINITE.E4M3.F32.PACK_AB_MERGE_C R39, R90, R39, RZ ;  /* 0x000000275a27723e */ /* 0x000fe200048070ff */
[----:B------:R-:W-:Y:S01]  /*3120*/  HADD2.F32 R92, -RZ, R92.H1_H1 ;  /* 0x3000005cff5c7230 */ /* 0x000fe20000004100 */
[----:B------:R-:W-:Y:S01]  /*3130*/  F2FP.SATFINITE.E4M3.F32.PACK_AB_MERGE_C R8, R41, R40, R46 ;  /* 0x000000282908723e */ /* 0x000fe2000480702e */
[--C-:B------:R-:W-:Y:S02]  /*3140*/  HADD2.F32 R78, -RZ, R10.reuse.H0_H0 ;  /* 0x2000000aff4e7230 */ /* 0x100fe40000004100 */
[----:B------:R-:W-:Y:S01]  /*3150*/  FMUL.FTZ R95, R79, R93 ;  /* 0x0000005d4f5f7220 */ /* 0x000fe20000410000 */
[----:B------:R-:W-:Y:S01]  /*3160*/  HADD2.F32 R10, -RZ, R10.H1_H1 ;  /* 0x3000000aff0a7230 */ /* 0x000fe20000004100 */
[----:B------:R-:W-:Y:S01]  /*3170*/  F2FP.SATFINITE.E4M3.F32.PACK_AB_MERGE_C R11, R96, R11, RZ ;  /* 0x0000000b600b723e */ /* 0x000fe200048070ff */
[----:B------:R-:W-:-:S02]  /*3180*/  HADD2.F32 R91, -RZ, R77.H0_H0 ;  /* 0x2000004dff5b7230 */ /* 0x000fc40000004100 */
[----:B------:R-:W-:Y:S02]  /*3190*/  HADD2.F32 R77, -RZ, R38.H0_H0 ;  /* 0x20000026ff4d7230 */ /* 0x000fe40000004100 */
[----:B------:R-:W-:Y:S01]  /*31a0*/  FMUL.FTZ R38, R92, R93 ;  /* 0x0000005d5c267220 */ /* 0x000fe20000410000 */
[----:B------:R-:W-:Y:S02]  /*31b0*/  HADD2.F32 R76, -RZ, R76.H0_H0 ;  /* 0x2000004cff4c7230 */ /* 0x000fe40000004100 */
[-C--:B------:R-:W-:Y:S01]  /*31c0*/  FMUL.FTZ R93, R10, R91.reuse ;  /* 0x0000005b0a5d7220 */ /* 0x080fe20000410000 */
[----:B------:R-:W-:-:S03]  /*31d0*/  FMUL.FTZ R91, R78, R91 ;  /* 0x0000005b4e5b7220 */ /* 0x000fc60000410000 */
[-C--:B------:R-:W-:Y:S01]  /*31e0*/  FFMA.FTZ R93, R78, R77.reuse, -R93 ;  /* 0x0000004d4e5d7223 */ /* 0x080fe2000001085d */
[----:B------:R-:W-:Y:S01]  /*31f0*/  FFMA.FTZ R10, R10, R77, R91 ;  /* 0x0000004d0a0a7223 */ /* 0x000fe2000001005b */
[-C--:B------:R-:W-:Y:S01]  /*3200*/  FFMA.FTZ R38, R79, R76.reuse, -R38 ;  /* 0x0000004c4f267223 */ /* 0x080fe20000010826 */
[----:B------:R-:W-:-:S03]  /*3210*/  FFMA.FTZ R95, R92, R76, R95 ;  /* 0x0000004c5c5f7223 */ /* 0x000fc6000001005f */
[----:B------:R-:W-:Y:S02]  /*3220*/  F2FP.SATFINITE.E4M3.F32.PACK_AB_MERGE_C R10, R10, R93, R11 ;  /* 0x0000005d0a0a723e */ /* 0x000fe4000480700b */
[----:B------:R-:W-:-:S07]  /*3230*/  F2FP.SATFINITE.E4M3.F32.PACK_AB_MERGE_C R11, R95, R38, R39 ;  /* 0x000000265f0b723e */ /* 0x000fce0004807027 */
.L_x_339:
[----:B------:R-:W-:Y:S05]  /*3240*/  BSYNC B2 ;  /* 0x0000000000027941 */ /* 0x000fea0003800000 */
.L_x_338:
[----:B--2---:R1:W-:Y:S02]  /*3250*/  STG.E.128 desc[UR40][R32.64], R8 ;  /* 0x0000000820007986 */ /* 0x0043e4000c101d28 */
.L_x_337:
[----:B------:R-:W-:Y:S05]  /*3260*/  BSYNC B1 ;  /* 0x0000000000017941 */ /* 0x000fea0003800000 */
.L_x_336:
[----:B------:R-:W-:Y:S01]  /*3270*/  ISETP.NE.AND P4, PT, R61, RZ, PT ;  /* 0x000000ff3d00720c */ /* 0x000fe20003f85270 */
[----:B------:R-:W-:-:S12]  /*3280*/  BSSY B1, `(.L_x_340) ;  /* 0x0000070000017945 */ /* 0x000fd80003800000 */
[----:B------:R-:W-:Y:S05]  /*3290*/  @!P4 BRA `(.L_x_341) ;  /* 0x0000000400b8c947 */ /* 0x000fea0003800000 */
[----:B------:R-:W2:Y:S01]  /*32a0*/  LDL R38, [R1+0x8] ;  /* 0x0000080001267983 */ /* 0x000ea20000100800 */
[----:B------:R-:W-:Y:S03]  /*32b0*/  BSSY B2, `(.L_x_342) ;  /* 0x000006b000027945 */ /* 0x000fe60003800000 */
[----:B-1----:R1:W3:Y:S01]  /*32c0*/  LDS.128 R8, [R84+0x14800] ;  /* 0x0148000054087984 */ /* 0x0022e20000000c00 */
[----:B--2---:R-:W-:-:S13]  /*32d0*/  ISETP.GE.AND P4, PT, R38, R87, PT ;  /* 0x000000572600720c */ /* 0x004fda0003f86270 */
[----:B-1-3--:R-:W-:Y:S05]  /*32e0*/  @P4 BRA `(.L_x_343) ;  /* 0x00000004009c4947 */ /* 0x00afea0003800000 */
[----:B------:R-:W-:Y:S02]  /*32f0*/  SHF.R.U32.HI R41, RZ, 0x8, R35 ;  /* 0x00000008ff297819 */ /* 0x000fe40000011623 */
[----:B------:R-:W-:Y:S02]  /*3300*/  SHF.R.U32.HI R36, RZ, 0x8, R37 ;  /* 0x00000008ff247819 */ /* 0x000fe40000011625 */
[----:B------:R-:W-:Y:S02]  /*3310*/  LOP3.LUT R34, R35, 0xff0000ff, RZ, 0xc0, !PT ;  /* 0xff0000ff23227812 */ /* 0x000fe400078ec0ff */
[----:B------:R-:W-:Y:S01]  /*3320*/  SHF.R.U32.HI R39, RZ, 0x10, R35 ;  /* 0x00000010ff277819 */ /* 0x000fe20000011623 */
[----:B------:R-:W-:Y:S01]  /*3330*/  IMAD.SHL.U32 R35, R41, 0x100, RZ ;  /* 0x0000010029237824 */ /* 0x000fe200078e00ff */
[----:B------:R-:W-:Y:S02]  /*3340*/  LOP3.LUT R38, R37, 0xff0000ff, RZ, 0xc0, !PT ;  /* 0xff0000ff25267812 */ /* 0x000fe400078ec0ff */
[----:B------:R-:W-:Y:S01]  /*3350*/  SHF.R.U32.HI R40, RZ, 0x10, R37 ;  /* 0x00000010ff287819 */ /* 0x000fe20000011625 */
[----:B------:R-:W-:Y:S01]  /*3360*/  IMAD.SHL.U32 R37, R36, 0x100, RZ ;  /* 0x0000010024257824 */ /* 0x000fe200078e00ff */
[----:B------:R-:W-:Y:S01]  /*3370*/  LOP3.LUT R34, R34, 0xff00, R35, 0xf8, !PT ;  /* 0x0000ff0022227812 */ /* 0x000fe200078ef823 */
[----:B------:R-:W-:-:S02]  /*3380*/  IMAD.U32 R35, R39, 0x10000, RZ ;  /* 0x0001000027237824 */ /* 0x000fc400078e00ff */
[----:B------:R-:W-:Y:S01]  /*3390*/  IMAD.MOV.U32 R36, RZ, RZ, R8 ;  /* 0x000000ffff247224 */ /* 0x000fe200078e0008 */
[----:B------:R-:W-:Y:S01]  /*33a0*/  LOP3.LUT R37, R38, 0xff00, R37, 0xf8, !PT ;  /* 0x0000ff0026257812 */ /* 0x000fe200078ef825 */
[----:B------:R-:W-:Y:S01]  /*33b0*/  IMAD.U32 R40, R40, 0x10000, RZ ;  /* 0x0001000028287824 */ /* 0x000fe200078e00ff */
[----:B------:R-:W-:Y:S02]  /*33c0*/  F2FP.F16.E4M3.UNPACK_B R38, R45.H1 ;  /* 0x0000002dff26723e */ /* 0x000fe400030006ff */
[-C--:B------:R-:W-:Y:S02]  /*33d0*/  F2FP.F16.E4M3.UNPACK_B R8, R9.reuse ;  /* 0x00000009ff08723e */ /* 0x080fe400020006ff */
[----:B------:R-:W-:Y:S01]  /*33e0*/  LOP3.LUT R34, R34, 0xff0000, R35, 0xf8, !PT ;  /* 0x00ff000022227812 */ /* 0x000fe200078ef823 */
[----:B------:R-:W-:Y:S01]  /*33f0*/  HADD2.F32 R46, -RZ, R38.H0_H0 ;  /* 0x20000026ff2e7230 */ /* 0x000fe20000004100 */
[----:B------:R-:W-:Y:S01]  /*3400*/  LOP3.LUT R35, R37, 0xff0000, R40, 0xf8, !PT ;  /* 0x00ff000025237812 */ /* 0x000fe200078ef828 */
[--C-:B------:R-:W-:Y:S01]  /*3410*/  HADD2.F32 R37, -RZ, R8.reuse.H1_H1 ;  /* 0x30000008ff257230 */ /* 0x100fe20000004100 */
[----:B------:R-:W-:Y:S01]  /*3420*/  F2FP.F16.E4M3.UNPACK_B R40, R44.H1 ;  /* 0x0000002cff28723e */ /* 0x000fe200030006ff */
[----:B------:R-:W-:Y:S01]  /*3430*/  HADD2.F32 R8, -RZ, R8.H0_H0 ;  /* 0x20000008ff087230 */ /* 0x000fe20000004100 */
[----:B------:R-:W-:Y:S01]  /*3440*/  F2FP.F16.E4M3.UNPACK_B R9, R9.H1 ;  /* 0x00000009ff09723e */ /* 0x000fe200030006ff */
[----:B------:R-:W-:-:S02]  /*3450*/  HADD2.F32 R47, -RZ, R38.H1_H1 ;  /* 0x30000026ff2f7230 */ /* 0x000fc40000004100 */
[CC--:B------:R-:W-:Y:S01]  /*3460*/  FMUL.FTZ R77, R37.reuse, R46.reuse ;  /* 0x0000002e254d7220 */ /* 0x0c0fe20000410000 */
[--C-:B------:R-:W-:Y:S02]  /*3470*/  HADD2.F32 R41, -RZ, R40.reuse.H0_H0 ;  /* 0x20000028ff297230 */ /* 0x100fe40000004100 */
[C---:B------:R-:W-:Y:S01]  /*3480*/  FMUL.FTZ R46, R8.reuse, R46 ;  /* 0x0000002e082e7220 */ /* 0x040fe20000410000 */
[--C-:B------:R-:W-:Y:S01]  /*3490*/  HADD2.F32 R39, -RZ, R9.reuse.H1_H1 ;  /* 0x30000009ff277230 */ /* 0x100fe20000004100 */
[----:B------:R-:W-:Y:S01]  /*34a0*/  F2FP.F16.E4M3.UNPACK_B R45, R45 ;  /* 0x0000002dff2d723e */ /* 0x000fe200020006ff */
[----:B------:R-:W-:Y:S02]  /*34b0*/  HADD2.F32 R38, -RZ, R9.H0_H0 ;  /* 0x20000009ff267230 */ /* 0x000fe40000004100 */
[-C--:B------:R-:W-:Y:S01]  /*34c0*/  FFMA.FTZ R8, R8, R41.reuse, -R77 ;  /* 0x0000002908087223 */ /* 0x080fe2000001084d */
[----:B------:R-:W-:Y:S02]  /*34d0*/  HADD2.F32 R40, -RZ, R40.H1_H1 ;  /* 0x30000028ff287230 */ /* 0x000fe40000004100 */
[----:B------:R-:W-:Y:S01]  /*34e0*/  FFMA.FTZ R9, R37, R41, R46 ;  /* 0x0000002925097223 */ /* 0x000fe2000001002e */
[CC--:B------:R-:W-:Y:S01]  /*34f0*/  FMUL.FTZ R77, R39.reuse, R47.reuse ;  /* 0x0000002f274d7220 */ /* 0x0c0fe20000410000 */
[C---:B------:R-:W-:Y:S01]  /*3500*/  FMUL.FTZ R76, R38.reuse, R47 ;  /* 0x0000002f264c7220 */ /* 0x040fe20000410000 */
[-C--:B------:R-:W-:Y:S01]  /*3510*/  F2FP.F16.E4M3.UNPACK_B R37, R36.reuse.H1 ;  /* 0x00000024ff25723e */ /* 0x080fe200030006ff */
[----:B------:R-:W-:Y:S01]  /*3520*/  HADD2.F32 R41, -RZ, R45.H1_H1 ;  /* 0x3000002dff297230 */ /* 0x000fe20000004100 */
[----:B------:R-:W-:Y:S01]  /*3530*/  F2FP.F16.E4M3.UNPACK_B R36, R36 ;  /* 0x00000024ff24723e */ /* 0x000fe200020006ff */
[-C--:B------:R-:W-:Y:S01]  /*3540*/  FFMA.FTZ R77, R38, R40.reuse, -R77 ;  /* 0x00000028264d7223 */ /* 0x080fe2000001084d */
[----:B------:R-:W-:Y:S01]  /*3550*/  FFMA.FTZ R78, R39, R40, R76 ;  /* 0x00000028274e7223 */ /* 0x000fe2000001004c */
[----:B------:R-:W-:Y:S01]  /*3560*/  F2FP.F16.E4M3.UNPACK_B R44, R44 ;  /* 0x0000002cff2c723e */ /* 0x000fe200020006ff */
[----:B------:R-:W-:-:S02]  /*3570*/  HADD2.F32 R40, -RZ, R37.H1_H1 ;  /* 0x30000025ff287230 */ /* 0x000fc40000004100 */
[----:B------:R-:W-:Y:S02]  /*3580*/  HADD2.F32 R39, -RZ, R37.H0_H0 ;  /* 0x20000025ff277230 */ /* 0x000fe40000004100 */
[----:B------:R-:W-:Y:S02]  /*3590*/  HADD2.F32 R45, -RZ, R45.H0_H0 ;  /* 0x2000002dff2d7230 */ /* 0x000fe40000004100 */
[-C--:B------:R-:W-:Y:S01]  /*35a0*/  FMUL.FTZ R76, R40, R41.reuse ;  /* 0x00000029284c7220 */ /* 0x080fe20000410000 */
[--C-:B------:R-:W-:Y:S02]  /*35b0*/  HADD2.F32 R38, -RZ, R36.reuse.H1_H1 ;  /* 0x30000024ff267230 */ /* 0x100fe40000004100 */
[----:B------:R-:W-:Y:S01]  /*35c0*/  FMUL.FTZ R41, R39, R41 ;  /* 0x0000002927297220 */ /* 0x000fe20000410000 */
[----:B------:R-:W-:Y:S02]  /*35d0*/  HADD2.F32 R37, -RZ, R36.H0_H0 ;  /* 0x20000024ff257230 */ /* 0x000fe40000004100 */
[----:B------:R-:W-:-:S02]  /*35e0*/  HADD2.F32 R36, -RZ, R44.H1_H1 ;  /* 0x3000002cff247230 */ /* 0x000fc40000004100 */
[-C--:B------:R-:W-:Y:S01]  /*35f0*/  FMUL.FTZ R46, R38, R45.reuse ;  /* 0x0000002d262e7220 */ /* 0x080fe20000410000 */
[----:B------:R-:W-:Y:S02]  /*3600*/  HADD2.F32 R44, -RZ, R44.H0_H0 ;  /* 0x2000002cff2c7230 */ /* 0x000fe40000004100 */
[----:B------:R-:W-:Y:S01]  /*3610*/  FMUL.FTZ R45, R37, R45 ;  /* 0x0000002d252d7220 */ /* 0x000fe20000410000 */
[-C--:B------:R-:W-:Y:S01]  /*3620*/  FFMA.FTZ R39, R39, R36.reuse, -R76 ;  /* 0x0000002427277223 */ /* 0x080fe2000001084c */
[----:B------:R-:W-:Y:S01]  /*3630*/  FFMA.FTZ R76, R40, R36, R41 ;  /* 0x00000024284c7223 */ /* 0x000fe20000010029 */
[-C--:B------:R-:W-:Y:S01]  /*3640*/  FFMA.FTZ R36, R37, R44.reuse, -R46 ;  /* 0x0000002c25247223 */ /* 0x080fe2000001082e */
[----:B------:R-:W-:Y:S01]  /*3650*/  FFMA.FTZ R37, R38, R44, R45 ;  /* 0x0000002c26257223 */ /* 0x000fe2000001002d */
[----:B------:R-:W-:Y:S02]  /*3660*/  F2FP.F16.E4M3.UNPACK_B R40, R11.H1 ;  /* 0x0000000bff28723e */ /* 0x000fe400030006ff */
[----:B------:R-:W-:-:S02]  /*3670*/  F2FP.SATFINITE.E4M3.F32.PACK_AB_MERGE_C R38, R78, R77, RZ ;  /* 0x0000004d4e26723e */ /* 0x000fc400048070ff */
[-C--:B------:R-:W-:Y:S01]  /*3680*/  F2FP.F16.E4M3.UNPACK_B R78, R35.reuse.H1 ;  /* 0x00000023ff4e723e */ /* 0x080fe200030006ff */
[--C-:B------:R-:W-:Y:S01]  /*3690*/  HADD2.F32 R44, -RZ, R40.reuse.H0_H0 ;  /* 0x20000028ff2c7230 */ /* 0x100fe20000004100 */
[----:B------:R-:W-:Y:S01]  /*36a0*/  F2FP.F16.E4M3.UNPACK_B R41, R10.H1 ;  /* 0x0000000aff29723e */ /* 0x000fe200030006ff */
[----:B------:R-:W-:Y:S01]  /*36b0*/  HADD2.F32 R45, -RZ, R40.H1_H1 ;  /* 0x30000028ff2d7230 */ /* 0x000fe20000004100 */
[----:B------:R-:W-:Y:S02]  /*36c0*/  F2FP.F16.E4M3.UNPACK_B R77, R35 ;  /* 0x00000023ff4d723e */ /* 0x000fe400020006ff */
[----:B------:R-:W-:Y:S01]  /*36d0*/  F2FP.SATFINITE.E4M3.F32.PACK_AB_MERGE_C R39, R76, R39, RZ ;  /* 0x000000274c27723e */ /* 0x000fe200048070ff */
[----:B------:R-:W-:Y:S01]  /*36e0*/  HADD2.F32 R76, -RZ, R78.H1_H1 ;  /* 0x3000004eff4c7230 */ /* 0x000fe20000004100 */
[-C--:B------:R-:W-:Y:S01]  /*36f0*/  F2FP.F16.E4M3.UNPACK_B R40, R34.reuse.H1 ;  /* 0x00000022ff28723e */ /* 0x080fe200030006ff */
[----:B------:R-:W-:Y:S01]  /*3700*/  HADD2.F32 R35, -RZ, R41.H1_H1 ;  /* 0x30000029ff237230 */ /* 0x000fe20000004100 */
[----:B------:R-:W-:Y:S01]  /*3710*/  F2FP.F16.E4M3.UNPACK_B R46, R34 ;  /* 0x00000022ff2e723e */ /* 0x000fe200020006ff */
[----:B------:R-:W-:-:S02]  /*3720*/  HADD2.F32 R90, -RZ, R77.H1_H1 ;  /* 0x3000004dff5a7230 */ /* 0x000fc40000004100 */
[-C--:B------:R-:W-:Y:S01]  /*3730*/  FMUL.FTZ R79, R45, R76.reuse ;  /* 0x0000004c2d4f7220 */ /* 0x080fe20000410000 */
[----:B------:R-:W-:Y:S02]  /*3740*/  HADD2.F32 R47, -RZ, R40.H1_H1 ;  /* 0x30000028ff2f7230 */ /* 0x000fe40000004100 */
[C---:B------:R-:W-:Y:S01]  /*3750*/  FMUL.FTZ R94, R44.reuse, R76 ;  /* 0x0000004c2c5e7220 */ /* 0x040fe20000410000 */
[----:B------:R-:W-:Y:S02]  /*3760*/  HADD2.F32 R41, -RZ, R41.H0_H0 ;  /* 0x20000029ff297230 */ /* 0x000fe40000004100 */
[----:B------:R-:W-:Y:S01]  /*3770*/  FMUL.FTZ R92, R35, R90 ;  /* 0x0000005a235c7220 */ /* 0x000fe20000410000 */
[----:B------:R-:W-:Y:S02]  /*3780*/  HADD2.F32 R76, -RZ, R46.H1_H1 ;  /* 0x3000002eff4c7230 */ /* 0x000fe40000004100 */
[----:B------:R-:W-:Y:S01]  /*3790*/  FFMA.FTZ R34, R44, R47, -R79 ;  /* 0x0000002f2c227223 */ /* 0x000fe2000001084f */
[----:B------:R-:W-:Y:S01]  /*37a0*/  F2FP.F16.E4M3.UNPACK_B R10, R10 ;  /* 0x0000000aff0a723e */ /* 0x000fe200020006ff */
[----:B------:R-:W-:Y:S01]  /*37b0*/  FMUL.FTZ R90, R41, R90 ;  /* 0x0000005a295a7220 */ /* 0x000fe20000410000 */
[----:B------:R-:W-:Y:S01]  /*37c0*/  F2FP.F16.E4M3.UNPACK_B R44, R11 ;  /* 0x0000000bff2c723e */ /* 0x000fe200020006ff */
[----:B------:R-:W-:Y:S01]  /*37d0*/  FFMA.FTZ R11, R45, R47, R94 ;  /* 0x0000002f2d0b7223 */ /* 0x000fe2000001005e */
[-C--:B------:R-:W-:Y:S01]  /*37e0*/  FFMA.FTZ R92, R41, R76.reuse, -R92 ;  /* 0x0000004c295c7223 */ /* 0x080fe2000001085c */
[----:B------:R-:W-:Y:S01]  /*37f0*/  FFMA.FTZ R45, R35, R76, R90 ;  /* 0x0000004c232d7223 */ /* 0x000fe2000001005a */
[----:B------:R-:W-:Y:S01]  /*3800*/  HADD2.F32 R35, -RZ, R10.H0_H0 ;  /* 0x2000000aff237230 */ /* 0x000fe20000004100 */
[----:B------:R-:W-:Y:S01]  /*3810*/  F2FP.SATFINITE.E4M3.F32.PACK_AB_MERGE_C R9, R9, R8, R38 ;  /* 0x000000080909723e */ /* 0x000fe20004807026 */
[----:B------:R-:W-:Y:S01]  /*3820*/  HADD2.F32 R41, -RZ, R44.H0_H0 ;  /* 0x2000002cff297230 */ /* 0x000fe20000004100 */
[----:B------:R-:W-:Y:S01]  /*3830*/  F2FP.SATFINITE.E4M3.F32.PACK_AB_MERGE_C R11, R11, R34, RZ ;  /* 0x000000220b0b723e */ /* 0x000fe200048070ff */
[----:B------:R-:W-:Y:S01]  /*3840*/  HADD2.F32 R10, -RZ, R10.H1_H1 ;  /* 0x3000000aff0a7230 */ /* 0x000fe20000004100 */
[----:B------:R-:W-:Y:S01]  /*3850*/  F2FP.SATFINITE.E4M3.F32.PACK_AB_MERGE_C R45, R45, R92, RZ ;  /* 0x0000005c2d2d723e */ /* 0x000fe200048070ff */
[----:B------:R-:W-:Y:S01]  /*3860*/  HADD2.F32 R77, -RZ, R77.H0_H0 ;  /* 0x2000004dff4d7230 */ /* 0x000fe20000004100 */
[----:B------:R-:W-:Y:S01]  /*3870*/  F2FP.SATFINITE.E4M3.F32.PACK_AB_MERGE_C R8, R37, R36, R39 ;  /* 0x000000242508723e */ /* 0x000fe20004807027 */
[----:B------:R-:W-:-:S02]  /*3880*/  HADD2.F32 R44, -RZ, R44.H1_H1 ;  /* 0x3000002cff2c7230 */ /* 0x000fc40000004100 */
[----:B------:R-:W-:Y:S02]  /*3890*/  HADD2.F32 R78, -RZ, R78.H0_H0 ;  /* 0x2000004eff4e7230 */ /* 0x000fe40000004100 */
[-C--:B------:R-:W-:Y:S01]  /*38a0*/  FMUL.FTZ R76, R10, R77.reuse ;  /* 0x0000004d0a4c7220 */ /* 0x080fe20000410000 */
        /* <DEDUP_REMOVED lines=11> */
.L_x_343:
[----:B------:R-:W-:Y:S05]  /*3960*/  BSYNC B2 ;  /* 0x0000000000027941 */ /* 0x000fea0003800000 */
.L_x_342:
[----:B------:R2:W-:Y:S02]  /*3970*/  STG.E.128 desc[UR40][R32.64+0x20], R8 ;  /* 0x0000200820007986 */ /* 0x0005e4000c101d28 */
.L_x_341:
[----:B------:R-:W-:Y:S05]  /*3980*/  BSYNC B1 ;  /* 0x0000000000017941 */ /* 0x000fea0003800000 */
.L_x_340:
[----:B------:R-:W-:Y:S05]  /*3990*/  @P1 BRA `(.L_x_335) ;  /* 0x0000002800c01947 */ /* 0x000fea0003800000 */
[----:B------:R-:W3:Y:S01]  /*39a0*/  LDL R34, [R1+0xc] ;  /* 0x00000c0001227983 */ /* 0x000ee20000100800 */
[----:B------:R-:W-:Y:S03]  /*39b0*/  BSSY B1, `(.L_x_344) ;  /* 0x000006c000017945 */ /* 0x000fe60003800000 */
[----:B-12---:R1:W2:Y:S01]  /*39c0*/  LDS.128 R8, [R84+0x15800] ;  /* 0x0158000054087984 */ /* 0x0062a20000000c00 */
[----:B---3--:R-:W-:-:S13]  /*39d0*/  ISETP.GE.AND P4, PT, R34, R87, PT ;  /* 0x000000572200720c */ /* 0x008fda0003f86270 */
[----:B-12---:R-:W-:Y:S05]  /*39e0*/  @P4 BRA `(.L_x_345) ;  /* 0x0000000400a04947 */ /* 0x006fea0003800000 */
[--C-:B------:R-:W-:Y:S01]  /*39f0*/  SHF.R.U32.HI R38, RZ, 0x10, R13.reuse ;  /* 0x00000010ff267819 */ /* 0x100fe2000001160d */
[----:B------:R-:W-:Y:S01]  /*3a00*/  IMAD.MOV.U32 R14, RZ, RZ, R8 ;  /* 0x000000ffff0e7224 */ /* 0x000fe200078e0008 */
[----:B------:R-:W-:Y:S02]  /*3a10*/  SHF.R.U32.HI R12, RZ, 0x8, R13 ;  /* 0x00000008ff0c7819 */ /* 0x000fe4000001160d */
[----:B------:R-:W-:Y:S02]  /*3a20*/  LOP3.LUT R35, R13, 0xff0000ff, RZ, 0xc0, !PT ;  /* 0xff0000ff0d237812 */ /* 0x000fe400078ec0ff */
[--C-:B------:R-:W-:Y:S01]  /*3a30*/  SHF.R.U32.HI R13, RZ, 0x8, R15.reuse ;  /* 0x00000008ff0d7819 */ /* 0x100fe2000001160f */
[----:B------:R-:W-:Y:S01]  /*3a40*/  IMAD.SHL.U32 R12, R12, 0x100, RZ ;  /* 0x000001000c0c7824 */ /* 0x000fe200078e00ff */
[----:B------:R-:W-:Y:S02]  /*3a50*/  SHF.R.U32.HI R37, RZ, 0x10, R15 ;  /* 0x00000010ff257819 */ /* 0x000fe4000001160f */
[----:B------:R-:W-:Y:S01]  /*3a60*/  LOP3.LUT R34, R15, 0xff0000ff, RZ, 0xc0, !PT ;  /* 0xff0000ff0f227812 */ /* 0x000fe200078ec0ff */
[----:B------:R-:W-:Y:S01]  /*3a70*/  IMAD.SHL.U32 R15, R13, 0x100, RZ ;  /* 0x000001000d0f7824 */ /* 0x000fe200078e00ff */
[----:B------:R-:W-:Y:S01]  /*3a80*/  LOP3.LUT R12, R35, 0xff00, R12, 0xf8, !PT ;  /* 0x0000ff00230c7812 */ /* 0x000fe200078ef80c */
[----:B------:R-:W-:-:S02]  /*3a90*/  IMAD.MOV.U32 R13, RZ, RZ, R9 ;  /* 0x000000ffff0d7224 */ /* 0x000fc400078e0009 */
[----:B------:R-:W-:Y:S01]  /*3aa0*/  IMAD.U32 R9, R38, 0x10000, RZ ;  /* 0x0001000026097824 */ /* 0x000fe200078e00ff */
        /* <DEDUP_REMOVED lines=29> */
[--C-:B------:R-:W-:Y:S01]  /*3c80*/  HADD2.F32 R36, -RZ, R15.reuse.H1_H1 ;  /* 0x3000000fff247230 */ /* 0x100fe20000004100 */
[----:B------:R-:W-:Y:S01]  /*3c90*/  F2FP.F16.E4M3.UNPACK_B R39, R9 ;  /* 0x00000009ff27723e */ /* 0x000fe200020006ff */
[----:B------:R-:W-:-:S02]  /*3ca0*/  HADD2.F32 R35, -RZ, R15.H0_H0 ;  /* 0x2000000fff237230 */ /* 0x000fc40000004100 */
[----:B------:R-:W-:Y:S02]  /*3cb0*/  HADD2.F32 R43, -RZ, R43.H0_H0 ;  /* 0x2000002bff2b7230 */ /* 0x000fe40000004100 */
[-C--:B------:R-:W-:Y:S01]  /*3cc0*/  FMUL.FTZ R40, R36, R37.reuse ;  /* 0x0000002524287220 */ /* 0x080fe20000410000 */
[--C-:B------:R-:W-:Y:S02]  /*3cd0*/  HADD2.F32 R34, -RZ, R14.reuse.H1_H1 ;  /* 0x3000000eff227230 */ /* 0x100fe40000004100 */
[----:B------:R-:W-:Y:S01]  /*3ce0*/  FMUL.FTZ R37, R35, R37 ;  /* 0x0000002523257220 */ /* 0x000fe20000410000 */
[----:B------:R-:W-:Y:S02]  /*3cf0*/  HADD2.F32 R15, -RZ, R14.H0_H0 ;  /* 0x2000000eff0f7230 */ /* 0x000fe40000004100 */
[--C-:B------:R-:W-:Y:S02]  /*3d00*/  HADD2.F32 R14, -RZ, R42.reuse.H1_H1 ;  /* 0x3000002aff0e7230 */ /* 0x100fe40000004100 */
[----:B------:R-:W-:Y:S01]  /*3d10*/  FMUL.FTZ R38, R34, R43 ;  /* 0x0000002b22267220 */ /* 0x000fe20000410000 */
[----:B------:R-:W-:-:S02]  /*3d20*/  HADD2.F32 R42, -RZ, R42.H0_H0 ;  /* 0x2000002aff2a7230 */ /* 0x000fc40000004100 */
[----:B------:R-:W-:Y:S01]  /*3d30*/  FMUL.FTZ R43, R15, R43 ;  /* 0x0000002b0f2b7220 */ /* 0x000fe20000410000 */
[-C--:B------:R-:W-:Y:S01]  /*3d40*/  FFMA.FTZ R35, R35, R14.reuse, -R40 ;  /* 0x0000000e23237223 */ /* 0x080fe20000010828 */
[----:B------:R-:W-:Y:S01]  /*3d50*/  FFMA.FTZ R36, R36, R14, R37 ;  /* 0x0000000e24247223 */ /* 0x000fe20000010025 */
[-C--:B------:R-:W-:Y:S01]  /*3d60*/  FFMA.FTZ R14, R15, R42.reuse, -R38 ;  /* 0x0000002a0f0e7223 */ /* 0x080fe20000010826 */
[----:B------:R-:W-:Y:S01]  /*3d70*/  FFMA.FTZ R15, R34, R42, R43 ;  /* 0x0000002a220f7223 */ /* 0x000fe2000001002b */
[----:B------:R-:W-:Y:S02]  /*3d80*/  F2FP.F16.E4M3.UNPACK_B R37, R11.H1 ;  /* 0x0000000bff25723e */ /* 0x000fe400030006ff */
[----:B------:R-:W-:Y:S02]  /*3d90*/  F2FP.F16.E4M3.UNPACK_B R43, R12.H1 ;  /* 0x0000000cff2b723e */ /* 0x000fe400030006ff */
[----:B------:R-:W-:Y:S01]  /*3da0*/  F2FP.SATFINITE.E4M3.F32.PACK_AB_MERGE_C R34, R44, R41, RZ ;  /* 0x000000292c22723e */ /* 0x000fe200048070ff */
[--C-:B------:R-:W-:Y:S01]  /*3db0*/  HADD2.F32 R38, -RZ, R37.reuse.H0_H0 ;  /* 0x20000025ff267230 */ /* 0x100fe20000004100 */
[----:B------:R-:W-:Y:S01]  /*3dc0*/  F2FP.SATFINITE.E4M3.F32.PACK_AB_MERGE_C R35, R36, R35, RZ ;  /* 0x000000232423723e */ /* 0x000fe200048070ff */
[----:B------:R-:W-:Y:S01]  /*3dd0*/  HADD2.F32 R37, -RZ, R37.H1_H1 ;  /* 0x30000025ff257230 */ /* 0x000fe20000004100 */
[----:B------:R-:W-:Y:S01]  /*3de0*/  F2FP.F16.E4M3.UNPACK_B R40, R9.H1 ;  /* 0x00000009ff28723e */ /* 0x000fe200030006ff */
[--C-:B------:R-:W-:Y:S01]  /*3df0*/  HADD2.F32 R44, -RZ, R43.reuse.H1_H1 ;  /* 0x3000002bff2c7230 */ /* 0x100fe20000004100 */
[----:B------:R-:W-:Y:S01]  /*3e00*/  F2FP.F16.E4M3.UNPACK_B R36, R10.H1 ;  /* 0x0000000aff24723e */ /* 0x000fe200030006ff */
[----:B------:R-:W-:Y:S01]  /*3e10*/  HADD2.F32 R43, -RZ, R43.H0_H0 ;  /* 0x2000002bff2b7230 */ /* 0x000fe20000004100 */
[----:B------:R-:W-:Y:S01]  /*3e20*/  F2FP.F16.E4M3.UNPACK_B R42, R12 ;  /* 0x0000000cff2a723e */ /* 0x000fe200020006ff */
[----:B------:R-:W-:-:S02]  /*3e30*/  HADD2.F32 R41, -RZ, R40.H1_H1 ;  /* 0x30000028ff297230 */ /* 0x000fc40000004100 */
[----:B------:R-:W-:Y:S01]  /*3e40*/  FMUL.FTZ R9, R37, R44 ;  /* 0x0000002c25097220 */ /* 0x000fe20000410000 */
[----:B------:R-:W-:Y:S01]  /*3e50*/  HADD2.F32 R12, -RZ, R36.H1_H1 ;  /* 0x30000024ff0c7230 */ /* 0x000fe20000004100 */
[----:B------:R-:W-:Y:S01]  /*3e60*/  F2FP.F16.E4M3.UNPACK_B R11, R11 ;  /* 0x0000000bff0b723e */ /* 0x000fe200020006ff */
[----:B------:R-:W-:Y:S02]  /*3e70*/  HADD2.F32 R45, -RZ, R42.H1_H1 ;  /* 0x3000002aff2d7230 */ /* 0x000fe40000004100 */
[----:B------:R-:W-:Y:S01]  /*3e80*/  FFMA.FTZ R46, R38, R41, -R9 ;  /* 0x00000029262e7223 */ /* 0x000fe20000010809 */
[----:B------:R-:W-:Y:S01]  /*3e90*/  HADD2.F32 R36, -RZ, R36.H0_H0 ;  /* 0x20000024ff247230 */ /* 0x000fe20000004100 */
[----:B------:R-:W-:Y:S01]  /*3ea0*/  F2FP.F16.E4M3.UNPACK_B R10, R10 ;  /* 0x0000000aff0a723e */ /* 0x000fe200020006ff */
[----:B------:R-:W-:Y:S02]  /*3eb0*/  HADD2.F32 R9, -RZ, R39.H1_H1 ;  /* 0x30000027ff097230 */ /* 0x000fe40000004100 */
[-C--:B------:R-:W-:Y:S01]  /*3ec0*/  FMUL.FTZ R47, R12, R45.reuse ;  /* 0x0000002d0c2f7220 */ /* 0x080fe20000410000 */
[----:B------:R-:W-:Y:S01]  /*3ed0*/  FMUL.FTZ R44, R38, R44 ;  /* 0x0000002c262c7220 */ /* 0x000fe20000410000 */
[----:B------:R-:W-:Y:S01]  /*3ee0*/  FMUL.FTZ R45, R36, R45 ;  /* 0x0000002d242d7220 */ /* 0x000fe20000410000 */
[----:B------:R-:W-:-:S02]  /*3ef0*/  HADD2.F32 R42, -RZ, R42.H0_H0 ;  /* 0x2000002aff2a7230 */ /* 0x000fc40000004100 */
[----:B------:R-:W-:Y:S01]  /*3f00*/  FFMA.FTZ R47, R36, R9, -R47 ;  /* 0x00000009242f7223 */ /* 0x000fe2000001082f */
[----:B------:R-:W-:Y:S01]  /*3f10*/  FFMA.FTZ R77, R37, R41, R44 ;  /* 0x00000029254d7223 */ /* 0x000fe2000001002c */
[----:B------:R-:W-:Y:S01]  /*3f20*/  FFMA.FTZ R38, R12, R9, R45 ;  /* 0x000000090c267223 */ /* 0x000fe2000001002d */
[--C-:B------:R-:W-:Y:S02]  /*3f30*/  HADD2.F32 R12, -RZ, R11.reuse.H0_H0 ;  /* 0x2000000bff0c7230 */ /* 0x100fe40000004100 */
[--C-:B------:R-:W-:Y:S01]  /*3f40*/  HADD2.F32 R9, -RZ, R10.reuse.H0_H0 ;  /* 0x2000000aff097230 */ /* 0x100fe20000004100 */
[----:B------:R-:W-:Y:S01]  /*3f50*/  F2FP.SATFINITE.E4M3.F32.PACK_AB_MERGE_C R46, R77, R46, RZ ;  /* 0x0000002e4d2e723e */ /* 0x000fe200048070ff */
[----:B------:R-:W-:Y:S02]  /*3f60*/  HADD2.F32 R11, -RZ, R11.H1_H1 ;  /* 0x3000000bff0b7230 */ /* 0x000fe40000004100 */
[----:B------:R-:W-:Y:S01]  /*3f70*/  FMUL.FTZ R44, R12, R43 ;  /* 0x0000002b0c2c7220 */ /* 0x000fe20000410000 */
[----:B------:R-:W-:-:S02]  /*3f80*/  HADD2.F32 R10, -RZ, R10.H1_H1 ;  /* 0x3000000aff0a7230 */ /* 0x000fc40000004100 */
[-C--:B------:R-:W-:Y:S01]  /*3f90*/  FMUL.FTZ R37, R9, R42.reuse ;  /* 0x0000002a09257220 */ /* 0x080fe20000410000 */
[----:B------:R-:W-:Y:S02]  /*3fa0*/  HADD2.F32 R40, -RZ, R40.H0_H0 ;  /* 0x20000028ff287230 */ /* 0x000fe40000004100 */
[C---:B------:R-:W-:Y:S01]  /*3fb0*/  FMUL.FTZ R41, R11.reuse, R43 ;  /* 0x0000002b0b297220 */ /* 0x040fe20000410000 */
[----:B------:R-:W-:Y:S02]  /*3fc0*/  HADD2.F32 R39, -RZ, R39.H0_H0 ;  /* 0x20000027ff277230 */ /* 0x000fe40000004100 */
[----:B------:R-:W-:Y:S01]  /*3fd0*/  FMUL.FTZ R36, R10, R42 ;  /* 0x0000002a0a247220 */ /* 0x000fe20000410000 */
[----:B------:R-:W-:Y:S01]  /*3fe0*/  F2FP.SATFINITE.E4M3.F32.PACK_AB_MERGE_C R38, R38, R47, RZ ;  /* 0x0000002f2626723e */ /* 0x000fe200048070ff */
[-C--:B------:R-:W-:Y:S01]  /*3ff0*/  FFMA.FTZ R41, R12, R40.reuse, -R41 ;  /* 0x000000280c297223 */ /* 0x080fe20000010829 */
[----:B------:R-:W-:Y:S01]  /*4000*/  FFMA.FTZ R44, R11, R40, R44 ;  /* 0x000000280b2c7223 */ /* 0x000fe2000001002c */
[-C--:B------:R-:W-:Y:S01]  /*4010*/  FFMA.FTZ R36, R9, R39.reuse, -R36 ;  /* 0x0000002709247223 */ /* 0x080fe20000010824 */
[----:B------:R-:W-:Y:S01]  /*4020*/  FFMA.FTZ R37, R10, R39, R37 ;  /* 0x000000270a257223 */ /* 0x000fe20000010025 */
[----:B------:R-:W-:-:S02]  /*4030*/  F2FP.SATFINITE.E4M3.F32.PACK_AB_MERGE_C R9, R13, R8, R34 ;  /* 0x000000080d09723e */ /* 0x000fc40004807022 */
[----:B------:R-:W-:Y:S02]  /*4040*/  F2FP.SATFINITE.E4M3.F32.PACK_AB_MERGE_C R8, R15, R14, R35 ;  /* 0x0000000e0f08723e */ /* 0x000fe40004807023 */
[----:B------:R-:W-:Y:S02]  /*4050*/  F2FP.SATFINITE.E4M3.F32.PACK_AB_MERGE_C R10, R37, R36, R38 ;  /* 0x00000024250a723e */ /* 0x000fe40004807026 */
[----:B------:R-:W-:-:S07]  /*4060*/  F2FP.SATFINITE.E4M3.F32.PACK_AB_MERGE_C R11, R44, R41, R46 ;  /* 0x000000292c0b723e */ /* 0x000fce000480702e */
.L_x_345:
[----:B------:R-:W-:Y:S05]  /*4070*/  BSYNC B1 ;  /* 0x0000000000017941 */ /* 0x000fea0003800000 */
.L_x_344:
[----:B------:R1:W-:Y:S01]  /*4080*/  STG.E.128 desc[UR40][R32.64+0x40], R8 ;  /* 0x0000400820007986 */ /* 0x0003e2000c101d28 */
[----:B------:R-:W-:Y:S05]  /*4090*/  BRA `(.L_x_335) ;  /* 0x0000002400007947 */ /* 0x000fea0003800000 */
.L_x_329:
[----:B------:R-:W-:Y:S01]  /*40a0*/  ISETP.GE.AND P4, PT, R22, R85, PT ;  /* 0x000000551600720c */ /* 0x000fe20003f86270 */
[----:B------:R-:W-:Y:S01]  /*40b0*/  BSSY B1, `(.L_x_346) ;  /* 0x000001a000017945 */ /* 0x000fe20003800000 */
        /* <DEDUP_REMOVED lines=8> */
[----:B------:R-:W-:Y:S06]  /*4140*/  @P4 BRA `(.L_x_347) ;  /* 0x0000000000404947 */ /* 0x000fec0003800000 */
[----:B------:R-:W-:Y:S02]  /*4150*/  ULDC.64 UR4, c[0x0][0x3e8] ;  /* 0x0000fa0000047ab9 */ /* 0x000fe40000000a00 */
[----:B------:R-:W-:-:S04]  /*4160*/  IADD3 R44, P3, P5, R52, UR4, R44 ;  /* 0x00000004342c7c10 */ /* 0x000fc8000fd7e02c */
[----:B------:R-:W-:Y:S01]  /*4170*/  IADD3.X R45, R21, UR5, R47, P3, P5 ;  /* 0x00000005152d7c10 */ /* 0x000fe20009fea42f */
[----:B------:R-:W-:Y:S02]  /*4180*/  ULDC.64 UR4, c[0x0][0x400] ;  /* 0x0001000000047ab9 */ /* 0x000fe40000000a00 */
[----:B------:R-:W-:-:S04]  /*4190*/  IADD3 R42, P3, P5, R48, UR4, R42 ;  /* 0x00000004302a7c10 */ /* 0x000fc8000fd7e02a */
[----:B------:R-:W-:Y:S02]  /*41a0*/  IADD3.X R43, R5, UR5, R46, P3, P5 ;  /* 0x00000005052b7c10 */ /* 0x000fe40009fea42e */
[----:B------:R-:W-:Y:S02]  /*41b0*/  ISETP.GE.AND P3, PT, R18, R87, PT ;  /* 0x000000571200720c */ /* 0x000fe40003f66270 */
[----:B------:R-:W-:Y:S02]  /*41c0*/  CS2R R10, SRZ ;  /* 0x00000000000a7805 */ /* 0x000fe4000001ff00 */
[----:B------:R-:W-:Y:S02]  /*41d0*/  CS2R R8, SRZ ;  /* 0x0000000000087805 */ /* 0x000fe4000001ff00 */
[----:B------:R-:W-:Y:S02]  /*41e0*/  CS2R R34, SRZ ;  /* 0x0000000000227805 */ /* 0x000fe4000001ff00 */
[----:B------:R-:W-:-:S05]  /*41f0*/  CS2R R32, SRZ ;  /* 0x0000000000207805 */ /* 0x000fca000001ff00 */
[----:B------:R0:W5:Y:S04]  /*4200*/  @!P3 LDG.E.128 R12, desc[UR40][R44.64] ;  /* 0x000000282c0cb981 */ /* 0x000168000c1e1d00 */
[----:B------:R0:W5:Y:S01]  /*4210*/  @!P3 LDG.E.128 R36, desc[UR40][R42.64] ;  /* 0x000000282a24b981 */ /* 0x000162000c1e1d00 */
[----:B------:R-:W-:-:S13]  /*4220*/  ISETP.GE.AND P3, PT, R82, R87, PT ;  /* 0x000000575200720c */ /* 0x000fda0003f66270 */
[----:B------:R0:W5:Y:S04]  /*4230*/  @!P3 LDG.E.128 R8, desc[UR40][R44.64+0x20] ;  /* 0x000020282c08b981 */ /* 0x000168000c1e1d00 */
[----:B------:R0:W5:Y:S02]  /*4240*/  @!P3 LDG.E.128 R32, desc[UR40][R42.64+0x20] ;  /* 0x000020282a20b981 */ /* 0x000164000c1e1d00 */
.L_x_347:
[----:B------:R-:W-:Y:S05]  /*4250*/  BSYNC B1 ;  /* 0x0000000000017941 */ /* 0x000fea0003800000 */
.L_x_346:
[----:B------:R-:W-:Y:S01]  /*4260*/  ISETP.NE.AND P3, PT, R155, 0x3, PT ;  /* 0x000000039b00780c */ /* 0x000fe20003f65270 */
[----:B-----5:R-:W-:Y:S02]  /*4270*/  IMAD.MOV.U32 R91, RZ, RZ, R10 ;  /* 0x000000ffff5b7224 */ /* 0x020fe400078e000a */
[----:B------:R-:W-:Y:S02]  /*4280*/  IMAD.MOV.U32 R90, RZ, RZ, R8 ;  /* 0x000000ffff5a7224 */ /* 0x000fe400078e0008 */
[----:B------:R-:W-:Y:S02]  /*4290*/  IMAD.MOV.U32 R99, RZ, RZ, R14 ;  /* 0x000000ffff637224 */ /* 0x000fe400078e000e */
[----:B------:R-:W-:Y:S02]  /*42a0*/  IMAD.MOV.U32 R97, RZ, RZ, R12 ;  /* 0x000000ffff617224 */ /* 0x000fe400078e000c */
[----:B------:R-:W-:Y:S02]  /*42b0*/  IMAD.MOV.U32 R92, RZ, RZ, R34 ;  /* 0x000000ffff5c7224 */ /* 0x000fe400078e0022 */
[----:B------:R-:W-:-:S02]  /*42c0*/  IMAD.MOV.U32 R93, RZ, RZ, R32 ;  /* 0x000000ffff5d7224 */ /* 0x000fc400078e0020 */
[----:B------:R-:W-:Y:S02]  /*42d0*/  IMAD.MOV.U32 R98, RZ, RZ, R38 ;  /* 0x000000ffff627224 */ /* 0x000fe400078e0026 */
[----:B------:R-:W-:Y:S01]  /*42e0*/  IMAD.MOV.U32 R100, RZ, RZ, R36 ;  /* 0x000000ffff647224 */ /* 0x000fe200078e0024 */
[----:B------:R-:W-:Y:S06]  /*42f0*/  @!P3 BRA `(.L_x_348) ;  /* 0x000000000004b947 */ /* 0x000fec0003800000 */
[----:B------:R-:W-:Y:S01]  /*4300*/  BPT.TRAP 0x1 ;  /* 0x000000040000795c */ /* 0x000fe20000300000 */
.L_x_348:
[----:B------:R-:W-:Y:S01]  /*4310*/  IMAD R83, R17, 0x8, R16 ;  /* 0x0000000811537824 */ /* 0x000fe200078e0210 */
[----:B------:R-:W-:Y:S01]  /*4320*/  SHF.L.U32 R86, R23, 0x1f, RZ ;  /* 0x0000001f17567819 */ /* 0x000fe200000006ff */
[----:B------:R-:W-:Y:S03]  /*4330*/  BSSY B1, `(.L_x_349) ;  /* 0x0000003000017945 */ /* 0x000fe60003800000 */
[----:B------:R-:W1:Y:S02]  /*4340*/  SYNCS.PHASECHK.TRANS64.TRYWAIT P5, [R83+URZ+0x19c90], R86 ;  /* 0x019c9056530075a7 */ /* 0x000e6400080a017f */
[----:B-1----:R-:W-:Y:S05]  /*4350*/  @!P5 BRA `(.L_x_350) ;  /* 0x000001600004d947 */ /* 0x002fea0003800000 */
.L_x_580:
[----:B------:R-:W-:Y:S05]  /*4360*/  BSYNC B1 ;  /* 0x0000000000017941 */ /* 0x000fea0003800000 */
.L_x_349:
[----:B------:R-:W-:Y:S05]  /*4370*/  @P4 BRA `(.L_x_335) ;  /* 0x0000002000484947 */ /* 0x000fea0003800000 */
[----:B------:R-:W2:Y:S01]  /*4380*/  LDC R94, c[0x0][0x2f4] ;  /* 0x0000bd00ff5e7b82 */ /* 0x000ea20000000800 */
[----:B------:R-:W-:Y:S01]  /*4390*/  ISETP.NE.AND P4, PT, R62, RZ, PT ;  /* 0x000000ff3e00720c */ /* 0x000fe20003f85270 */
[----:B------:R-:W-:Y:S01]  /*43a0*/  ULDC.64 UR4, c[0x0][0x300] ;  /* 0x0000c00000047ab9 */ /* 0x000fe20000000a00 */
[----:B0-----:R-:W-:Y:S01]  /*43b0*/  SHF.R.S32.HI R42, RZ, 0x1f, R22 ;  /* 0x0000001fff2a7819 */ /* 0x001fe20000011416 */
[----:B------:R-:W-:Y:S01]  /*43c0*/  IMAD.MOV.U32 R78, RZ, RZ, R40 ;  /* 0x000000ffff4e7224 */ /* 0x000fe200078e0028 */
[----:B------:R-:W-:Y:S03]  /*43d0*/  BSSY B1, `(.L_x_351) ;  /* 0x00000fb000017945 */ /* 0x000fe60003800000 */
[----:B------:R-:W-:Y:S02]  /*43e0*/  IMAD R41, R42, UR4, RZ ;  /* 0x000000042a297c24 */ /* 0x000fe4000f8e02ff */
[----:B------:R-:W-:-:S04]  /*43f0*/  IMAD.WIDE.U32 R78, R22, UR4, R78 ;  /* 0x00000004164e7c25 */ /* 0x000fc8000f8e004e */
[----:B------:R-:W-:-:S04]  /*4400*/  IMAD R41, R22, UR5, R41 ;  /* 0x0000000516297c24 */ /* 0x000fc8000f8e0229 */
[----:B------:R-:W-:Y:S02]  /*4410*/  IMAD.IADD R95, R41, 0x1, R79 ;  /* 0x00000001295f7824 */ /* 0x000fe400078e024f */
[----:B--2---:R-:W-:Y:S01]  /*4420*/  IMAD.IADD R96, R94, 0x1, -R63 ;  /* 0x000000015e607824 */ /* 0x004fe200078e0a3f */
[----:B------:R-:W-:Y:S06]  /*4430*/  @!P4 BRA `(.L_x_352) ;  /* 0x0000000c00d0c947 */ /* 0x000fec0003800000 */
[----:B------:R-:W2:Y:S01]  /*4440*/  LDL R42, [R1+0x10] ;  /* 0x00001000012a7983 */ /* 0x000ea20000100800 */
[----:B------:R-:W-:Y:S01]  /*4450*/  SEL R40, R63, R96, !P0 ;  /* 0x000000603f287207 */ /* 0x000fe20004000000 */
[----:B------:R-:W-:Y:S01]  /*4460*/  BSSY B2, `(.L_x_353) ;  /* 0x00000e5000027945 */ /* 0x000fe20003800000 */
[----:B------:R-:W-:Y:S02]  /*4470*/  SHF.R.U32.HI R43, RZ, 0x3, R157 ;  /* 0x00000003ff2b7819 */ /* 0x000fe4000001169d */
[----:B------:R-:W-:Y:S02]  /*4480*/  SHF.R.S32.HI R41, RZ, 0x1f, R40 ;  /* 0x0000001fff297819 */ /* 0x000fe40000011428 */
[----:B------:R-:W-:Y:S02]  /*4490*/  ISETP.GE.AND P4, PT, R18, R87, PT ;  /* 0x000000571200720c */ /* 0x000fe40003f86270 */
[----:B------:R-:W-:-:S04]  /*44a0*/  LEA.HI R41, R41, R40, RZ, 0x5 ;  /* 0x0000002829297211 */ /* 0x000fc800078f28ff */
[----:B------:R-:W-:-:S04]  /*44b0*/  SHF.R.S32.HI R41, RZ, 0x5, R41 ;  /* 0x00000005ff297819 */ /* 0x000fc80000011429 */
[----:B------:R-:W-:-:S04]  /*44c0*/  LEA.HI.SX32 R41, R74, R41, 0x1c ;  /* 0x000000294a297211 */ /* 0x000fc800078fe2ff */
[C---:B------:R-:W-:Y:S01]  /*44d0*/  LEA.HI R40, R41.reuse, R41, RZ, 0x1 ;  /* 0x0000002929287211 */ /* 0x040fe200078f08ff */
[----:B------:R-:W-:-:S04]  /*44e0*/  IMAD.SHL.U32 R101, R41, 0x10, RZ ;  /* 0x0000001029657824 */ /* 0x000fc800078e00ff */
[----:B------:R-:W-:Y:S01]  /*44f0*/  IMAD.SHL.U32 R41, R40, 0x800, RZ ;  /* 0x0000080028297824 */ /* 0x000fe200078e00ff */
[----:B------:R-:W-:-:S04]  /*4500*/  LOP3.LUT R40, R157, 0x10, R101, 0xf8, !PT ;  /* 0x000000109d287812 */ /* 0x000fc800078ef865 */
[----:B------:R-:W-:Y:S02]  /*4510*/  LOP3.LUT R41, R41, 0xfffff000, RZ, 0xc0, !PT ;  /* 0xfffff00029297812 */ /* 0x000fe400078ec0ff */
[----:B------:R-:W-:-:S04]  /*4520*/  LOP3.LUT R40, R40, R43, RZ, 0x3c, !PT ;  /* 0x0000002b28287212 */ /* 0x000fc800078e3cff */
[----:B--2---:R-:W-:Y:S01]  /*4530*/  IADD3 R40, R40, R41, R42 ;  /* 0x0000002928287210 */ /* 0x004fe20007ffe02a */
[----:B------:R-:W-:-:S04]  /*4540*/  IMAD R41, R17, 0x3000, R72 ;  /* 0x0000300011297824 */ /* 0x000fc800078e0248 */
[----:B------:R-:W-:Y:S02]  /*4550*/  IMAD R43, R17, 0x3000, R40 ;  /* 0x00003000112b7824 */ /* 0x000fe400078e0228 */
[C---:B------:R-:W-:Y:S02]  /*4560*/  IMAD.IADD R41, R16.reuse, 0x1, R41 ;  /* 0x0000000110297824 */ /* 0x040fe400078e0229 */
[----:B------:R-:W-:-:S04]  /*4570*/  IMAD.IADD R44, R16, 0x1, R43 ;  /* 0x00000001102c7824 */ /* 0x000fc800078e022b */
[----:B------:R-:W0:Y:S04]  /*4580*/  LDS.128 R40, [R41+0x13800] ;  /* 0x0138000029287984 */ /* 0x000e280000000c00 */
[----:B------:R-:W2:Y:S01]  /*4590*/  LDS.128 R44, [R44+0x13800] ;  /* 0x013800002c2c7984 */ /* 0x000ea20000000c00 */
[----:B------:R-:W-:Y:S05]  /*45a0*/  @P4 BRA `(.L_x_354) ;  /* 0x0000000c00404947 */ /* 0x000fea0003800000 */
[----:B------:R-:W-:Y:S02]  /*45b0*/  SHF.R.U32.HI R102, RZ, 0x8, R15 ;  /* 0x00000008ff667819 */ /* 0x000fe4000001160f */
[----:B------:R-:W-:Y:S02]  /*45c0*/  SHF.R.U32.HI R104, RZ, 0x8, R37 ;  /* 0x00000008ff687819 */ /* 0x000fe40000011625 */
[----:B------:R-:W-:Y:S01]  /*45d0*/  SHF.R.U32.HI R14, RZ, 0x8, R13 ;  /* 0x00000008ff0e7819 */ /* 0x000fe2000001160d */
[----:B------:R-:W-:Y:S01]  /*45e0*/  IMAD.SHL.U32 R102, R102, 0x100, RZ ;  /* 0x0000010066667824 */ /* 0x000fe200078e00ff */
[----:B------:R-:W-:Y:S01]  /*45f0*/  LOP3.LUT R105, R15, 0xff0000ff, RZ, 0xc0, !PT ;  /* 0xff0000ff0f697812 */ /* 0x000fe200078ec0ff */
[----:B------:R-:W-:Y:S01]  /*4600*/  IMAD.SHL.U32 R104, R104, 0x100, RZ ;  /* 0x0000010068687824 */ /* 0x000fe200078e00ff */
[----:B------:R-:W-:Y:S01]  /*4610*/  SHF.R.U32.HI R103, RZ, 0x10, R37 ;  /* 0x00000010ff677819 */ /* 0x000fe20000011625 */
[----:B------:R-:W-:Y:S01]  /*4620*/  IMAD.SHL.U32 R107, R14, 0x100, RZ ;  /* 0x000001000e6b7824 */ /* 0x000fe200078e00ff */
[----:B------:R-:W-:-:S02]  /*4630*/  SHF.R.U32.HI R12, RZ, 0x10, R13 ;  /* 0x00000010ff0c7819 */ /* 0x000fc4000001160d */
[----:B------:R-:W-:Y:S02]  /*4640*/  LOP3.LUT R38, R13, 0xff0000ff, RZ, 0xc0, !PT ;  /* 0xff0000ff0d267812 */ /* 0x000fe400078ec0ff */
[----:B------:R-:W-:Y:S02]  /*4650*/  LOP3.LUT R37, R37, 0xff0000ff, RZ, 0xc0, !PT ;  /* 0xff0000ff25257812 */ /* 0x000fe400078ec0ff */
[----:B------:R-:W-:Y:S02]  /*4660*/  SHF.R.U32.HI R13, RZ, 0x10, R15 ;  /* 0x00000010ff0d7819 */ /* 0x000fe4000001160f */
[--C-:B------:R-:W-:Y:S02]  /*4670*/  SHF.R.U32.HI R14, RZ, 0x10, R39.reuse ;  /* 0x00000010ff0e7819 */ /* 0x100fe40000011627 */
[----:B------:R-:W-:Y:S02]  /*4680*/  SHF.R.U32.HI R15, RZ, 0x8, R39 ;  /* 0x00000008ff0f7819 */ /* 0x000fe40000011627 */
[----:B------:R-:W-:-:S02]  /*4690*/  LOP3.LUT R36, R39, 0xff0000ff, RZ, 0xc0, !PT ;  /* 0xff0000ff27247812 */ /* 0x000fc400078ec0ff */
[----:B------:R-:W-:Y:S01]  /*46a0*/  LOP3.LUT R39, R105, 0xff00, R102, 0xf8, !PT ;  /* 0x0000ff0069277812 */ /* 0x000fe200078ef866 */
[----:B------:R-:W-:Y:S01]  /*46b0*/  IMAD.SHL.U32 R15, R15, 0x100, RZ ;  /* 0x000001000f0f7824 */ /* 0x000fe200078e00ff */
[----:B------:R-:W-:Y:S01]  /*46c0*/  LOP3.LUT R105, R37, 0xff00, R104, 0xf8, !PT ;  /* 0x0000ff0025697812 */ /* 0x000fe200078ef868 */
[----:B------:R-:W-:Y:S01]  /*46d0*/  IMAD.U32 R37, R12, 0x10000, RZ ;  /* 0x000100000c257824 */ /* 0x000fe200078e00ff */
[----:B------:R-:W-:Y:S01]  /*46e0*/  LOP3.LUT R38, R38, 0xff00, R107, 0xf8, !PT ;  /* 0x0000ff0026267812 */ /* 0x000fe200078ef86b */
[----:B------:R-:W-:Y:S01]  /*46f0*/  IMAD.U32 R12, R103, 0x10000, RZ ;  /* 0x00010000670c7824 */ /* 0x000fe200078e00ff */
[----:B--2---:R-:W-:Y:S02]  /*4700*/  F2FP.F16.E4M3.UNPACK_B R103, R45 ;  /* 0x0000002dff67723e */ /* 0x004fe400020006ff */
[----:B------:R-:W-:Y:S02]  /*4710*/  LOP3.LUT R102, R38, 0xff0000, R37, 0xf8, !PT ;  /* 0x00ff000026667812 */ /* 0x000fe400078ef825 */
[----:B------:R-:W-:Y:S01]  /*4720*/  LOP3.LUT R12, R105, 0xff0000, R12, 0xf8, !PT ;  /* 0x00ff0000690c7812 */ /* 0x000fe200078ef80c */
[----:B------:R-:W-:Y:S01]  /*4730*/  HADD2.F32 R38, -RZ, R103.H0_H0 ;  /* 0x20000067ff267230 */ /* 0x000fe20000004100 */
[----:B0-----:R-:W-:-:S02]  /*4740*/  F2FP.F16.E4M3.UNPACK_B R37, R41 ;  /* 0x00000029ff25723e */ /* 0x001fc400020006ff */
[----:B------:R-:W-:Y:S02]  /*4750*/  F2FP.F16.E4M3.UNPACK_B R105, R12 ;  /* 0x0000000cff69723e */ /* 0x000fe400020006ff */
[-C--:B------:R-:W-:Y:S01]  /*4760*/  F2FP.F16.E4M3.UNPACK_B R106, R102.reuse ;  /* 0x00000066ff6a723e */ /* 0x080fe200020006ff */
[----:B------:R-:W-:Y:S01]  /*4770*/  HADD2.F32 R104, -RZ, R37.H0_H0 ;  /* 0x20000025ff687230 */ /* 0x000fe20000004100 */
[----:B------:R-:W-:Y:S01]  /*4780*/  F2FP.F16.E4M3.UNPACK_B R41, R41.H1 ;  /* 0x00000029ff29723e */ /* 0x000fe200030006ff */
[--C-:B------:R-:W-:Y:S01]  /*4790*/  HADD2.F32 R108, -RZ, R105.reuse.H0_H0 ;  /* 0x20000069ff6c7230 */ /* 0x100fe20000004100 */
[----:B------:R-:W-:Y:S01]  /*47a0*/  F2FP.F16.E4M3.UNPACK_B R102, R102.H1 ;  /* 0x00000066ff66723e */ /* 0x000fe200030006ff */
[----:B------:R-:W-:Y:S01]  /*47b0*/  HADD2.F32 R107, -RZ, R106.H0_H0 ;  /* 0x2000006aff6b7230 */ /* 0x000fe20000004100 */
[----:B------:R-:W-:Y:S01]  /*47c0*/  LOP3.LUT R36, R36, 0xff00, R15, 0xf8, !PT ;  /* 0x0000ff0024247812 */ /* 0x000fe200078ef80f */
[----:B------:R-:W-:Y:S02]  /*47d0*/  HADD2.F32 R105, -RZ, R105.H1_H1 ;  /* 0x30000069ff697230 */ /* 0x000fe40000004100 */
[-C--:B------:R-:W-:Y:S01]  /*47e0*/  FMUL.FTZ R109, R38, R108.reuse ;  /* 0x0000006c266d7220 */ /* 0x080fe20000410000 */
[----:B------:R-:W-:Y:S01]  /*47f0*/  FMUL.FTZ R108, R104, R108 ;  /* 0x0000006c686c7220 */ /* 0x000fe20000410000 */
[----:B------:R-:W-:-:S02]  /*4800*/  HADD2.F32 R37, -RZ, R37.H1_H1 ;  /* 0x30000025ff257230 */ /* 0x000fc40000004100 */
[-C--:B------:R-:W-:Y:S01]  /*4810*/  FFMA.FTZ R104, R104, R107.reuse, -R109 ;  /* 0x0000006b68687223 */ /* 0x080fe2000001086d */
[----:B------:R-:W-:Y:S01]  /*4820*/  FFMA.FTZ R38, R38, R107, R108 ;  /* 0x0000006b26267223 */ /* 0x000fe2000001006c */
[----:B------:R-:W-:Y:S02]  /*4830*/  HADD2.F32 R107, -RZ, R103.H1_H1 ;  /* 0x30000067ff6b7230 */ /* 0x000fe40000004100 */
[----:B------:R-:W-:Y:S02]  /*4840*/  HADD2.F32 R106, -RZ, R106.H1_H1 ;  /* 0x3000006aff6a7230 */ /* 0x000fe40000004100 */
[----:B------:R-:W-:Y:S02]  /*4850*/  IMAD.MOV.U32 R15, RZ, RZ, R47 ;  /* 0x000000ffff0f7224 */ /* 0x000fe400078e002f */
[-C--:B------:R-:W-:Y:S01]  /*4860*/  FMUL.FTZ R103, R107, R105.reuse ;  /* 0x000000696b677220 */ /* 0x080fe20000410000 */
[----:B------:R-:W-:-:S03]  /*4870*/  FMUL.FTZ R105, R37, R105 ;  /* 0x0000006925697220 */ /* 0x000fc60000410000 */
[-C--:B------:R-:W-:Y:S01]  /*4880*/  FFMA.FTZ R103, R37, R106.reuse, -R103 ;  /* 0x0000006a25677223 */ /* 0x080fe20000010867 */
[----:B------:R-:W-:Y:S01]  /*4890*/  FFMA.FTZ R37, R107, R106, R105 ;  /* 0x0000006a6b257223 */ /* 0x000fe20000010069 */
[----:B------:R-:W-:Y:S01]  /*48a0*/  F2FP.F16.E4M3.UNPACK_B R105, R45.H1 ;  /* 0x0000002dff69723e */ /* 0x000fe200030006ff */
[----:B------:R-:W-:Y:S01]  /*48b0*/  HADD2.F32 R45, -RZ, R41.H0_H0 ;  /* 0x20000029ff2d7230 */ /* 0x000fe20000004100 */
[----:B------:R-:W-:Y:S01]  /*48c0*/  F2FP.F16.E4M3.UNPACK_B R106, R12.H1 ;  /* 0x0000000cff6a723e */ /* 0x000fe200030006ff */
[----:B------:R-:W-:Y:S02]  /*48d0*/  HADD2.F32 R107, -RZ, R102.H0_H0 ;  /* 0x20000066ff6b7230 */ /* 0x000fe40000004100 */
[----:B------:R-:W-:Y:S02]  /*48e0*/  HADD2.F32 R12, -RZ, R105.H0_H0 ;  /* 0x20000069ff0c7230 */ /* 0x000fe40000004100 */
[--C-:B------:R-:W-:Y:S02]  /*48f0*/  HADD2.F32 R108, -RZ, R106.reuse.H0_H0 ;  /* 0x2000006aff6c7230 */ /* 0x100fe40000004100 */
[----:B------:R-:W-:-:S02]  /*4900*/  HADD2.F32 R106, -RZ, R106.H1_H1 ;  /* 0x3000006aff6a7230 */ /* 0x000fc40000004100 */
[----:B------:R-:W-:Y:S02]  /*4910*/  HADD2.F32 R41, -RZ, R41.H1_H1 ;  /* 0x30000029ff297230 */ /* 0x000fe40000004100 */
[CC--:B------:R-:W-:Y:S01]  /*4920*/  FMUL.FTZ R109, R12.reuse, R108.reuse ;  /* 0x0000006c0c6d7220 */ /* 0x0c0fe20000410000 */
[C---:B------:R-:W-:Y:S01]  /*4930*/  FMUL.FTZ R108, R45.reuse, R108 ;  /* 0x0000006c2d6c7220 */ /* 0x040fe20000410000 */
[----:B------:R-:W-:Y:S02]  /*4940*/  HADD2.F32 R102, -RZ, R102.H1_H1 ;  /* 0x30000066ff667230 */ /* 0x000fe40000004100 */
[-C--:B------:R-:W-:Y:S01]  /*4950*/  FFMA.FTZ R45, R45, R107.reuse, -R109 ;  /* 0x0000006b2d2d7223 */ /* 0x080fe2000001086d */
[----:B------:R-:W-:Y:S01]  /*4960*/  FFMA.FTZ R12, R12, R107, R108 ;  /* 0x0000006b0c0c7223 */ /* 0x000fe2000001006c */
[----:B------:R-:W-:-:S05]  /*4970*/  HADD2.F32 R107, -RZ, R105.H1_H1 ;  /* 0x30000069ff6b7230 */ /* 0x000fca0000004100 */
[-C--:B------:R-:W-:Y:S01]  /*4980*/  FMUL.FTZ R105, R107, R106.reuse ;  /* 0x0000006a6b697220 */ /* 0x080fe20000410000 */
[----:B------:R-:W-:-:S03]  /*4990*/  FMUL.FTZ R106, R41, R106 ;  /* 0x0000006a296a7220 */ /* 0x000fc60000410000 */
[-C--:B------:R-:W-:Y:S01]  /*49a0*/  FFMA.FTZ R105, R41, R102.reuse, -R105 ;  /* 0x0000006629697223 */ /* 0x080fe20000010869 */
[----:B------:R-:W-:Y:S01]  /*49b0*/  FFMA.FTZ R102, R107, R102, R106 ;  /* 0x000000666b667223 */ /* 0x000fe2000001006a */
[----:B------:R-:W-:Y:S02]  /*49c0*/  IMAD.U32 R106, R13, 0x10000, RZ ;  /* 0x000100000d6a7824 */ /* 0x000fe400078e00ff */
[----:B------:R-:W-:Y:S01]  /*49d0*/  IMAD.U32 R13, R14, 0x10000, RZ ;  /* 0x000100000e0d7824 */ /* 0x000fe200078e00ff */
[----:B------:R-:W-:Y:S02]  /*49e0*/  F2FP.SATFINITE.E4M3.F32.PACK_AB_MERGE_C R45, R105, R45, RZ ;  /* 0x0000002d692d723e */ /* 0x000fe400048070ff */
[----:B------:R-:W-:Y:S02]  /*49f0*/  LOP3.LUT R14, R39, 0xff0000, R106, 0xf8, !PT ;  /* 0x00ff0000270e7812 */ /* 0x000fe400078ef86a */
[----:B------:R-:W-:Y:S02]  /*4a00*/  LOP3.LUT R13, R36, 0xff0000, R13, 0xf8, !PT ;  /* 0x00ff0000240d7812 */ /* 0x000fe400078ef80d */
[----:B------:R-:W-:-:S02]  /*4a10*/  F2FP.F16.E4M3.UNPACK_B R36, R15 ;  /* 0x0000000fff24723e */ /* 0x000fc400020006ff */
[----:B------:R-:W-:Y:S02]  /*4a20*/  F2FP.F16.E4M3.UNPACK_B R47, R13 ;  /* 0x0000000dff2f723e */ /* 0x000fe400020006ff */
[----:B------:R-:W-:Y:S01]  /*4a30*/  F2FP.F16.E4M3.UNPACK_B R39, R43 ;  /* 0x0000002bff27723e */ /* 0x000fe200020006ff */
[----:B------:R-:W-:Y:S01]  /*4a40*/  HADD2.F32 R107, -RZ, R36.H0_H0 ;  /* 0x20000024ff6b7230 */ /* 0x000fe20000004100 */
[----:B------:R-:W-:Y:S01]  /*4a50*/  F2FP.F16.E4M3.UNPACK_B R106, R14 ;  /* 0x0000000eff6a723e */ /* 0x000fe200020006ff */
[----:B------:R-:W-:Y:S01]  /*4a60*/  HADD2.F32 R41, -RZ, R47.H0_H0 ;  /* 0x2000002fff297230 */ /* 0x000fe20000004100 */
[----:B------:R-:W-:Y:S01]  /*4a70*/  F2FP.F16.E4M3.UNPACK_B R15, R15.H1 ;  /* 0x0000000fff0f723e */ /* 0x000fe200030006ff */
[----:B------:R-:W-:Y:S01]  /*4a80*/  HADD2.F32 R109, -RZ, R39.H0_H0 ;  /* 0x20000027ff6d7230 */ /* 0x000fe20000004100 */
[----:B------:R-:W-:Y:S01]  /*4a90*/  F2FP.F16.E4M3.UNPACK_B R13, R13.H1 ;  /* 0x0000000dff0d723e */ /* 0x000fe200030006ff */
[----:B------:R-:W-:Y:S02]  /*4aa0*/  HADD2.F32 R108, -RZ, R106.H0_H0 ;  /* 0x2000006aff6c7230 */ /* 0x000fe40000004100 */
[----:B------:R-:W-:Y:S01]  /*4ab0*/  FMUL.FTZ R110, R107, R41 ;  /* 0x000000296b6e7220 */ /* 0x000fe20000410000 */
[----:B------:R-:W-:-:S02]  /*4ac0*/  HADD2.F32 R36, -RZ, R36.H1_H1 ;  /* 0x30000024ff247230 */ /* 0x000fc40000004100 */
[C---:B------:R-:W-:Y:S01]  /*4ad0*/  FMUL.FTZ R41, R109.reuse, R41 ;  /* 0x000000296d297220 */ /* 0x040fe20000410000 */
[----:B------:R-:W-:Y:S02]  /*4ae0*/  HADD2.F32 R47, -RZ, R47.H1_H1 ;  /* 0x3000002fff2f7230 */ /* 0x000fe40000004100 */
[-C--:B------:R-:W-:Y:S01]  /*4af0*/  FFMA.FTZ R110, R109, R108.reuse, -R110 ;  /* 0x0000006c6d6e7223 */ /* 0x080fe2000001086e */
[----:B------:R-:W-:Y:S02]  /*4b00*/  HADD2.F32 R106, -RZ, R106.H1_H1 ;  /* 0x3000006aff6a7230 */ /* 0x000fe40000004100 */
[----:B------:R-:W-:Y:S01]  /*4b10*/  FFMA.FTZ R107, R107, R108, R41 ;  /* 0x0000006c6b6b7223 */ /* 0x000fe20000010029 */
[----:B------:R-:W-:Y:S02]  /*4b20*/  HADD2.F32 R41, -RZ, R39.H1_H1 ;  /* 0x30000027ff297230 */ /* 0x000fe40000004100 */
[-C--:B------:R-:W-:Y:S01]  /*4b30*/  FMUL.FTZ R39, R36, R47.reuse ;  /* 0x0000002f24277220 */ /* 0x080fe20000410000 */
[----:B------:R-:W-:Y:S01]  /*4b40*/  F2FP.F16.E4M3.UNPACK_B R14, R14.H1 ;  /* 0x0000000eff0e723e */ /* 0x000fe200030006ff */
[--C-:B------:R-:W-:Y:S01]  /*4b50*/  HADD2.F32 R108, -RZ, R13.reuse.H0_H0 ;  /* 0x2000000dff6c7230 */ /* 0x100fe20000004100 */
[----:B------:R-:W-:Y:S01]  /*4b60*/  F2FP.SATFINITE.E4M3.F32.PACK_AB_MERGE_C R103, R103, R104, R45 ;  /* 0x000000686767723e */ /* 0x000fe2000480702d */
[C---:B------:R-:W-:Y:S01]  /*4b70*/  FFMA.FTZ R39, R41.reuse, R106, -R39 ;  /* 0x0000006a29277223 */ /* 0x040fe20000010827 */
[----:B------:R-:W-:Y:S01]  /*4b80*/  FMUL.FTZ R41, R41, R47 ;  /* 0x0000002f29297220 */ /* 0x000fe20000410000 */
[----:B------:R-:W-:Y:S01]  /*4b90*/  HADD2.F32 R47, -RZ, R14.H0_H0 ;  /* 0x2000000eff2f7230 */ /* 0x000fe20000004100 */
[----:B------:R-:W-:Y:S01]  /*4ba0*/  F2FP.F16.E4M3.UNPACK_B R45, R97.H1 ;  /* 0x00000061ff2d723e */ /* 0x000fe200030006ff */
[----:B------:R-:W-:-:S02]  /*4bb0*/  HADD2.F32 R13, -RZ, R13.H1_H1 ;  /* 0x3000000dff0d7230 */ /* 0x000fc40000004100 */
[----:B------:R-:W-:Y:S01]  /*4bc0*/  FFMA.FTZ R36, R36, R106, R41 ;  /* 0x0000006a24247223 */ /* 0x000fe20000010029 */
[----:B------:R-:W-:Y:S01]  /*4bd0*/  F2FP.F16.E4M3.UNPACK_B R41, R43.H1 ;  /* 0x0000002bff29723e */ /* 0x000fe200030006ff */
[--C-:B------:R-:W-:Y:S01]  /*4be0*/  HADD2.F32 R43, -RZ, R15.reuse.H0_H0 ;  /* 0x2000000fff2b7230 */ /* 0x100fe20000004100 */
[----:B------:R-:W-:Y:S01]  /*4bf0*/  F2FP.SATFINITE.E4M3.F32.PACK_AB_MERGE_C R12, R102, R12, RZ ;  /* 0x0000000c660c723e */ /* 0x000fe200048070ff */
[----:B------:R-:W-:Y:S01]  /*4c00*/  HADD2.F32 R15, -RZ, R15.H1_H1 ;  /* 0x3000000fff0f7230 */ /* 0x000fe20000004100 */
[----:B------:R-:W-:Y:S01]  /*4c10*/  F2FP.F16.E4M3.UNPACK_B R97, R97 ;  /* 0x00000061ff61723e */ /* 0x000fe200020006ff */
[--C-:B------:R-:W-:Y:S02]  /*4c20*/  HADD2.F32 R106, -RZ, R41.reuse.H0_H0 ;  /* 0x20000029ff6a7230 */ /* 0x100fe40000004100 */
[----:B------:R-:W-:Y:S01]  /*4c30*/  FMUL.FTZ R109, R43, R108 ;  /* 0x0000006c2b6d7220 */ /* 0x000fe20000410000 */
[----:B------:R-:W-:Y:S02]  /*4c40*/  HADD2.F32 R41, -RZ, R41.H1_H1 ;  /* 0x30000029ff297230 */ /* 0x000fe40000004100 */
[----:B------:R-:W-:-:S02]  /*4c50*/  HADD2.F32 R14, -RZ, R14.H1_H1 ;  /* 0x3000000eff0e7230 */ /* 0x000fc40000004100 */
[CC--:B------:R-:W-:Y:S01]  /*4c60*/  FFMA.FTZ R109, R106.reuse, R47.reuse, -R109 ;  /* 0x0000002f6a6d7223 */ /* 0x0c0fe2000001086d */
[----:B------:R-:W-:Y:S01]  /*4c70*/  FMUL.FTZ R106, R106, R108 ;  /* 0x0000006c6a6a7220 */ /* 0x000fe20000410000 */
[--C-:B------:R-:W-:Y:S02]  /*4c80*/  HADD2.F32 R102, -RZ, R45.reuse.H0_H0 ;  /* 0x2000002dff667230 */ /* 0x100fe40000004100 */
[----:B------:R-:W-:Y:S02]  /*4c90*/  HADD2.F32 R45, -RZ, R45.H1_H1 ;  /* 0x3000002dff2d7230 */ /* 0x000fe40000004100 */
[----:B------:R-:W-:Y:S01]  /*4ca0*/  FFMA.FTZ R106, R43, R47, R106 ;  /* 0x0000002f2b6a7223 */ /* 0x000fe2000001006a */
[-C--:B------:R-:W-:Y:S01]  /*4cb0*/  FMUL.FTZ R43, R15, R13.reuse ;  /* 0x0000000d0f2b7220 */ /* 0x080fe20000410000 */
[----:B------:R-:W-:-:S03]  /*4cc0*/  FMUL.FTZ R13, R41, R13 ;  /* 0x0000000d290d7220 */ /* 0x000fc60000410000 */
[-C--:B------:R-:W-:Y:S01]  /*4cd0*/  FFMA.FTZ R43, R41, R14.reuse, -R43 ;  /* 0x0000000e292b7223 */ /* 0x080fe2000001082b */
[----:B------:R-:W-:Y:S01]  /*4ce0*/  FFMA.FTZ R14, R15, R14, R13 ;  /* 0x0000000e0f0e7223 */ /* 0x000fe2000001000d */
[----:B------:R-:W-:Y:S01]  /*4cf0*/  IMAD.MOV.U32 R13, RZ, RZ, R40 ;  /* 0x000000ffff0d7224 */ /* 0x000fe200078e0028 */
[----:B------:R-:W-:Y:S02]  /*4d00*/  F2FP.F16.E4M3.UNPACK_B R15, R100.H1 ;  /* 0x00000064ff0f723e */ /* 0x000fe400030006ff */
[----:B------:R-:W-:Y:S02]  /*4d10*/  F2FP.F16.E4M3.UNPACK_B R40, R44.H1 ;  /* 0x0000002cff28723e */ /* 0x000fe400030006ff */
[-C--:B------:R-:W-:Y:S01]  /*4d20*/  F2FP.F16.E4M3.UNPACK_B R41, R13.reuse.H1 ;  /* 0x0000000dff29723e */ /* 0x080fe200030006ff */
[----:B------:R-:W-:Y:S01]  /*4d30*/  HADD2.F32 R104, -RZ, R15.H0_H0 ;  /* 0x2000000fff687230 */ /* 0x000fe20000004100 */
[----:B------:R-:W-:Y:S01]  /*4d40*/  F2FP.F16.E4M3.UNPACK_B R100, R100 ;  /* 0x00000064ff64723e */ /* 0x000fe200020006ff */
[----:B------:R-:W-:Y:S01]  /*4d50*/  HADD2.F32 R47, -RZ, R40.H0_H0 ;  /* 0x20000028ff2f7230 */ /* 0x000fe20000004100 */
[----:B------:R-:W-:Y:S01]  /*4d60*/  F2FP.F16.E4M3.UNPACK_B R44, R44 ;  /* 0x0000002cff2c723e */ /* 0x000fe200020006ff */
[----:B------:R-:W-:Y:S01]  /*4d70*/  HADD2.F32 R105, -RZ, R41.H0_H0 ;  /* 0x20000029ff697230 */ /* 0x000fe20000004100 */
[----:B------:R-:W-:Y:S01]  /*4d80*/  F2FP.F16.E4M3.UNPACK_B R13, R13 ;  /* 0x0000000dff0d723e */ /* 0x000fe200020006ff */
[----:B------:R-:W-:-:S02]  /*4d90*/  HADD2.F32 R15, -RZ, R15.H1_H1 ;  /* 0x3000000fff0f7230 */ /* 0x000fc40000004100 */
[-C--:B------:R-:W-:Y:S01]  /*4da0*/  FMUL.FTZ R108, R47, R104.reuse ;  /* 0x000000682f6c7220 */ /* 0x080fe20000410000 */
[----:B------:R-:W-:Y:S02]  /*4db0*/  HADD2.F32 R41, -RZ, R41.H1_H1 ;  /* 0x30000029ff297230 */ /* 0x000fe40000004100 */
[----:B------:R-:W-:Y:S01]  /*4dc0*/  FMUL.FTZ R104, R105, R104 ;  /* 0x0000006869687220 */ /* 0x000fe20000410000 */
[----:B------:R-:W-:Y:S01]  /*4dd0*/  F2FP.SATFINITE.E4M3.F32.PACK_AB_MERGE_C R43, R43, R109, RZ ;  /* 0x0000006d2b2b723e */ /* 0x000fe200048070ff */
[----:B------:R-:W-:Y:S01]  /*4de0*/  FFMA.FTZ R108, R105, R102, -R108 ;  /* 0x00000066696c7223 */ /* 0x000fe2000001086c */
[----:B------:R-:W-:Y:S01]  /*4df0*/  F2FP.SATFINITE.E4M3.F32.PACK_AB_MERGE_C R14, R14, R106, RZ ;  /* 0x0000006a0e0e723e */ /* 0x000fe200048070ff */
[----:B------:R-:W-:Y:S01]  /*4e00*/  FFMA.FTZ R104, R47, R102, R104 ;  /* 0x000000662f687223 */ /* 0x000fe20000010068 */
[----:B------:R-:W-:Y:S01]  /*4e10*/  HADD2.F32 R47, -RZ, R40.H1_H1 ;  /* 0x30000028ff2f7230 */ /* 0x000fe20000004100 */
[----:B------:R-:W-:Y:S01]  /*4e20*/  F2FP.SATFINITE.E4M3.F32.PACK_AB_MERGE_C R43, R39, R110, R43 ;  /* 0x0000006e272b723e */ /* 0x000fe2000480702b */
[----:B------:R-:W-:-:S02]  /*4e30*/  HADD2.F32 R102, -RZ, R13.H0_H0 ;  /* 0x2000000dff667230 */ /* 0x000fc40000004100 */
[----:B------:R-:W-:Y:S02]  /*4e40*/  HADD2.F32 R13, -RZ, R13.H1_H1 ;  /* 0x3000000dff0d7230 */ /* 0x000fe40000004100 */
[-C--:B------:R-:W-:Y:S01]  /*4e50*/  FMUL.FTZ R40, R47, R15.reuse ;  /* 0x0000000f2f287220 */ /* 0x080fe20000410000 */
[----:B------:R-:W-:-:S03]  /*4e60*/  FMUL.FTZ R15, R41, R15 ;  /* 0x0000000f290f7220 */ /* 0x000fc60000410000 */
[-C--:B------:R-:W-:Y:S01]  /*4e70*/  FFMA.FTZ R40, R41, R45.reuse, -R40 ;  /* 0x0000002d29287223 */ /* 0x080fe20000010828 */
[----:B------:R-:W-:Y:S01]  /*4e80*/  FFMA.FTZ R15, R47, R45, R15 ;  /* 0x0000002d2f0f7223 */ /* 0x000fe2000001000f */
[----:B------:R-:W-:Y:S02]  /*4e90*/  HADD2.F32 R47, -RZ, R100.H0_H0 ;  /* 0x20000064ff2f7230 */ /* 0x000fe40000004100 */
[----:B------:R-:W-:Y:S01]  /*4ea0*/  HADD2.F32 R41, -RZ, R44.H0_H0 ;  /* 0x2000002cff297230 */ /* 0x000fe20000004100 */
[----:B------:R-:W-:Y:S01]  /*4eb0*/  F2FP.SATFINITE.E4M3.F32.PACK_AB_MERGE_C R40, R40, R108, RZ ;  /* 0x0000006c2828723e */ /* 0x000fe200048070ff */
[--C-:B------:R-:W-:Y:S01]  /*4ec0*/  HADD2.F32 R45, -RZ, R97.reuse.H0_H0 ;  /* 0x20000061ff2d7230 */ /* 0x100fe20000004100 */
[----:B------:R-:W-:Y:S01]  /*4ed0*/  F2FP.SATFINITE.E4M3.F32.PACK_AB_MERGE_C R104, R15, R104, RZ ;  /* 0x000000680f68723e */ /* 0x000fe200048070ff */
[----:B------:R-:W-:Y:S02]  /*4ee0*/  HADD2.F32 R100, -RZ, R100.H1_H1 ;  /* 0x30000064ff647230 */ /* 0x000fe40000004100 */
[-C--:B------:R-:W-:Y:S01]  /*4ef0*/  FMUL.FTZ R105, R41, R47.reuse ;  /* 0x0000002f29697220 */ /* 0x080fe20000410000 */
[----:B------:R-:W-:Y:S01]  /*4f00*/  FMUL.FTZ R47, R102, R47 ;  /* 0x0000002f662f7220 */ /* 0x000fe20000410000 */
[----:B------:R-:W-:Y:S01]  /*4f10*/  HADD2.F32 R44, -RZ, R44.H1_H1 ;  /* 0x3000002cff2c7230 */ /* 0x000fe20000004100 */
[----:B------:R-:W-:Y:S01]  /*4f20*/  F2FP.F16.E4M3.UNPACK_B R15, R98.H1 ;  /* 0x00000062ff0f723e */ /* 0x000fe200030006ff */
[----:B------:R-:W-:-:S02]  /*4f30*/  HADD2.F32 R97, -RZ, R97.H1_H1 ;  /* 0x30000061ff617230 */ /* 0x000fc40000004100 */
[-C--:B------:R-:W-:Y:S01]  /*4f40*/  FFMA.FTZ R47, R41, R45.reuse, R47 ;  /* 0x0000002d292f7223 */ /* 0x080fe2000001002f */
[----:B------:R-:W-:Y:S01]  /*4f50*/  FFMA.FTZ R105, R102, R45, -R105 ;  /* 0x0000002d66697223 */ /* 0x000fe20000010869 */
[CC--:B------:R-:W-:Y:S01]  /*4f60*/  FMUL.FTZ R41, R44.reuse, R100.reuse ;  /* 0x000000642c297220 */ /* 0x0c0fe20000410000 */
[C---:B------:R-:W-:Y:S01]  /*4f70*/  FMUL.FTZ R100, R13.reuse, R100 ;  /* 0x000000640d647220 */ /* 0x040fe20000410000 */
[----:B------:R-:W-:Y:S01]  /*4f80*/  F2FP.F16.E4M3.UNPACK_B R45, R46.H1 ;  /* 0x0000002eff2d723e */ /* 0x000fe200030006ff */
[----:B------:R-:W-:Y:S02]  /*4f90*/  HADD2.F32 R111, -RZ, R15.H0_H0 ;  /* 0x2000000fff6f7230 */ /* 0x000fe40000004100 */
[-C--:B------:R-:W-:Y:S01]  /*4fa0*/  FFMA.FTZ R41, R13, R97.reuse, -R41 ;  /* 0x000000610d297223 */ /* 0x080fe20000010829 */
[----:B------:R-:W-:Y:S01]  /*4fb0*/  FFMA.FTZ R13, R44, R97, R100 ;  /* 0x000000612c0d7223 */ /* 0x000fe20000010064 */
[----:B------:R-:W-:Y:S01]  /*4fc0*/  F2FP.F16.E4M3.UNPACK_B R44, R42.H1 ;  /* 0x0000002aff2c723e */ /* 0x000fe200030006ff */
[----:B------:R-:W-:Y:S01]  /*4fd0*/  HADD2.F32 R97, -RZ, R45.H0_H0 ;  /* 0x2000002dff617230 */ /* 0x000fe20000004100 */
[----:B------:R-:W-:Y:S01]  /*4fe0*/  F2FP.F16.E4M3.UNPACK_B R100, R99.H1 ;  /* 0x00000063ff64723e */ /* 0x000fe200030006ff */
[----:B------:R-:W-:Y:S01]  /*4ff0*/  HADD2.F32 R15, -RZ, R15.H1_H1 ;  /* 0x3000000fff0f7230 */ /* 0x000fe20000004100 */
[----:B------:R-:W-:Y:S01]  /*5000*/  F2FP.F16.E4M3.UNPACK_B R98, R98 ;  /* 0x00000062ff62723e */ /* 0x000fe200020006ff */
[----:B------:R-:W-:-:S02]  /*5010*/  HADD2.F32 R102, -RZ, R44.H0_H0 ;  /* 0x2000002cff667230 */ /* 0x000fc40000004100 */
[CC--:B------:R-:W-:Y:S01]  /*5020*/  FMUL.FTZ R109, R97.reuse, R111.reuse ;  /* 0x0000006f616d7220 */ /* 0x0c0fe20000410000 */
[----:B------:R-:W-:Y:S01]  /*5030*/  HADD2.F32 R108, -RZ, R100.H0_H0 ;  /* 0x20000064ff6c7230 */ /* 0x000fe20000004100 */
[----:B------:R-:W-:Y:S01]  /*5040*/  F2FP.F16.E4M3.UNPACK_B R46, R46 ;  /* 0x0000002eff2e723e */ /* 0x000fe200020006ff */
[----:B------:R-:W-:Y:S02]  /*5050*/  HADD2.F32 R45, -RZ, R45.H1_H1 ;  /* 0x3000002dff2d7230 */ /* 0x000fe40000004100 */
[----:B------:R-:W-:Y:S01]  /*5060*/  FMUL.FTZ R111, R102, R111 ;  /* 0x0000006f666f7220 */ /* 0x000fe20000410000 */
[----:B------:R-:W-:Y:S01]  /*5070*/  HADD2.F32 R44, -RZ, R44.H1_H1 ;  /* 0x3000002cff2c7230 */ /* 0x000fe20000004100 */
[----:B------:R-:W-:Y:S01]  /*5080*/  F2FP.F16.E4M3.UNPACK_B R42, R42 ;  /* 0x0000002aff2a723e */ /* 0x000fe200020006ff */
[----:B------:R-:W-:Y:S02]  /*5090*/  HADD2.F32 R100, -RZ, R100.H1_H1 ;  /* 0x30000064ff647230 */ /* 0x000fe40000004100 */
[-C--:B------:R-:W-:Y:S01]  /*50a0*/  FFMA.FTZ R111, R97, R108.reuse, R111 ;  /* 0x0000006c616f7223 */ /* 0x080fe2000001006f */
[CC--:B------:R-:W-:Y:S01]  /*50b0*/  FMUL.FTZ R97, R45.reuse, R15.reuse ;  /* 0x0000000f2d617220 */ /* 0x0c0fe20000410000 */
[----:B------:R-:W-:Y:S01]  /*50c0*/  FMUL.FTZ R15, R44, R15 ;  /* 0x0000000f2c0f7220 */ /* 0x000fe20000410000 */
[----:B------:R-:W-:Y:S01]  /*50d0*/  FFMA.FTZ R109, R102, R108, -R109 ;  /* 0x0000006c666d7223 */ /* 0x000fe2000001086d */
[----:B------:R-:W-:Y:S01]  /*50e0*/  F2FP.F16.E4M3.UNPACK_B R99, R99 ;  /* 0x00000063ff63723e */ /* 0x000fe200020006ff */
[-C--:B------:R-:W-:Y:S01]  /*50f0*/  FFMA.FTZ R44, R44, R100.reuse, -R97 ;  /* 0x000000642c2c7223 */ /* 0x080fe20000010861 */
[----:B------:R-:W-:Y:S01]  /*5100*/  FFMA.FTZ R15, R45, R100, R15 ;  /* 0x000000642d0f7223 */ /* 0x000fe2000001000f */
[----:B------:R-:W-:Y:S01]  /*5110*/  HADD2.F32 R108, -RZ, R98.H0_H0 ;  /* 0x20000062ff6c7230 */ /* 0x000fe20000004100 */
[----:B------:R-:W-:Y:S01]  /*5120*/  F2FP.SATFINITE.E4M3.F32.PACK_AB_MERGE_C R13, R13, R47, R104 ;  /* 0x0000002f0d0d723e */ /* 0x000fe20004807068 */
[----:B------:R-:W-:Y:S01]  /*5130*/  HADD2.F32 R45, -RZ, R46.H0_H0 ;  /* 0x2000002eff2d7230 */ /* 0x000fe20000004100 */
[----:B------:R-:W-:Y:S01]  /*5140*/  F2FP.SATFINITE.E4M3.F32.PACK_AB_MERGE_C R44, R44, R109, RZ ;  /* 0x0000006d2c2c723e */ /* 0x000fe200048070ff */
[----:B------:R-:W-:Y:S01]  /*5150*/  HADD2.F32 R100, -RZ, R42.H0_H0 ;  /* 0x2000002aff647230 */ /* 0x000fe20000004100 */
[----:B------:R-:W-:Y:S01]  /*5160*/  F2FP.SATFINITE.E4M3.F32.PACK_AB_MERGE_C R15, R15, R111, RZ ;  /* 0x0000006f0f0f723e */ /* 0x000fe200048070ff */
[----:B------:R-:W-:-:S02]  /*5170*/  HADD2.F32 R97, -RZ, R99.H0_H0 ;  /* 0x20000063ff617230 */ /* 0x000fc40000004100 */
[CC--:B------:R-:W-:Y:S01]  /*5180*/  FMUL.FTZ R102, R45.reuse, R108.reuse ;  /* 0x0000006c2d667220 */ /* 0x0c0fe20000410000 */
[----:B------:R-:W-:Y:S02]  /*5190*/  HADD2.F32 R98, -RZ, R98.H1_H1 ;  /* 0x30000062ff627230 */ /* 0x000fe40000004100 */
[C---:B------:R-:W-:Y:S01]  /*51a0*/  FMUL.FTZ R108, R100.reuse, R108 ;  /* 0x0000006c646c7220 */ /* 0x040fe20000410000 */
[----:B------:R-:W-:Y:S02]  /*51b0*/  HADD2.F32 R46, -RZ, R46.H1_H1 ;  /* 0x3000002eff2e7230 */ /* 0x000fe40000004100 */
[-C--:B------:R-:W-:Y:S01]  /*51c0*/  FFMA.FTZ R102, R100, R97.reuse, -R102 ;  /* 0x0000006164667223 */ /* 0x080fe20000010866 */
[----:B------:R-:W-:Y:S02]  /*51d0*/  HADD2.F32 R42, -RZ, R42.H1_H1 ;  /* 0x3000002aff2a7230 */ /* 0x000fe40000004100 */
[----:B------:R-:W-:Y:S01]  /*51e0*/  FFMA.FTZ R108, R45, R97, R108 ;  /* 0x000000612d6c7223 */ /* 0x000fe2000001006c */
[----:B------:R-:W-:-:S02]  /*51f0*/  HADD2.F32 R99, -RZ, R99.H1_H1 ;  /* 0x30000063ff637230 */ /* 0x000fc40000004100 */
[-C--:B------:R-:W-:Y:S01]  /*5200*/  FMUL.FTZ R45, R46, R98.reuse ;  /* 0x000000622e2d7220 */ /* 0x080fe20000410000 */
[----:B------:R-:W-:Y:S01]  /*5210*/  F2FP.SATFINITE.E4M3.F32.PACK_AB_MERGE_C R40, R41, R105, R40 ;  /* 0x000000692928723e */ /* 0x000fe20004807028 */
[----:B------:R-:W-:Y:S01]  /*5220*/  FMUL.FTZ R98, R42, R98 ;  /* 0x000000622a627220 */ /* 0x000fe20000410000 */
[----:B------:R-:W-:Y:S01]  /*5230*/  F2FP.SATFINITE.E4M3.F32.PACK_AB_MERGE_C R47, R36, R107, R14 ;  /* 0x0000006b242f723e */ /* 0x000fe2000480700e */
[-C--:B------:R-:W-:Y:S01]  /*5240*/  FFMA.FTZ R45, R42, R99.reuse, -R45 ;  /* 0x000000632a2d7223 */ /* 0x080fe2000001082d */
[----:B------:R-:W-:Y:S02]  /*5250*/  IMAD.MOV.U32 R41, RZ, RZ, R103 ;  /* 0x000000ffff297224 */ /* 0x000fe400078e0067 */
[----:B------:R-:W-:Y:S02]  /*5260*/  FFMA.FTZ R99, R46, R99, R98 ;  /* 0x000000632e637223 */ /* 0x000fe40000010062 */
[----:B------:R-:W-:Y:S01]  /*5270*/  F2FP.SATFINITE.E4M3.F32.PACK_AB_MERGE_C R42, R45, R102, R44 ;  /* 0x000000662d2a723e */ /* 0x000fe2000480702c */
[----:B------:R-:W-:-:S02]  /*5280*/  IMAD.MOV.U32 R44, RZ, RZ, R13 ;  /* 0x000000ffff2c7224 */ /* 0x000fc400078e000d */
[----:B------:R-:W-:Y:S02]  /*5290*/  F2FP.SATFINITE.E4M3.F32.PACK_AB_MERGE_C R46, R99, R108, R15 ;  /* 0x0000006c632e723e */ /* 0x000fe4000480700f */
[----:B------:R-:W-:-:S07]  /*52a0*/  F2FP.SATFINITE.E4M3.F32.PACK_AB_MERGE_C R45, R37, R38, R12 ;  /* 0x00000026252d723e */ /* 0x000fce000480700c */
.L_x_354:
[----:B------:R-:W-:Y:S05]  /*52b0*/  BSYNC B2 ;  /* 0x0000000000027941 */ /* 0x000fea0003800000 */
.L_x_353:
[----:B------:R-:W-:-:S04]  /*52c0*/  IADD3 R13, P4, P5, R58, R78, R20 ;  /* 0x0000004e3a0d7210 */ /* 0x000fc80007d9e014 */
[----:B------:R-:W-:Y:S02]  /*52d0*/  IADD3.X R14, R80, R95, R4, P4, P5 ;  /* 0x0000005f500e7210 */ /* 0x000fe400027ea404 */
[----:B------:R-:W-:-:S13]  /*52e0*/  ISETP.GE.AND P4, PT, R101, R94, PT ;  /* 0x0000005e6500720c */ /* 0x000fda0003f86270 */
[--C-:B------:R-:W-:Y:S02]  /*52f0*/  @!P4 SHF.R.S32.HI R12, RZ, 0x1f, R101.reuse ;  /* 0x0000001fff0cc819 */ /* 0x100fe40000011465 */
[----:B------:R-:W-:-:S04]  /*5300*/  @!P4 IADD3 R15, P5, P6, R58, R78, R101 ;  /* 0x0000004e3a0fc210 */ /* 0x000fc80007ebe065 */
[----:B------:R-:W-:Y:S02]  /*5310*/  @!P4 IADD3.X R36, R80, R95, R12, P5, P6 ;  /* 0x0000005f5024c210 */ /* 0x000fe40002fec40c */
[----:B------:R-:W-:-:S05]  /*5320*/  IADD3 R12, P5, R13, R76, RZ ;  /* 0x0000004c0d0c7210 */ /* 0x000fca0007fbe0ff */
[----:B------:R-:W-:Y:S01]  /*5330*/  IMAD.X R13, R14, 0x1, R77, P5 ;  /* 0x000000010e0d7824 */ /* 0x000fe200028e064d */
[----:B------:R-:W-:-:S04]  /*5340*/  @!P4 IADD3 R14, P5, R15, R76, RZ ;  /* 0x0000004c0f0ec210 */ /* 0x000fc80007fbe0ff */
[----:B0-----:R0:W-:Y:S01]  /*5350*/  STG.E.128 desc[UR40][R12.64], R40 ;  /* 0x000000280c007986 */ /* 0x0011e2000c101d28 */
[----:B------:R-:W-:-:S05]  /*5360*/  @!P4 IMAD.X R15, R36, 0x1, R77, P5 ;  /* 0x00000001240fc824 */ /* 0x000fca00028e064d */
[----:B--2---:R0:W-:Y:S03]  /*5370*/  @!P4 STG.E.128 desc[UR40][R14.64], R44 ;  /* 0x0000002c0e00c986 */ /* 0x0041e6000c101d28 */
.L_x_352:
[----:B------:R-:W-:Y:S05]  /*5380*/  BSYNC B1 ;  /* 0x0000000000017941 */ /* 0x000fea0003800000 */
.L_x_351:
[----:B------:R-:W-:-:S13]  /*5390*/  ISETP.NE.AND P4, PT, R61, RZ, PT ;  /* 0x000000ff3d00720c */ /* 0x000fda0003f85270 */
[----:B------:R-:W-:Y:S05]  /*53a0*/  @!P4 BRA `(.L_x_335) ;  /* 0x00000010003cc947 */ /* 0x000fea0003800000 */
[----:B0-----:R-:W2:Y:S04]  /*53b0*/  LDL R12, [R1+0x14] ;  /* 0x00001400010c7983 */ /* 0x001ea80000100800 */
[----:B------:R-:W3:Y:S01]  /*53c0*/  LDL R13, [R1+0x10] ;  /* 0x00001000010d7983 */ /* 0x000ee20000100800 */
[----:B------:R-:W-:Y:S02]  /*53d0*/  SHF.R.U32.HI R36, RZ, 0x3, R157 ;  /* 0x00000003ff247819 */ /* 0x000fe4000001169d */
[----:B------:R-:W-:-:S04]  /*53e0*/  IADD3 R41, P4, P5, R58, R78, R7 ;  /* 0x0000004e3a297210 */ /* 0x000fc80007d9e007 */
[----:B------:R-:W-:Y:S02]  /*53f0*/  IADD3.X R14, R80, R95, R3, P4, P5 ;  /* 0x0000005f500e7210 */ /* 0x000fe400027ea403 */
[----:B------:R-:W-:-:S05]  /*5400*/  IADD3 R40, P4, R41, R76, RZ ;  /* 0x0000004c29287210 */ /* 0x000fca0007f9e0ff */
[----:B------:R-:W-:Y:S01]  /*5410*/  IMAD.X R41, R14, 0x1, R77, P4 ;  /* 0x000000010e297824 */ /* 0x000fe200020e064d */
[----:B------:R-:W-:Y:S01]  /*5420*/  ISETP.GE.AND P4, PT, R82, R87, PT ;  /* 0x000000575200720c */ /* 0x000fe20003f86270 */
[----:B------:R-:W-:Y:S01]  /*5430*/  BSSY B1, `(.L_x_355) ;  /* 0x00000e7000017945 */ /* 0x000fe20003800000 */
[----:B--2---:R-:W-:-:S04]  /*5440*/  LOP3.LUT P6, RZ, R12, 0x1, RZ, 0xc0, !PT ;  /* 0x000000010cff7812 */ /* 0x004fc800078cc0ff */
[----:B------:R-:W-:Y:S01]  /*5450*/  SEL R96, R63, R96, !P6 ;  /* 0x000000603f607207 */ /* 0x000fe20007000000 */
[----:B---3--:R-:W-:-:S03]  /*5460*/  IMAD.MOV.U32 R15, RZ, RZ, R13 ;  /* 0x000000ffff0f7224 */ /* 0x008fc600078e000d */
[----:B------:R-:W-:-:S04]  /*5470*/  SHF.R.S32.HI R13, RZ, 0x1f, R96 ;  /* 0x0000001fff0d7819 */ /* 0x000fc80000011460 */
        /* <DEDUP_REMOVED lines=9> */
[----:B------:R-:W-:Y:S01]  /*5510*/  IADD3 R12, R12, R13, R15 ;  /* 0x0000000d0c0c7210 */ /* 0x000fe20007ffe00f */
[----:B------:R-:W-:-:S04]  /*5520*/  IMAD R13, R17, 0x3000, R71 ;  /* 0x00003000110d7824 */ /* 0x000fc800078e0247 */
[----:B------:R-:W-:Y:S02]  /*5530*/  IMAD R15, R17, 0x3000, R12 ;  /* 0x00003000110f7824 */ /* 0x000fe400078e020c */
[C---:B------:R-:W-:Y:S02]  /*5540*/  IMAD.IADD R13, R16.reuse, 0x1, R13 ;  /* 0x00000001100d7824 */ /* 0x040fe400078e020d */
[----:B------:R-:W-:-:S04]  /*5550*/  IMAD.IADD R36, R16, 0x1, R15 ;  /* 0x0000000110247824 */ /* 0x000fc800078e020f */
[----:B------:R-:W0:Y:S04]  /*5560*/  LDS.128 R12, [R13+0x13800] ;  /* 0x013800000d0c7984 */ /* 0x000e280000000c00 */
[----:B------:R-:W2:Y:S01]  /*5570*/  LDS.128 R36, [R36+0x13800] ;  /* 0x0138000024247984 */ /* 0x000ea20000000c00 */
[----:B------:R-:W-:Y:S05]  /*5580*/  @P4 BRA `(.L_x_356) ;  /* 0x0000000c00444947 */ /* 0x000fea0003800000 */
[----:B0-----:R-:W-:Y:S01]  /*5590*/  IMAD.MOV.U32 R32, RZ, RZ, R12 ;  /* 0x000000ffff207224 */ /* 0x001fe200078e000c */
[----:B------:R-:W-:Y:S01]  /*55a0*/  F2FP.F16.E4M3.UNPACK_B R44, R93.H1 ;  /* 0x0000005dff2c723e */ /* 0x000fe200030006ff */
[----:B--2---:R-:W-:Y:S01]  /*55b0*/  IMAD.MOV.U32 R99, RZ, RZ, R38 ;  /* 0x000000ffff637224 */ /* 0x004fe200078e0026 */
[----:B------:R-:W-:Y:S02]  /*55c0*/  F2FP.F16.E4M3.UNPACK_B R10, R36.H1 ;  /* 0x00000024ff0a723e */ /* 0x000fe400030006ff */
[----:B------:R-:W-:Y:S01]  /*55d0*/  F2FP.F16.E4M3.UNPACK_B R12, R32.H1 ;  /* 0x00000020ff0c723e */ /* 0x000fe200030006ff */
[----:B------:R-:W-:Y:S01]  /*55e0*/  HADD2.F32 R45, -RZ, R44.H0_H0 ;  /* 0x2000002cff2d7230 */ /* 0x000fe20000004100 */
[----:B------:R-:W-:Y:S01]  /*55f0*/  F2FP.F16.E4M3.UNPACK_B R43, R90.H1 ;  /* 0x0000005aff2b723e */ /* 0x000fe200030006ff */
[----:B------:R-:W-:Y:S01]  /*5600*/  HADD2.F32 R34, -RZ, R10.H0_H0 ;  /* 0x2000000aff227230 */ /* 0x000fe20000004100 */
[----:B------:R-:W-:Y:S01]  /*5610*/  F2FP.F16.E4M3.UNPACK_B R38, R92.H1 ;  /* 0x0000005cff26723e */ /* 0x000fe200030006ff */
[----:B------:R-:W-:Y:S01]  /*5620*/  HADD2.F32 R8, -RZ, R12.H0_H0 ;  /* 0x2000000cff087230 */ /* 0x000fe20000004100 */
[----:B------:R-:W-:Y:S01]  /*5630*/  F2FP.F16.E4M3.UNPACK_B R98, R99.H1 ;  /* 0x00000063ff62723e */ /* 0x000fe200030006ff */
[----:B------:R-:W-:-:S02]  /*5640*/  HADD2.F32 R44, -RZ, R44.H1_H1 ;  /* 0x3000002cff2c7230 */ /* 0x000fc40000004100 */
[-C--:B------:R-:W-:Y:S01]  /*5650*/  FMUL.FTZ R87, R34, R45.reuse ;  /* 0x0000002d22577220 */ /* 0x080fe20000410000 */
[----:B------:R-:W-:Y:S02]  /*5660*/  HADD2.F32 R12, -RZ, R12.H1_H1 ;  /* 0x3000000cff0c7230 */ /* 0x000fe40000004100 */
[----:B------:R-:W-:Y:S01]  /*5670*/  FMUL.FTZ R97, R8, R45 ;  /* 0x0000002d08617220 */ /* 0x000fe20000410000 */
[----:B------:R-:W-:Y:S01]  /*5680*/  HADD2.F32 R45, -RZ, R10.H1_H1 ;  /* 0x3000000aff2d7230 */ /* 0x000fe20000004100 */
[----:B------:R-:W-:Y:S01]  /*5690*/  F2FP.F16.E4M3.UNPACK_B R100, R14.H1 ;  /* 0x0000000eff64723e */ /* 0x000fe200030006ff */
[--C-:B------:R-:W-:Y:S02]  /*56a0*/  HADD2.F32 R47, -RZ, R43.reuse.H0_H0 ;  /* 0x2000002bff2f7230 */ /* 0x100fe40000004100 */
[-C--:B------:R-:W-:Y:S01]  /*56b0*/  FMUL.FTZ R96, R12, R44.reuse ;  /* 0x0000002c0c607220 */ /* 0x080fe20000410000 */
[----:B------:R-:W-:Y:S02]  /*56c0*/  HADD2.F32 R46, -RZ, R43.H1_H1 ;  /* 0x3000002bff2e7230 */ /* 0x000fe40000004100 */
[C---:B------:R-:W-:Y:S01]  /*56d0*/  FMUL.FTZ R43, R45.reuse, R44 ;  /* 0x0000002c2d2b7220 */ /* 0x040fe20000410000 */
[----:B------:R-:W-:Y:S01]  /*56e0*/  F2FP.F16.E4M3.UNPACK_B R44, R32 ;  /* 0x00000020ff2c723e */ /* 0x000fe200020006ff */
[----:B------:R-:W-:Y:S01]  /*56f0*/  FFMA.FTZ R10, R34, R47, R97 ;  /* 0x0000002f220a7223 */ /* 0x000fe20000010061 */
[----:B------:R-:W-:Y:S01]  /*5700*/  F2FP.F16.E4M3.UNPACK_B R34, R36 ;  /* 0x00000024ff22723e */ /* 0x000fe200020006ff */
[-C--:B------:R-:W-:Y:S01]  /*5710*/  FFMA.FTZ R12, R12, R46.reuse, -R43 ;  /* 0x0000002e0c0c7223 */ /* 0x080fe2000001082b */
[----:B------:R-:W-:Y:S01]  /*5720*/  F2FP.F16.E4M3.UNPACK_B R43, R93 ;  /* 0x0000005dff2b723e */ /* 0x000fe200020006ff */
[----:B------:R-:W-:Y:S01]  /*5730*/  FFMA.FTZ R32, R45, R46, R96 ;  /* 0x0000002e2d207223 */ /* 0x000fe20000010060 */
[----:B------:R-:W-:Y:S01]  /*5740*/  FFMA.FTZ R8, R8, R47, -R87 ;  /* 0x0000002f08087223 */ /* 0x000fe20000010857 */
[----:B------:R-:W-:Y:S01]  /*5750*/  F2FP.F16.E4M3.UNPACK_B R46, R90 ;  /* 0x0000005aff2e723e */ /* 0x000fe200020006ff */
[----:B------:R-:W-:Y:S01]  /*5760*/  HADD2.F32 R45, -RZ, R34.H0_H0 ;  /* 0x20000022ff2d7230 */ /* 0x000fe20000004100 */
[----:B------:R-:W-:Y:S01]  /*5770*/  F2FP.F16.E4M3.UNPACK_B R101, R91.H1 ;  /* 0x0000005bff65723e */ /* 0x000fe200030006ff */
[----:B------:R-:W-:Y:S01]  /*5780*/  HADD2.F32 R87, -RZ, R43.H0_H0 ;  /* 0x2000002bff577230 */ /* 0x000fe20000004100 */
[----:B------:R-:W-:Y:S01]  /*5790*/  SHF.R.U32.HI R96, RZ, 0x8, R35 ;  /* 0x00000008ff607819 */ /* 0x000fe20000011623 */
[----:B------:R-:W-:Y:S01]  /*57a0*/  HADD2.F32 R36, -RZ, R44.H0_H0 ;  /* 0x2000002cff247230 */ /* 0x000fe20000004100 */
[----:B------:R-:W-:Y:S01]  /*57b0*/  LOP3.LUT R97, R35, 0xff0000ff, RZ, 0xc0, !PT ;  /* 0xff0000ff23617812 */ /* 0x000fe200078ec0ff */
[----:B------:R-:W-:-:S02]  /*57c0*/  HADD2.F32 R47, -RZ, R46.H0_H0 ;  /* 0x2000002eff2f7230 */ /* 0x000fc40000004100 */
[CC--:B------:R-:W-:Y:S01]  /*57d0*/  FMUL.FTZ R93, R45.reuse, R87.reuse ;  /* 0x000000572d5d7220 */ /* 0x0c0fe20000410000 */
[----:B------:R-:W-:Y:S02]  /*57e0*/  HADD2.F32 R106, -RZ, R38.H0_H0 ;  /* 0x20000026ff6a7230 */ /* 0x000fe40000004100 */
[C---:B------:R-:W-:Y:S01]  /*57f0*/  FMUL.FTZ R90, R36.reuse, R87 ;  /* 0x00000057245a7220 */ /* 0x040fe20000410000 */
[----:B------:R-:W-:Y:S02]  /*5800*/  HADD2.F32 R102, -RZ, R98.H0_H0 ;  /* 0x20000062ff667230 */ /* 0x000fe40000004100 */
[-C--:B------:R-:W-:Y:S01]  /*5810*/  FFMA.FTZ R36, R36, R47.reuse, -R93 ;  /* 0x0000002f24247223 */ /* 0x080fe2000001085d */
[----:B------:R-:W-:Y:S02]  /*5820*/  HADD2.F32 R34, -RZ, R34.H1_H1 ;  /* 0x30000022ff227230 */ /* 0x000fe40000004100 */
[----:B------:R-:W-:Y:S01]  /*5830*/  FFMA.FTZ R45, R45, R47, R90 ;  /* 0x0000002f2d2d7223 */ /* 0x000fe2000001005a */
[----:B------:R-:W-:-:S02]  /*5840*/  HADD2.F32 R47, -RZ, R43.H1_H1 ;  /* 0x3000002bff2f7230 */ /* 0x000fc40000004100 */
[-C--:B------:R-:W-:Y:S01]  /*5850*/  FMUL.FTZ R105, R102, R106.reuse ;  /* 0x0000006a66697220 */ /* 0x080fe20000410000 */
[----:B------:R-:W-:Y:S01]  /*5860*/  HADD2.F32 R104, -RZ, R100.H0_H0 ;  /* 0x20000064ff687230 */ /* 0x000fe20000004100 */
[----:B------:R-:W-:Y:S01]  /*5870*/  SHF.R.U32.HI R90, RZ, 0x10, R11 ;  /* 0x00000010ff5a7819 */ /* 0x000fe2000001160b */
[----:B------:R-:W-:Y:S02]  /*5880*/  HADD2.F32 R44, -RZ, R44.H1_H1 ;  /* 0x3000002cff2c7230 */ /* 0x000fe40000004100 */
[-C--:B------:R-:W-:Y:S01]  /*5890*/  FMUL.FTZ R87, R34, R47.reuse ;  /* 0x0000002f22577220 */ /* 0x080fe20000410000 */
[----:B------:R-:W-:Y:S02]  /*58a0*/  HADD2.F32 R43, -RZ, R46.H1_H1 ;  /* 0x3000002eff2b7230 */ /* 0x000fe40000004100 */
[----:B------:R-:W-:Y:S01]  /*58b0*/  FMUL.FTZ R106, R104, R106 ;  /* 0x0000006a686a7220 */ /* 0x000fe20000410000 */
[----:B------:R-:W-:Y:S02]  /*58c0*/  HADD2.F32 R103, -RZ, R101.H0_H0 ;  /* 0x20000065ff677230 */ /* 0x000fe40000004100 */
[----:B------:R-:W-:Y:S01]  /*58d0*/  FMUL.FTZ R47, R44, R47 ;  /* 0x0000002f2c2f7220 */ /* 0x000fe20000410000 */
[----:B------:R-:W-:-:S02]  /*58e0*/  HADD2.F32 R38, -RZ, R38.H1_H1 ;  /* 0x30000026ff267230 */ /* 0x000fc40000004100 */
[----:B------:R-:W-:Y:S01]  /*58f0*/  FFMA.FTZ R44, R44, R43, -R87 ;  /* 0x0000002b2c2c7223 */ /* 0x000fe20000010857 */
[----:B------:R-:W-:Y:S02]  /*5900*/  HADD2.F32 R107, -RZ, R100.H1_H1 ;  /* 0x30000064ff6b7230 */ /* 0x000fe40000004100 */
[-C--:B------:R-:W-:Y:S01]  /*5910*/  FFMA.FTZ R105, R104, R103.reuse, -R105 ;  /* 0x0000006768697223 */ /* 0x080fe20000010869 */
[----:B------:R-:W-:Y:S01]  /*5920*/  FFMA.FTZ R106, R102, R103, R106 ;  /* 0x00000067666a7223 */ /* 0x000fe2000001006a */
[----:B------:R-:W-:Y:S01]  /*5930*/  FFMA.FTZ R43, R34, R43, R47 ;  /* 0x0000002b222b7223 */ /* 0x000fe2000001002f */
[----:B------:R-:W-:Y:S01]  /*5940*/  HADD2.F32 R103, -RZ, R98.H1_H1 ;  /* 0x30000062ff677230 */ /* 0x000fe20000004100 */
[----:B------:R-:W-:Y:S01]  /*5950*/  SHF.R.U32.HI R34, RZ, 0x8, R9 ;  /* 0x00000008ff227819 */ /* 0x000fe20000011609 */
[----:B------:R-:W-:Y:S01]  /*5960*/  HADD2.F32 R98, -RZ, R101.H1_H1 ;  /* 0x30000065ff627230 */ /* 0x000fe20000004100 */
[----:B------:R-:W-:Y:S01]  /*5970*/  SHF.R.U32.HI R87, RZ, 0x8, R11 ;  /* 0x00000008ff577819 */ /* 0x000fe2000001160b */
[----:B------:R-:W-:Y:S01]  /*5980*/  IMAD.U32 R90, R90, 0x10000, RZ ;  /* 0x000100005a5a7824 */ /* 0x000fe200078e00ff */
[----:B------:R-:W-:Y:S01]  /*5990*/  LOP3.LUT R46, R9, 0xff0000ff, RZ, 0xc0, !PT ;  /* 0xff0000ff092e7812 */ /* 0x000fe200078ec0ff */
[-C--:B------:R-:W-:Y:S01]  /*59a0*/  FMUL.FTZ R100, R103, R38.reuse ;  /* 0x0000002667647220 */ /* 0x080fe20000410000 */
[----:B------:R-:W-:Y:S01]  /*59b0*/  SHF.R.U32.HI R47, RZ, 0x10, R9 ;  /* 0x00000010ff2f7819 */ /* 0x000fe20000011609 */
[----:B------:R-:W-:Y:S01]  /*59c0*/  FMUL.FTZ R38, R107, R38 ;  /* 0x000000266b267220 */ /* 0x000fe20000410000 */
[----:B------:R-:W-:Y:S01]  /*59d0*/  LOP3.LUT R9, R11, 0xff0000ff, RZ, 0xc0, !PT ;  /* 0xff0000ff0b097812 */ /* 0x000fe200078ec0ff */
[----:B------:R-:W-:Y:S01]  /*59e0*/  IMAD.SHL.U32 R101, R34, 0x100, RZ ;  /* 0x0000010022657824 */ /* 0x000fe200078e00ff */
[----:B------:R-:W-:Y:S01]  /*59f0*/  SHF.R.U32.HI R11, RZ, 0x8, R33 ;  /* 0x00000008ff0b7819 */ /* 0x000fe20000011621 */
[----:B------:R-:W-:-:S02]  /*5a00*/  IMAD.SHL.U32 R34, R87, 0x100, RZ ;  /* 0x0000010057227824 */ /* 0x000fc400078e00ff */
[-C--:B------:R-:W-:Y:S01]  /*5a10*/  FFMA.FTZ R103, R103, R98.reuse, R38 ;  /* 0x0000006267677223 */ /* 0x080fe20000010026 */
[----:B------:R-:W-:Y:S01]  /*5a20*/  SHF.R.U32.HI R35, RZ, 0x10, R35 ;  /* 0x00000010ff237819 */ /* 0x000fe20000011623 */
[----:B------:R-:W-:Y:S01]  /*5a30*/  FFMA.FTZ R100, R107, R98, -R100 ;  /* 0x000000626b647223 */ /* 0x000fe20000010864 */
[----:B------:R-:W-:Y:S01]  /*5a40*/  IMAD.SHL.U32 R38, R11, 0x100, RZ ;  /* 0x000001000b267824 */ /* 0x000fe200078e00ff */
[----:B------:R-:W-:Y:S01]  /*5a50*/  LOP3.LUT R11, R9, 0xff00, R34, 0xf8, !PT ;  /* 0x0000ff00090b7812 */ /* 0x000fe200078ef822 */
[----:B------:R-:W-:Y:S01]  /*5a60*/  IMAD.U32 R9, R47, 0x10000, RZ ;  /* 0x000100002f097824 */ /* 0x000fe200078e00ff */
[----:B------:R-:W-:Y:S01]  /*5a70*/  LOP3.LUT R46, R46, 0xff00, R101, 0xf8, !PT ;  /* 0x0000ff002e2e7812 */ /* 0x000fe200078ef865 */
[----:B------:R-:W-:Y:S01]  /*5a80*/  IMAD.SHL.U32 R34, R96, 0x100, RZ ;  /* 0x0000010060227824 */ /* 0x000fe200078e00ff */
[----:B------:R-:W-:Y:S01]  /*5a90*/  LOP3.LUT R93, R33, 0xff0000ff, RZ, 0xc0, !PT ;  /* 0xff0000ff215d7812 */ /* 0x000fe200078ec0ff */
[----:B------:R-:W-:Y:S01]  /*5aa0*/  IMAD.U32 R35, R35, 0x10000, RZ ;  /* 0x0001000023237824 */ /* 0x000fe200078e00ff */
[----:B------:R-:W-:-:S02]  /*5ab0*/  SHF.R.U32.HI R33, RZ, 0x10, R33 ;  /* 0x00000010ff217819 */ /* 0x000fc40000011621 */
[----:B------:R-:W-:Y:S02]  /*5ac0*/  LOP3.LUT R9, R46, 0xff0000, R9, 0xf8, !PT ;  /* 0x00ff00002e097812 */ /* 0x000fe400078ef809 */
[----:B------:R-:W-:Y:S02]  /*5ad0*/  F2FP.F16.E4M3.UNPACK_B R92, R92 ;  /* 0x0000005cff5c723e */ /* 0x000fe400020006ff */
[----:B------:R-:W-:Y:S02]  /*5ae0*/  F2FP.F16.E4M3.UNPACK_B R99, R99 ;  /* 0x00000063ff63723e */ /* 0x000fe400020006ff */
[----:B------:R-:W-:Y:S01]  /*5af0*/  F2FP.F16.E4M3.UNPACK_B R46, R14 ;  /* 0x0000000eff2e723e */ /* 0x000fe200020006ff */
[----:B------:R-:W-:Y:S01]  /*5b00*/  HADD2.F32 R87, -RZ, R92.H0_H0 ;  /* 0x2000005cff577230 */ /* 0x000fe20000004100 */
[----:B------:R-:W-:Y:S01]  /*5b10*/  LOP3.LUT R34, R97, 0xff00, R34, 0xf8, !PT ;  /* 0x0000ff0061227812 */ /* 0x000fe200078ef822 */
[--C-:B------:R-:W-:Y:S01]  /*5b20*/  HADD2.F32 R14, -RZ, R99.reuse.H0_H0 ;  /* 0x20000063ff0e7230 */ /* 0x100fe20000004100 */
[----:B------:R-:W-:Y:S01]  /*5b30*/  LOP3.LUT R11, R11, 0xff0000, R90, 0xf8, !PT ;  /* 0x00ff00000b0b7812 */ /* 0x000fe200078ef85a */
[----:B------:R-:W-:Y:S01]  /*5b40*/  IMAD.U32 R90, R33, 0x10000, RZ ;  /* 0x00010000215a7824 */ /* 0x000fe200078e00ff */
[----:B------:R-:W-:Y:S01]  /*5b50*/  LOP3.LUT R93, R93, 0xff00, R38, 0xf8, !PT ;  /* 0x0000ff005d5d7812 */ /* 0x000fe200078ef826 */
[----:B------:R-:W-:Y:S01]  /*5b60*/  HADD2.F32 R38, -RZ, R46.H0_H0 ;  /* 0x2000002eff267230 */ /* 0x000fe20000004100 */
[----:B------:R-:W-:Y:S01]  /*5b70*/  F2FP.F16.E4M3.UNPACK_B R91, R91 ;  /* 0x0000005bff5b723e */ /* 0x000fe200020006ff */
[----:B------:R-:W-:Y:S01]  /*5b80*/  HADD2.F32 R92, -RZ, R92.H1_H1 ;  /* 0x3000005cff5c7230 */ /* 0x000fe20000004100 */
[----:B------:R-:W-:Y:S01]  /*5b90*/  LOP3.LUT R34, R34, 0xff0000, R35, 0xf8, !PT ;  /* 0x00ff000022227812 */ /* 0x000fe200078ef823 */
[----:B------:R-:W-:Y:S01]  /*5ba0*/  HADD2.F32 R99, -RZ, R99.H1_H1 ;  /* 0x30000063ff637230 */ /* 0x000fe20000004100 */
[----:B------:R-:W-:Y:S01]  /*5bb0*/  F2FP.SATFINITE.E4M3.F32.PACK_AB_MERGE_C R35, R12, R8, RZ ;  /* 0x000000080c23723e */ /* 0x000fe200048070ff */
[----:B------:R-:W-:Y:S01]  /*5bc0*/  HADD2.F32 R47, -RZ, R91.H0_H0 ;  /* 0x2000005bff2f7230 */ /* 0x000fe20000004100 */
[----:B------:R-:W-:Y:S01]  /*5bd0*/  F2FP.SATFINITE.E4M3.F32.PACK_AB_MERGE_C R10, R32, R10, RZ ;  /* 0x0000000a200a723e */ /* 0x000fe200048070ff */
[-C--:B------:R-:W-:Y:S01]  /*5be0*/  FMUL.FTZ R97, R14, R87.reuse ;  /* 0x000000570e617220 */ /* 0x080fe20000410000 */
[----:B------:R-:W-:Y:S01]  /*5bf0*/  LOP3.LUT R93, R93, 0xff0000, R90, 0xf8, !PT ;  /* 0x00ff00005d5d7812 */ /* 0x000fe200078ef85a */
[----:B------:R-:W-:Y:S01]  /*5c00*/  FMUL.FTZ R87, R38, R87 ;  /* 0x0000005726577220 */ /* 0x000fe20000410000 */
[----:B------:R-:W-:-:S02]  /*5c10*/  HADD2.F32 R46, -RZ, R46.H1_H1 ;  /* 0x3000002eff2e7230 */ /* 0x000fc40000004100 */
[----:B------:R-:W-:Y:S01]  /*5c20*/  FMUL.FTZ R33, R99, R92 ;  /* 0x0000005c63217220 */ /* 0x000fe20000410000 */
[----:B------:R-:W-:Y:S01]  /*5c30*/  HADD2.F32 R91, -RZ, R91.H1_H1 ;  /* 0x3000005bff5b7230 */ /* 0x000fe20000004100 */
[----:B------:R-:W-:Y:S01]  /*5c40*/  F2FP.SATFINITE.E4M3.F32.PACK_AB_MERGE_C R12, R44, R36, R35 ;  /* 0x000000242c0c723e */ /* 0x000fe20004807023 */
[----:B------:R-:W-:Y:S01]  /*5c50*/  FFMA.FTZ R38, R38, R47, -R97 ;  /* 0x0000002f26267223 */ /* 0x000fe20000010861 */
[----:B------:R-:W-:Y:S01]  /*5c60*/  F2FP.F16.E4M3.UNPACK_B R32, R37 ;  /* 0x00000025ff20723e */ /* 0x000fe200020006ff */
[----:B------:R-:W-:Y:S01]  /*5c70*/  FFMA.FTZ R14, R14, R47, R87 ;  /* 0x0000002f0e0e7223 */ /* 0x000fe20000010057 */
[----:B------:R-:W-:Y:S01]  /*5c80*/  F2FP.SATFINITE.E4M3.F32.PACK_AB_MERGE_C R36, R43, R45, R10 ;  /* 0x0000002d2b24723e */ /* 0x000fe2000480700a */
[C---:B------:R-:W-:Y:S01]  /*5c90*/  FFMA.FTZ R47, R46.reuse, R91, -R33 ;  /* 0x0000005b2e2f7223 */ /* 0x040fe20000010821 */
[----:B------:R-:W-:Y:S01]  /*5ca0*/  F2FP.F16.E4M3.UNPACK_B R35, R93 ;  /* 0x0000005dff23723e */ /* 0x000fe200020006ff */
[----:B------:R-:W-:Y:S01]  /*5cb0*/  FMUL.FTZ R92, R46, R92 ;  /* 0x0000005c2e5c7220 */ /* 0x000fe20000410000 */
[----:B------:R-:W-:Y:S01]  /*5cc0*/  F2FP.F16.E4M3.UNPACK_B R10, R13 ;  /* 0x0000000dff0a723e */ /* 0x000fe200020006ff */
[--C-:B------:R-:W-:Y:S01]  /*5cd0*/  HADD2.F32 R43, -RZ, R32.reuse.H0_H0 ;  /* 0x20000020ff2b7230 */ /* 0x100fe20000004100 */
[----:B------:R-:W-:Y:S01]  /*5ce0*/  F2FP.SATFINITE.E4M3.F32.PACK_AB_MERGE_C R8, R100, R105, RZ ;  /* 0x000000696408723e */ /* 0x000fe200048070ff */
[----:B------:R-:W-:Y:S01]  /*5cf0*/  HADD2.F32 R44, -RZ, R32.H1_H1 ;  /* 0x30000020ff2c7230 */ /* 0x000fe20000004100 */
[----:B------:R-:W-:Y:S01]  /*5d00*/  F2FP.F16.E4M3.UNPACK_B R45, R9 ;  /* 0x00000009ff2d723e */ /* 0x000fe200020006ff */
[--C-:B------:R-:W-:Y:S01]  /*5d10*/  HADD2.F32 R46, -RZ, R35.reuse.H0_H0 ;  /* 0x20000023ff2e7230 */ /* 0x100fe20000004100 */
[----:B------:R-:W-:Y:S01]  /*5d20*/  F2FP.SATFINITE.E4M3.F32.PACK_AB_MERGE_C R8, R47, R38, R8 ;  /* 0x000000262f08723e */ /* 0x000fe20004807008 */
[----:B------:R-:W-:Y:S01]  /*5d30*/  HADD2.F32 R32, -RZ, R10.H0_H0 ;  /* 0x2000000aff207230 */ /* 0x000fe20000004100 */
[----:B------:R-:W-:Y:S01]  /*5d40*/  F2FP.F16.E4M3.UNPACK_B R93, R93.H1 ;  /* 0x0000005dff5d723e */ /* 0x000fe200030006ff */
[----:B------:R-:W-:-:S02]  /*5d50*/  HADD2.F32 R47, -RZ, R35.H1_H1 ;  /* 0x30000023ff2f7230 */ /* 0x000fc40000004100 */
[-C--:B------:R-:W-:Y:S01]  /*5d60*/  FMUL.FTZ R87, R43, R46.reuse ;  /* 0x0000002e2b577220 */ /* 0x080fe20000410000 */
[--C-:B------:R-:W-:Y:S02]  /*5d70*/  HADD2.F32 R38, -RZ, R45.reuse.H0_H0 ;  /* 0x2000002dff267230 */ /* 0x100fe40000004100 */
[----:B------:R-:W-:Y:S01]  /*5d80*/  FFMA.FTZ R33, R99, R91, R92 ;  /* 0x0000005b63217223 */ /* 0x000fe2000001005c */
[----:B------:R-:W-:Y:S02]  /*5d90*/  HADD2.F32 R35, -RZ, R10.H1_H1 ;  /* 0x3000000aff237230 */ /* 0x000fe40000004100 */
[----:B------:R-:W-:Y:S01]  /*5da0*/  FMUL.FTZ R10, R32, R46 ;  /* 0x0000002e200a7220 */ /* 0x000fe20000410000 */
[----:B------:R-:W-:Y:S02]  /*5db0*/  HADD2.F32 R45, -RZ, R45.H1_H1 ;  /* 0x3000002dff2d7230 */ /* 0x000fe40000004100 */
[-C--:B------:R-:W-:Y:S01]  /*5dc0*/  FMUL.FTZ R46, R44, R47.reuse ;  /* 0x0000002f2c2e7220 */ /* 0x080fe20000410000 */
[-C--:B------:R-:W-:Y:S01]  /*5dd0*/  FFMA.FTZ R32, R32, R38.reuse, -R87 ;  /* 0x0000002620207223 */ /* 0x080fe20000010857 */
[----:B------:R-:W-:Y:S01]  /*5de0*/  FMUL.FTZ R47, R35, R47 ;  /* 0x0000002f232f7220 */ /* 0x000fe20000410000 */
[----:B------:R-:W-:Y:S01]  /*5df0*/  FFMA.FTZ R10, R43, R38, R10 ;  /* 0x000000262b0a7223 */ /* 0x000fe2000001000a */
[----:B------:R-:W-:Y:S01]  /*5e00*/  F2FP.F16.E4M3.UNPACK_B R43, R37.H1 ;  /* 0x00000025ff2b723e */ /* 0x000fe200030006ff */
[----:B------:R-:W-:Y:S01]  /*5e10*/  HADD2.F32 R90, -RZ, R93.H0_H0 ;  /* 0x2000005dff5a7230 */ /* 0x000fe20000004100 */
[----:B------:R-:W-:Y:S01]  /*5e20*/  F2FP.F16.E4M3.UNPACK_B R38, R13.H1 ;  /* 0x0000000dff26723e */ /* 0x000fe200030006ff */
[----:B------:R-:W-:Y:S01]  /*5e30*/  FFMA.FTZ R13, R44, R45, R47 ;  /* 0x0000002d2c0d7223 */ /* 0x000fe2000001002f */
[----:B------:R-:W-:Y:S01]  /*5e40*/  F2FP.F16.E4M3.UNPACK_B R44, R9.H1 ;  /* 0x00000009ff2c723e */ /* 0x000fe200030006ff */
[----:B------:R-:W-:-:S02]  /*5e50*/  HADD2.F32 R9, -RZ, R43.H0_H0 ;  /* 0x2000002bff097230 */ /* 0x000fc40000004100 */
[----:B------:R-:W-:Y:S01]  /*5e60*/  FFMA.FTZ R35, R35, R45, -R46 ;  /* 0x0000002d23237223 */ /* 0x000fe2000001082e */
[--C-:B------:R-:W-:Y:S01]  /*5e70*/  HADD2.F32 R37, -RZ, R38.reuse.H0_H0 ;  /* 0x20000026ff257230 */ /* 0x100fe20000004100 */
[----:B------:R-:W-:Y:S01]  /*5e80*/  F2FP.F16.E4M3.UNPACK_B R91, R34.H1 ;  /* 0x00000022ff5b723e */ /* 0x000fe200030006ff */
[----:B------:R-:W-:Y:S01]  /*5e90*/  HADD2.F32 R43, -RZ, R43.H1_H1 ;  /* 0x3000002bff2b7230 */ /* 0x000fe20000004100 */
[----:B------:R-:W-:Y:S01]  /*5ea0*/  F2FP.SATFINITE.E4M3.F32.PACK_AB_MERGE_C R103, R103, R106, RZ ;  /* 0x0000006a6767723e */ /* 0x000fe200048070ff */
[----:B------:R-:W-:Y:S02]  /*5eb0*/  HADD2.F32 R93, -RZ, R93.H1_H1 ;  /* 0x3000005dff5d7230 */ /* 0x000fe40000004100 */
[----:B------:R-:W-:Y:S01]  /*5ec0*/  HADD2.F32 R38, -RZ, R38.H1_H1 ;  /* 0x30000026ff267230 */ /* 0x000fe20000004100 */
[----:B------:R-:W-:Y:S01]  /*5ed0*/  F2FP.SATFINITE.E4M3.F32.PACK_AB_MERGE_C R33, R33, R14, R103 ;  /* 0x0000000e2121723e */ /* 0x000fe20004807067 */
[--C-:B------:R-:W-:Y:S02]  /*5ee0*/  HADD2.F32 R46, -RZ, R44.reuse.H0_H0 ;  /* 0x2000002cff2e7230 */ /* 0x100fe40000004100 */
[----:B------:R-:W-:Y:S01]  /*5ef0*/  FMUL.FTZ R47, R43, R93 ;  /* 0x0000005d2b2f7220 */ /* 0x000fe20000410000 */
[----:B------:R-:W-:-:S02]  /*5f00*/  HADD2.F32 R45, -RZ, R44.H1_H1 ;  /* 0x3000002cff2d7230 */ /* 0x000fc40000004100 */
[-C--:B------:R-:W-:Y:S01]  /*5f10*/  FMUL.FTZ R44, R9, R90.reuse ;  /* 0x0000005a092c7220 */ /* 0x080fe20000410000 */
[C---:B------:R-:W-:Y:S01]  /*5f20*/  FMUL.FTZ R90, R37.reuse, R90 ;  /* 0x0000005a255a7220 */ /* 0x040fe20000410000 */
[C---:B------:R-:W-:Y:S01]  /*5f30*/  FMUL.FTZ R92, R38.reuse, R93 ;  /* 0x0000005d265c7220 */ /* 0x040fe20000410000 */
[--C-:B------:R-:W-:Y:S02]  /*5f40*/  HADD2.F32 R98, -RZ, R91.reuse.H0_H0 ;  /* 0x2000005bff627230 */ /* 0x100fe40000004100 */
[-C--:B------:R-:W-:Y:S01]  /*5f50*/  FFMA.FTZ R37, R37, R46.reuse, -R44 ;  /* 0x0000002e25257223 */ /* 0x080fe2000001082c */
[-C--:B------:R-:W-:Y:S01]  /*5f60*/  FFMA.FTZ R44, R38, R45.reuse, -R47 ;  /* 0x0000002d262c7223 */ /* 0x080fe2000001082f */
[----:B------:R-:W-:Y:S01]  /*5f70*/  FFMA.FTZ R9, R9, R46, R90 ;  /* 0x0000002e09097223 */ /* 0x000fe2000001005a */
[----:B------:R-:W-:Y:S01]  /*5f80*/  FFMA.FTZ R38, R43, R45, R92 ;  /* 0x0000002d2b267223 */ /* 0x000fe2000001005c */
[----:B------:R-:W-:Y:S01]  /*5f90*/  F2FP.F16.E4M3.UNPACK_B R46, R39 ;  /* 0x00000027ff2e723e */ /* 0x000fe200020006ff */
[----:B------:R-:W-:Y:S01]  /*5fa0*/  HADD2.F32 R91, -RZ, R91.H1_H1 ;  /* 0x3000005bff5b7230 */ /* 0x000fe20000004100 */
[----:B------:R-:W-:Y:S01]  /*5fb0*/  F2FP.F16.E4M3.UNPACK_B R45, R34 ;  /* 0x00000022ff2d723e */ /* 0x000fe200020006ff */
[----:B------:R-:W-:Y:S01]  /*5fc0*/  IMAD.MOV.U32 R14, RZ, RZ, R8 ;  /* 0x000000ffff0e7224 */ /* 0x000fe200078e0008 */
[-C--:B------:R-:W-:Y:S01]  /*5fd0*/  F2FP.F16.E4M3.UNPACK_B R43, R15.reuse ;  /* 0x0000000fff2b723e */ /* 0x080fe200020006ff */
[--C-:B------:R-:W-:Y:S01]  /*5fe0*/  HADD2.F32 R93, -RZ, R46.reuse.H0_H0 ;  /* 0x2000002eff5d7230 */ /* 0x100fe20000004100 */
[----:B------:R-:W-:Y:S01]  /*5ff0*/  F2FP.F16.E4M3.UNPACK_B R47, R15.H1 ;  /* 0x0000000fff2f723e */ /* 0x000fe200030006ff */
[----:B------:R-:W-:Y:S01]  /*6000*/  HADD2.F32 R92, -RZ, R45.H0_H0 ;  /* 0x2000002dff5c7230 */ /* 0x000fe20000004100 */
[----:B------:R-:W-:Y:S01]  /*6010*/  F2FP.F16.E4M3.UNPACK_B R15, R11 ;  /* 0x0000000bff0f723e */ /* 0x000fe200020006ff */
[----:B------:R-:W-:Y:S01]  /*6020*/  HADD2.F32 R46, -RZ, R46.H1_H1 ;  /* 0x3000002eff2e7230 */ /* 0x000fe20000004100 */
[----:B------:R-:W-:Y:S01]  /*6030*/  F2FP.F16.E4M3.UNPACK_B R90, R39.H1 ;  /* 0x00000027ff5a723e */ /* 0x000fe200030006ff */
[----:B------:R-:W-:Y:S01]  /*6040*/  HADD2.F32 R39, -RZ, R43.H0_H0 ;  /* 0x2000002bff277230 */ /* 0x000fe20000004100 */
[----:B------:R-:W-:Y:S01]  /*6050*/  F2FP.F16.E4M3.UNPACK_B R34, R11.H1 ;  /* 0x0000000bff22723e */ /* 0x000fe200030006ff */
[----:B------:R-:W-:-:S02]  /*6060*/  HADD2.F32 R96, -RZ, R15.H0_H0 ;  /* 0x2000000fff607230 */ /* 0x000fc40000004100 */
[-C--:B------:R-:W-:Y:S01]  /*6070*/  FMUL.FTZ R100, R93, R92.reuse ;  /* 0x0000005c5d647220 */ /* 0x080fe20000410000 */
[--C-:B------:R-:W-:Y:S02]  /*6080*/  HADD2.F32 R87, -RZ, R90.reuse.H0_H0 ;  /* 0x2000005aff577230 */ /* 0x100fe40000004100 */
[C---:B------:R-:W-:Y:S01]  /*6090*/  FMUL.FTZ R102, R39.reuse, R92 ;  /* 0x0000005c27667220 */ /* 0x040fe20000410000 */
[----:B------:R-:W-:Y:S02]  /*60a0*/  HADD2.F32 R90, -RZ, R90.H1_H1 ;  /* 0x3000005aff5a7230 */ /* 0x000fe40000004100 */
[-C--:B------:R-:W-:Y:S01]  /*60b0*/  FFMA.FTZ R11, R39, R96.reuse, -R100 ;  /* 0x00000060270b7223 */ /* 0x080fe20000010864 */
[--C-:B------:R-:W-:Y:S02]  /*60c0*/  HADD2.F32 R92, -RZ, R47.reuse.H0_H0 ;  /* 0x2000002fff5c7230 */ /* 0x100fe40000004100 */
[----:B------:R-:W-:Y:S01]  /*60d0*/  FFMA.FTZ R39, R93, R96, R102 ;  /* 0x000000605d277223 */ /* 0x000fe20000010066 */
[----:B------:R-:W-:-:S02]  /*60e0*/  HADD2.F32 R47, -RZ, R47.H1_H1 ;  /* 0x3000002fff2f7230 */ /* 0x000fc40000004100 */
[-C--:B------:R-:W-:Y:S01]  /*60f0*/  FMUL.FTZ R96, R90, R91.reuse ;  /* 0x0000005b5a607220 */ /* 0x080fe20000410000 */
[--C-:B------:R-:W-:Y:S02]  /*6100*/  HADD2.F32 R97, -RZ, R34.reuse.H0_H0 ;  /* 0x20000022ff617230 */ /* 0x100fe40000004100 */
[-C--:B------:R-:W-:Y:S01]  /*6110*/  FMUL.FTZ R99, R87, R98.reuse ;  /* 0x0000006257637220 */ /* 0x080fe20000410000 */
[----:B------:R-:W-:Y:S02]  /*6120*/  HADD2.F32 R34, -RZ, R34.H1_H1 ;  /* 0x30000022ff227230 */ /* 0x000fe40000004100 */
[----:B------:R-:W-:Y:S01]  /*6130*/  FMUL.FTZ R98, R92, R98 ;  /* 0x000000625c627220 */ /* 0x000fe20000410000 */
[----:B------:R-:W-:Y:S02]  /*6140*/  HADD2.F32 R45, -RZ, R45.H1_H1 ;  /* 0x3000002dff2d7230 */ /* 0x000fe40000004100 */
[----:B------:R-:W-:Y:S01]  /*6150*/  FMUL.FTZ R91, R47, R91 ;  /* 0x0000005b2f5b7220 */ /* 0x000fe20000410000 */
[----:B------:R-:W-:-:S02]  /*6160*/  HADD2.F32 R43, -RZ, R43.H1_H1 ;  /* 0x3000002bff2b7230 */ /* 0x000fc40000004100 */
[-C--:B------:R-:W-:Y:S01]  /*6170*/  FFMA.FTZ R47, R47, R34.reuse, -R96 ;  /* 0x000000222f2f7223 */ /* 0x080fe20000010860 */
[----:B------:R-:W-:Y:S02]  /*6180*/  HADD2.F32 R15, -RZ, R15.H1_H1 ;  /* 0x3000000fff0f7230 */ /* 0x000fe40000004100 */
[----:B------:R-:W-:Y:S01]  /*6190*/  FMUL.FTZ R96, R46, R45 ;  /* 0x0000002d2e607220 */ /* 0x000fe20000410000 */
[-C--:B------:R-:W-:Y:S01]  /*61a0*/  FFMA.FTZ R92, R92, R97.reuse, -R99 ;  /* 0x000000615c5c7223 */ /* 0x080fe20000010863 */
[----:B------:R-:W-:Y:S01]  /*61b0*/  FFMA.FTZ R87, R87, R97, R98 ;  /* 0x0000006157577223 */ /* 0x000fe20000010062 */
[C---:B------:R-:W-:Y:S01]  /*61c0*/  FMUL.FTZ R45, R43.reuse, R45 ;  /* 0x0000002d2b2d7220 */ /* 0x040fe20000410000 */
[----:B------:R-:W-:Y:S01]  /*61d0*/  FFMA.FTZ R34, R90, R34, R91 ;  /* 0x000000225a227223 */ /* 0x000fe2000001005b */
[----:B------:R-:W-:Y:S01]  /*61e0*/  F2FP.SATFINITE.E4M3.F32.PACK_AB_MERGE_C R37, R44, R37, RZ ;  /* 0x000000252c25723e */ /* 0x000fe200048070ff */
[-C--:B------:R-:W-:Y:S01]  /*61f0*/  FFMA.FTZ R96, R43, R15.reuse, -R96 ;  /* 0x0000000f2b607223 */ /* 0x080fe20000010860 */
[----:B------:R-:W-:Y:S01]  /*6200*/  FFMA.FTZ R46, R46, R15, R45 ;  /* 0x0000000f2e2e7223 */ /* 0x000fe2000001002d */
[----:B------:R-:W-:Y:S01]  /*6210*/  F2FP.SATFINITE.E4M3.F32.PACK_AB_MERGE_C R9, R38, R9, RZ ;  /* 0x000000092609723e */ /* 0x000fe200048070ff */
[----:B------:R-:W-:Y:S01]  /*6220*/  IMAD.MOV.U32 R38, RZ, RZ, R33 ;  /* 0x000000ffff267224 */ /* 0x000fe200078e0021 */
[----:B------:R-:W-:-:S02]  /*6230*/  F2FP.SATFINITE.E4M3.F32.PACK_AB_MERGE_C R35, R35, R32, R37 ;  /* 0x000000202323723e */ /* 0x000fc40004807025 */
[----:B------:R-:W-:Y:S02]  /*6240*/  F2FP.SATFINITE.E4M3.F32.PACK_AB_MERGE_C R47, R47, R92, RZ ;  /* 0x0000005c2f2f723e */ /* 0x000fe400048070ff */
[----:B------:R-:W-:Y:S02]  /*6250*/  F2FP.SATFINITE.E4M3.F32.PACK_AB_MERGE_C R34, R34, R87, RZ ;  /* 0x000000572222723e */ /* 0x000fe400048070ff */
[----:B------:R-:W-:Y:S01]  /*6260*/  F2FP.SATFINITE.E4M3.F32.PACK_AB_MERGE_C R37, R13, R10, R9 ;  /* 0x0000000a0d25723e */ /* 0x000fe20004807009 */
[----:B------:R-:W-:Y:S01]  /*6270*/  IMAD.MOV.U32 R13, RZ, RZ, R35 ;  /* 0x000000ffff0d7224 */ /* 0x000fe200078e0023 */
[----:B------:R-:W-:Y:S02]  /*6280*/  F2FP.SATFINITE.E4M3.F32.PACK_AB_MERGE_C R15, R96, R11, R47 ;  /* 0x0000000b600f723e */ /* 0x000fe4000480702f */
[----:B------:R-:W-:-:S07]  /*6290*/  F2FP.SATFINITE.E4M3.F32.PACK_AB_MERGE_C R39, R46, R39, R34 ;  /* 0x000000272e27723e */ /* 0x000fce0004807022 */
.L_x_356:
[----:B------:R-:W-:Y:S05]  /*62a0*/  BSYNC B1 ;  /* 0x0000000000017941 */ /* 0x000fea0003800000 */
.L_x_355:
[----:B0-----:R3:W-:Y:S01]  /*62b0*/  STG.E.128 desc[UR40][R40.64], R12 ;  /* 0x0000000c28007986 */ /* 0x0017e2000c101d28 */
[----:B------:R-:W-:-:S13]  /*62c0*/  ISETP.GE.AND P4, PT, R42, R94, PT ;  /* 0x0000005e2a00720c */ /* 0x000fda0003f86270 */
[----:B------:R-:W-:Y:S05]  /*62d0*/  @P4 BRA `(.L_x_335) ;  /* 0x0000000000704947 */ /* 0x000fea0003800000 */
[--C-:B------:R-:W-:Y:S02]  /*62e0*/  SHF.R.S32.HI R8, RZ, 0x1f, R42.reuse ;  /* 0x0000001fff087819 */ /* 0x100fe4000001142a */
[----:B------:R-:W-:-:S04]  /*62f0*/  IADD3 R79, P4, P5, R58, R78, R42 ;  /* 0x0000004e3a4f7210 */ /* 0x000fc80007d9e02a */
[----:B------:R-:W-:Y:S02]  /*6300*/  IADD3.X R8, R80, R95, R8, P4, P5 ;  /* 0x0000005f50087210 */ /* 0x000fe400027ea408 */
[----:B------:R-:W-:-:S05]  /*6310*/  IADD3 R76, P4, R79, R76, RZ ;  /* 0x0000004c4f4c7210 */ /* 0x000fca0007f9e0ff */
[----:B------:R-:W-:-:S05]  /*6320*/  IMAD.X R77, R8, 0x1, R77, P4 ;  /* 0x00000001084d7824 */ /* 0x000fca00020e064d */
[----:B--2---:R4:W-:Y:S01]  /*6330*/  STG.E.128 desc[UR40][R76.64], R36 ;  /* 0x000000244c007986 */ /* 0x0049e2000c101d28 */
[----:B------:R-:W-:Y:S05]  /*6340*/  BRA `(.L_x_335) ;  /* 0x0000000000547947 */ /* 0x000fea0003800000 */
.L_x_328:
[----:B------:R-:W-:-:S13]  /*6350*/  ISETP.NE.AND P3, PT, R155, 0x3, PT ;  /* 0x000000039b00780c */ /* 0x000fda0003f65270 */
[----:B------:R-:W-:Y:S05]  /*6360*/  @!P3 BRA `(.L_x_357) ;  /* 0x000000000004b947 */ /* 0x000fea0003800000 */
[----:B------:R-:W-:Y:S01]  /*6370*/  BPT.TRAP 0x1 ;  /* 0x000000040000795c */ /* 0x000fe20000300000 */
.L_x_357:
[----:B------:R-:W-:Y:S01]  /*6380*/  IMAD R83, R17, 0x8, R16 ;  /* 0x0000000811537824 */ /* 0x000fe200078e0210 */
[----:B------:R-:W-:Y:S01]  /*6390*/  SHF.L.U32 R86, R23, 0x1f, RZ ;  /* 0x0000001f17567819 */ /* 0x000fe200000006ff */
[----:B------:R-:W-:Y:S01]  /*63a0*/  IMAD R85, R2, -0x80, R28 ;  /* 0xffffff8002557824 */ /* 0x000fe200078e021c */
[----:B------:R-:W-:Y:S02]  /*63b0*/  BSSY B1, `(.L_x_358) ;  /* 0x0000004000017945 */ /* 0x000fe40003800000 */
[----:B------:R-:W0:Y:S02]  /*63c0*/  SYNCS.PHASECHK.TRANS64.TRYWAIT P4, [R83+URZ+0x19c90], R86 ;  /* 0x019c9056530075a7 */ /* 0x000e24000808017f */
[----:B------:R-:W-:Y:S01]  /*63d0*/  VIMNMX R85, R85, 0x80, PT ;  /* 0x0000008055557848 */ /* 0x000fe20003fe0100 */
[----:B0-----:R-:W-:Y:S06]  /*63e0*/  @!P4 BRA `(.L_x_359) ;  /* 0x0000013c00f4c947 */ /* 0x001fec0003800000 */
.L_x_581:
[----:B------:R-:W-:Y:S05]  /*63f0*/  BSYNC B1 ;  /* 0x0000000000017941 */ /* 0x000fea0003800000 */
.L_x_358:
[----:B------:R-:W-:-:S13]  /*6400*/  ISETP.GE.AND P4, PT, R22, R85, PT ;  /* 0x000000551600720c */ /* 0x000fda0003f86270 */
[----:B------:R-:W-:Y:S05]  /*6410*/  @P4 BRA `(.L_x_335) ;  /* 0x0000000000204947 */ /* 0x000fea0003800000 */
[----:B------:R-:W-:-:S13]  /*6420*/  ISETP.NE.AND P4, PT, R62, RZ, PT ;  /* 0x000000ff3e00720c */ /* 0x000fda0003f85270 */
[----:B------:R-:W1:Y:S04]  /*6430*/  @P4 LDS.128 R8, [R84+0x13800] ;  /* 0x0138000054084984 */ /* 0x000e680000000c00 */
[----:B-1----:R-:W-:Y:S01]  /*6440*/  @P4 STG.E.128 desc[UR40][R32.64], R8 ;  /* 0x0000000820004986 */ /* 0x002fe2000c101d28 */
[----:B------:R-:W-:-:S03]  /*6450*/  ISETP.NE.AND P4, PT, R61, RZ, PT ;  /* 0x000000ff3d00720c */ /* 0x000fc60003f85270 */
[----:B------:R-:W1:Y:S10]  /*6460*/  @!P1 LDS.128 R8, [R84+0x15800] ;  /* 0x0158000054089984 */ /* 0x000e740000000c00 */
[----:B------:R-:W2:Y:S04]  /*6470*/  @P4 LDS.128 R12, [R84+0x14800] ;  /* 0x01480000540c4984 */ /* 0x000ea80000000c00 */
[----:B-1----:R1:W-:Y:S04]  /*6480*/  @!P1 STG.E.128 desc[UR40][R32.64+0x40], R8 ;  /* 0x0000400820009986 */ /* 0x0023e8000c101d28 */
[----:B--2---:R1:W-:Y:S02]  /*6490*/  @P4 STG.E.128 desc[UR40][R32.64+0x20], R12 ;  /* 0x0000200c20004986 */ /* 0x0043e4000c101d28 */
.L_x_335:
[----:B------:R-:W-:Y:S05]  /*64a0*/  BSYNC B0 ;  /* 0x0000000000007941 */ /* 0x000fea0003800000 */
.L_x_327:
[----:B-12---:R-:W1:Y:S01]  /*64b0*/  S2R R8, SR_TID.X ;  /* 0x0000000000087919 */ /* 0x006e620000002100 */
[----:B------:R-:W-:Y:S01]  /*64c0*/  @!PT LDS RZ, [RZ] ;  /* 0x00000000fffff984 */ /* 0x000fe20000000800 */
[----:B------:R-:W-:Y:S01]  /*64d0*/  @!PT LDS RZ, [RZ] ;  /* 0x00000000fffff984 */ /* 0x000fe20000000800 */
[----:B------:R-:W-:Y:S01]  /*64e0*/  @!PT LDS RZ, [RZ] ;  /* 0x00000000fffff984 */ /* 0x000fe20000000800 */
[----:B------:R-:W-:Y:S01]  /*64f0*/  @!PT LDS RZ, [RZ] ;  /* 0x00000000fffff984 */ /* 0x000fe20000000800 */
[----:B------:R2:W-:Y:S06]  /*6500*/  MEMBAR.ALL.CTA ;  /* 0x0000000000007992 */ /* 0x0005ec0000008000 */
[----:B--2---:R-:W2:Y:S01]  /*6510*/  FENCE.VIEW.ASYNC.S ;  /* 0x00000000000073c6 */ /* 0x004ea20000000000 */
[----:B------:R-:W-:Y:S05]  /*6520*/  WARPSYNC.ALL ;  /* 0x0000000000007948 */ /* 0x000fea0003800000 */
[----:B------:R-:W-:Y:S01]  /*6530*/  BSSY B0, `(.L_x_360) ;  /* 0x0000009000007945 */ /* 0x000fe20003800000 */
[----:B-1----:R-:W-:Y:S01]  /*6540*/  LOP3.LUT R8, R8, 0x7f, RZ, 0xc0, !PT ;  /* 0x0000007f08087812 */ /* 0x002fe200078ec0ff */
[----:B--2---:R1:W-:Y:S03]  /*6550*/  BAR.SYNC.DEFER_BLOCKING R88, 0x80 ;  /* 0x000200580000751d */ /* 0x0043e60000010000 */
[----:B------:R-:W-:-:S13]  /*6560*/  ISETP.NE.AND P4, PT, R8, RZ, PT ;  /* 0x000000ff0800720c */ /* 0x000fda0003f85270 */
[----:B------:R-:W-:-:S05]  /*6570*/  @!P4 VIADD R8, R83, 0x19ca0 ;  /* 0x00019ca05308c836 */ /* 0x000fca0000000000 */
[----:B------:R-:W-:-:S04]  /*6580*/  @!P4 PRMT R8, RZ, 0x654, R8 ;  /* 0x00000654ff08c816 */ /* 0x000fc80000000008 */
[----:B------:R1:W-:Y:S01]  /*6590*/  @!P4 SYNCS.ARRIVE.TRANS64.RED.A1T0 RZ, [R8+URZ], RZ ;  /* 0x000000ff08ffc9a7 */ /* 0x0003e2000810043f */
[----:B------:R-:W-:Y:S05]  /*65a0*/  @!P3 BRA `(.L_x_361) ;  /* 0x000000000004b947 */ /* 0x000fea0003800000 */
[----:B------:R-:W-:Y:S01]  /*65b0*/  BPT.TRAP 0x1 ;  /* 0x000000040000795c */ /* 0x000fe20000300000 */
.L_x_361:
[----:B------:R-:W-:Y:S05]  /*65c0*/  BSYNC B0 ;  /* 0x0000000000007941 */ /* 0x000fea0003800000 */
.L_x_360:
[----:B------:R-:W2:Y:S01]  /*65d0*/  SYNCS.PHASECHK.TRANS64.TRYWAIT P3, [R83+URZ+0x19cb0], R86 ;  /* 0x019cb056530075a7 */ /* 0x000ea2000806017f */
[----:B------:R-:W-:Y:S04]  /*65e0*/  BSSY B0, `(.L_x_362) ;  /* 0x0000002000007945 */ /* 0x000fe80003800000 */
[----:B--2---:R-:W-:Y:S05]  /*65f0*/  @!P3 BRA `(.L_x_363) ;  /* 0x0000013c0084b947 */ /* 0x004fea0003800000 */
.L_x_582:
[----:B------:R-:W-:Y:S05]  /*6600*/  BSYNC B0 ;  /* 0x0000000000007941 */ /* 0x000fea0003800000 */
.L_x_362:
[----:B------:R-:W-:Y:S01]  /*6610*/  ISETP.GE.AND P3, PT, R22, R85, PT ;  /* 0x000000551600720c */ /* 0x000fe20003f66270 */
[----:B------:R-:W-:-:S12]  /*6620*/  BSSY B0, `(.L_x_364) ;  /* 0x0000016000007945 */ /* 0x000fd80003800000 */
[----:B------:R-:W-:Y:S05]  /*6630*/  @P3 BRA `(.L_x_365) ;  /* 0x0000000000503947 */ /* 0x000fea0003800000 */
[----:B-1----:R-:W-:Y:S01]  /*6640*/  IMAD.WIDE R8, R2, 0x80, R30 ;  /* 0x0000008002087825 */ /* 0x002fe200078e021e */
[----:B------:R-:W-:Y:S01]  /*6650*/  ULDC.64 UR4, c[0x0][0x328] ;  /* 0x0000ca0000047ab9 */ /* 0x000fe20000000a00 */
[----:B------:R-:W-:Y:S02]  /*6660*/  ULDC.64 UR6, c[0x0][0x318] ;  /* 0x0000c60000067ab9 */ /* 0x000fe40000000a00 */
[----:B------:R-:W-:Y:S02]  /*6670*/  IMAD.MOV.U32 R10, RZ, RZ, R56 ;  /* 0x000000ffff0a7224 */ /* 0x000fe400078e0038 */
[----:B------:R-:W-:Y:S02]  /*6680*/  IMAD.MOV.U32 R11, RZ, RZ, R0 ;  /* 0x000000ffff0b7224 */ /* 0x000fe400078e0000 */
[----:B------:R-:W-:Y:S02]  /*6690*/  IMAD R9, R9, UR4, RZ ;  /* 0x0000000409097c24 */ /* 0x000fe4000f8e02ff */
[----:B------:R-:W-:Y:S01]  /*66a0*/  IMAD.WIDE.U32 R10, R8, UR4, R10 ;  /* 0x00000004080a7c25 */ /* 0x000fe2000f8e000a */
[----:B------:R-:W-:-:S03]  /*66b0*/  ULDC UR4, c[0x0][0x2f4] ;  /* 0x0000bd0000047ab9 */ /* 0x000fc60000000800 */
[----:B------:R-:W-:Y:S01]  /*66c0*/  IMAD R9, R8, UR5, R9 ;  /* 0x0000000508097c24 */ /* 0x000fe2000f8e0209 */
[----:B0--3--:R-:W-:-:S04]  /*66d0*/  IADD3 R12, P3, R10, UR6, RZ ;  /* 0x000000060a0c7c10 */ /* 0x009fc8000ff7e0ff */
[----:B------:R-:W-:Y:S02]  /*66e0*/  IADD3.X R13, R11, UR7, R9, P3, !PT ;  /* 0x000000070b0d7c10 */ /* 0x000fe40009ffe409 */
[----:B------:R-:W-:-:S13]  /*66f0*/  ISETP.GE.AND P3, PT, R18, UR4, PT ;  /* 0x0000000412007c0c */ /* 0x000fda000bf66270 */
[----:B------:R-:W0:Y:S04]  /*6700*/  @!P3 LDS.128 R8, [R84+0x9000] ;  /* 0x009000005408b984 */ /* 0x000e280000000c00 */
[----:B0-----:R-:W-:Y:S01]  /*6710*/  @!P3 STG.E.128 desc[UR40][R12.64], R8 ;  /* 0x000000080c00b986 */ /* 0x001fe2000c101d28 */
[----:B------:R-:W-:-:S13]  /*6720*/  ISETP.GE.AND P3, PT, R82, UR4, PT ;  /* 0x0000000452007c0c */ /* 0x000fda000bf66270 */
[----:B------:R-:W0:Y:S04]  /*6730*/  @!P3 LDS.128 R8, [R84+0xa000] ;  /* 0x00a000005408b984 */ /* 0x000e280000000c00 */
[----:B0-----:R-:W-:Y:S01]  /*6740*/  @!P3 STG.E.128 desc[UR40][R12.64+0x20], R8 ;  /* 0x000020080c00b986 */ /* 0x001fe2000c101d28 */
[----:B------:R-:W-:-:S13]  /*6750*/  ISETP.GE.AND P3, PT, R66, UR4, PT ;  /* 0x0000000442007c0c */ /* 0x000fda000bf66270 */
[----:B------:R-:W0:Y:S04]  /*6760*/  @!P3 LDS.128 R8, [R84+0xb000] ;  /* 0x00b000005408b984 */ /* 0x000e280000000c00 */
[----:B0-----:R0:W-:Y:S02]  /*6770*/  @!P3 STG.E.128 desc[UR40][R12.64+0x40], R8 ;  /* 0x000040080c00b986 */ /* 0x0011e4000c101d28 */
.L_x_365:
[----:B------:R-:W-:Y:S05]  /*6780*/  BSYNC B0 ;  /* 0x0000000000007941 */ /* 0x000fea0003800000 */
.L_x_364:
[----:B------:R-:W-:Y:S01]  /*6790*/  @!PT LDS RZ, [RZ] ;  /* 0x00000000fffff984 */ /* 0x000fe20000000800 */
[----:B------:R-:W-:Y:S01]  /*67a0*/  @!PT LDS RZ, [RZ] ;  /* 0x00000000fffff984 */ /* 0x000fe20000000800 */
[----:B------:R-:W-:Y:S01]  /*67b0*/  @!PT LDS RZ, [RZ] ;  /* 0x00000000fffff984 */ /* 0x000fe20000000800 */
[----:B------:R-:W-:Y:S01]  /*67c0*/  @!PT LDS RZ, [RZ] ;  /* 0x00000000fffff984 */ /* 0x000fe20000000800 */
[----:B------:R5:W-:Y:S06]  /*67d0*/  MEMBAR.ALL.CTA ;  /* 0x0000000000007992 */ /* 0x000bec0000008000 */
[----:B-----5:R-:W5:Y:S01]  /*67e0*/  FENCE.VIEW.ASYNC.S ;  /* 0x00000000000073c6 */ /* 0x020f620000000000 */
[----:B0-2---:R-:W-:Y:S01]  /*67f0*/  @!P4 VIADD R83, R83, 0x19cc0 ;  /* 0x00019cc05353c836 */ /* 0x005fe20000000000 */
[----:B-----5:R2:W-:Y:S04]  /*6800*/  BAR.SYNC.DEFER_BLOCKING R88, 0x80 ;  /* 0x000200580000751d */ /* 0x0205e80000010000 */
[----:B------:R-:W-:Y:S01]  /*6810*/  @!P4 PRMT R83, RZ, 0x654, R83 ;  /* 0x00000654ff53c816 */ /* 0x000fe20000000053 */
[----:B------:R-:W-:Y:S01]  /*6820*/  VIADD R17, R17, 0x1 ;  /* 0x0000000111117836 */ /* 0x000fe20000000000 */
[----:B------:R-:W-:-:S02]  /*6830*/  PLOP3.LUT P3, PT, PT, PT, PT, 0x8, 0x0 ;  /* 0x000000000000781c */ /* 0x000fc40003f6e170 */
[----:B------:R2:W-:Y:S02]  /*6840*/  @!P4 SYNCS.ARRIVE.TRANS64.RED.A1T0 RZ, [R83+URZ], RZ ;  /* 0x000000ff53ffc9a7 */ /* 0x0005e4000810043f */
[----:B------:R-:W-:-:S04]  /*6850*/  ISETP.NE.AND P4, PT, R17, 0x2, PT ;  /* 0x000000021100780c */ /* 0x000fc80003f85270 */
[----:B-1----:R-:W-:Y:S02]  /*6860*/  SEL R8, RZ, 0x1, P4 ;  /* 0x00000001ff087807 */ /* 0x002fe40002000000 */
[----:B------:R-:W-:Y:S02]  /*6870*/  SEL R17, R17, RZ, P4 ;  /* 0x000000ff11117207 */ /* 0x000fe40002000000 */
[----:B------:R-:W-:Y:S01]  /*6880*/  LOP3.LUT R23, R23, R8, RZ, 0x3c, !PT ;  /* 0x0000000817177212 */ /* 0x000fe200078e3cff */
[----:B--2---:R-:W-:Y:S06]  /*6890*/  @P2 BRA `(.L_x_366) ;  /* 0xffffffbc006c2947 */ /* 0x004fec000383ffff */
.L_x_322:
[----:B------:R-:W-:Y:S04]  /*68a0*/  BSSY B0, `(.L_x_367) ;  /* 0x0000004000007945 */ /* 0x000fe80003800000 */
[----:B------:R-:W-:Y:S05]  /*68b0*/  @P3 BRA `(.L_x_368) ;  /* 0x0000000000083947 */ /* 0x000fea0003800000 */
[----:B------:R-:W1:Y:S02]  /*68c0*/  FENCE.VIEW.ASYNC.G ;  /* 0x00000000000073c6 */ /* 0x000e640000000100 */
[----:B-1----:R-:W-:Y:S06]  /*68d0*/  BAR.ARV 0xc, 0x200 ;  /* 0x0308000000007b1d */ /* 0x002fec0000002000 */
.L_x_368:
[----:B------:R-:W-:Y:S05]  /*68e0*/  BSYNC B0 ;  /* 0x0000000000007941 */ /* 0x000fea0003800000 */
.L_x_367:
[----:B------:R-:W2:Y:S01]  /*68f0*/  LDL R0, [R1+0x14] ;  /* 0x0000140001007983 */ /* 0x000ea20000100800 */
[----:B------:R-:W-:Y:S01]  /*6900*/  ULDC.64 UR4, c[0x0][0x990] ;  /* 0x0002640000047ab9 */ /* 0x000fe20000000a00 */
[----:B------:R-:W-:Y:S02]  /*6910*/  ULDC.64 UR6, c[0x0][0x998] ;  /* 0x0002660000067ab9 */ /* 0x000fe40000000a00 */
[----:B------:R-:W4:Y:S04]  /*6920*/  LDL R2, [R1+0x48] ;  /* 0x0000480001027983 */ /* 0x000f280000100800 */
[----:B0-----:R-:W4:Y:S04]  /*6930*/  LDL R4, [R1+0x2c] ;  /* 0x00002c0001047983 */ /* 0x001f280000100800 */
[----:B---3--:R-:W3:Y:S01]  /*6940*/  LDL R14, [R1+0x18] ;  /* 0x00001800010e7983 */ /* 0x008ee20000100800 */
[----:B------:R-:W-:-:S02]  /*6950*/  ISETP.NE.U32.AND P0, PT, RZ, UR4, PT ;  /* 0x00000004ff007c0c */ /* 0x000fc4000bf05070 */
[----:B------:R-:W-:Y:S02]  /*6960*/  ISETP.NE.U32.AND P1, PT, RZ, UR6, PT ;  /* 0x00000006ff007c0c */ /* 0x000fe4000bf25070 */
[----:B------:R-:W-:Y:S02]  /*6970*/  ISETP.NE.AND.EX P0, PT, RZ, UR5, PT, P0 ;  /* 0x00000005ff007c0c */ /* 0x000fe4000bf05300 */
[----:B------:R-:W-:-:S11]  /*6980*/  ISETP.NE.AND.EX P1, PT, RZ, UR7, PT, P1 ;  /* 0x00000007ff007c0c */ /* 0x000fd6000bf25310 */
[----:B------:R-:W4:Y:S08]  /*6990*/  @P0 LDC.64 R6, c[0x0][0x9a8] ;  /* 0x00026a00ff060b82 */ /* 0x000f300000000a00 */
[----:B------:R-:W0:Y:S08]  /*69a0*/  @P1 LDC.64 R8, c[0x0][0x9b8] ;  /* 0x00026e00ff081b82 */ /* 0x000e300000000a00 */
[----:B------:R-:W3:Y:S08]  /*69b0*/  @P0 LDC.64 R10, c[0x0][0x9b0] ;  /* 0x00026c00ff0a0b82 */ /* 0x000ef00000000a00 */
[----:B------:R-:W1:Y:S01]  /*69c0*/  @P1 LDC.64 R12, c[0x0][0x9c0] ;  /* 0x00027000ff0c1b82 */ /* 0x000e620000000a00 */
[----:B--2---:R-:W-:Y:S01]  /*69d0*/  LOP3.LUT P4, RZ, R0, 0x2, RZ, 0xc0, !PT ;  /* 0x0000000200ff7812 */ /* 0x004fe2000788c0ff */
[----:B----4-:R-:W-:-:S02]  /*69e0*/  @P0 IMAD R0, R2, R6, RZ ;  /* 0x0000000602000224 */ /* 0x010fc400078e02ff */
[----:B0-----:R-:W-:Y:S02]  /*69f0*/  @P1 IMAD R2, R2, R8, RZ ;  /* 0x0000000802021224 */ /* 0x001fe400078e02ff */
[C---:B------:R-:W-:Y:S02]  /*6a00*/  @P0 IMAD R7, R4.reuse, R7, R0 ;  /* 0x0000000704070224 */ /* 0x040fe400078e0200 */
[C---:B------:R-:W-:Y:S02]  /*6a10*/  @P1 IMAD R9, R4.reuse, R9, R2 ;  /* 0x0000000904091224 */ /* 0x040fe400078e0202 */
[----:B------:R-:W-:-:S04]  /*6a20*/  @P0 IMAD.WIDE.U32 R2, R4, R6, RZ ;  /* 0x0000000604020225 */ /* 0x000fc800078e00ff */
[----:B------:R-:W-:-:S04]  /*6a30*/  @P1 IMAD.WIDE.U32 R4, R4, R8, RZ ;  /* 0x0000000804041225 */ /* 0x000fc800078e00ff */
[----:B------:R-:W-:Y:S02]  /*6a40*/  @P0 IMAD.IADD R3, R3, 0x1, R7 ;  /* 0x0000000103030824 */ /* 0x000fe400078e0207 */
[----:B------:R-:W-:Y:S02]  /*6a50*/  @P1 IMAD.IADD R5, R5, 0x1, R9 ;  /* 0x0000000105051824 */ /* 0x000fe400078e0209 */
[----:B---3--:R-:W-:-:S04]  /*6a60*/  @P0 IMAD.WIDE.U32 R2, R14, R10, R2 ;  /* 0x0000000a0e020225 */ /* 0x008fc800078e0002 */
[----:B-1----:R-:W-:Y:S01]  /*6a70*/  @P1 IMAD.WIDE.U32 R6, R14, R12, R4 ;  /* 0x0000000c0e061225 */ /* 0x002fe200078e0004 */
[----:B------:R-:W-:Y:S01]  /*6a80*/  @P0 LEA R4, P2, R2, UR4, 0x2 ;  /* 0x0000000402040c11 */ /* 0x000fe2000f8410ff */
[----:B------:R-:W-:Y:S02]  /*6a90*/  ULDC UR4, c[0x0][0x988] ;  /* 0x0002620000047ab9 */ /* 0x000fe40000000800 */
[----:B------:R-:W-:Y:S01]  /*6aa0*/  @P0 IMAD R5, R14, R11, R3 ;  /* 0x0000000b0e050224 */ /* 0x000fe200078e0203 */
[----:B------:R-:W-:Y:S01]  /*6ab0*/  @P1 LEA R8, P3, R6, UR6, 0x2 ;  /* 0x0000000606081c11 */ /* 0x000fe2000f8610ff */
[----:B------:R-:W-:Y:S02]  /*6ac0*/  @P1 IMAD R3, R14, R13, R7 ;  /* 0x0000000d0e031224 */ /* 0x000fe400078e0207 */
[----:B------:R-:W-:Y:S01]  /*6ad0*/  IMAD.MOV.U32 R0, RZ, RZ, 0x3f800000 ;  /* 0x3f800000ff007424 */ /* 0x000fe200078e00ff */
[----:B------:R-:W-:Y:S02]  /*6ae0*/  @P0 LEA.HI.X R5, R2, UR5, R5, 0x2, P2 ;  /* 0x0000000502050c11 */ /* 0x000fe400090f1405 */
[----:B------:R-:W-:Y:S01]  /*6af0*/  @P1 LEA.HI.X R9, R6, UR7, R3, 0x2, P3 ;  /* 0x0000000706091c11 */ /* 0x000fe200098f1403 */
[----:B------:R-:W-:-:S04]  /*6b00*/  IMAD.MOV.U32 R3, RZ, RZ, 0x3f800000 ;  /* 0x3f800000ff037424 */ /* 0x000fc800078e00ff */
[----:B------:R-:W2:Y:S04]  /*6b10*/  @P1 LDG.E R0, desc[UR40][R8.64] ;  /* 0x0000002808001981 */ /* 0x000ea8000c1e1900 */
[----:B------:R-:W2:Y:S01]  /*6b20*/  @P0 LDG.E R3, desc[UR40][R4.64] ;  /* 0x0000002804030981 */ /* 0x000ea2000c1e1900 */
[----:B------:R-:W-:Y:S01]  /*6b30*/  BSSY B0, `(.L_x_369) ;  /* 0x0000023000007945 */ /* 0x000fe20003800000 */
[----:B------:R-:W-:Y:S02]  /*6b40*/  IMAD.MOV.U32 R88, RZ, RZ, RZ ;  /* 0x000000ffff587224 */ /* 0x000fe400078e00ff */
[----:B--2---:R-:W-:-:S04]  /*6b50*/  FMUL.FTZ R0, R3, R0 ;  /* 0x0000000003007220 */ /* 0x004fc80000410000 */
[----:B------:R-:W-:Y:S01]  /*6b60*/  FMUL.FTZ R2, R0, UR4 ;  /* 0x0000000400027c20 */ /* 0x000fe20008410000 */
[----:B------:R-:W-:Y:S06]  /*6b70*/  @!P4 BRA `(.L_x_370) ;  /* 0x000000000078c947 */ /* 0x000fec0003800000 */
[----:B------:R-:W2:Y:S01]  /*6b80*/  LDL R14, [R1+0x38] ;  /* 0x00003800010e7983 */ /* 0x000ea20000100800 */
[----:B------:R-:W-:Y:S01]  /*6b90*/  ULDC UR4, c[0x0][0x9f0] ;  /* 0x00027c0000047ab9 */ /* 0x000fe20000000800 */
[----:B--2---:R-:W-:-:S04]  /*6ba0*/  ISETP.NE.AND P0, PT, R14, RZ, PT ;  /* 0x000000ff0e00720c */ /* 0x004fc80003f05270 */
[----:B------:R-:W-:-:S04]  /*6bb0*/  SEL R9, R14, UR4, P0 ;  /* 0x000000040e097c07 */ /* 0x000fc80008000000 */
[-C--:B------:R-:W-:Y:S02]  /*6bc0*/  IABS R6, R9.reuse ;  /* 0x0000000900067213 */ /* 0x080fe40000000000 */
[----:B------:R-:W-:Y:S02]  /*6bd0*/  IADD3 R0, R25, -0x1, R9 ;  /* 0xffffffff19007810 */ /* 0x000fe40007ffe009 */
[----:B------:R-:W0:Y:S01]  /*6be0*/  I2F.RP R3, R6 ;  /* 0x0000000600037306 */ /* 0x000e220000209400 */
[-C--:B------:R-:W-:Y:S02]  /*6bf0*/  IABS R10, R9.reuse ;  /* 0x00000009000a7213 */ /* 0x080fe40000000000 */
[----:B------:R-:W-:Y:S02]  /*6c00*/  IABS R8, R0 ;  /* 0x0000000000087213 */ /* 0x000fe40000000000 */
[----:B------:R-:W-:-:S04]  /*6c10*/  LOP3.LUT R0, R0, R9, RZ, 0x3c, !PT ;  /* 0x0000000900007212 */ /* 0x000fc800078e3cff */
[----:B------:R-:W-:Y:S01]  /*6c20*/  ISETP.GE.AND P2, PT, R0, RZ, PT ;  /* 0x000000ff0000720c */ /* 0x000fe20003f46270 */
[----:B0-----:R-:W0:Y:S02]  /*6c30*/  MUFU.RCP R3, R3 ;  /* 0x0000000300037308 */ /* 0x001e240000001000 */
[----:B0-----:R-:W-:Y:S02]  /*6c40*/  VIADD R4, R3, 0xffffffe ;  /* 0x0ffffffe03047836 */ /* 0x001fe40000000000 */
[----:B------:R-:W-:-:S04]  /*6c50*/  IMAD.MOV R3, RZ, RZ, -R10 ;  /* 0x000000ffff037224 */ /* 0x000fc800078e0a0a */
[----:B------:R0:W1:Y:S02]  /*6c60*/  F2I.FTZ.U32.TRUNC.NTZ R5, R4 ;  /* 0x0000000400057305 */ /* 0x000064000021f000 */
[----:B0-----:R-:W-:Y:S02]  /*6c70*/  IMAD.MOV.U32 R4, RZ, RZ, RZ ;  /* 0x000000ffff047224 */ /* 0x001fe400078e00ff */
[----:B-1----:R-:W-:-:S04]  /*6c80*/  IMAD.MOV R7, RZ, RZ, -R5 ;  /* 0x000000ffff077224 */ /* 0x002fc800078e0a05 */
[----:B------:R-:W-:-:S04]  /*6c90*/  IMAD R7, R7, R6, RZ ;  /* 0x0000000607077224 */ /* 0x000fc800078e02ff */
[----:B------:R-:W-:-:S06]  /*6ca0*/  IMAD.HI.U32 R5, R5, R7, R4 ;  /* 0x0000000705057227 */ /* 0x000fcc00078e0004 */
        /* <DEDUP_REMOVED lines=9> */
[----:B------:R-:W-:-:S05]  /*6d40*/  @!P1 LOP3.LUT R5, RZ, R9, RZ, 0x33, !PT ;  /* 0x00000009ff059212 */ /* 0x000fca00078e33ff */
[----:B------:R-:W-:-:S07]  /*6d50*/  IMAD.MOV.U32 R88, RZ, RZ, R5 ;  /* 0x000000ffff587224 */ /* 0x000fce00078e0005 */
.L_x_370:
[----:B------:R-:W-:Y:S05]  /*6d60*/  BSYNC B0 ;  /* 0x0000000000007941 */ /* 0x000fea0003800000 */
.L_x_369:
[----:B------:R-:W2:Y:S01]  /*6d70*/  LDL R0, [R1+0x54] ;  /* 0x0000540001007983 */ /* 0x000ea20000100800 */
[----:B------:R-:W-:Y:S02]  /*6d80*/  PLOP3.LUT P0, PT, PT, PT, PT, 0x80, 0x0 ;  /* 0x000000000000781c */ /* 0x000fe40003f0f070 */
[----:B------:R-:W-:Y:S02]  /*6d90*/  CS2R R34, SRZ ;  /* 0x0000000000227805 */ /* 0x000fe4000001ff00 */
[----:B------:R-:W-:Y:S01]  /*6da0*/  CS2R R20, SRZ ;  /* 0x0000000000147805 */ /* 0x000fe2000001ff00 */
[----:B------:R-:W-:Y:S01]  /*6db0*/  IMAD.MOV.U32 R3, RZ, RZ, RZ ;  /* 0x000000ffff037224 */ /* 0x000fe200078e00ff */
[----:B------:R-:W-:Y:S02]  /*6dc0*/  CS2R R94, SRZ ;  /* 0x00000000005e7805 */ /* 0x000fe4000001ff00 */
[----:B------:R-:W-:Y:S02]  /*6dd0*/  CS2R R90, SRZ ;  /* 0x00000000005a7805 */ /* 0x000fe4000001ff00 */
[----:B------:R-:W-:Y:S01]  /*6de0*/  CS2R R14, SRZ ;  /* 0x00000000000e7805 */ /* 0x000fe2000001ff00 */
[----:B------:R-:W-:Y:S01]  /*6df0*/  IMAD.MOV.U32 R36, RZ, RZ, RZ ;  /* 0x000000ffff247224 */ /* 0x000fe200078e00ff */
[----:B------:R-:W-:Y:S01]  /*6e00*/  CS2R R32, SRZ ;  /* 0x0000000000207805 */ /* 0x000fe2000001ff00 */
[----:B------:R-:W-:Y:S01]  /*6e10*/  IMAD.MOV.U32 R27, RZ, RZ, RZ ;  /* 0x000000ffff1b7224 */ /* 0x000fe200078e00ff */
        /* <DEDUP_REMOVED lines=8> */
[----:B------:R-:W-:Y:S01]  /*6ea0*/  CS2R R114, SRZ ;  /* 0x0000000000727805 */ /* 0x000fe2000001ff00 */
[----:B------:R-:W-:Y:S01]  /*6eb0*/  IMAD.MOV.U32 R38, RZ, RZ, RZ ;  /* 0x000000ffff267224 */ /* 0x000fe200078e00ff */
[----:B------:R-:W-:Y:S01]  /*6ec0*/  CS2R R126, SRZ ;  /* 0x00000000007e7805 */ /* 0x000fe2000001ff00 */
[----:B------:R-:W-:Y:S01]  /*6ed0*/  IMAD.MOV.U32 R124, RZ, RZ, RZ ;  /* 0x000000ffff7c7224 */ /* 0x000fe200078e00ff */
[----:B------:R-:W-:Y:S02]  /*6ee0*/  CS2R R122, SRZ ;  /* 0x00000000007a7805 */ /* 0x000fe4000001ff00 */
[----:B------:R-:W-:Y:S01]  /*6ef0*/  CS2R R6, SRZ ;  /* 0x0000000000067805 */ /* 0x000fe2000001ff00 */
[----:B------:R-:W-:Y:S01]  /*6f00*/  IMAD.MOV.U32 R121, RZ, RZ, RZ ;  /* 0x000000ffff797224 */ /* 0x000fe200078e00ff */
[----:B------:R-:W-:Y:S01]  /*6f10*/  CS2R R134, SRZ ;  /* 0x0000000000867805 */ /* 0x000fe2000001ff00 */
[----:B------:R-:W-:Y:S01]  /*6f20*/  IMAD.MOV.U32 R132, RZ, RZ, RZ ;  /* 0x000000ffff847224 */ /* 0x000fe200078e00ff */
[----:B------:R-:W-:Y:S01]  /*6f30*/  CS2R R130, SRZ ;  /* 0x0000000000827805 */ /* 0x000fe2000001ff00 */
[----:B------:R-:W-:-:S02]  /*6f40*/  IMAD.MOV.U32 R129, RZ, RZ, RZ ;  /* 0x000000ffff817224 */ /* 0x000fc400078e00ff */
[----:B--2---:R-:W-:Y:S02]  /*6f50*/  IMAD R4, R0, R88, RZ ;  /* 0x0000005800047224 */ /* 0x004fe400078e02ff */
[----:B------:R-:W-:-:S03]  /*6f60*/  IMAD.MOV.U32 R0, RZ, RZ, RZ ;  /* 0x000000ffff007224 */ /* 0x000fc600078e00ff */
[----:B------:R0:W-:Y:S01]  /*6f70*/  STL [R1+0x1c], R4 ;  /* 0x00001c0401007387 */ /* 0x0001e20000100800 */
[----:B------:R-:W-:Y:S01]  /*6f80*/  VIADDMNMX R88, R4, R88, R25, PT ;  /* 0x0000005804587246 */ /* 0x000fe20003800119 */
[----:B------:R-:W-:-:S03]  /*6f90*/  IMAD.MOV.U32 R25, RZ, RZ, RZ ;  /* 0x000000ffff197224 */ /* 0x000fc600078e00ff */
[----:B------:R-:W-:-:S13]  /*6fa0*/  ISETP.GT.AND P1, PT, R88, R4, PT ;  /* 0x000000045800720c */ /* 0x000fda0003f24270 */
[----:B0-----:R-:W-:Y:S05]  /*6fb0*/  @!P1 BRA `(.L_x_371) ;  /* 0x0000008c00dc9947 */ /* 0x001fea0003800000 */
[----:B------:R-:W0:Y:S01]  /*6fc0*/  S2R R4, SR_TID.X ;  /* 0x0000000000047919 */ /* 0x000e220000002100 */
[----:B------:R-:W-:Y:S01]  /*6fd0*/  VIADD R28, R16, 0xf000 ;  /* 0x0000f000101c7836 */ /* 0x000fe20000000000 */
[----:B------:R-:W-:Y:S04]  /*6fe0*/  BSSY B6, `(.L_x_372) ;  /* 0x000001e000067945 */ /* 0x000fe80003800000 */
[----:B------:R-:W-:Y:S01]  /*6ff0*/  LOP3.LUT P0, RZ, R28, 0x3ff, RZ, 0xc0, !PT ;  /* 0x000003ff1cff7812 */ /* 0x000fe2000780c0ff */
[----:B0-----:R-:W-:-:S05]  /*7000*/  VIADD R5, R4, 0xffffff80 ;  /* 0xffffff8004057836 */ /* 0x001fca0000000000 */
[----:B------:R-:W-:-:S04]  /*7010*/  SHF.R.S32.HI R4, RZ, 0x1f, R5 ;  /* 0x0000001fff047819 */ /* 0x000fc80000011405 */
[----:B------:R-:W-:-:S04]  /*7020*/  LEA.HI R4, R4, R5, RZ, 0x7 ;  /* 0x0000000504047211 */ /* 0x000fc800078f38ff */
[----:B------:R-:W-:-:S05]  /*7030*/  SHF.R.S32.HI R4, RZ, 0x7, R4 ;  /* 0x00000007ff047819 */ /* 0x000fca0000011404 */
[----:B------:R-:W0:Y:S02]  /*7040*/  SHFL.IDX PT, R0, R4, RZ, 0x1f ;  /* 0x00001fff04007589 */ /* 0x000e2400000e0000 */
[----:B0-----:R-:W-:-:S05]  /*7050*/  IMAD.HI R3, R0, 0x55555556, RZ ;  /* 0x5555555600037827 */ /* 0x001fca00078e02ff */
[----:B------:R-:W-:-:S05]  /*7060*/  LEA.HI R3, R3, R3, RZ, 0x1 ;  /* 0x0000000303037211 */ /* 0x000fca00078f08ff */
[----:B------:R-:W-:-:S04]  /*7070*/  IMAD R3, R3, -0x3, R0 ;  /* 0xfffffffd03037824 */ /* 0x000fc800078e0200 */
[----:B------:R-:W-:-:S05]  /*7080*/  IMAD R3, R3, 0x800, R28 ;  /* 0x0000080003037824 */ /* 0x000fca00078e021c */
[----:B------:R-:W-:-:S04]  /*7090*/  SHF.R.U32.HI R3, RZ, 0x4, R3 ;  /* 0x00000004ff037819 */ /* 0x000fc80000011603 */
[----:B------:R-:W-:Y:S01]  /*70a0*/  LOP3.LUT R36, R3, 0x3fff, RZ, 0xc0, !PT ;  /* 0x00003fff03247812 */ /* 0x000fe200078ec0ff */
[----:B------:R-:W-:Y:S06]  /*70b0*/  @!P0 BRA `(.L_x_373) ;  /* 0x0000000000408947 */ /* 0x000fec0003800000 */
        /* <DEDUP_REMOVED lines=16> */
.L_x_373:
[----:B------:R-:W-:Y:S05]  /*71c0*/  BSYNC B6 ;  /* 0x0000000000067941 */ /* 0x000fea0003800000 */
.L_x_372:
[----:B------:R-:W-:Y:S02]  /*71d0*/  ULDC UR4, c[0x0][0x3f4] ;  /* 0x0000fd0000047ab9 */ /* 0x000fe40000000800 */
[----:B------:R-:W-:-:S13]  /*71e0*/  ISETP.LT.AND P0, PT, RZ, UR4, PT ;  /* 0x00000004ff007c0c */ /* 0x000fda000bf01270 */
[----:B------:R-:W-:Y:S05]  /*71f0*/  @P0 BRA `(.L_x_374) ;  /* 0x0000000000400947 */ /* 0x000fea0003800000 */
[----:B------:R-:W2:Y:S02]  /*7200*/  LDL R20, [R1+0x44] ;  /* 0x0000440001147983 */ /* 0x000ea40000100800 */
[----:B--2---:R-:W-:-:S04]  /*7210*/  LEA.HI R0, R20, R20, RZ, 0x1 ;  /* 0x0000001414007211 */ /* 0x004fc800078f08ff */
[----:B------:R-:W-:-:S05]  /*7220*/  LOP3.LUT R0, R0, 0xfffffffe, RZ, 0xc0, !PT ;  /* 0xfffffffe00007812 */ /* 0x000fca00078ec0ff */
[----:B------:R-:W-:-:S05]  /*7230*/  IMAD.IADD R0, R20, 0x1, -R0 ;  /* 0x0000000114007824 */ /* 0x000fca00078e0a00 */
[----:B------:R-:W-:-:S04]  /*7240*/  SHF.L.U32 R3, R0, 0x1f, RZ ;  /* 0x0000001f00037819 */ /* 0x000fc800000006ff */
[----:B------:R0:W1:Y:S03]  /*7250*/  SYNCS.PHASECHK.TRANS64.TRYWAIT P0, [R16+URZ+0x19c00], R3 ;  /* 0x019c0003100075a7 */ /* 0x000066000800017f */
[----:B-1----:R-:W-:Y:S05]  /*7260*/  @!P0 NANOSLEEP.SYNCS 0x989680 ;  /* 0x009896800000895d */ /* 0x002fea0003900000 */
[----:B------:R-:W1:Y:S01]  /*7270*/  @!P0 SYNCS.PHASECHK.TRANS64 P0, [R16+URZ+0x19c00], R3 ;  /* 0x019c0003100085a7 */ /* 0x000e62000800007f */
[----:B------:R-:W-:Y:S04]  /*7280*/  BSSY B0, `(.L_x_375) ;  /* 0x0000006000007945 */ /* 0x000fe80003800000 */
[----:B-1----:R-:W-:Y:S05]  /*7290*/  @P0 BRA `(.L_x_376) ;  /* 0x0000000000100947 */ /* 0x002fea0003800000 */
.L_x_377:
[----:B-1----:R1:W2:Y:S02]  /*72a0*/  SYNCS.PHASECHK.TRANS64.TRYWAIT P0, [R16+URZ+0x19c00], R3 ;  /* 0x019c0003100075a7 */ /* 0x0022a4000800017f */
[----:B--2---:R-:W-:Y:S05]  /*72b0*/  @!P0 NANOSLEEP.SYNCS 0x989680 ;  /* 0x009896800000895d */ /* 0x004fea0003900000 */
[----:B------:R-:W2:Y:S02]  /*72c0*/  @!P0 SYNCS.PHASECHK.TRANS64 P0, [R16+URZ+0x19c00], R3 ;  /* 0x019c0003100085a7 */ /* 0x000ea4000800007f */
[----:B--2---:R-:W-:Y:S05]  /*72d0*/  @!P0 BRA `(.L_x_377) ;  /* 0xfffffffc00f08947 */ /* 0x004fea000383ffff */
.L_x_376:
[----:B------:R-:W-:Y:S05]  /*72e0*/  BSYNC B0 ;  /* 0x0000000000007941 */ /* 0x000fea0003800000 */
.L_x_375:
[----:B------:R-:W-:Y:S05]  /*72f0*/  BRA `(.L_x_378) ;  /* 0x00000040008c7947 */ /* 0x000fea0003800000 */
.L_x_374:
[----:B------:R-:W0:Y:S01]  /*7300*/  LDC.64 R30, c[0x0][0x3e8] ;  /* 0x0000fa00ff1e7b82 */ /* 0x000e220000000a00 */
[----:B------:R-:W-:Y:S01]  /*7310*/  LOP3.LUT P0, RZ, R28, 0x9f, RZ, 0xc0, !PT ;  /* 0x0000009f1cff7812 */ /* 0x000fe2000780c0ff */
[----:B------:R-:W-:Y:S01]  /*7320*/  ULDC.64 UR4, c[0x0][0x3f8] ;  /* 0x0000fe0000047ab9 */ /* 0x000fe20000000a00 */
[----:B-----5:R-:W-:Y:S01]  /*7330*/  SHF.R.S32.HI R0, RZ, 0x1f, R26 ;  /* 0x0000001fff007819 */ /* 0x020fe2000001141a */
[----:B------:R-:W-:Y:S01]  /*7340*/  ULDC.64 UR6, c[0x0][0x408] ;  /* 0x0001020000067ab9 */ /* 0x000fe20000000a00 */
[----:B------:R-:W-:Y:S03]  /*7350*/  BSSY B6, `(.L_x_379) ;  /* 0x000001b000067945 */ /* 0x000fe60003800000 */
[----:B------:R-:W1:Y:S01]  /*7360*/  LDC.64 R4, c[0x0][0x400] ;  /* 0x00010000ff047b82 */ /* 0x000e620000000a00 */
[C---:B------:R-:W-:Y:S02]  /*7370*/  IMAD R3, R0.reuse, UR4, RZ ;  /* 0x0000000400037c24 */ /* 0x040fe4000f8e02ff */
[----:B------:R-:W-:-:S02]  /*7380*/  IMAD R7, R0, UR6, RZ ;  /* 0x0000000600077c24 */ /* 0x000fc4000f8e02ff */
[C---:B------:R-:W-:Y:S02]  /*7390*/  IMAD R3, R26.reuse, UR5, R3 ;  /* 0x000000051a037c24 */ /* 0x040fe4000f8e0203 */
[C---:B------:R-:W-:Y:S02]  /*73a0*/  IMAD R7, R26.reuse, UR7, R7 ;  /* 0x000000071a077c24 */ /* 0x040fe4000f8e0207 */
[----:B0-----:R-:W-:-:S04]  /*73b0*/  IMAD.WIDE.U32 R30, R26, UR4, R30 ;  /* 0x000000041a1e7c25 */ /* 0x001fc8000f8e001e */
[----:B------:R-:W-:Y:S02]  /*73c0*/  IMAD.IADD R25, R3, 0x1, R31 ;  /* 0x0000000103197824 */ /* 0x000fe400078e021f */
[----:B-1----:R-:W-:-:S04]  /*73d0*/  IMAD.WIDE.U32 R26, R26, UR6, R4 ;  /* 0x000000061a1a7c25 */ /* 0x002fc8000f8e0004 */
[----:B------:R-:W-:Y:S01]  /*73e0*/  IMAD.IADD R28, R7, 0x1, R27 ;  /* 0x00000001071c7824 */ /* 0x000fe200078e021b */
        /* <DEDUP_REMOVED lines=17> */
.L_x_380:
[----:B------:R-:W-:Y:S05]  /*7500*/  BSYNC B6 ;  /* 0x0000000000067941 */ /* 0x000fea0003800000 */
.L_x_379:
[----:B------:R-:W2:Y:S01]  /*7510*/  LDL R20, [R1+0x28] ;  /* 0x0000280001147983 */ /* 0x000ea20000100800 */
[----:B------:R-:W-:Y:S01]  /*7520*/  ULDC.U8 UR4, c[0x0][0x410] ;  /* 0x0001040000047ab9 */ /* 0x000fe20000000000 */
[----:B------:R-:W-:Y:S01]  /*7530*/  BSSY B0, `(.L_x_381) ;  /* 0x00003f7000007945 */ /* 0x000fe20003800000 */
[----:B------:R-:W-:Y:S01]  /*7540*/  ISETP.NE.AND P0, PT, RZ, UR4, PT ;  /* 0x00000004ff007c0c */ /* 0x000fe2000bf05270 */
[----:B------:R-:W-:Y:S02]  /*7550*/  IMAD R4, R29, 0xc0, R22 ;  /* 0x000000c01d047824 */ /* 0x000fe400078e0216 */
[----:B--2---:R-:W-:-:S10]  /*7560*/  IMAD.IADD R20, R16, 0x1, R20 ;  /* 0x0000000110147824 */ /* 0x004fd400078e0214 */
[----:B------:R-:W-:Y:S05]  /*7570*/  @!P0 BRA `(.L_x_382) ;  /* 0x0000001800d08947 */ /* 0x000fea0003800000 */
[----:B------:R-:W-:-:S03]  /*7580*/  UMOV UR4, 0xffffffff ;  /* 0xffffffff00047882 */ /* 0x000fc60000000000 */
[----:B------:R-:W-:Y:S05]  /*7590*/  BRA.DIV UR4, `(.L_x_383) ;  /* 0x0000012e04b07947 */ /* 0x000fea000b800000 */
[----:B------:R0:W1:Y:S04]  /*75a0*/  SHFL.IDX PT, R31, R30, RZ, 0x1e1f ;  /* 0x001e1fff1e1f7589 */ /* 0x00006800000e0000 */
[----:B------:R0:W2:Y:S04]  /*75b0*/  SHFL.IDX PT, R14, R26, RZ, 0x1e1f ;  /* 0x001e1fff1a0e7589 */ /* 0x0000a800000e0000 */
[----:B------:R0:W3:Y:S04]  /*75c0*/  SHFL.IDX PT, R0, R25, RZ, 0x1e1f ;  /* 0x001e1fff19007589 */ /* 0x0000e800000e0000 */
[----:B------:R0:W4:Y:S02]  /*75d0*/  SHFL.IDX PT, R3, R28, RZ, 0x1e1f ;  /* 0x001e1fff1c037589 */ /* 0x00012400000e0000 */
.L_x_588:
[----:B------:R-:W5:Y:S01]  /*75e0*/  LDL R6, [R1+0x44] ;  /* 0x0000440001067983 */ /* 0x000f620000100800 */
[----:B------:R-:W-:Y:S01]  /*75f0*/  ULDC UR4, c[0x0][0x448] ;  /* 0x0001120000047ab9 */ /* 0x000fe20000000800 */
[----:B------:R-:W-:Y:S01]  /*7600*/  BSSY B1, `(.L_x_384) ;  /* 0x000002f000017945 */ /* 0x000fe20003800000 */
[----:B0-----:R-:W-:Y:S01]  /*7610*/  IMAD R28, R24, UR4, RZ ;  /* 0x00000004181c7c24 */ /* 0x001fe2000f8e02ff */
[----:B------:R-:W-:Y:S02]  /*7620*/  CS2R R32, SRZ ;  /* 0x0000000000207805 */ /* 0x000fe4000001ff00 */
[----:B------:R-:W-:Y:S02]  /*7630*/  CS2R R12, SRZ ;  /* 0x00000000000c7805 */ /* 0x000fe4000001ff00 */
[----:B------:R-:W-:Y:S02]  /*7640*/  CS2R R8, SRZ ;  /* 0x0000000000087805 */ /* 0x000fe4000001ff00 */
[----:B------:R-:W-:-:S02]  /*7650*/  CS2R R26, SRZ ;  /* 0x00000000001a7805 */ /* 0x000fc4000001ff00 */
[----:B------:R-:W-:Y:S02]  /*7660*/  ISETP.GE.AND P0, PT, R4, R28, PT ;  /* 0x0000001c0400720c */ /* 0x000fe40003f06270 */
[----:B------:R-:W-:Y:S02]  /*7670*/  CS2R R24, SRZ ;  /* 0x0000000000187805 */ /* 0x000fe4000001ff00 */
[----:B------:R-:W-:Y:S02]  /*7680*/  CS2R R10, SRZ ;  /* 0x00000000000a7805 */ /* 0x000fe4000001ff00 */
[----:B-----5:R-:W-:-:S04]  /*7690*/  LEA.HI R5, R6, R6, RZ, 0x1 ;  /* 0x0000000606057211 */ /* 0x020fc800078f08ff */
[----:B------:R-:W-:-:S05]  /*76a0*/  LOP3.LUT R5, R5, 0xfffffffe, RZ, 0xc0, !PT ;  /* 0xfffffffe05057812 */ /* 0x000fca00078ec0ff */
[----:B------:R-:W-:-:S05]  /*76b0*/  IMAD.IADD R5, R6, 0x1, -R5 ;  /* 0x0000000106057824 */ /* 0x000fca00078e0a05 */
[----:B------:R-:W-:Y:S01]  /*76c0*/  SHF.L.U32 R21, R5, 0x1f, RZ ;  /* 0x0000001f05157819 */ /* 0x000fe200000006ff */
[----:B------:R-:W-:Y:S06]  /*76d0*/  @P0 BRA `(.L_x_385) ;  /* 0x0000000000840947 */ /* 0x000fec0003800000 */
[----:B------:R-:W2:Y:S01]  /*76e0*/  LDL R6, [R1+0x8] ;  /* 0x0000080001067983 */ /* 0x000ea20000100800 */
[----:B------:R-:W-:-:S03]  /*76f0*/  ULDC UR4, c[0x0][0x3f4] ;  /* 0x0000fd0000047ab9 */ /* 0x000fc60000000800 */
[----:B------:R-:W3:Y:S01]  /*7700*/  LDL R15, [R1+0xc] ;  /* 0x00000c00010f7983 */ /* 0x000ee20000100800 */
[----:B------:R-:W-:Y:S02]  /*7710*/  ISETP.GE.AND P1, PT, R152, UR4, PT ;  /* 0x0000000498007c0c */ /* 0x000fe4000bf26270 */
[----:B------:R-:W-:Y:S02]  /*7720*/  CS2R R24, SRZ ;  /* 0x0000000000187805 */ /* 0x000fe4000001ff00 */
[----:B------:R-:W-:Y:S02]  /*7730*/  CS2R R12, SRZ ;  /* 0x00000000000c7805 */ /* 0x000fe4000001ff00 */
[----:B------:R-:W-:Y:S02]  /*7740*/  CS2R R26, SRZ ;  /* 0x00000000001a7805 */ /* 0x000fe4000001ff00 */
[----:B------:R-:W-:Y:S02]  /*7750*/  CS2R R32, SRZ ;  /* 0x0000000000207805 */ /* 0x000fe4000001ff00 */
[----:B------:R-:W-:-:S03]  /*7760*/  CS2R R10, SRZ ;  /* 0x00000000000a7805 */ /* 0x000fc6000001ff00 */
[----:B-1----:R-:W-:Y:S02]  /*7770*/  @!P1 IADD3 R30, P3, R152, R31, RZ ;  /* 0x0000001f981e9210 */ /* 0x002fe40007f7e0ff */
[----:B------:R-:W-:Y:S02]  /*7780*/  @!P1 SHF.R.S32.HI R5, RZ, 0x1f, R152 ;  /* 0x0000001fff059819 */ /* 0x000fe40000011498 */
[----:B--2---:R-:W-:Y:S02]  /*7790*/  ISETP.GE.AND P2, PT, R6, UR4, PT ;  /* 0x0000000406007c0c */ /* 0x004fe4000bf46270 */
[----:B------:R-:W-:Y:S02]  /*77a0*/  SHF.R.S32.HI R7, RZ, 0x1f, R6 ;  /* 0x0000001fff077819 */ /* 0x000fe40000011406 */
[----:B---3--:R-:W-:Y:S02]  /*77b0*/  ISETP.GE.AND P0, PT, R15, UR4, PT ;  /* 0x000000040f007c0c */ /* 0x008fe4000bf06270 */
[----:B------:R-:W-:-:S07]  /*77c0*/  SHF.R.S32.HI R8, RZ, 0x1f, R15 ;  /* 0x0000001fff087819 */ /* 0x000fce000001140f */
[CC--:B------:R-:W-:Y:S02]  /*77d0*/  @!P2 IADD3 R34, P6, R6.reuse, R31.reuse, RZ ;  /* 0x0000001f0622a210 */ /* 0x0c0fe40007fde0ff */
[-C--:B------:R-:W-:Y:S02]  /*77e0*/  @!P2 IADD3 R38, P5, R6, R14.reuse, RZ ;  /* 0x0000000e0626a210 */ /* 0x080fe40007fbe0ff */
[----:B------:R-:W-:Y:S01]  /*77f0*/  @!P0 IADD3 R4, P4, R15, R31, RZ ;  /* 0x0000001f0f048210 */ /* 0x000fe20007f9e0ff */
[--C-:B------:R-:W-:Y:S01]  /*7800*/  @!P2 IMAD.X R35, R0, 0x1, R7.reuse, P6 ;  /* 0x000000010023a824 */ /* 0x100fe200030e0607 */
[-C--:B------:R-:W-:Y:S01]  /*7810*/  @!P1 IADD3 R6, P6, R152, R14.reuse, RZ ;  /* 0x0000000e98069210 */ /* 0x080fe20007fde0ff */
[----:B----4-:R-:W-:Y:S01]  /*7820*/  @!P2 IMAD.X R39, R3, 0x1, R7, P5 ;  /* 0x000000010327a824 */ /* 0x010fe200028e0607 */
[----:B------:R-:W-:Y:S01]  /*7830*/  @!P0 IADD3 R14, P5, R15, R14, RZ ;  /* 0x0000000e0f0e8210 */ /* 0x000fe20007fbe0ff */
[--C-:B------:R-:W-:Y:S01]  /*7840*/  @!P1 IMAD.X R31, R0, 0x1, R5.reuse, P3 ;  /* 0x00000001001f9824 */ /* 0x100fe200018e0605 */
[----:B------:R0:W5:Y:S01]  /*7850*/  @!P2 LD.E.64 R24, desc[UR40][R34.64] ;  /* 0x000000282218a980 */ /* 0x000162000c101b00 */
[----:B------:R-:W-:-:S02]  /*7860*/  @!P1 IMAD.X R7, R3, 0x1, R5, P6 ;  /* 0x0000000103079824 */ /* 0x000fc400030e0605 */
[--C-:B------:R-:W-:Y:S01]  /*7870*/  @!P0 IMAD.X R5, R0, 0x1, R8.reuse, P4 ;  /* 0x0000000100058824 */ /* 0x100fe200020e0608 */
[----:B------:R0:W5:Y:S01]  /*7880*/  @!P2 LD.E.64 R12, desc[UR40][R38.64] ;  /* 0x00000028260ca980 */ /* 0x000162000c101b00 */
[----:B------:R-:W-:Y:S01]  /*7890*/  @!P0 IMAD.X R15, R3, 0x1, R8, P5 ;  /* 0x00000001030f8824 */ /* 0x000fe200028e0608 */
[----:B------:R-:W-:Y:S02]  /*78a0*/  CS2R R8, SRZ ;  /* 0x0000000000087805 */ /* 0x000fe4000001ff00 */
[----:B------:R0:W5:Y:S04]  /*78b0*/  @!P1 LD.E.64 R26, desc[UR40][R30.64] ;  /* 0x000000281e1a9980 */ /* 0x000168000c101b00 */
[----:B------:R0:W5:Y:S04]  /*78c0*/  @!P1 LD.E.64 R32, desc[UR40][R6.64] ;  /* 0x0000002806209980 */ /* 0x000168000c101b00 */
[----:B------:R0:W5:Y:S04]  /*78d0*/  @!P0 LD.E.64 R10, desc[UR40][R4.64] ;  /* 0x00000028040a8980 */ /* 0x000168000c101b00 */
[----:B------:R0:W5:Y:S02]  /*78e0*/  @!P0 LD.E.64 R8, desc[UR40][R14.64] ;  /* 0x000000280e088980 */ /* 0x000164000c101b00 */
.L_x_385:
[----:B------:R-:W-:Y:S05]  /*78f0*/  BSYNC B1 ;  /* 0x0000000000017941 */ /* 0x000fea0003800000 */
.L_x_384:
[----:B------:R-:W1:Y:S01]  /*7900*/  SYNCS.PHASECHK.TRANS64.TRYWAIT P0, [R16+URZ+0x19c00], R21 ;  /* 0x019c0015100075a7 */ /* 0x000e62000800017f */
[----:B---3--:R-:W-:Y:S01]  /*7910*/  IMAD R0, R29, -0xc0, R28 ;  /* 0xffffff401d007824 */ /* 0x008fe200078e021c */
[----:B------:R-:W-:Y:S04]  /*7920*/  BSSY B1, `(.L_x_386) ;  /* 0x0000004000017945 */ /* 0x000fe80003800000 */
[----:B----4-:R-:W-:-:S04]  /*7930*/  VIMNMX R3, R0, 0xc0, PT ;  /* 0x000000c000037848 */ /* 0x010fc80003fe0100 */
[----:B------:R-:W-:Y:S01]  /*7940*/  ISETP.GE.AND P1, PT, R22, R3, PT ;  /* 0x000000031600720c */ /* 0x000fe20003f26270 */
[----:B-1----:R-:W-:-:S12]  /*7950*/  @!P0 BRA `(.L_x_387) ;  /* 0x0000012c00308947 */ /* 0x002fd80003800000 */
.L_x_589:
[----:B------:R-:W-:Y:S05]  /*7960*/  BSYNC B1 ;  /* 0x0000000000017941 */ /* 0x000fea0003800000 */
.L_x_386:
[----:B------:R-:W-:Y:S05]  /*7970*/  @P1 BRA `(.L_x_388) ;  /* 0x0000003800c81947 */ /* 0x000fea0003800000 */
[----:B0-----:R-:W3:Y:S01]  /*7980*/  LDL R4, [R1+0x8] ;  /* 0x0000080001047983 */ /* 0x001ee20000100800 */
[----:B------:R-:W0:Y:S03]  /*7990*/  LDC R3, c[0x0][0x3f4] ;  /* 0x0000fd00ff037b82 */ /* 0x000e260000000800 */
[----:B------:R-:W4:Y:S01]  /*79a0*/  LDL R0, [R1+0xc] ;  /* 0x00000c0001007983 */ /* 0x000f220000100800 */
[----:B------:R-:W-:Y:S01]  /*79b0*/  BSSY B1, `(.L_x_389) ;  /* 0x000007b000017945 */ /* 0x000fe20003800000 */
[-C--:B0-----:R-:W-:Y:S02]  /*79c0*/  ISETP.GE.AND P0, PT, R152, R3.reuse, PT ;  /* 0x000000039800720c */ /* 0x081fe40003f06270 */
[-C--:B---3--:R-:W-:Y:S02]  /*79d0*/  ISETP.GE.AND P1, PT, R4, R3.reuse, PT ;  /* 0x000000030400720c */ /* 0x088fe40003f26270 */
[----:B----4-:R-:W-:-:S09]  /*79e0*/  ISETP.GE.AND P2, PT, R0, R3, PT ;  /* 0x000000030000720c */ /* 0x010fd20003f46270 */
[----:B------:R-:W-:Y:S05]  /*79f0*/  @P0 BRA `(.L_x_390) ;  /* 0x0000000400d80947 */ /* 0x000fea0003800000 */
[----:B------:R-:W0:Y:S01]  /*7a00*/  LDS.128 R4, [R20+0xf000] ;  /* 0x00f0000014047984 */ /* 0x000e220000000c00 */
[----:B-----5:R-:W-:Y:S02]  /*7a10*/  SHF.R.U32.HI R15, RZ, 0x8, R27 ;  /* 0x00000008ff0f7819 */ /* 0x020fe4000001161b */
[----:B--2---:R-:W-:Y:S02]  /*7a20*/  LOP3.LUT R14, R27, 0xff, RZ, 0xc0, !PT ;  /* 0x000000ff1b0e7812 */ /* 0x004fe400078ec0ff */
[----:B------:R-:W-:Y:S02]  /*7a30*/  LOP3.LUT R15, R15, 0xff, RZ, 0xc0, !PT ;  /* 0x000000ff0f0f7812 */ /* 0x000fe400078ec0ff */
[----:B------:R-:W-:Y:S02]  /*7a40*/  SHF.R.U32.HI R29, RZ, 0x8, R33 ;  /* 0x00000008ff1d7819 */ /* 0x000fe40000011621 */
[----:B------:R-:W-:Y:S02]  /*7a50*/  PRMT R14, R15, 0x7604, R14 ;  /* 0x000076040f0e7816 */ /* 0x000fe4000000000e */
[----:B------:R-:W-:-:S02]  /*7a60*/  LOP3.LUT R28, R33, 0xff, RZ, 0xc0, !PT ;  /* 0x000000ff211c7812 */ /* 0x000fc400078ec0ff */
[----:B------:R-:W-:Y:S02]  /*7a70*/  LOP3.LUT R29, R29, 0xff, RZ, 0xc0, !PT ;  /* 0x000000ff1d1d7812 */ /* 0x000fe400078ec0ff */
[----:B------:R-:W-:Y:S02]  /*7a80*/  SHF.R.U32.HI R30, RZ, 0x10, R33 ;  /* 0x00000010ff1e7819 */ /* 0x000fe40000011621 */
[----:B------:R-:W-:Y:S02]  /*7a90*/  SHF.R.U32.HI R31, RZ, 0x10, R27 ;  /* 0x00000010ff1f7819 */ /* 0x000fe4000001161b */
[----:B------:R-:W-:Y:S02]  /*7aa0*/  SHF.R.U32.HI R15, RZ, 0x8, R32 ;  /* 0x00000008ff0f7819 */ /* 0x000fe40000011620 */
[----:B------:R-:W-:Y:S02]  /*7ab0*/  SHF.R.U32.HI R3, RZ, 0x8, R26 ;  /* 0x00000008ff037819 */ /* 0x000fe4000001161a */
[----:B------:R-:W-:Y:S01]  /*7ac0*/  PRMT R28, R29, 0x7604, R28 ;  /* 0x000076041d1c7816 */ /* 0x000fe2000000001c */
[----:B------:R-:W-:Y:S01]  /*7ad0*/  IMAD.U32 R29, R30, 0x10000, RZ ;  /* 0x000100001e1d7824 */ /* 0x000fe200078e00ff */
[----:B-1----:R-:W-:Y:S01]  /*7ae0*/  LOP3.LUT R21, R15, 0xff, RZ, 0xc0, !PT ;  /* 0x000000ff0f157812 */ /* 0x002fe200078ec0ff */
[----:B------:R-:W-:Y:S01]  /*7af0*/  IMAD.U32 R15, R31, 0x10000, RZ ;  /* 0x000100001f0f7824 */ /* 0x000fe200078e00ff */
[----:B------:R-:W-:-:S02]  /*7b00*/  LOP3.LUT R0, R26, 0xff, RZ, 0xc0, !PT ;  /* 0x000000ff1a007812 */ /* 0x000fc400078ec0ff */
[----:B------:R-:W-:Y:S02]  /*7b10*/  LOP3.LUT R3, R3, 0xff, RZ, 0xc0, !PT ;  /* 0x000000ff03037812 */ /* 0x000fe400078ec0ff */
[----:B------:R-:W-:Y:S02]  /*7b20*/  LOP3.LUT R29, R28, 0xff0000, R29, 0xf8, !PT ;  /* 0x00ff00001c1d7812 */ /* 0x000fe400078ef81d */
[----:B------:R-:W-:Y:S02]  /*7b30*/  LOP3.LUT R15, R14, 0xff0000, R15, 0xf8, !PT ;  /* 0x00ff00000e0f7812 */ /* 0x000fe400078ef80f */
[----:B------:R-:W-:Y:S02]  /*7b40*/  PRMT R3, R3, 0x7604, R0 ;  /* 0x0000760403037816 */ /* 0x000fe40000000000 */
[----:B------:R-:W-:Y:S02]  /*7b50*/  LOP3.LUT R0, R32, 0xff, RZ, 0xc0, !PT ;  /* 0x000000ff20007812 */ /* 0x000fe400078ec0ff */
[----:B------:R-:W-:-:S02]  /*7b60*/  LOP3.LUT R31, R29, 0xff000000, R33, 0xf8, !PT ;  /* 0xff0000001d1f7812 */ /* 0x000fc400078ef821 */
[----:B------:R-:W-:Y:S02]  /*7b70*/  LOP3.LUT R27, R15, 0xff000000, R27, 0xf8, !PT ;  /* 0xff0000000f1b7812 */ /* 0x000fe400078ef81b */
[----:B------:R-:W-:Y:S02]  /*7b80*/  PRMT R21, R21, 0x7604, R0 ;  /* 0x0000760415157816 */ /* 0x000fe40000000000 */
[-C--:B0-----:R-:W-:Y:S02]  /*7b90*/  F2FP.F16.E4M3.UNPACK_B R0, R6.reuse.H1 ;  /* 0x00000006ff00723e */ /* 0x081fe400030006ff */
[----:B------:R-:W-:Y:S02]  /*7ba0*/  F2FP.F16.E4M3.UNPACK_B R33, R31 ;  /* 0x0000001fff21723e */ /* 0x000fe400020006ff */
[----:B------:R-:W-:Y:S01]  /*7bb0*/  F2FP.F16.E4M3.UNPACK_B R29, R27 ;  /* 0x0000001bff1d723e */ /* 0x000fe200020006ff */
[--C-:B------:R-:W-:Y:S01]  /*7bc0*/  HADD2.F32 R15, -RZ, R0.reuse.H1_H1 ;  /* 0x30000000ff0f7230 */ /* 0x100fe20000004100 */
[----:B------:R-:W-:Y:S01]  /*7bd0*/  LOP3.LUT R3, R3, 0xff0000, R26, 0xf8, !PT ;  /* 0x00ff000003037812 */ /* 0x000fe200078ef81a */
[----:B------:R-:W-:Y:S01]  /*7be0*/  HADD2.F32 R34, -RZ, R33.H1_H1 ;  /* 0x30000021ff227230 */ /* 0x000fe20000004100 */
[----:B------:R-:W-:Y:S01]  /*7bf0*/  LOP3.LUT R21, R21, 0xff0000, R32, 0xf8, !PT ;  /* 0x00ff000015157812 */ /* 0x000fe200078ef820 */
[----:B------:R-:W-:Y:S01]  /*7c00*/  HADD2.F32 R30, -RZ, R29.H1_H1 ;  /* 0x3000001dff1e7230 */ /* 0x000fe20000004100 */
[----:B------:R-:W-:Y:S01]  /*7c10*/  LOP3.LUT R28, R3, 0xff000000, R26, 0xf8, !PT ;  /* 0xff000000031c7812 */ /* 0x000fe200078ef81a */
[----:B------:R-:W-:Y:S01]  /*7c20*/  HADD2.F32 R14, -RZ, R0.H0_H0 ;  /* 0x20000000ff0e7230 */ /* 0x000fe20000004100 */
[----:B------:R-:W-:Y:S01]  /*7c30*/  F2FP.F16.E4M3.UNPACK_B R3, R6 ;  /* 0x00000006ff03723e */ /* 0x000fe200020006ff */
[C---:B------:R-:W-:Y:S01]  /*7c40*/  FMUL.FTZ R35, R15.reuse, R34 ;  /* 0x000000220f237220 */ /* 0x040fe20000410000 */
[----:B------:R-:W-:Y:S01]  /*7c50*/  FMUL.FTZ R15, R15, R30 ;  /* 0x0000001e0f0f7220 */ /* 0x000fe20000410000 */
[----:B------:R-:W-:-:S02]  /*7c60*/  LOP3.LUT R32, R21, 0xff000000, R32, 0xf8, !PT ;  /* 0xff00000015207812 */ /* 0x000fc400078ef820 */
[-C--:B------:R-:W-:Y:S01]  /*7c70*/  F2FP.F16.E4M3.UNPACK_B R21, R7.reuse ;  /* 0x00000007ff15723e */ /* 0x080fe200020006ff */
[C---:B------:R-:W-:Y:S01]  /*7c80*/  FFMA.FTZ R35, R14.reuse, R30, -R35 ;  /* 0x0000001e0e237223 */ /* 0x040fe20000010823 */
[----:B------:R-:W-:Y:S01]  /*7c90*/  F2FP.F16.E4M3.UNPACK_B R26, R7.H1 ;  /* 0x00000007ff1a723e */ /* 0x000fe200030006ff */
[----:B------:R-:W-:Y:S01]  /*7ca0*/  FFMA.FTZ R40, R14, R34, R15 ;  /* 0x000000220e287223 */ /* 0x000fe2000001000f */
[-C--:B------:R-:W-:Y:S01]  /*7cb0*/  F2FP.F16.E4M3.UNPACK_B R6, R5.reuse ;  /* 0x00000005ff06723e */ /* 0x080fe200020006ff */
[----:B------:R-:W-:Y:S01]  /*7cc0*/  HADD2.F32 R30, -RZ, R33.H0_H0 ;  /* 0x20000021ff1e7230 */ /* 0x000fe20000004100 */
[----:B------:R-:W-:Y:S01]  /*7cd0*/  F2FP.F16.E4M3.UNPACK_B R7, R5.H1 ;  /* 0x00000005ff07723e */ /* 0x000fe200030006ff */
[----:B------:R-:W-:Y:S01]  /*7ce0*/  HADD2.F32 R5, -RZ, R3.H1_H1 ;  /* 0x30000003ff057230 */ /* 0x000fe20000004100 */
[----:B------:R-:W-:Y:S01]  /*7cf0*/  F2FP.F16.E4M3.UNPACK_B R31, R31.H1 ;  /* 0x0000001fff1f723e */ /* 0x000fe200030006ff */
[----:B------:R-:W-:Y:S01]  /*7d00*/  HADD2.F32 R14, -RZ, R29.H0_H0 ;  /* 0x2000001dff0e7230 */ /* 0x000fe20000004100 */
[----:B------:R-:W-:Y:S01]  /*7d10*/  F2FP.F16.E4M3.UNPACK_B R27, R27.H1 ;  /* 0x0000001bff1b723e */ /* 0x000fe200030006ff */
[----:B------:R-:W-:-:S02]  /*7d20*/  HADD2.F32 R3, -RZ, R3.H0_H0 ;  /* 0x20000003ff037230 */ /* 0x000fc40000004100 */
[C---:B------:R-:W-:Y:S01]  /*7d30*/  FMUL.FTZ R38, R5.reuse, R30 ;  /* 0x0000001e05267220 */ /* 0x040fe20000410000 */
[----:B------:R-:W-:Y:S02]  /*7d40*/  HADD2.F32 R34, -RZ, R31.H0_H0 ;  /* 0x2000001fff227230 */ /* 0x000fe40000004100 */
[-C--:B------:R-:W-:Y:S01]  /*7d50*/  FMUL.FTZ R15, R5, R14.reuse ;  /* 0x0000000e050f7220 */ /* 0x080fe20000410000 */
[----:B------:R-:W-:Y:S02]  /*7d60*/  HADD2.F32 R5, -RZ, R21.H1_H1 ;  /* 0x30000015ff057230 */ /* 0x000fe40000004100 */
[C---:B------:R-:W-:Y:S01]  /*7d70*/  FFMA.FTZ R38, R3.reuse, R14, -R38 ;  /* 0x0000000e03267223 */ /* 0x040fe20000010826 */
[----:B------:R-:W-:Y:S02]  /*7d80*/  HADD2.F32 R14, -RZ, R27.H0_H0 ;  /* 0x2000001bff0e7230 */ /* 0x000fe40000004100 */
[----:B------:R-:W-:Y:S01]  /*7d90*/  FFMA.FTZ R33, R3, R30, R15 ;  /* 0x0000001e03217223 */ /* 0x000fe2000001000f */
[----:B------:R-:W-:-:S02]  /*7da0*/  HADD2.F32 R21, -RZ, R21.H0_H0 ;  /* 0x20000015ff157230 */ /* 0x000fc40000004100 */
[C---:B------:R-:W-:Y:S01]  /*7db0*/  FMUL.FTZ R30, R5.reuse, R34 ;  /* 0x00000022051e7220 */ /* 0x040fe20000410000 */
[----:B------:R-:W-:Y:S02]  /*7dc0*/  HADD2.F32 R31, -RZ, R31.H1_H1 ;  /* 0x3000001fff1f7230 */ /* 0x000fe40000004100 */
[----:B------:R-:W-:Y:S01]  /*7dd0*/  FMUL.FTZ R42, R5, R14 ;  /* 0x0000000e052a7220 */ /* 0x000fe20000410000 */
[--C-:B------:R-:W-:Y:S01]  /*7de0*/  HADD2.F32 R3, -RZ, R26.reuse.H1_H1 ;  /* 0x3000001aff037230 */ /* 0x100fe20000004100 */
[----:B------:R-:W-:Y:S01]  /*7df0*/  F2FP.F16.E4M3.UNPACK_B R0, R4 ;  /* 0x00000004ff00723e */ /* 0x000fe200020006ff */
[----:B------:R-:W-:Y:S02]  /*7e00*/  HADD2.F32 R27, -RZ, R27.H1_H1 ;  /* 0x3000001bff1b7230 */ /* 0x000fe40000004100 */
[----:B------:R-:W-:Y:S01]  /*7e10*/  FFMA.FTZ R37, R21, R14, -R30 ;  /* 0x0000000e15257223 */ /* 0x000fe2000001081e */
[----:B------:R-:W-:Y:S02]  /*7e20*/  HADD2.F32 R26, -RZ, R26.H0_H0 ;  /* 0x2000001aff1a7230 */ /* 0x000fe40000004100 */
[C---:B------:R-:W-:Y:S01]  /*7e30*/  FMUL.FTZ R5, R3.reuse, R31 ;  /* 0x0000001f03057220 */ /* 0x040fe20000410000 */
[----:B------:R-:W-:Y:S01]  /*7e40*/  F2FP.F16.E4M3.UNPACK_B R15, R32 ;  /* 0x00000020ff0f723e */ /* 0x000fe200020006ff */
[-C--:B------:R-:W-:Y:S01]  /*7e50*/  FMUL.FTZ R3, R3, R27.reuse ;  /* 0x0000001b03037220 */ /* 0x080fe20000410000 */
[----:B------:R-:W-:Y:S01]  /*7e60*/  F2FP.F16.E4M3.UNPACK_B R4, R4.H1 ;  /* 0x00000004ff04723e */ /* 0x000fe200030006ff */
[----:B------:R-:W-:Y:S01]  /*7e70*/  FFMA.FTZ R42, R21, R34, R42 ;  /* 0x00000022152a7223 */ /* 0x000fe2000001002a */
[----:B------:R-:W-:Y:S01]  /*7e80*/  F2FP.F16.E4M3.UNPACK_B R14, R28 ;  /* 0x0000001cff0e723e */ /* 0x000fe200020006ff */
[----:B------:R-:W-:Y:S01]  /*7e90*/  FFMA.FTZ R39, R26, R27, -R5 ;  /* 0x0000001b1a277223 */ /* 0x000fe20000010805 */
[----:B------:R-:W-:-:S02]  /*7ea0*/  HADD2.F32 R27, -RZ, R15.H1_H1 ;  /* 0x3000000fff1b7230 */ /* 0x000fc40000004100 */
[----:B------:R-:W-:Y:S01]  /*7eb0*/  FFMA.FTZ R44, R26, R31, R3 ;  /* 0x0000001f1a2c7223 */ /* 0x000fe20000010003 */
[----:B------:R-:W-:Y:S01]  /*7ec0*/  HADD2.F32 R21, -RZ, R15.H0_H0 ;  /* 0x2000000fff157230 */ /* 0x000fe20000004100 */
[----:B------:R-:W-:Y:S01]  /*7ed0*/  F2FP.F16.E4M3.UNPACK_B R28, R28.H1 ;  /* 0x0000001cff1c723e */ /* 0x000fe200030006ff */
[----:B------:R-:W-:Y:S01]  /*7ee0*/  HADD2.F32 R5, -RZ, R4.H1_H1 ;  /* 0x30000004ff057230 */ /* 0x000fe20000004100 */
[----:B------:R-:W-:Y:S01]  /*7ef0*/  F2FP.F16.E4M3.UNPACK_B R32, R32.H1 ;  /* 0x00000020ff20723e */ /* 0x000fe200030006ff */
[----:B------:R-:W-:Y:S02]  /*7f00*/  HADD2.F32 R15, -RZ, R14.H1_H1 ;  /* 0x3000000eff0f7230 */ /* 0x000fe40000004100 */
[----:B------:R-:W-:Y:S02]  /*7f10*/  HADD2.F32 R3, -RZ, R0.H1_H1 ;  /* 0x30000000ff037230 */ /* 0x000fe40000004100 */
[----:B------:R-:W-:Y:S01]  /*7f20*/  FMUL.FTZ R29, R5, R27 ;  /* 0x0000001b051d7220 */ /* 0x000fe20000410000 */
[----:B------:R-:W-:-:S02]  /*7f30*/  HADD2.F32 R14, -RZ, R14.H0_H0 ;  /* 0x2000000eff0e7230 */ /* 0x000fc40000004100 */
[----:B------:R-:W-:Y:S01]  /*7f40*/  FMUL.FTZ R31, R5, R15 ;  /* 0x0000000f051f7220 */ /* 0x000fe20000410000 */
[----:B------:R-:W-:Y:S02]  /*7f50*/  HADD2.F32 R4, -RZ, R4.H0_H0 ;  /* 0x20000004ff047230 */ /* 0x000fe40000004100 */
[C---:B------:R-:W-:Y:S01]  /*7f60*/  FMUL.FTZ R5, R3.reuse, R21 ;  /* 0x0000001503057220 */ /* 0x040fe20000410000 */
[----:B------:R-:W-:Y:S02]  /*7f70*/  HADD2.F32 R0, -RZ, R0.H0_H0 ;  /* 0x20000000ff007230 */ /* 0x000fe40000004100 */
[-C--:B------:R-:W-:Y:S01]  /*7f80*/  FMUL.FTZ R30, R3, R14.reuse ;  /* 0x0000000e031e7220 */ /* 0x080fe20000410000 */
[----:B------:R-:W-:Y:S02]  /*7f90*/  HADD2.F32 R3, -RZ, R7.H1_H1 ;  /* 0x30000007ff037230 */ /* 0x000fe40000004100 */
[C---:B------:R-:W-:Y:S01]  /*7fa0*/  FFMA.FTZ R29, R4.reuse, R15, -R29 ;  /* 0x0000000f041d7223 */ /* 0x040fe2000001081d */
[----:B------:R-:W-:Y:S01]  /*7fb0*/  FFMA.FTZ R34, R4, R27, R31 ;  /* 0x0000001b04227223 */ /* 0x000fe2000001001f */
[----:B------:R-:W-:Y:S01]  /*7fc0*/  FFMA.FTZ R26, R0, R14, -R5 ;  /* 0x0000000e001a7223 */ /* 0x000fe20000010805 */
[----:B------:R-:W-:-:S02]  /*7fd0*/  HADD2.F32 R4, -RZ, R28.H1_H1 ;  /* 0x3000001cff047230 */ /* 0x000fc40000004100 */
[----:B------:R-:W-:Y:S01]  /*7fe0*/  FFMA.FTZ R21, R0, R21, R30 ;  /* 0x0000001500157223 */ /* 0x000fe2000001001e */
[--C-:B------:R-:W-:Y:S02]  /*7ff0*/  HADD2.F32 R14, -RZ, R32.reuse.H1_H1 ;  /* 0x30000020ff0e7230 */ /* 0x100fe40000004100 */
[----:B------:R-:W-:Y:S02]  /*8000*/  HADD2.F32 R15, -RZ, R32.H0_H0 ;  /* 0x20000020ff0f7230 */ /* 0x000fe40000004100 */
[C---:B------:R-:W-:Y:S01]  /*8010*/  FMUL.FTZ R27, R3.reuse, R4 ;  /* 0x00000004031b7220 */ /* 0x040fe20000410000 */
[----:B------:R-:W-:Y:S02]  /*8020*/  HADD2.F32 R0, -RZ, R6.H1_H1 ;  /* 0x30000006ff007230 */ /* 0x000fe40000004100 */
[----:B------:R-:W-:Y:S02]  /*8030*/  HADD2.F32 R5, -RZ, R28.H0_H0 ;  /* 0x2000001cff057230 */ /* 0x000fe40000004100 */
[----:B------:R-:W-:Y:S01]  /*8040*/  FMUL.FTZ R28, R3, R14 ;  /* 0x0000000e031c7220 */ /* 0x000fe20000410000 */
[----:B------:R-:W-:-:S02]  /*8050*/  HADD2.F32 R7, -RZ, R7.H0_H0 ;  /* 0x20000007ff077230 */ /* 0x000fc40000004100 */
[C---:B------:R-:W-:Y:S01]  /*8060*/  FMUL.FTZ R3, R0.reuse, R15 ;  /* 0x0000000f00037220 */ /* 0x040fe20000410000 */
[----:B------:R-:W-:Y:S02]  /*8070*/  HADD2.F32 R6, -RZ, R6.H0_H0 ;  /* 0x20000006ff067230 */ /* 0x000fe40000004100 */
[-C--:B------:R-:W-:Y:S01]  /*8080*/  FMUL.FTZ R0, R0, R5.reuse ;  /* 0x0000000500007220 */ /* 0x080fe20000410000 */
[C---:B------:R-:W-:Y:S01]  /*8090*/  FFMA.FTZ R28, R7.reuse, R4, -R28 ;  /* 0x00000004071c7223 */ /* 0x040fe2000001081c */
[----:B------:R-:W-:Y:S01]  /*80a0*/  FFMA.FTZ R27, R7, R14, R27 ;  /* 0x0000000e071b7223 */ /* 0x000fe2000001001b */
[C---:B------:R-:W-:Y:S01]  /*80b0*/  FFMA.FTZ R5, R6.reuse, R5, -R3 ;  /* 0x0000000506057223 */ /* 0x040fe20000010803 */
[----:B------:R-:W-:Y:S01]  /*80c0*/  FFMA.FTZ R0, R6, R15, R0 ;  /* 0x0000000f06007223 */ /* 0x000fe20000010000 */
[----:B------:R-:W-:Y:S02]  /*80d0*/  F2FP.SATFINITE.E4M3.F32.PACK_AB_MERGE_C R6, R40, R35, RZ ;  /* 0x000000232806723e */ /* 0x000fe400048070ff */
[----:B------:R-:W-:-:S02]  /*80e0*/  F2FP.SATFINITE.E4M3.F32.PACK_AB_MERGE_C R7, R44, R39, RZ ;  /* 0x000000272c07723e */ /* 0x000fc400048070ff */
[----:B------:R-:W-:Y:S02]  /*80f0*/  F2FP.SATFINITE.E4M3.F32.PACK_AB_MERGE_C R4, R34, R29, RZ ;  /* 0x0000001d2204723e */ /* 0x000fe400048070ff */
[----:B------:R-:W-:Y:S02]  /*8100*/  F2FP.SATFINITE.E4M3.F32.PACK_AB_MERGE_C R27, R27, R28, RZ ;  /* 0x0000001c1b1b723e */ /* 0x000fe400048070ff */
[----:B------:R-:W-:Y:S02]  /*8110*/  F2FP.SATFINITE.E4M3.F32.PACK_AB_MERGE_C R6, R33, R38, R6 ;  /* 0x000000262106723e */ /* 0x000fe40004807006 */
[----:B------:R-:W-:Y:S02]  /*8120*/  F2FP.SATFINITE.E4M3.F32.PACK_AB_MERGE_C R7, R42, R37, R7 ;  /* 0x000000252a07723e */ /* 0x000fe40004807007 */
[----:B------:R-:W-:Y:S02]  /*8130*/  F2FP.SATFINITE.E4M3.F32.PACK_AB_MERGE_C R4, R21, R26, R4 ;  /* 0x0000001a1504723e */ /* 0x000fe40004807004 */
[----:B------:R-:W-:-:S05]  /*8140*/  F2FP.SATFINITE.E4M3.F32.PACK_AB_MERGE_C R5, R0, R5, R27 ;  /* 0x000000050005723e */ /* 0x000fca000480701b */
[----:B------:R0:W-:Y:S02]  /*8150*/  STS.128 [R20+0xf000], R4 ;  /* 0x00f0000414007388 */ /* 0x0001e40000000c00 */
.L_x_390:
[----:B------:R-:W-:Y:S05]  /*8160*/  BSYNC B1 ;  /* 0x0000000000017941 */ /* 0x000fea0003800000 */
.L_x_389:
[----:B------:R-:W-:Y:S04]  /*8170*/  BSSY B1, `(.L_x_391) ;  /* 0x000007c000017945 */ /* 0x000fe80003800000 */
[----:B------:R-:W-:Y:S05]  /*8180*/  @P1 BRA `(.L_x_392) ;  /* 0x0000000400e81947 */ /* 0x000fea0003800000 */
[----:B0-----:R-:W0:Y:S01]  /*8190*/  LDS.128 R4, [R20+0x10800] ;  /* 0x0108000014047984 */ /* 0x001e220000000c00 */
[----:B-----5:R-:W-:Y:S02]  /*81a0*/  SHF.R.U32.HI R0, RZ, 0x8, R24 ;  /* 0x00000008ff007819 */ /* 0x020fe40000011618 */
[----:B------:R-:W-:Y:S02]  /*81b0*/  SHF.R.U32.HI R27, RZ, 0x8, R13 ;  /* 0x00000008ff1b7819 */ /* 0x000fe4000001160d */
[----:B--2---:R-:W-:Y:S02]  /*81c0*/  SHF.R.U32.HI R14, RZ, 0x8, R25 ;  /* 0x00000008ff0e7819 */ /* 0x004fe40000011619 */
[----:B-1----:R-:W-:Y:S02]  /*81d0*/  SHF.R.U32.HI R21, RZ, 0x8, R12 ;  /* 0x00000008ff157819 */ /* 0x002fe4000001160c */
[----:B------:R-:W-:Y:S02]  /*81e0*/  LOP3.LUT R3, R24, 0xff, RZ, 0xc0, !PT ;  /* 0x000000ff18037812 */ /* 0x000fe400078ec0ff */
[----:B------:R-:W-:-:S02]  /*81f0*/  LOP3.LUT R28, R13, 0xff, RZ, 0xc0, !PT ;  /* 0x000000ff0d1c7812 */ /* 0x000fc400078ec0ff */
[----:B------:R-:W-:Y:S02]  /*8200*/  LOP3.LUT R0, R0, 0xff, RZ, 0xc0, !PT ;  /* 0x000000ff00007812 */ /* 0x000fe400078ec0ff */
[----:B------:R-:W-:Y:S02]  /*8210*/  LOP3.LUT R27, R27, 0xff, RZ, 0xc0, !PT ;  /* 0x000000ff1b1b7812 */ /* 0x000fe400078ec0ff */
[----:B------:R-:W-:Y:S02]  /*8220*/  LOP3.LUT R15, R25, 0xff, RZ, 0xc0, !PT ;  /* 0x000000ff190f7812 */ /* 0x000fe400078ec0ff */
[----:B------:R-:W-:Y:S02]  /*8230*/  LOP3.LUT R14, R14, 0xff, RZ, 0xc0, !PT ;  /* 0x000000ff0e0e7812 */ /* 0x000fe400078ec0ff */
[----:B------:R-:W-:Y:S02]  /*8240*/  LOP3.LUT R26, R12, 0xff, RZ, 0xc0, !PT ;  /* 0x000000ff0c1a7812 */ /* 0x000fe400078ec0ff */
[----:B------:R-:W-:-:S02]  /*8250*/  LOP3.LUT R21, R21, 0xff, RZ, 0xc0, !PT ;  /* 0x000000ff15157812 */ /* 0x000fc400078ec0ff */
[----:B------:R-:W-:Y:S02]  /*8260*/  PRMT R3, R0, 0x7604, R3 ;  /* 0x0000760400037816 */ /* 0x000fe40000000003 */
[----:B------:R-:W-:Y:S02]  /*8270*/  PRMT R28, R27, 0x7604, R28 ;  /* 0x000076041b1c7816 */ /* 0x000fe4000000001c */
[----:B------:R-:W-:Y:S02]  /*8280*/  PRMT R15, R14, 0x7604, R15 ;  /* 0x000076040e0f7816 */ /* 0x000fe4000000000f */
[----:B------:R-:W-:Y:S02]  /*8290*/  SHF.R.U32.HI R0, RZ, 0x10, R24 ;  /* 0x00000010ff007819 */ /* 0x000fe40000011618 */
[----:B------:R-:W-:Y:S02]  /*82a0*/  SHF.R.U32.HI R27, RZ, 0x10, R13 ;  /* 0x00000010ff1b7819 */ /* 0x000fe4000001160d */
[----:B------:R-:W-:-:S02]  /*82b0*/  SHF.R.U32.HI R14, RZ, 0x10, R25 ;  /* 0x00000010ff0e7819 */ /* 0x000fc40000011619 */
[----:B------:R-:W-:Y:S02]  /*82c0*/  PRMT R26, R21, 0x7604, R26 ;  /* 0x00007604151a7816 */ /* 0x000fe4000000001a */
[----:B------:R-:W-:Y:S02]  /*82d0*/  SHF.R.U32.HI R21, RZ, 0x10, R12 ;  /* 0x00000010ff157819 */ /* 0x000fe4000001160c */
[----:B------:R-:W-:Y:S02]  /*82e0*/  LOP3.LUT R0, R0, 0xff, RZ, 0xc0, !PT ;  /* 0x000000ff00007812 */ /* 0x000fe400078ec0ff */
[----:B------:R-:W-:Y:S02]  /*82f0*/  LOP3.LUT R27, R27, 0xff, RZ, 0xc0, !PT ;  /* 0x000000ff1b1b7812 */ /* 0x000fe400078ec0ff */
[----:B------:R-:W-:Y:S02]  /*8300*/  LOP3.LUT R14, R14, 0xff, RZ, 0xc0, !PT ;  /* 0x000000ff0e0e7812 */ /* 0x000fe400078ec0ff */
[----:B------:R-:W-:-:S02]  /*8310*/  LOP3.LUT R21, R21, 0xff, RZ, 0xc0, !PT ;  /* 0x000000ff15157812 */ /* 0x000fc400078ec0ff */
[----:B------:R-:W-:Y:S02]  /*8320*/  PRMT R3, R0, 0x7054, R3 ;  /* 0x0000705400037816 */ /* 0x000fe40000000003 */
[----:B------:R-:W-:Y:S02]  /*8330*/  PRMT R29, R27, 0x7054, R28 ;  /* 0x000070541b1d7816 */ /* 0x000fe4000000001c */
[----:B------:R-:W-:Y:S02]  /*8340*/  PRMT R15, R14, 0x7054, R15 ;  /* 0x000070540e0f7816 */ /* 0x000fe4000000000f */
[----:B------:R-:W-:Y:S02]  /*8350*/  PRMT R27, R21, 0x7054, R26 ;  /* 0x00007054151b7816 */ /* 0x000fe4000000001a */
[----:B------:R-:W-:Y:S02]  /*8360*/  LOP3.LUT R21, R3, 0xff000000, R24, 0xf8, !PT ;  /* 0xff00000003157812 */ /* 0x000fe400078ef818 */
[----:B------:R-:W-:-:S02]  /*8370*/  LOP3.LUT R29, R29, 0xff000000, R13, 0xf8, !PT ;  /* 0xff0000001d1d7812 */ /* 0x000fc400078ef80d */
[----:B------:R-:W-:Y:S02]  /*8380*/  LOP3.LUT R24, R15, 0xff000000, R25, 0xf8, !PT ;  /* 0xff0000000f187812 */ /* 0x000fe400078ef819 */
[----:B0-----:R-:W-:Y:S02]  /*8390*/  F2FP.F16.E4M3.UNPACK_B R0, R6.H1 ;  /* 0x00000006ff00723e */ /* 0x001fe400030006ff */
[----:B------:R-:W-:Y:S02]  /*83a0*/  F2FP.F16.E4M3.UNPACK_B R28, R29 ;  /* 0x0000001dff1c723e */ /* 0x000fe400020006ff */
[----:B------:R-:W-:Y:S01]  /*83b0*/  F2FP.F16.E4M3.UNPACK_B R25, R24 ;  /* 0x00000018ff19723e */ /* 0x000fe200020006ff */
[----:B------:R-:W-:Y:S01]  /*83c0*/  HADD2.F32 R13, -RZ, R0.H1_H1 ;  /* 0x30000000ff0d7230 */ /* 0x000fe20000004100 */
[----:B------:R-:W-:Y:S01]  /*83d0*/  LOP3.LUT R27, R27, 0xff000000, R12, 0xf8, !PT ;  /* 0xff0000001b1b7812 */ /* 0x000fe200078ef80c */
[----:B------:R-:W-:Y:S01]  /*83e0*/  HADD2.F32 R30, -RZ, R28.H1_H1 ;  /* 0x3000001cff1e7230 */ /* 0x000fe20000004100 */
[----:B------:R-:W-:Y:S01]  /*83f0*/  F2FP.F16.E4M3.UNPACK_B R3, R6 ;  /* 0x00000006ff03723e */ /* 0x000fe200020006ff */
[----:B------:R-:W-:Y:S01]  /*8400*/  HADD2.F32 R26, -RZ, R25.H1_H1 ;  /* 0x30000019ff1a7230 */ /* 0x000fe20000004100 */
[----:B------:R-:W-:Y:S01]  /*8410*/  F2FP.F16.E4M3.UNPACK_B R14, R7 ;  /* 0x00000007ff0e723e */ /* 0x000fe200020006ff */
[----:B------:R-:W-:-:S02]  /*8420*/  HADD2.F32 R12, -RZ, R0.H0_H0 ;  /* 0x20000000ff0c7230 */ /* 0x000fc40000004100 */
[C---:B------:R-:W-:Y:S01]  /*8430*/  FMUL.FTZ R31, R13.reuse, R30 ;  /* 0x0000001e0d1f7220 */ /* 0x040fe20000410000 */
[----:B------:R-:W-:Y:S01]  /*8440*/  F2FP.F16.E4M3.UNPACK_B R15, R7.H1 ;  /* 0x00000007ff0f723e */ /* 0x000fe200030006ff */
[-C--:B------:R-:W-:Y:S01]  /*8450*/  FMUL.FTZ R13, R13, R26.reuse ;  /* 0x0000001a0d0d7220 */ /* 0x080fe20000410000 */
[-C--:B------:R-:W-:Y:S01]  /*8460*/  F2FP.F16.E4M3.UNPACK_B R6, R5.reuse ;  /* 0x00000005ff06723e */ /* 0x080fe200020006ff */
[C---:B------:R-:W-:Y:S01]  /*8470*/  FFMA.FTZ R32, R12.reuse, R26, -R31 ;  /* 0x0000001a0c207223 */ /* 0x040fe2000001081f */
[----:B------:R-:W-:Y:S01]  /*8480*/  F2FP.F16.E4M3.UNPACK_B R7, R5.H1 ;  /* 0x00000005ff07723e */ /* 0x000fe200030006ff */
[----:B------:R-:W-:Y:S01]  /*8490*/  FFMA.FTZ R33, R12, R30, R13 ;  /* 0x0000001e0c217223 */ /* 0x000fe2000001000d */
[----:B------:R-:W-:Y:S01]  /*84a0*/  HADD2.F32 R28, -RZ, R28.H0_H0 ;  /* 0x2000001cff1c7230 */ /* 0x000fe20000004100 */
[----:B------:R-:W-:Y:S01]  /*84b0*/  F2FP.F16.E4M3.UNPACK_B R29, R29.H1 ;  /* 0x0000001dff1d723e */ /* 0x000fe200030006ff */
[----:B------:R-:W-:Y:S01]  /*84c0*/  HADD2.F32 R5, -RZ, R3.H1_H1 ;  /* 0x30000003ff057230 */ /* 0x000fe20000004100 */
[----:B------:R-:W-:Y:S01]  /*84d0*/  F2FP.F16.E4M3.UNPACK_B R24, R24.H1 ;  /* 0x00000018ff18723e */ /* 0x000fe200030006ff */
[----:B------:R-:W-:Y:S01]  /*84e0*/  HADD2.F32 R12, -RZ, R25.H0_H0 ;  /* 0x20000019ff0c7230 */ /* 0x000fe20000004100 */
[----:B------:R-:W-:Y:S01]  /*84f0*/  F2FP.F16.E4M3.UNPACK_B R0, R4 ;  /* 0x00000004ff00723e */ /* 0x000fe200020006ff */
        /* <DEDUP_REMOVED lines=9> */
[CC--:B------:R-:W-:Y:S01]  /*8590*/  FMUL.FTZ R25, R5.reuse, R13.reuse ;  /* 0x0000000d05197220 */ /* 0x0c0fe20000410000 */
[----:B------:R-:W-:Y:S02]  /*85a0*/  HADD2.F32 R26, -RZ, R29.H1_H1 ;  /* 0x3000001dff1a7230 */ /* 0x000fe40000004100 */
[-C--:B------:R-:W-:Y:S01]  /*85b0*/  FMUL.FTZ R5, R5, R12.reuse ;  /* 0x0000000c05057220 */ /* 0x080fe20000410000 */
[--C-:B------:R-:W-:Y:S02]  /*85c0*/  HADD2.F32 R3, -RZ, R15.reuse.H1_H1 ;  /* 0x3000000fff037230 */ /* 0x100fe40000004100 */
[C---:B------:R-:W-:Y:S01]  /*85d0*/  FFMA.FTZ R28, R14.reuse, R12, -R25 ;  /* 0x0000000c0e1c7223 */ /* 0x040fe20000010819 */
[----:B------:R-:W-:Y:S02]  /*85e0*/  HADD2.F32 R24, -RZ, R24.H1_H1 ;  /* 0x30000018ff187230 */ /* 0x000fe40000004100 */
[----:B------:R-:W-:Y:S01]  /*85f0*/  FFMA.FTZ R29, R14, R13, R5 ;  /* 0x0000000d0e1d7223 */ /* 0x000fe20000010005 */
[----:B------:R-:W-:-:S02]  /*8600*/  HADD2.F32 R15, -RZ, R15.H0_H0 ;  /* 0x2000000fff0f7230 */ /* 0x000fc40000004100 */
[C---:B------:R-:W-:Y:S01]  /*8610*/  FMUL.FTZ R12, R3.reuse, R26 ;  /* 0x0000001a030c7220 */ /* 0x040fe20000410000 */
[----:B------:R-:W-:Y:S01]  /*8620*/  F2FP.F16.E4M3.UNPACK_B R13, R27 ;  /* 0x0000001bff0d723e */ /* 0x000fe200020006ff */
[----:B------:R-:W-:Y:S01]  /*8630*/  FMUL.FTZ R14, R3, R24 ;  /* 0x00000018030e7220 */ /* 0x000fe20000410000 */
[----:B------:R-:W-:Y:S01]  /*8640*/  F2FP.F16.E4M3.UNPACK_B R4, R4.H1 ;  /* 0x00000004ff04723e */ /* 0x000fe200030006ff */
[C---:B------:R-:W-:Y:S01]  /*8650*/  FFMA.FTZ R34, R15.reuse, R24, -R12 ;  /* 0x000000180f227223 */ /* 0x040fe2000001080c */
[-C--:B------:R-:W-:Y:S01]  /*8660*/  F2FP.F16.E4M3.UNPACK_B R12, R21.reuse ;  /* 0x00000015ff0c723e */ /* 0x080fe200020006ff */
[----:B------:R-:W-:Y:S01]  /*8670*/  FFMA.FTZ R35, R15, R26, R14 ;  /* 0x0000001a0f237223 */ /* 0x000fe2000001000e */
[--C-:B------:R-:W-:Y:S01]  /*8680*/  HADD2.F32 R24, -RZ, R13.reuse.H1_H1 ;  /* 0x3000000dff187230 */ /* 0x100fe20000004100 */
[----:B------:R-:W-:Y:S01]  /*8690*/  F2FP.F16.E4M3.UNPACK_B R21, R21.H1 ;  /* 0x00000015ff15723e */ /* 0x000fe200030006ff */
[----:B------:R-:W-:Y:S01]  /*86a0*/  HADD2.F32 R14, -RZ, R13.H0_H0 ;  /* 0x2000000dff0e7230 */ /* 0x000fe20000004100 */
[----:B------:R-:W-:Y:S01]  /*86b0*/  F2FP.F16.E4M3.UNPACK_B R27, R27.H1 ;  /* 0x0000001bff1b723e */ /* 0x000fe200030006ff */
[----:B------:R-:W-:-:S02]  /*86c0*/  HADD2.F32 R5, -RZ, R4.H1_H1 ;  /* 0x30000004ff057230 */ /* 0x000fc40000004100 */
[----:B------:R-:W-:Y:S02]  /*86d0*/  HADD2.F32 R13, -RZ, R12.H1_H1 ;  /* 0x3000000cff0d7230 */ /* 0x000fe40000004100 */
[----:B------:R-:W-:Y:S02]  /*86e0*/  HADD2.F32 R3, -RZ, R0.H1_H1 ;  /* 0x30000000ff037230 */ /* 0x000fe40000004100 */
[C---:B------:R-:W-:Y:S01]  /*86f0*/  FMUL.FTZ R15, R5.reuse, R24 ;  /* 0x00000018050f7220 */ /* 0x040fe20000410000 */
[----:B------:R-:W-:Y:S02]  /*8700*/  HADD2.F32 R12, -RZ, R12.H0_H0 ;  /* 0x2000000cff0c7230 */ /* 0x000fe40000004100 */
[----:B------:R-:W-:Y:S01]  /*8710*/  FMUL.FTZ R25, R5, R13 ;  /* 0x0000000d05197220 */ /* 0x000fe20000410000 */
[----:B------:R-:W-:Y:S02]  /*8720*/  HADD2.F32 R4, -RZ, R4.H0_H0 ;  /* 0x20000004ff047230 */ /* 0x000fe40000004100 */
[----:B------:R-:W-:Y:S01]  /*8730*/  FMUL.FTZ R5, R3, R14 ;  /* 0x0000000e03057220 */ /* 0x000fe20000410000 */
[----:B------:R-:W-:-:S02]  /*8740*/  HADD2.F32 R0, -RZ, R0.H0_H0 ;  /* 0x20000000ff007230 */ /* 0x000fc40000004100 */
[----:B------:R-:W-:Y:S01]  /*8750*/  FMUL.FTZ R3, R3, R12 ;  /* 0x0000000c03037220 */ /* 0x000fe20000410000 */
[C---:B------:R-:W-:Y:S01]  /*8760*/  FFMA.FTZ R15, R4.reuse, R13, -R15 ;  /* 0x0000000d040f7223 */ /* 0x040fe2000001080f */
[----:B------:R-:W-:Y:S01]  /*8770*/  FFMA.FTZ R24, R4, R24, R25 ;  /* 0x0000001804187223 */ /* 0x000fe20000010019 */
[C---:B------:R-:W-:Y:S01]  /*8780*/  FFMA.FTZ R5, R0.reuse, R12, -R5 ;  /* 0x0000000c00057223 */ /* 0x040fe20000010805 */
[----:B------:R-:W-:Y:S01]  /*8790*/  FFMA.FTZ R14, R0, R14, R3 ;  /* 0x0000000e000e7223 */ /* 0x000fe20000010003 */
[----:B------:R-:W-:Y:S02]  /*87a0*/  HADD2.F32 R4, -RZ, R21.H1_H1 ;  /* 0x30000015ff047230 */ /* 0x000fe40000004100 */
[----:B------:R-:W-:Y:S02]  /*87b0*/  HADD2.F32 R3, -RZ, R7.H1_H1 ;  /* 0x30000007ff037230 */ /* 0x000fe40000004100 */
[--C-:B------:R-:W-:Y:S02]  /*87c0*/  HADD2.F32 R12, -RZ, R27.reuse.H1_H1 ;  /* 0x3000001bff0c7230 */ /* 0x100fe40000004100 */
[----:B------:R-:W-:-:S02]  /*87d0*/  HADD2.F32 R27, -RZ, R27.H0_H0 ;  /* 0x2000001bff1b7230 */ /* 0x000fc40000004100 */
[C---:B------:R-:W-:Y:S01]  /*87e0*/  FMUL.FTZ R13, R3.reuse, R4 ;  /* 0x00000004030d7220 */ /* 0x040fe20000410000 */
[--C-:B------:R-:W-:Y:S02]  /*87f0*/  HADD2.F32 R0, -RZ, R6.reuse.H1_H1 ;  /* 0x30000006ff007230 */ /* 0x100fe40000004100 */
[----:B------:R-:W-:Y:S01]  /*8800*/  FMUL.FTZ R26, R3, R12 ;  /* 0x0000000c031a7220 */ /* 0x000fe20000410000 */
[----:B------:R-:W-:Y:S02]  /*8810*/  HADD2.F32 R21, -RZ, R21.H0_H0 ;  /* 0x20000015ff157230 */ /* 0x000fe40000004100 */
[----:B------:R-:W-:Y:S02]  /*8820*/  HADD2.F32 R7, -RZ, R7.H0_H0 ;  /* 0x20000007ff077230 */ /* 0x000fe40000004100 */
[C---:B------:R-:W-:Y:S01]  /*8830*/  FMUL.FTZ R3, R0.reuse, R27 ;  /* 0x0000001b00037220 */ /* 0x040fe20000410000 */
[----:B------:R-:W-:Y:S02]  /*8840*/  HADD2.F32 R6, -RZ, R6.H0_H0 ;  /* 0x20000006ff067230 */ /* 0x000fe40000004100 */
[-C--:B------:R-:W-:Y:S01]  /*8850*/  FMUL.FTZ R0, R0, R21.reuse ;  /* 0x0000001500007220 */ /* 0x080fe20000410000 */
[C---:B------:R-:W-:Y:S01]  /*8860*/  FFMA.FTZ R26, R7.reuse, R4, -R26 ;  /* 0x00000004071a7223 */ /* 0x040fe2000001081a */
[----:B------:R-:W-:Y:S01]  /*8870*/  FFMA.FTZ R13, R7, R12, R13 ;  /* 0x0000000c070d7223 */ /* 0x000fe2000001000d */
[C---:B------:R-:W-:Y:S01]  /*8880*/  FFMA.FTZ R3, R6.reuse, R21, -R3 ;  /* 0x0000001506037223 */ /* 0x040fe20000010803 */
[----:B------:R-:W-:Y:S01]  /*8890*/  FFMA.FTZ R0, R6, R27, R0 ;  /* 0x0000001b06007223 */ /* 0x000fe20000010000 */
[----:B------:R-:W-:-:S02]  /*88a0*/  F2FP.SATFINITE.E4M3.F32.PACK_AB_MERGE_C R4, R24, R15, RZ ;  /* 0x0000000f1804723e */ /* 0x000fc400048070ff */
[----:B------:R-:W-:Y:S02]  /*88b0*/  F2FP.SATFINITE.E4M3.F32.PACK_AB_MERGE_C R6, R33, R32, RZ ;  /* 0x000000202106723e */ /* 0x000fe400048070ff */
[----:B------:R-:W-:Y:S02]  /*88c0*/  F2FP.SATFINITE.E4M3.F32.PACK_AB_MERGE_C R7, R35, R34, RZ ;  /* 0x000000222307723e */ /* 0x000fe400048070ff */
[----:B------:R-:W-:Y:S02]  /*88d0*/  F2FP.SATFINITE.E4M3.F32.PACK_AB_MERGE_C R13, R13, R26, RZ ;  /* 0x0000001a0d0d723e */ /* 0x000fe400048070ff */
[----:B------:R-:W-:Y:S02]  /*88e0*/  F2FP.SATFINITE.E4M3.F32.PACK_AB_MERGE_C R4, R14, R5, R4 ;  /* 0x000000050e04723e */ /* 0x000fe40004807004 */
[----:B------:R-:W-:Y:S02]  /*88f0*/  F2FP.SATFINITE.E4M3.F32.PACK_AB_MERGE_C R6, R31, R30, R6 ;  /* 0x0000001e1f06723e */ /* 0x000fe40004807006 */
[----:B------:R-:W-:-:S02]  /*8900*/  F2FP.SATFINITE.E4M3.F32.PACK_AB_MERGE_C R7, R29, R28, R7 ;  /* 0x0000001c1d07723e */ /* 0x000fc40004807007 */
[----:B------:R-:W-:-:S05]  /*8910*/  F2FP.SATFINITE.E4M3.F32.PACK_AB_MERGE_C R5, R0, R3, R13 ;  /* 0x000000030005723e */ /* 0x000fca000480700d */
[----:B------:R3:W-:Y:S02]  /*8920*/  STS.128 [R20+0x10800], R4 ;  /* 0x0108000414007388 */ /* 0x0007e40000000c00 */
.L_x_392:
[----:B------:R-:W-:Y:S05]  /*8930*/  BSYNC B1 ;  /* 0x0000000000017941 */ /* 0x000fea0003800000 */
.L_x_391:
[----:B------:R-:W-:Y:S05]  /*8940*/  @P2 BRA `(.L_x_388) ;  /* 0x0000002800d42947 */ /* 0x000fea0003800000 */
[----:B0--3--:R-:W0:Y:S01]  /*8950*/  LDS.128 R4, [R20+0x12000] ;  /* 0x0120000014047984 */ /* 0x009e220000000c00 */
[----:B-----5:R-:W-:Y:S02]  /*8960*/  SHF.R.U32.HI R13, RZ, 0x8, R11 ;  /* 0x00000008ff0d7819 */ /* 0x020fe4000001160b */
[----:B------:R-:W-:Y:S02]  /*8970*/  LOP3.LUT R12, R11, 0xff, RZ, 0xc0, !PT ;  /* 0x000000ff0b0c7812 */ /* 0x000fe400078ec0ff */
[----:B------:R-:W-:Y:S02]  /*8980*/  LOP3.LUT R13, R13, 0xff, RZ, 0xc0, !PT ;  /* 0x000000ff0d0d7812 */ /* 0x000fe400078ec0ff */
[----:B-1----:R-:W-:Y:S02]  /*8990*/  SHF.R.U32.HI R21, RZ, 0x8, R9 ;  /* 0x00000008ff157819 */ /* 0x002fe40000011609 */
[----:B------:R-:W-:Y:S02]  /*89a0*/  PRMT R12, R13, 0x7604, R12 ;  /* 0x000076040d0c7816 */ /* 0x000fe4000000000c */
[----:B--2---:R-:W-:-:S02]  /*89b0*/  LOP3.LUT R14, R9, 0xff, RZ, 0xc0, !PT ;  /* 0x000000ff090e7812 */ /* 0x004fc400078ec0ff */
[----:B------:R-:W-:Y:S02]  /*89c0*/  LOP3.LUT R21, R21, 0xff, RZ, 0xc0, !PT ;  /* 0x000000ff15157812 */ /* 0x000fe400078ec0ff */
[----:B------:R-:W-:Y:S02]  /*89d0*/  SHF.R.U32.HI R24, RZ, 0x10, R9 ;  /* 0x00000010ff187819 */ /* 0x000fe40000011609 */
[----:B------:R-:W-:Y:S02]  /*89e0*/  SHF.R.U32.HI R25, RZ, 0x10, R11 ;  /* 0x00000010ff197819 */ /* 0x000fe4000001160b */
[----:B------:R-:W-:Y:S02]  /*89f0*/  SHF.R.U32.HI R13, RZ, 0x8, R8 ;  /* 0x00000008ff0d7819 */ /* 0x000fe40000011608 */
[----:B------:R-:W-:Y:S02]  /*8a00*/  SHF.R.U32.HI R3, RZ, 0x8, R10 ;  /* 0x00000008ff037819 */ /* 0x000fe4000001160a */
[----:B------:R-:W-:Y:S01]  /*8a10*/  PRMT R14, R21, 0x7604, R14 ;  /* 0x00007604150e7816 */ /* 0x000fe2000000000e */
[----:B------:R-:W-:Y:S01]  /*8a20*/  IMAD.U32 R21, R24, 0x10000, RZ ;  /* 0x0001000018157824 */ /* 0x000fe200078e00ff */
[----:B------:R-:W-:Y:S01]  /*8a30*/  LOP3.LUT R15, R13, 0xff, RZ, 0xc0, !PT ;  /* 0x000000ff0d0f7812 */ /* 0x000fe200078ec0ff */
[----:B------:R-:W-:Y:S01]  /*8a40*/  IMAD.U32 R13, R25, 0x10000, RZ ;  /* 0x00010000190d7824 */ /* 0x000fe200078e00ff */
[----:B------:R-:W-:-:S02]  /*8a50*/  LOP3.LUT R0, R10, 0xff, RZ, 0xc0, !PT ;  /* 0x000000ff0a007812 */ /* 0x000fc400078ec0ff */
[----:B------:R-:W-:Y:S02]  /*8a60*/  LOP3.LUT R3, R3, 0xff, RZ, 0xc0, !PT ;  /* 0x000000ff03037812 */ /* 0x000fe400078ec0ff */
[----:B------:R-:W-:Y:S02]  /*8a70*/  LOP3.LUT R21, R14, 0xff0000, R21, 0xf8, !PT ;  /* 0x00ff00000e157812 */ /* 0x000fe400078ef815 */
[----:B------:R-:W-:Y:S02]  /*8a80*/  PRMT R3, R3, 0x7604, R0 ;  /* 0x0000760403037816 */ /* 0x000fe40000000000 */
[----:B------:R-:W-:Y:S02]  /*8a90*/  LOP3.LUT R0, R8, 0xff, RZ, 0xc0, !PT ;  /* 0x000000ff08007812 */ /* 0x000fe400078ec0ff */
[----:B------:R-:W-:Y:S02]  /*8aa0*/  LOP3.LUT R13, R12, 0xff0000, R13, 0xf8, !PT ;  /* 0x00ff00000c0d7812 */ /* 0x000fe400078ef80d */
[----:B------:R-:W-:-:S02]  /*8ab0*/  LOP3.LUT R24, R21, 0xff000000, R9, 0xf8, !PT ;  /* 0xff00000015187812 */ /* 0x000fc400078ef809 */
[----:B------:R-:W-:Y:S02]  /*8ac0*/  PRMT R15, R15, 0x7604, R0 ;  /* 0x000076040f0f7816 */ /* 0x000fe40000000000 */
[----:B------:R-:W-:Y:S02]  /*8ad0*/  LOP3.LUT R13, R13, 0xff000000, R11, 0xf8, !PT ;  /* 0xff0000000d0d7812 */ /* 0x000fe400078ef80b */
[----:B0-----:R-:W-:Y:S02]  /*8ae0*/  F2FP.F16.E4M3.UNPACK_B R0, R6.H1 ;  /* 0x00000006ff00723e */ /* 0x001fe400030006ff */
[----:B------:R-:W-:Y:S02]  /*8af0*/  F2FP.F16.E4M3.UNPACK_B R25, R24 ;  /* 0x00000018ff19723e */ /* 0x000fe400020006ff */
[--C-:B------:R-:W-:Y:S01]  /*8b00*/  LOP3.LUT R15, R15, 0xff0000, R8.reuse, 0xf8, !PT ;  /* 0x00ff00000f0f7812 */ /* 0x100fe200078ef808 */
[--C-:B------:R-:W-:Y:S01]  /*8b10*/  HADD2.F32 R9, -RZ, R0.reuse.H1_H1 ;  /* 0x30000000ff097230 */ /* 0x100fe20000004100 */
[----:B------:R-:W-:Y:S01]  /*8b20*/  F2FP.F16.E4M3.UNPACK_B R14, R13 ;  /* 0x0000000dff0e723e */ /* 0x000fe200020006ff */
[----:B------:R-:W-:Y:S01]  /*8b30*/  HADD2.F32 R26, -RZ, R25.H1_H1 ;  /* 0x30000019ff1a7230 */ /* 0x000fe20000004100 */
[----:B------:R-:W-:Y:S01]  /*8b40*/  LOP3.LUT R21, R15, 0xff000000, R8, 0xf8, !PT ;  /* 0xff0000000f157812 */ /* 0x000fe200078ef808 */
[----:B------:R-:W-:Y:S01]  /*8b50*/  HADD2.F32 R8, -RZ, R0.H0_H0 ;  /* 0x20000000ff087230 */ /* 0x000fe20000004100 */
[----:B------:R-:W-:Y:S01]  /*8b60*/  LOP3.LUT R3, R3, 0xff0000, R10, 0xf8, !PT ;  /* 0x00ff000003037812 */ /* 0x000fe200078ef80a */
[----:B------:R-:W-:-:S02]  /*8b70*/  HADD2.F32 R15, -RZ, R14.H1_H1 ;  /* 0x3000000eff0f7230 */ /* 0x000fc40000004100 */
[----:B------:R-:W-:Y:S01]  /*8b80*/  FMUL.FTZ R27, R9, R26 ;  /* 0x0000001a091b7220 */ /* 0x000fe20000410000 */
[----:B------:R-:W-:Y:S01]  /*8b90*/  F2FP.F16.E4M3.UNPACK_B R11, R7.H1 ;  /* 0x00000007ff0b723e */ /* 0x000fe200030006ff */
[----:B------:R-:W-:Y:S01]  /*8ba0*/  HADD2.F32 R14, -RZ, R14.H0_H0 ;  /* 0x2000000eff0e7230 */ /* 0x000fe20000004100 */
[----:B------:R-:W-:Y:S01]  /*8bb0*/  LOP3.LUT R12, R3, 0xff000000, R10, 0xf8, !PT ;  /* 0xff000000030c7812 */ /* 0x000fe200078ef80a */
[-C--:B------:R-:W-:Y:S01]  /*8bc0*/  FMUL.FTZ R9, R9, R15.reuse ;  /* 0x0000000f09097220 */ /* 0x080fe20000410000 */
[----:B------:R-:W-:Y:S01]  /*8bd0*/  F2FP.F16.E4M3.UNPACK_B R3, R6 ;  /* 0x00000006ff03723e */ /* 0x000fe200020006ff */
[C---:B------:R-:W-:Y:S01]  /*8be0*/  FFMA.FTZ R27, R8.reuse, R15, -R27 ;  /* 0x0000000f081b7223 */ /* 0x040fe2000001081b */
[----:B------:R-:W-:Y:S01]  /*8bf0*/  F2FP.F16.E4M3.UNPACK_B R10, R7 ;  /* 0x00000007ff0a723e */ /* 0x000fe200020006ff */
[----:B------:R-:W-:Y:S01]  /*8c00*/  FFMA.FTZ R28, R8, R26, R9 ;  /* 0x0000001a081c7223 */ /* 0x000fe20000010009 */
[-C--:B------:R-:W-:Y:S01]  /*8c10*/  F2FP.F16.E4M3.UNPACK_B R6, R5.reuse ;  /* 0x00000005ff06723e */ /* 0x080fe200020006ff */
[----:B------:R-:W-:Y:S01]  /*8c20*/  HADD2.F32 R8, -RZ, R25.H0_H0 ;  /* 0x20000019ff087230 */ /* 0x000fe20000004100 */
[----:B------:R-:W-:Y:S01]  /*8c30*/  F2FP.F16.E4M3.UNPACK_B R7, R5.H1 ;  /* 0x00000005ff07723e */ /* 0x000fe200030006ff */
[--C-:B------:R-:W-:Y:S01]  /*8c40*/  HADD2.F32 R5, -RZ, R3.reuse.H1_H1 ;  /* 0x30000003ff057230 */ /* 0x100fe20000004100 */
[----:B------:R-:W-:Y:S01]  /*8c50*/  F2FP.F16.E4M3.UNPACK_B R24, R24.H1 ;  /* 0x00000018ff18723e */ /* 0x000fe200030006ff */
[----:B------:R-:W-:Y:S01]  /*8c60*/  HADD2.F32 R3, -RZ, R3.H0_H0 ;  /* 0x20000003ff037230 */ /* 0x000fe20000004100 */
[----:B------:R-:W-:-:S02]  /*8c70*/  F2FP.F16.E4M3.UNPACK_B R13, R13.H1 ;  /* 0x0000000dff0d723e */ /* 0x000fc400030006ff */
[C---:B------:R-:W-:Y:S01]  /*8c80*/  FMUL.FTZ R26, R5.reuse, R8 ;  /* 0x00000008051a7220 */ /* 0x040fe20000410000 */
[----:B------:R-:W-:Y:S01]  /*8c90*/  FMUL.FTZ R15, R5, R14 ;  /* 0x0000000e050f7220 */ /* 0x000fe20000410000 */
[----:B------:R-:W-:Y:S01]  /*8ca0*/  HADD2.F32 R5, -RZ, R10.H1_H1 ;  /* 0x3000000aff057230 */ /* 0x000fe20000004100 */
[----:B------:R-:W-:Y:S01]  /*8cb0*/  F2FP.F16.E4M3.UNPACK_B R0, R4 ;  /* 0x00000004ff00723e */ /* 0x000fe200020006ff */
[----:B------:R-:W-:Y:S02]  /*8cc0*/  HADD2.F32 R9, -RZ, R24.H0_H0 ;  /* 0x20000018ff097230 */ /* 0x000fe40000004100 */
[C---:B------:R-:W-:Y:S01]  /*8cd0*/  FFMA.FTZ R25, R3.reuse, R8, R15 ;  /* 0x0000000803197223 */ /* 0x040fe2000001000f */
[----:B------:R-:W-:Y:S02]  /*8ce0*/  HADD2.F32 R8, -RZ, R13.H0_H0 ;  /* 0x2000000dff087230 */ /* 0x000fe40000004100 */
[----:B------:R-:W-:Y:S01]  /*8cf0*/  FFMA.FTZ R26, R3, R14, -R26 ;  /* 0x0000000e031a7223 */ /* 0x000fe2000001081a */
[----:B------:R-:W-:-:S02]  /*8d00*/  HADD2.F32 R10, -RZ, R10.H0_H0 ;  /* 0x2000000aff0a7230 */ /* 0x000fc40000004100 */
[CC--:B------:R-:W-:Y:S01]  /*8d10*/  FMUL.FTZ R15, R5.reuse, R9.reuse ;  /* 0x00000009050f7220 */ /* 0x0c0fe20000410000 */
[----:B------:R-:W-:Y:S02]  /*8d20*/  HADD2.F32 R24, -RZ, R24.H1_H1 ;  /* 0x30000018ff187230 */ /* 0x000fe40000004100 */
[-C--:B------:R-:W-:Y:S01]  /*8d30*/  FMUL.FTZ R5, R5, R8.reuse ;  /* 0x0000000805057220 */ /* 0x080fe20000410000 */
[----:B------:R-:W-:Y:S02]  /*8d40*/  HADD2.F32 R3, -RZ, R11.H1_H1 ;  /* 0x3000000bff037230 */ /* 0x000fe40000004100 */
[C---:B------:R-:W-:Y:S01]  /*8d50*/  FFMA.FTZ R29, R10.reuse, R8, -R15 ;  /* 0x000000080a1d7223 */ /* 0x040fe2000001080f */
[----:B------:R-:W-:Y:S02]  /*8d60*/  HADD2.F32 R8, -RZ, R13.H1_H1 ;  /* 0x3000000dff087230 */ /* 0x000fe40000004100 */
[----:B------:R-:W-:Y:S01]  /*8d70*/  FFMA.FTZ R30, R10, R9, R5 ;  /* 0x000000090a1e7223 */ /* 0x000fe20000010005 */
[----:B------:R-:W-:-:S02]  /*8d80*/  HADD2.F32 R11, -RZ, R11.H0_H0 ;  /* 0x2000000bff0b7230 */ /* 0x000fc40000004100 */
[C---:B------:R-:W-:Y:S01]  /*8d90*/  FMUL.FTZ R14, R3.reuse, R24 ;  /* 0x00000018030e7220 */ /* 0x040fe20000410000 */
[-C--:B------:R-:W-:Y:S01]  /*8da0*/  F2FP.F16.E4M3.UNPACK_B R9, R21.reuse ;  /* 0x00000015ff09723e */ /* 0x080fe200020006ff */
[----:B------:R-:W-:Y:S01]  /*8db0*/  FMUL.FTZ R10, R3, R8 ;  /* 0x00000008030a7220 */ /* 0x000fe20000410000 */
[----:B------:R-:W-:Y:S01]  /*8dc0*/  F2FP.F16.E4M3.UNPACK_B R4, R4.H1 ;  /* 0x00000004ff04723e */ /* 0x000fe200030006ff */
[C---:B------:R-:W-:Y:S01]  /*8dd0*/  FFMA.FTZ R31, R11.reuse, R8, -R14 ;  /* 0x000000080b1f7223 */ /* 0x040fe2000001080e */
[----:B------:R-:W-:Y:S01]  /*8de0*/  F2FP.F16.E4M3.UNPACK_B R8, R12 ;  /* 0x0000000cff08723e */ /* 0x000fe200020006ff */
        /* <DEDUP_REMOVED lines=14> */
[-C--:B------:R-:W-:Y:S01]  /*8ed0*/  FMUL.FTZ R3, R3, R8.reuse ;  /* 0x0000000803037220 */ /* 0x080fe20000410000 */
        /* <DEDUP_REMOVED lines=9> */
[----:B------:R-:W-:Y:S02]  /*8f70*/  HADD2.F32 R0, -RZ, R6.H1_H1 ;  /* 0x30000006ff007230 */ /* 0x000fe40000004100 */
[----:B------:R-:W-:Y:S02]  /*8f80*/  HADD2.F32 R5, -RZ, R12.H0_H0 ;  /* 0x2000000cff057230 */ /* 0x000fe40000004100 */
[----:B------:R-:W-:Y:S01]  /*8f90*/  FMUL.FTZ R12, R3, R8 ;  /* 0x00000008030c7220 */ /* 0x000fe20000410000 */
        /* <DEDUP_REMOVED lines=16> */
[----:B------:R0:W-:Y:S01]  /*90a0*/  STS.128 [R20+0x12000], R4 ;  /* 0x0120000414007388 */ /* 0x0001e20000000c00 */
[----:B------:R-:W-:Y:S05]  /*90b0*/  BRA `(.L_x_388) ;  /* 0x0000002000f87947 */ /* 0x000fea0003800000 */
.L_x_382:
[----:B------:R-:W-:-:S03]  /*90c0*/  UMOV UR4, 0xffffffff ;  /* 0xffffffff00047882 */ /* 0x000fc60000000000 */
[----:B------:R-:W-:Y:S05]  /*90d0*/  BRA.DIV UR4, `(.L_x_393) ;  /* 0x0000011604647947 */ /* 0x000fea000b800000 */
[----:B------:R0:W1:Y:S04]  /*90e0*/  SHFL.IDX PT, R31, R30, RZ, 0x1e1f ;  /* 0x001e1fff1e1f7589 */ /* 0x00006800000e0000 */
[----:B------:R0:W2:Y:S04]  /*90f0*/  SHFL.IDX PT, R21, R26, RZ, 0x1e1f ;  /* 0x001e1fff1a157589 */ /* 0x0000a800000e0000 */
[----:B------:R0:W3:Y:S04]  /*9100*/  SHFL.IDX PT, R0, R25, RZ, 0x1e1f ;  /* 0x001e1fff19007589 */ /* 0x0000e800000e0000 */
[----:B------:R0:W4:Y:S02]  /*9110*/  SHFL.IDX PT, R3, R28, RZ, 0x1e1f ;  /* 0x001e1fff1c037589 */ /* 0x00012400000e0000 */
.L_x_595:
        /* <DEDUP_REMOVED lines=12> */
[----:B------:R-:W-:Y:S02]  /*91e0*/  LOP3.LUT R8, R5, 0xfffffffe, RZ, 0xc0, !PT ;  /* 0xfffffffe05087812 */ /* 0x000fe400078ec0ff */
[----:B------:R-:W-:-:S03]  /*91f0*/  CS2R R4, SRZ ;  /* 0x0000000000047805 */ /* 0x000fc6000001ff00 */
[----:B------:R-:W-:Y:S01]  /*9200*/  IMAD.IADD R37, R9, 0x1, -R8 ;  /* 0x0000000109257824 */ /* 0x000fe200078e0a08 */
[----:B------:R-:W-:-:S04]  /*9210*/  CS2R R8, SRZ ;  /* 0x0000000000087805 */ /* 0x000fc8000001ff00 */
[----:B------:R-:W-:Y:S01]  /*9220*/  SHF.L.U32 R37, R37, 0x1f, RZ ;  /* 0x0000001f25257819 */ /* 0x000fe200000006ff */
[----:B------:R-:W-:Y:S06]  /*9230*/  @P0 BRA `(.L_x_395) ;  /* 0x0000000000700947 */ /* 0x000fec0003800000 */
[----:B------:R-:W2:Y:S01]  /*9240*/  LDL R30, [R1+0x6c] ;  /* 0x00006c00011e7983 */ /* 0x000ea20000100800 */
[C---:B------:R-:W-:Y:S01]  /*9250*/  VIADD R4, R18.reuse, 0x20 ;  /* 0x0000002012047836 */ /* 0x040fe20000000000 */
[----:B------:R-:W-:Y:S01]  /*9260*/  ULDC UR4, c[0x0][0x3f4] ;  /* 0x0000fd0000047ab9 */ /* 0x000fe20000000800 */
[----:B------:R-:W-:Y:S02]  /*9270*/  CS2R R24, SRZ ;  /* 0x0000000000187805 */ /* 0x000fe4000001ff00 */
[----:B------:R-:W-:Y:S02]  /*9280*/  ISETP.GE.AND P4, PT, R18, UR4, PT ;  /* 0x0000000412007c0c */ /* 0x000fe4000bf86270 */
[----:B------:R-:W-:Y:S02]  /*9290*/  CS2R R26, SRZ ;  /* 0x00000000001a7805 */ /* 0x000fe4000001ff00 */
[----:B------:R-:W-:Y:S02]  /*92a0*/  ISETP.GE.AND P5, PT, R4, UR4, PT ;  /* 0x0000000404007c0c */ /* 0x000fe4000bfa6270 */
[----:B------:R-:W-:-:S02]  /*92b0*/  CS2R R12, SRZ ;  /* 0x00000000000c7805 */ /* 0x000fc4000001ff00 */
[----:B------:R-:W-:Y:S02]  /*92c0*/  CS2R R14, SRZ ;  /* 0x00000000000e7805 */ /* 0x000fe4000001ff00 */
[----:B------:R-:W-:Y:S02]  /*92d0*/  CS2R R8, SRZ ;  /* 0x0000000000087805 */ /* 0x000fe4000001ff00 */
[----:B------:R-:W-:Y:S02]  /*92e0*/  CS2R R10, SRZ ;  /* 0x00000000000a7805 */ /* 0x000fe4000001ff00 */
[----:B------:R-:W-:Y:S02]  /*92f0*/  CS2R R6, SRZ ;  /* 0x0000000000067805 */ /* 0x000fe4000001ff00 */
[----:B------:R-:W-:Y:S02]  /*9300*/  @!P4 SHF.R.S32.HI R5, RZ, 0x1f, R18 ;  /* 0x0000001fff05c819 */ /* 0x000fe40000011412 */
[----:B-1----:R-:W-:-:S05]  /*9310*/  @!P4 IADD3 R38, P0, R18, R31, RZ ;  /* 0x0000001f1226c210 */ /* 0x002fca0007f1e0ff */
[----:B---3--:R-:W-:-:S05]  /*9320*/  @!P4 IMAD.X R39, R0, 0x1, R5, P0 ;  /* 0x000000010027c824 */ /* 0x008fca00000e0605 */
[----:B------:R0:W5:Y:S01]  /*9330*/  @!P4 LD.E.128 R24, desc[UR40][R38.64] ;  /* 0x000000282618c980 */ /* 0x000162000c101d00 */
[----:B--2---:R-:W-:Y:S01]  /*9340*/  @!P5 IMAD.SHL.U32 R4, R30, 0x10, RZ ;  /* 0x000000101e04d824 */ /* 0x004fe200078e00ff */
[----:B------:R-:W-:-:S04]  /*9350*/  @!P4 IADD3 R30, P1, R18, R21, RZ ;  /* 0x00000015121ec210 */ /* 0x000fc80007f3e0ff */
[-C--:B------:R-:W-:Y:S01]  /*9360*/  @!P5 IADD3 R32, P2, R31, R4.reuse, RZ ;  /* 0x000000041f20d210 */ /* 0x080fe20007f5e0ff */
[----:B----4-:R-:W-:Y:S01]  /*9370*/  @!P4 IMAD.X R31, R3, 0x1, R5, P1 ;  /* 0x00000001031fc824 */ /* 0x010fe200008e0605 */
[----:B------:R-:W-:Y:S02]  /*9380*/  @!P5 IADD3 R34, P3, R21, R4, RZ ;  /* 0x000000041522d210 */ /* 0x000fe40007f7e0ff */
[----:B------:R-:W-:Y:S02]  /*9390*/  @!P5 SHF.R.S32.HI R4, RZ, 0x1f, R4 ;  /* 0x0000001fff04d819 */ /* 0x000fe40000011404 */
[----:B------:R0:W5:Y:S03]  /*93a0*/  @!P4 LD.E.128 R12, desc[UR40][R30.64] ;  /* 0x000000281e0cc980 */ /* 0x000166000c101d00 */
[--C-:B------:R-:W-:Y:S02]  /*93b0*/  @!P5 IMAD.X R33, R0, 0x1, R4.reuse, P2 ;  /* 0x000000010021d824 */ /* 0x100fe400010e0604 */
[----:B------:R-:W-:Y:S01]  /*93c0*/  @!P5 IMAD.X R35, R3, 0x1, R4, P3 ;  /* 0x000000010323d824 */ /* 0x000fe200018e0604 */
[----:B------:R-:W-:-:S02]  /*93d0*/  CS2R R4, SRZ ;  /* 0x0000000000047805 */ /* 0x000fc4000001ff00 */
[----:B------:R0:W5:Y:S04]  /*93e0*/  @!P5 LD.E.128 R8, desc[UR40][R32.64] ;  /* 0x000000282008d980 */ /* 0x000168000c101d00 */
[----:B------:R0:W5:Y:S02]  /*93f0*/  @!P5 LD.E.128 R4, desc[UR40][R34.64] ;  /* 0x000000282204d980 */ /* 0x000164000c101d00 */
.L_x_395:
[----:B------:R-:W-:Y:S05]  /*9400*/  BSYNC B1 ;  /* 0x0000000000017941 */ /* 0x000fea0003800000 */
.L_x_394:
[----:B------:R-:W1:Y:S01]  /*9410*/  SYNCS.PHASECHK.TRANS64.TRYWAIT P0, [R16+URZ+0x19c00], R37 ;  /* 0x019c0025100075a7 */ /* 0x000e62000800017f */
[----:B---3--:R-:W-:Y:S01]  /*9420*/  IMAD R0, R29, -0xc0, R28 ;  /* 0xffffff401d007824 */ /* 0x008fe200078e021c */
[----:B------:R-:W-:Y:S04]  /*9430*/  BSSY B1, `(.L_x_396) ;  /* 0x0000004000017945 */ /* 0x000fe80003800000 */
[----:B----4-:R-:W-:-:S04]  /*9440*/  VIMNMX R3, R0, 0xc0, PT ;  /* 0x000000c000037848 */ /* 0x010fc80003fe0100 */
[----:B------:R-:W-:Y:S01]  /*9450*/  ISETP.GE.AND P1, PT, R22, R3, PT ;  /* 0x000000031600720c */ /* 0x000fe20003f26270 */
[----:B-1----:R-:W-:-:S12]  /*9460*/  @!P0 BRA `(.L_x_397) ;  /* 0x0000011000f48947 */ /* 0x002fd80003800000 */
.L_x_596:
[----:B------:R-:W-:Y:S05]  /*9470*/  BSYNC B1 ;  /* 0x0000000000017941 */ /* 0x000fea0003800000 */
.L_x_396:
[----:B------:R-:W-:Y:S05]  /*9480*/  @P1 BRA `(.L_x_388) ;  /* 0x0000002000041947 */ /* 0x000fea0003800000 */
[----:B------:R3:W5:Y:S01]  /*9490*/  LDL R61, [R1+0x10] ;  /* 0x00001000013d7983 */ /* 0x0007620000100800 */
[----:B------:R-:W4:Y:S01]  /*94a0*/  LDC R3, c[0x0][0x3f4] ;  /* 0x0000fd00ff037b82 */ /* 0x000f220000000800 */
[C---:B------:R-:W-:Y:S01]  /*94b0*/  VIADD R0, R18.reuse, 0x20 ;  /* 0x0000002012007836 */ /* 0x040fe20000000000 */
[----:B------:R-:W-:Y:S01]  /*94c0*/  BSSY B1, `(.L_x_398) ;  /* 0x00000fe000017945 */ /* 0x000fe20003800000 */
[----:B------:R-:W-:Y:S02]  /*94d0*/  SHF.R.U32.HI R60, RZ, 0x3, R157 ;  /* 0x00000003ff3c7819 */ /* 0x000fe4000001169d */
[-C--:B----4-:R-:W-:Y:S02]  /*94e0*/  ISETP.GE.AND P0, PT, R18, R3.reuse, PT ;  /* 0x000000031200720c */ /* 0x090fe40003f06270 */
[----:B------:R-:W-:-:S11]  /*94f0*/  ISETP.GE.AND P1, PT, R0, R3, PT ;  /* 0x000000030000720c */ /* 0x000fd60003f26270 */
[----:B---3--:R-:W-:Y:S05]  /*9500*/  @P0 BRA `(.L_x_399) ;  /* 0x0000000c00e40947 */ /* 0x008fea0003800000 */
[----:B0-----:R-:W0:Y:S01]  /*9510*/  S2R R30, SR_TID.X ;  /* 0x00000000001e7919 */ /* 0x001e220000002100 */
[----:B--2--5:R-:W-:Y:S02]  /*9520*/  SHF.R.U32.HI R21, RZ, 0x8, R24 ;  /* 0x00000008ff157819 */ /* 0x024fe40000011618 */
[----:B------:R-:W-:Y:S02]  /*9530*/  LOP3.LUT R0, R24, 0xff, RZ, 0xc0, !PT ;  /* 0x000000ff18007812 */ /* 0x000fe400078ec0ff */
[----:B------:R-:W-:Y:S02]  /*9540*/  LOP3.LUT R21, R21, 0xff, RZ, 0xc0, !PT ;  /* 0x000000ff15157812 */ /* 0x000fe400078ec0ff */
[----:B------:R-:W-:Y:S02]  /*9550*/  SHF.R.U32.HI R29, RZ, 0x8, R25 ;  /* 0x00000008ff1d7819 */ /* 0x000fe40000011619 */
[----:B-1----:R-:W-:Y:S02]  /*9560*/  PRMT R37, R21, 0x7604, R0 ;  /* 0x0000760415257816 */ /* 0x002fe40000000000 */
[----:B------:R-:W-:-:S02]  /*9570*/  SHF.R.U32.HI R31, RZ, 0x8, R26 ;  /* 0x00000008ff1f7819 */ /* 0x000fc4000001161a */
[----:B------:R-:W-:Y:S02]  /*9580*/  LOP3.LUT R28, R25, 0xff, RZ, 0xc0, !PT ;  /* 0x000000ff191c7812 */ /* 0x000fe400078ec0ff */
[----:B------:R-:W-:Y:S02]  /*9590*/  LOP3.LUT R29, R29, 0xff, RZ, 0xc0, !PT ;  /* 0x000000ff1d1d7812 */ /* 0x000fe400078ec0ff */
[----:B------:R-:W-:Y:S02]  /*95a0*/  LOP3.LUT R31, R31, 0xff, RZ, 0xc0, !PT ;  /* 0x000000ff1f1f7812 */ /* 0x000fe400078ec0ff */
[----:B------:R-:W-:Y:S02]  /*95b0*/  PRMT R38, R29, 0x7604, R28 ;  /* 0x000076041d267816 */ /* 0x000fe4000000001c */
[----:B------:R-:W-:Y:S02]  /*95c0*/  SHF.R.U32.HI R29, RZ, 0x8, R27 ;  /* 0x00000008ff1d7819 */ /* 0x000fe4000001161b */
[----:B------:R-:W-:-:S02]  /*95d0*/  LOP3.LUT R28, R27, 0xff, RZ, 0xc0, !PT ;  /* 0x000000ff1b1c7812 */ /* 0x000fc400078ec0ff */
[----:B------:R-:W-:Y:S02]  /*95e0*/  LOP3.LUT R29, R29, 0xff, RZ, 0xc0, !PT ;  /* 0x000000ff1d1d7812 */ /* 0x000fe400078ec0ff */
[----:B------:R-:W-:Y:S02]  /*95f0*/  SHF.R.U32.HI R46, RZ, 0x8, R15 ;  /* 0x00000008ff2e7819 */ /* 0x000fe4000001160f */
[----:B------:R-:W-:Y:S02]  /*9600*/  PRMT R40, R29, 0x7604, R28 ;  /* 0x000076041d287816 */ /* 0x000fe4000000001c */
[----:B------:R-:W-:Y:S01]  /*9610*/  SHF.R.U32.HI R42, RZ, 0x8, R13 ;  /* 0x00000008ff2a7819 */ /* 0x000fe2000001160d */
[----:B0-----:R-:W-:Y:S01]  /*9620*/  VIADD R33, R30, 0xffffff80 ;  /* 0xffffff801e217836 */ /* 0x001fe20000000000 */
[----:B------:R-:W-:Y:S02]  /*9630*/  LOP3.LUT R30, R26, 0xff, RZ, 0xc0, !PT ;  /* 0x000000ff1a1e7812 */ /* 0x000fe400078ec0ff */
[----:B------:R-:W-:-:S02]  /*9640*/  SHF.R.U32.HI R44, RZ, 0x8, R14 ;  /* 0x00000008ff2c7819 */ /* 0x000fc4000001160e */
[----:B------:R-:W-:Y:S02]  /*9650*/  LEA.HI R32, R33, R33, RZ, 0x1 ;  /* 0x0000002121207211 */ /* 0x000fe400078f08ff */
[----:B------:R-:W-:Y:S02]  /*9660*/  PRMT R39, R31, 0x7604, R30 ;  /* 0x000076041f277816 */ /* 0x000fe4000000001e */
[----:B------:R-:W-:Y:S02]  /*9670*/  LOP3.LUT R32, R32, 0xfffffffe, RZ, 0xc0, !PT ;  /* 0xfffffffe20207812 */ /* 0x000fe400078ec0ff */
[----:B------:R-:W-:Y:S02]  /*9680*/  SHF.R.U32.HI R30, RZ, 0x8, R12 ;  /* 0x00000008ff1e7819 */ /* 0x000fe4000001160c */
[----:B------:R-:W-:Y:S01]  /*9690*/  LOP3.LUT R45, R15, 0xff, RZ, 0xc0, !PT ;  /* 0x000000ff0f2d7812 */ /* 0x000fe200078ec0ff */
[----:B------:R-:W-:Y:S01]  /*96a0*/  IMAD.IADD R32, R33, 0x1, -R32 ;  /* 0x0000000121207824 */ /* 0x000fe200078e0a20 */
[----:B------:R-:W-:-:S02]  /*96b0*/  LOP3.LUT R33, R30, 0xff, RZ, 0xc0, !PT ;  /* 0x000000ff1e217812 */ /* 0x000fc400078ec0ff */
[----:B------:R-:W0:Y:S01]  /*96c0*/  LDS.128 R28, [R20+0xf000] ;  /* 0x00f00000141c7984 */ /* 0x000e220000000c00 */
[----:B------:R-:W-:Y:S02]  /*96d0*/  LOP3.LUT R46, R46, 0xff, RZ, 0xc0, !PT ;  /* 0x000000ff2e2e7812 */ /* 0x000fe400078ec0ff */
[----:B------:R-:W-:Y:S02]  /*96e0*/  LEA.HI R0, R3, R32, RZ, 0x1c ;  /* 0x0000002003007211 */ /* 0x000fe400078fe0ff */
[----:B------:R-:W-:Y:S02]  /*96f0*/  LOP3.LUT R32, R12, 0xff, RZ, 0xc0, !PT ;  /* 0x000000ff0c207812 */ /* 0x000fe400078ec0ff */
[C---:B------:R-:W-:Y:S01]  /*9700*/  LEA.HI R21, R0.reuse, R0, RZ, 0x1 ;  /* 0x0000000000157211 */ /* 0x040fe200078f08ff */
[----:B------:R-:W-:Y:S01]  /*9710*/  IMAD.SHL.U32 R0, R0, 0x10, RZ ;  /* 0x0000001000007824 */ /* 0x000fe200078e00ff */
[----:B------:R-:W-:Y:S02]  /*9720*/  PRMT R43, R33, 0x7604, R32 ;  /* 0x00007604212b7816 */ /* 0x000fe40000000020 */
[----:B------:R-:W-:-:S02]  /*9730*/  SHF.R.S32.HI R21, RZ, 0x1, R21 ;  /* 0x00000001ff157819 */ /* 0x000fc40000011415 */
[----:B------:R-:W-:Y:S02]  /*9740*/  LOP3.LUT R0, R157, 0x10, R0, 0xf8, !PT ;  /* 0x000000109d007812 */ /* 0x000fe400078ef800 */
[----:B------:R-:W-:Y:S01]  /*9750*/  LOP3.LUT R42, R42, 0xff, RZ, 0xc0, !PT ;  /* 0x000000ff2a2a7812 */ /* 0x000fe200078ec0ff */
[----:B------:R-:W-:Y:S01]  /*9760*/  IMAD R21, R21, 0x1800, R61 ;  /* 0x0000180015157824 */ /* 0x000fe200078e023d */
[----:B------:R-:W-:Y:S02]  /*9770*/  LOP3.LUT R0, R0, R60, RZ, 0x3c, !PT ;  /* 0x0000003c00007212 */ /* 0x000fe400078e3cff */
[----:B------:R-:W-:Y:S02]  /*9780*/  LOP3.LUT R41, R14, 0xff, RZ, 0xc0, !PT ;  /* 0x000000ff0e297812 */ /* 0x000fe400078ec0ff */
[----:B------:R-:W-:Y:S02]  /*9790*/  IADD3 R0, R16, R21, R0 ;  /* 0x0000001510007210 */ /* 0x000fe40007ffe000 */
[----:B------:R-:W-:-:S02]  /*97a0*/  LOP3.LUT R21, R13, 0xff, RZ, 0xc0, !PT ;  /* 0x000000ff0d157812 */ /* 0x000fc400078ec0ff */
[----:B------:R-:W-:Y:S01]  /*97b0*/  LOP3.LUT R44, R44, 0xff, RZ, 0xc0, !PT ;  /* 0x000000ff2c2c7812 */ /* 0x000fe200078ec0ff */
[----:B------:R-:W1:Y:S01]  /*97c0*/  LDS.128 R32, [R0+0xf000] ;  /* 0x00f0000000207984 */ /* 0x000e620000000c00 */
[----:B------:R-:W-:Y:S02]  /*97d0*/  PRMT R46, R46, 0x7604, R45 ;  /* 0x000076042e2e7816 */ /* 0x000fe4000000002d */
[----:B------:R-:W-:Y:S02]  /*97e0*/  PRMT R42, R42, 0x7604, R21 ;  /* 0x000076042a2a7816 */ /* 0x000fe40000000015 */
[----:B------:R-:W-:Y:S02]  /*97f0*/  SHF.R.U32.HI R45, RZ, 0x10, R13 ;  /* 0x00000010ff2d7819 */ /* 0x000fe4000001160d */
[----:B------:R-:W-:Y:S02]  /*9800*/  SHF.R.U32.HI R21, RZ, 0x10, R25 ;  /* 0x00000010ff157819 */ /* 0x000fe40000011619 */
[----:B------:R-:W-:Y:S01]  /*9810*/  PRMT R49, R44, 0x7604, R41 ;  /* 0x000076042c317816 */ /* 0x000fe20000000029 */
[----:B------:R-:W-:Y:S01]  /*9820*/  IMAD.U32 R45, R45, 0x10000, RZ ;  /* 0x000100002d2d7824 */ /* 0x000fe200078e00ff */
[----:B------:R-:W-:Y:S01]  /*9830*/  SHF.R.U32.HI R41, RZ, 0x10, R27 ;  /* 0x00000010ff297819 */ /* 0x000fe2000001161b */
[----:B------:R-:W-:Y:S01]  /*9840*/  IMAD.U32 R21, R21, 0x10000, RZ ;  /* 0x0001000015157824 */ /* 0x000fe200078e00ff */
[----:B------:R-:W-:-:S02]  /*9850*/  LOP3.LUT R37, R37, 0xff0000, R24, 0xf8, !PT ;  /* 0x00ff000025257812 */ /* 0x000fc400078ef818 */
[----:B------:R-:W-:Y:S01]  /*9860*/  LOP3.LUT R47, R42, 0xff0000, R45, 0xf8, !PT ;  /* 0x00ff00002a2f7812 */ /* 0x000fe200078ef82d */
[----:B------:R-:W-:Y:S01]  /*9870*/  IMAD.U32 R41, R41, 0x10000, RZ ;  /* 0x0001000029297824 */ /* 0x000fe200078e00ff */
[----:B------:R-:W-:Y:S02]  /*9880*/  LOP3.LUT R21, R38, 0xff0000, R21, 0xf8, !PT ;  /* 0x00ff000026157812 */ /* 0x000fe400078ef815 */
[----:B------:R-:W-:Y:S02]  /*9890*/  LOP3.LUT R24, R37, 0xff000000, R24, 0xf8, !PT ;  /* 0xff00000025187812 */ /* 0x000fe400078ef818 */
[----:B------:R-:W-:Y:S02]  /*98a0*/  SHF.R.U32.HI R51, RZ, 0x10, R15 ;  /* 0x00000010ff337819 */ /* 0x000fe4000001160f */
[----:B------:R-:W-:Y:S02]  /*98b0*/  LOP3.LUT R41, R40, 0xff0000, R41, 0xf8, !PT ;  /* 0x00ff000028297812 */ /* 0x000fe400078ef829 */
[----:B------:R-:W-:Y:S01]  /*98c0*/  LOP3.LUT R37, R43, 0xff0000, R12, 0xf8, !PT ;  /* 0x00ff00002b257812 */ /* 0x000fe200078ef80c */
[----:B------:R-:W-:Y:S01]  /*98d0*/  IMAD.U32 R51, R51, 0x10000, RZ ;  /* 0x0001000033337824 */ /* 0x000fe200078e00ff */
[----:B------:R-:W-:-:S02]  /*98e0*/  LOP3.LUT R39, R39, 0xff0000, R26, 0xf8, !PT ;  /* 0x00ff000027277812 */ /* 0x000fc400078ef81a */
[----:B------:R-:W-:Y:S02]  /*98f0*/  LOP3.LUT R49, R49, 0xff0000, R14, 0xf8, !PT ;  /* 0x00ff000031317812 */ /* 0x000fe400078ef80e */
[----:B------:R-:W-:Y:S02]  /*9900*/  LOP3.LUT R48, R47, 0xff000000, R13, 0xf8, !PT ;  /* 0xff0000002f307812 */ /* 0x000fe400078ef80d */
[----:B------:R-:W-:Y:S02]  /*9910*/  LOP3.LUT R45, R21, 0xff000000, R25, 0xf8, !PT ;  /* 0xff000000152d7812 */ /* 0x000fe400078ef819 */
[----:B------:R-:W-:Y:S02]  /*9920*/  LOP3.LUT R42, R41, 0xff000000, R27, 0xf8, !PT ;  /* 0xff000000292a7812 */ /* 0x000fe400078ef81b */
[----:B------:R-:W-:Y:S02]  /*9930*/  LOP3.LUT R37, R37, 0xff000000, R12, 0xf8, !PT ;  /* 0xff00000025257812 */ /* 0x000fe400078ef80c */
[----:B------:R-:W-:-:S02]  /*9940*/  LOP3.LUT R21, R39, 0xff000000, R26, 0xf8, !PT ;  /* 0xff00000027157812 */ /* 0x000fc400078ef81a */
[----:B------:R-:W-:Y:S02]  /*9950*/  LOP3.LUT R12, R49, 0xff000000, R14, 0xf8, !PT ;  /* 0xff000000310c7812 */ /* 0x000fe400078ef80e */
[-C--:B0-----:R-:W-:Y:S02]  /*9960*/  F2FP.F16.E4M3.UNPACK_B R27, R28.reuse ;  /* 0x0000001cff1b723e */ /* 0x081fe400020006ff */
[----:B------:R-:W-:Y:S02]  /*9970*/  F2FP.F16.E4M3.UNPACK_B R38, R28.H1 ;  /* 0x0000001cff26723e */ /* 0x000fe400030006ff */
[-C--:B------:R-:W-:Y:S02]  /*9980*/  F2FP.F16.E4M3.UNPACK_B R26, R29.reuse ;  /* 0x0000001dff1a723e */ /* 0x080fe400020006ff */
[----:B------:R-:W-:Y:S02]  /*9990*/  F2FP.F16.E4M3.UNPACK_B R39, R29.H1 ;  /* 0x0000001dff27723e */ /* 0x000fe400030006ff */
[----:B------:R-:W-:Y:S01]  /*99a0*/  F2FP.F16.E4M3.UNPACK_B R49, R48 ;  /* 0x00000030ff31723e */ /* 0x000fe200020006ff */
[--C-:B------:R-:W-:Y:S01]  /*99b0*/  HADD2.F32 R25, -RZ, R26.reuse.H0_H0 ;  /* 0x2000001aff197230 */ /* 0x100fe20000004100 */
[----:B-1----:R-:W-:Y:S01]  /*99c0*/  F2FP.F16.E4M3.UNPACK_B R28, R33 ;  /* 0x00000021ff1c723e */ /* 0x002fe200020006ff */
[----:B------:R-:W-:Y:S01]  /*99d0*/  HADD2.F32 R26, -RZ, R26.H1_H1 ;  /* 0x3000001aff1a7230 */ /* 0x000fe20000004100 */
[----:B------:R-:W-:Y:S01]  /*99e0*/  F2FP.F16.E4M3.UNPACK_B R29, R45 ;  /* 0x0000002dff1d723e */ /* 0x000fe200020006ff */
[--C-:B------:R-:W-:Y:S01]  /*99f0*/  HADD2.F32 R50, -RZ, R49.reuse.H0_H0 ;  /* 0x20000031ff327230 */ /* 0x100fe20000004100 */
[----:B------:R-:W-:Y:S01]  /*9a00*/  LOP3.LUT R51, R46, 0xff0000, R51, 0xf8, !PT ;  /* 0x00ff00002e337812 */ /* 0x000fe200078ef833 */
[--C-:B------:R-:W-:Y:S01]  /*9a10*/  HADD2.F32 R14, -RZ, R28.reuse.H0_H0 ;  /* 0x2000001cff0e7230 */ /* 0x100fe20000004100 */
[-C--:B------:R-:W-:Y:S01]  /*9a20*/  F2FP.F16.E4M3.UNPACK_B R43, R31.reuse ;  /* 0x0000001fff2b723e */ /* 0x080fe200020006ff */
[----:B------:R-:W-:Y:S01]  /*9a30*/  HADD2.F32 R49, -RZ, R49.H1_H1 ;  /* 0x30000031ff317230 */ /* 0x000fe20000004100 */
[----:B------:R-:W-:Y:S01]  /*9a40*/  F2FP.F16.E4M3.UNPACK_B R46, R31.H1 ;  /* 0x0000001fff2e723e */ /* 0x000fe200030006ff */
[----:B------:R-:W-:Y:S01]  /*9a50*/  HADD2.F32 R31, -RZ, R29.H0_H0 ;  /* 0x2000001dff1f7230 */ /* 0x000fe20000004100 */
[----:B------:R-:W-:Y:S01]  /*9a60*/  F2FP.F16.E4M3.UNPACK_B R40, R33.H1 ;  /* 0x00000021ff28723e */ /* 0x000fe200030006ff */
[----:B------:R-:W-:Y:S01]  /*9a70*/  HADD2.F32 R28, -RZ, R28.H1_H1 ;  /* 0x3000001cff1c7230 */ /* 0x000fe20000004100 */
[----:B------:R-:W-:-:S02]  /*9a80*/  F2FP.F16.E4M3.UNPACK_B R33, R32 ;  /* 0x00000020ff21723e */ /* 0x000fc400020006ff */
[----:B------:R-:W-:Y:S01]  /*9a90*/  F2FP.F16.E4M3.UNPACK_B R41, R32.H1 ;  /* 0x00000020ff29723e */ /* 0x000fe200030006ff */
[----:B------:R-:W-:Y:S01]  /*9aa0*/  FMUL.FTZ R32, R14, R50 ;  /* 0x000000320e207220 */ /* 0x000fe20000410000 */
[----:B------:R-:W-:Y:S01]  /*9ab0*/  F2FP.F16.E4M3.UNPACK_B R44, R35 ;  /* 0x00000023ff2c723e */ /* 0x000fe200020006ff */
[----:B------:R-:W-:Y:S01]  /*9ac0*/  FMUL.FTZ R53, R28, R49 ;  /* 0x000000311c357220 */ /* 0x000fe20000410000 */
[----:B------:R-:W-:Y:S01]  /*9ad0*/  F2FP.F16.E4M3.UNPACK_B R47, R35.H1 ;  /* 0x00000023ff2f723e */ /* 0x000fe200030006ff */
[-C--:B------:R-:W-:Y:S01]  /*9ae0*/  FMUL.FTZ R35, R14, R31.reuse ;  /* 0x0000001f0e237220 */ /* 0x080fe20000410000 */
[----:B------:R-:W-:Y:S01]  /*9af0*/  F2FP.F16.E4M3.UNPACK_B R48, R48.H1 ;  /* 0x00000030ff30723e */ /* 0x000fe200030006ff */
[C---:B------:R-:W-:Y:S01]  /*9b00*/  FFMA.FTZ R14, R25.reuse, R31, -R32 ;  /* 0x0000001f190e7223 */ /* 0x040fe20000010820 */
[----:B------:R-:W-:Y:S01]  /*9b10*/  F2FP.F16.E4M3.UNPACK_B R45, R45.H1 ;  /* 0x0000002dff2d723e */ /* 0x000fe200030006ff */
[----:B------:R-:W-:Y:S01]  /*9b20*/  FFMA.FTZ R25, R25, R50, R35 ;  /* 0x0000003219197223 */ /* 0x000fe20000010023 */
[----:B------:R-:W-:Y:S01]  /*9b30*/  HADD2.F32 R35, -RZ, R29.H1_H1 ;  /* 0x3000001dff237230 */ /* 0x000fe20000004100 */
[----:B------:R-:W-:Y:S01]  /*9b40*/  LOP3.LUT R51, R51, 0xff000000, R15, 0xf8, !PT ;  /* 0xff00000033337812 */ /* 0x000fe200078ef80f */
[----:B------:R-:W-:Y:S01]  /*9b50*/  HADD2.F32 R50, -RZ, R48.H0_H0 ;  /* 0x20000030ff327230 */ /* 0x000fe20000004100 */
[----:B------:R-:W-:Y:S01]  /*9b60*/  F2FP.F16.E4M3.UNPACK_B R15, R34 ;  /* 0x00000022ff0f723e */ /* 0x000fe200020006ff */
[----:B------:R-:W-:-:S02]  /*9b70*/  HADD2.F32 R29, -RZ, R40.H0_H0 ;  /* 0x20000028ff1d7230 */ /* 0x000fc40000004100 */
[-C--:B------:R-:W-:Y:S01]  /*9b80*/  FMUL.FTZ R28, R28, R35.reuse ;  /* 0x000000231c1c7220 */ /* 0x080fe20000410000 */
[----:B------:R-:W-:Y:S01]  /*9b90*/  HADD2.F32 R32, -RZ, R45.H0_H0 ;  /* 0x2000002dff207230 */ /* 0x000fe20000004100 */
[----:B------:R-:W-:Y:S01]  /*9ba0*/  F2FP.F16.E4M3.UNPACK_B R34, R34.H1 ;  /* 0x00000022ff22723e */ /* 0x000fe200030006ff */
[----:B------:R-:W-:Y:S02]  /*9bb0*/  HADD2.F32 R31, -RZ, R39.H0_H0 ;  /* 0x20000027ff1f7230 */ /* 0x000fe40000004100 */
[C---:B------:R-:W-:Y:S01]  /*9bc0*/  FMUL.FTZ R52, R29.reuse, R50 ;  /* 0x000000321d347220 */ /* 0x040fe20000410000 */
[----:B------:R-:W-:Y:S02]  /*9bd0*/  HADD2.F32 R45, -RZ, R45.H1_H1 ;  /* 0x3000002dff2d7230 */ /* 0x000fe40000004100 */
[-C--:B------:R-:W-:Y:S01]  /*9be0*/  FMUL.FTZ R55, R29, R32.reuse ;  /* 0x000000201d377220 */ /* 0x080fe20000410000 */
[C---:B------:R-:W-:Y:S01]  /*9bf0*/  FFMA.FTZ R29, R26.reuse, R35, -R53 ;  /* 0x000000231a1d7223 */ /* 0x040fe20000010835 */
[----:B------:R-:W-:Y:S01]  /*9c00*/  FFMA.FTZ R26, R26, R49, R28 ;  /* 0x000000311a1a7223 */ /* 0x000fe2000001001c */
[C---:B------:R-:W-:Y:S01]  /*9c10*/  FFMA.FTZ R28, R31.reuse, R32, -R52 ;  /* 0x000000201f1c7223 */ /* 0x040fe20000010834 */
[----:B------:R-:W-:Y:S01]  /*9c20*/  FFMA.FTZ R31, R31, R50, R55 ;  /* 0x000000321f1f7223 */ /* 0x000fe20000010037 */
[----:B------:R-:W-:Y:S01]  /*9c30*/  F2FP.F16.E4M3.UNPACK_B R52, R51 ;  /* 0x00000033ff34723e */ /* 0x000fe200020006ff */
[----:B------:R-:W-:Y:S01]  /*9c40*/  HADD2.F32 R50, -RZ, R48.H1_H1 ;  /* 0x30000030ff327230 */ /* 0x000fe20000004100 */
[----:B------:R-:W-:Y:S01]  /*9c50*/  F2FP.F16.E4M3.UNPACK_B R48, R42 ;  /* 0x0000002aff30723e */ /* 0x000fe200020006ff */
[----:B------:R-:W-:Y:S01]  /*9c60*/  HADD2.F32 R40, -RZ, R40.H1_H1 ;  /* 0x30000028ff287230 */ /* 0x000fe20000004100 */
[-C--:B------:R-:W-:Y:S01]  /*9c70*/  F2FP.F16.E4M3.UNPACK_B R13, R30.reuse ;  /* 0x0000001eff0d723e */ /* 0x080fe200020006ff */
[----:B------:R-:W-:Y:S01]  /*9c80*/  HADD2.F32 R53, -RZ, R52.H0_H0 ;  /* 0x20000034ff357230 */ /* 0x000fe20000004100 */
[----:B------:R-:W-:Y:S01]  /*9c90*/  F2FP.F16.E4M3.UNPACK_B R30, R30.H1 ;  /* 0x0000001eff1e723e */ /* 0x000fe200030006ff */
[----:B------:R-:W-:-:S02]  /*9ca0*/  HADD2.F32 R35, -RZ, R44.H0_H0 ;  /* 0x2000002cff237230 */ /* 0x000fc40000004100 */
[C---:B------:R-:W-:Y:S01]  /*9cb0*/  FMUL.FTZ R54, R40.reuse, R50 ;  /* 0x0000003228367220 */ /* 0x040fe20000410000 */
[----:B------:R-:W-:Y:S02]  /*9cc0*/  HADD2.F32 R49, -RZ, R48.H0_H0 ;  /* 0x20000030ff317230 */ /* 0x000fe40000004100 */
[----:B------:R-:W-:Y:S01]  /*9cd0*/  FMUL.FTZ R55, R40, R45 ;  /* 0x0000002d28377220 */ /* 0x000fe20000410000 */
[----:B------:R-:W-:Y:S02]  /*9ce0*/  HADD2.F32 R39, -RZ, R39.H1_H1 ;  /* 0x30000027ff277230 */ /* 0x000fe40000004100 */
[C---:B------:R-:W-:Y:S01]  /*9cf0*/  FMUL.FTZ R57, R35.reuse, R53 ;  /* 0x0000003523397220 */ /* 0x040fe20000410000 */
[----:B------:R-:W-:Y:S02]  /*9d00*/  HADD2.F32 R32, -RZ, R43.H0_H0 ;  /* 0x2000002bff207230 */ /* 0x000fe40000004100 */
[----:B------:R-:W-:Y:S01]  /*9d10*/  FMUL.FTZ R56, R35, R49 ;  /* 0x0000003123387220 */ /* 0x000fe20000410000 */
[----:B------:R-:W-:-:S02]  /*9d20*/  HADD2.F32 R52, -RZ, R52.H1_H1 ;  /* 0x30000034ff347230 */ /* 0x000fc40000004100 */
[C---:B------:R-:W-:Y:S01]  /*9d30*/  FFMA.FTZ R35, R39.reuse, R45, -R54 ;  /* 0x0000002d27237223 */ /* 0x040fe20000010836 */
[----:B------:R-:W-:Y:S01]  /*9d40*/  FFMA.FTZ R40, R39, R50, R55 ;  /* 0x0000003227287223 */ /* 0x000fe20000010037 */
[C---:B------:R-:W-:Y:S01]  /*9d50*/  FFMA.FTZ R39, R32.reuse, R49, -R57 ;  /* 0x0000003120277223 */ /* 0x040fe20000010839 */
[----:B------:R-:W-:Y:S01]  /*9d60*/  HADD2.F32 R49, -RZ, R48.H1_H1 ;  /* 0x30000030ff317230 */ /* 0x000fe20000004100 */
[----:B------:R-:W-:Y:S01]  /*9d70*/  F2FP.F16.E4M3.UNPACK_B R54, R51.H1 ;  /* 0x00000033ff36723e */ /* 0x000fe200030006ff */
[----:B------:R-:W-:Y:S01]  /*9d80*/  HADD2.F32 R44, -RZ, R44.H1_H1 ;  /* 0x3000002cff2c7230 */ /* 0x000fe20000004100 */
[----:B------:R-:W-:Y:S01]  /*9d90*/  F2FP.F16.E4M3.UNPACK_B R48, R42.H1 ;  /* 0x0000002aff30723e */ /* 0x000fe200030006ff */
[----:B------:R-:W-:Y:S02]  /*9da0*/  HADD2.F32 R42, -RZ, R47.H0_H0 ;  /* 0x2000002fff2a7230 */ /* 0x000fe40000004100 */
[----:B------:R-:W-:Y:S01]  /*9db0*/  FFMA.FTZ R32, R32, R53, R56 ;  /* 0x0000003520207223 */ /* 0x000fe20000010038 */
        /* <DEDUP_REMOVED lines=12> */
[----:B------:R-:W-:Y:S01]  /*9e80*/  F2FP.F16.E4M3.UNPACK_B R53, R37.H1 ;  /* 0x00000025ff35723e */ /* 0x000fe200030006ff */
[----:B------:R-:W-:Y:S01]  /*9e90*/  FFMA.FTZ R45, R45, R51, R58 ;  /* 0x000000332d2d7223 */ /* 0x000fe2000001003a */
[----:B------:R-:W-:Y:S01]  /*9ea0*/  F2FP.F16.E4M3.UNPACK_B R50, R24.H1 ;  /* 0x00000018ff32723e */ /* 0x000fe200030006ff */
[----:B------:R-:W-:Y:S01]  /*9eb0*/  HADD2.F32 R51, -RZ, R48.H1_H1 ;  /* 0x30000030ff337230 */ /* 0x000fe20000004100 */
[----:B------:R-:W-:Y:S01]  /*9ec0*/  F2FP.SATFINITE.E4M3.F32.PACK_AB_MERGE_C R31, R40, R31, RZ ;  /* 0x0000001f281f723e */ /* 0x000fe200048070ff */
[----:B------:R-:W-:Y:S02]  /*9ed0*/  HADD2.F32 R48, -RZ, R47.H1_H1 ;  /* 0x3000002fff307230 */ /* 0x000fe40000004100 */
[----:B------:R-:W-:Y:S01]  /*9ee0*/  HADD2.F32 R54, -RZ, R53.H0_H0 ;  /* 0x20000035ff367230 */ /* 0x000fe20000004100 */
[----:B------:R-:W-:Y:S01]  /*9ef0*/  F2FP.SATFINITE.E4M3.F32.PACK_AB_MERGE_C R25, R26, R25, R31 ;  /* 0x000000191a19723e */ /* 0x000fe2000480701f */
[----:B------:R-:W-:-:S02]  /*9f00*/  HADD2.F32 R47, -RZ, R41.H0_H0 ;  /* 0x20000029ff2f7230 */ /* 0x000fc40000004100 */
[C---:B------:R-:W-:Y:S01]  /*9f10*/  FMUL.FTZ R59, R48.reuse, R55 ;  /* 0x00000037303b7220 */ /* 0x040fe20000410000 */
[----:B------:R-:W-:Y:S02]  /*9f20*/  HADD2.F32 R52, -RZ, R50.H0_H0 ;  /* 0x20000032ff347230 */ /* 0x000fe40000004100 */
[----:B------:R-:W-:Y:S01]  /*9f30*/  FMUL.FTZ R56, R48, R51 ;  /* 0x0000003330387220 */ /* 0x000fe20000410000 */
[----:B------:R-:W-:Y:S02]  /*9f40*/  HADD2.F32 R49, -RZ, R38.H0_H0 ;  /* 0x20000026ff317230 */ /* 0x000fe40000004100 */
[C---:B------:R-:W-:Y:S01]  /*9f50*/  FMUL.FTZ R48, R47.reuse, R54 ;  /* 0x000000362f307220 */ /* 0x040fe20000410000 */
[----:B------:R-:W-:Y:S02]  /*9f60*/  HADD2.F32 R46, -RZ, R46.H1_H1 ;  /* 0x3000002eff2e7230 */ /* 0x000fe40000004100 */
[----:B------:R-:W-:Y:S01]  /*9f70*/  FMUL.FTZ R57, R47, R52 ;  /* 0x000000342f397220 */ /* 0x000fe20000410000 */
[----:B------:R-:W-:-:S02]  /*9f80*/  HADD2.F32 R41, -RZ, R41.H1_H1 ;  /* 0x30000029ff297230 */ /* 0x000fc40000004100 */
[C---:B------:R-:W-:Y:S01]  /*9f90*/  FFMA.FTZ R48, R49.reuse, R52, -R48 ;  /* 0x0000003431307223 */ /* 0x040fe20000010830 */
[----:B------:R-:W-:Y:S01]  /*9fa0*/  F2FP.F16.E4M3.UNPACK_B R52, R37 ;  /* 0x00000025ff34723e */ /* 0x000fe200020006ff */
[----:B------:R-:W-:Y:S01]  /*9fb0*/  FFMA.FTZ R49, R49, R54, R57 ;  /* 0x0000003631317223 */ /* 0x000fe20000010039 */
[----:B------:R-:W-:Y:S02]  /*9fc0*/  HADD2.F32 R54, -RZ, R53.H1_H1 ;  /* 0x30000035ff367230 */ /* 0x000fe40000004100 */
[----:B------:R-:W-:Y:S01]  /*9fd0*/  FFMA.FTZ R47, R46, R51, -R59 ;  /* 0x000000332e2f7223 */ /* 0x000fe2000001083b */
[----:B------:R-:W-:Y:S01]  /*9fe0*/  HADD2.F32 R51, -RZ, R50.H1_H1 ;  /* 0x30000032ff337230 */ /* 0x000fe20000004100 */
[----:B------:R-:W-:Y:S01]  /*9ff0*/  F2FP.F16.E4M3.UNPACK_B R50, R24 ;  /* 0x00000018ff32723e */ /* 0x000fe200020006ff */
[----:B------:R-:W-:Y:S02]  /*a000*/  HADD2.F32 R38, -RZ, R38.H1_H1 ;  /* 0x30000026ff267230 */ /* 0x000fe40000004100 */
[----:B------:R-:W-:Y:S01]  /*a010*/  FMUL.FTZ R37, R41, R54 ;  /* 0x0000003629257220 */ /* 0x000fe20000410000 */
[----:B------:R-:W-:-:S02]  /*a020*/  HADD2.F32 R53, -RZ, R52.H0_H0 ;  /* 0x20000034ff357230 */ /* 0x000fc40000004100 */
[-C--:B------:R-:W-:Y:S01]  /*a030*/  FMUL.FTZ R41, R41, R51.reuse ;  /* 0x0000003329297220 */ /* 0x080fe20000410000 */
[----:B------:R-:W-:Y:S02]  /*a040*/  HADD2.F32 R24, -RZ, R33.H0_H0 ;  /* 0x20000021ff187230 */ /* 0x000fe40000004100 */
[C---:B------:R-:W-:Y:S01]  /*a050*/  FFMA.FTZ R37, R38.reuse, R51, -R37 ;  /* 0x0000003326257223 */ /* 0x040fe20000010825 */
[----:B------:R-:W-:Y:S02]  /*a060*/  HADD2.F32 R51, -RZ, R50.H0_H0 ;  /* 0x20000032ff337230 */ /* 0x000fe40000004100 */
[----:B------:R-:W-:Y:S01]  /*a070*/  FFMA.FTZ R38, R38, R54, R41 ;  /* 0x0000003626267223 */ /* 0x000fe20000010029 */
[----:B------:R-:W-:Y:S01]  /*a080*/  FFMA.FTZ R46, R46, R55, R56 ;  /* 0x000000372e2e7223 */ /* 0x000fe20000010038 */
[----:B------:R-:W-:Y:S02]  /*a090*/  HADD2.F32 R41, -RZ, R27.H0_H0 ;  /* 0x2000001bff297230 */ /* 0x000fe40000004100 */
[----:B------:R-:W-:Y:S01]  /*a0a0*/  FMUL.FTZ R54, R24, R53 ;  /* 0x0000003518367220 */ /* 0x000fe20000410000 */
[----:B------:R-:W-:-:S02]  /*a0b0*/  HADD2.F32 R52, -RZ, R52.H1_H1 ;  /* 0x30000034ff347230 */ /* 0x000fc40000004100 */
[-C--:B------:R-:W-:Y:S01]  /*a0c0*/  FMUL.FTZ R56, R24, R51.reuse ;  /* 0x0000003318387220 */ /* 0x080fe20000410000 */
[----:B------:R-:W-:Y:S02]  /*a0d0*/  HADD2.F32 R33, -RZ, R33.H1_H1 ;  /* 0x30000021ff217230 */ /* 0x000fe40000004100 */
[C---:B------:R-:W-:Y:S01]  /*a0e0*/  FFMA.FTZ R24, R41.reuse, R51, -R54 ;  /* 0x0000003329187223 */ /* 0x040fe20000010836 */
[----:B------:R-:W-:Y:S02]  /*a0f0*/  HADD2.F32 R50, -RZ, R50.H1_H1 ;  /* 0x30000032ff327230 */ /* 0x000fe40000004100 */
[----:B------:R-:W-:Y:S01]  /*a100*/  FFMA.FTZ R56, R41, R53, R56 ;  /* 0x0000003529387223 */ /* 0x000fe20000010038 */
[----:B------:R-:W-:Y:S01]  /*a110*/  HADD2.F32 R27, -RZ, R27.H1_H1 ;  /* 0x3000001bff1b7230 */ /* 0x000fe20000004100 */
[----:B------:R-:W-:Y:S01]  /*a120*/  F2FP.F16.E4M3.UNPACK_B R51, R12.H1 ;  /* 0x0000000cff33723e */ /* 0x000fe200030006ff */
[C---:B------:R-:W-:Y:S01]  /*a130*/  FMUL.FTZ R54, R33.reuse, R52 ;  /* 0x0000003421367220 */ /* 0x040fe20000410000 */
[----:B------:R-:W-:Y:S01]  /*a140*/  F2FP.F16.E4M3.UNPACK_B R41, R21.H1 ;  /* 0x00000015ff29723e */ /* 0x000fe200030006ff */
[----:B------:R-:W-:Y:S01]  /*a150*/  FMUL.FTZ R55, R33, R50 ;  /* 0x0000003221377220 */ /* 0x000fe20000410000 */
[----:B------:R-:W-:-:S02]  /*a160*/  HADD2.F32 R33, -RZ, R34.H0_H0 ;  /* 0x20000022ff217230 */ /* 0x000fc40000004100 */
[C---:B------:R-:W-:Y:S01]  /*a170*/  FFMA.FTZ R53, R27.reuse, R50, -R54 ;  /* 0x000000321b357223 */ /* 0x040fe20000010836 */
[----:B------:R-:W-:Y:S02]  /*a180*/  HADD2.F32 R54, -RZ, R51.H0_H0 ;  /* 0x20000033ff367230 */ /* 0x000fe40000004100 */
[----:B------:R-:W-:Y:S01]  /*a190*/  FFMA.FTZ R55, R27, R52, R55 ;  /* 0x000000341b377223 */ /* 0x000fe20000010037 */
[----:B------:R-:W-:Y:S01]  /*a1a0*/  HADD2.F32 R50, -RZ, R41.H0_H0 ;  /* 0x20000029ff327230 */ /* 0x000fe20000004100 */
[----:B------:R-:W-:Y:S01]  /*a1b0*/  F2FP.F16.E4M3.UNPACK_B R21, R21 ;  /* 0x00000015ff15723e */ /* 0x000fe200020006ff */
[----:B------:R-:W-:Y:S02]  /*a1c0*/  HADD2.F32 R51, -RZ, R51.H1_H1 ;  /* 0x30000033ff337230 */ /* 0x000fe40000004100 */
[C---:B------:R-:W-:Y:S01]  /*a1d0*/  FMUL.FTZ R52, R33.reuse, R54 ;  /* 0x0000003621347220 */ /* 0x040fe20000410000 */
[----:B------:R-:W-:Y:S02]  /*a1e0*/  HADD2.F32 R34, -RZ, R34.H1_H1 ;  /* 0x30000022ff227230 */ /* 0x000fe40000004100 */
[----:B------:R-:W-:Y:S01]  /*a1f0*/  FMUL.FTZ R58, R33, R50 ;  /* 0x00000032213a7220 */ /* 0x000fe20000410000 */
[----:B------:R-:W-:Y:S01]  /*a200*/  HADD2.F32 R41, -RZ, R41.H1_H1 ;  /* 0x30000029ff297230 */ /* 0x000fe20000004100 */
[----:B------:R-:W-:Y:S01]  /*a210*/  F2FP.F16.E4M3.UNPACK_B R12, R12 ;  /* 0x0000000cff0c723e */ /* 0x000fe200020006ff */
[----:B------:R-:W-:-:S02]  /*a220*/  HADD2.F32 R27, -RZ, R30.H0_H0 ;  /* 0x2000001eff1b7230 */ /* 0x000fc40000004100 */
[C---:B------:R-:W-:Y:S01]  /*a230*/  FMUL.FTZ R33, R34.reuse, R51 ;  /* 0x0000003322217220 */ /* 0x040fe20000410000 */
[----:B------:R-:W-:Y:S02]  /*a240*/  HADD2.F32 R30, -RZ, R30.H1_H1 ;  /* 0x3000001eff1e7230 */ /* 0x000fe40000004100 */
[----:B------:R-:W-:Y:S01]  /*a250*/  FMUL.FTZ R34, R34, R41 ;  /* 0x0000002922227220 */ /* 0x000fe20000410000 */
[----:B------:R-:W-:Y:S01]  /*a260*/  F2FP.SATFINITE.E4M3.F32.PACK_AB_MERGE_C R38, R38, R49, RZ ;  /* 0x000000312626723e */ /* 0x000fe200048070ff */
[C---:B------:R-:W-:Y:S01]  /*a270*/  FFMA.FTZ R58, R27.reuse, R54, R58 ;  /* 0x000000361b3a7223 */ /* 0x040fe2000001003a */
[----:B------:R-:W-:Y:S01]  /*a280*/  FFMA.FTZ R57, R27, R50, -R52 ;  /* 0x000000321b397223 */ /* 0x000fe20000010834 */
[C---:B------:R-:W-:Y:S01]  /*a290*/  FFMA.FTZ R54, R30.reuse, R41, -R33 ;  /* 0x000000291e367223 */ /* 0x040fe20000010821 */
[----:B------:R-:W-:Y:S01]  /*a2a0*/  FFMA.FTZ R51, R30, R51, R34 ;  /* 0x000000331e337223 */ /* 0x000fe20000010022 */
[--C-:B------:R-:W-:Y:S02]  /*a2b0*/  HADD2.F32 R27, -RZ, R21.reuse.H0_H0 ;  /* 0x20000015ff1b7230 */ /* 0x100fe40000004100 */
[----:B------:R-:W-:Y:S01]  /*a2c0*/  HADD2.F32 R30, -RZ, R21.H1_H1 ;  /* 0x30000015ff1e7230 */ /* 0x000fe20000004100 */
[----:B------:R-:W-:Y:S01]  /*a2d0*/  F2FP.SATFINITE.E4M3.F32.PACK_AB_MERGE_C R54, R54, R57, RZ ;  /* 0x000000393636723e */ /* 0x000fe200048070ff */
[----:B------:R-:W-:Y:S01]  /*a2e0*/  HADD2.F32 R21, -RZ, R15.H0_H0 ;  /* 0x2000000fff157230 */ /* 0x000fe20000004100 */
[----:B------:R-:W-:Y:S01]  /*a2f0*/  F2FP.SATFINITE.E4M3.F32.PACK_AB_MERGE_C R51, R51, R58, RZ ;  /* 0x0000003a3333723e */ /* 0x000fe200048070ff */
[----:B------:R-:W-:-:S02]  /*a300*/  HADD2.F32 R34, -RZ, R12.H1_H1 ;  /* 0x3000000cff227230 */ /* 0x000fc40000004100 */
[----:B------:R-:W-:Y:S02]  /*a310*/  HADD2.F32 R15, -RZ, R15.H1_H1 ;  /* 0x3000000fff0f7230 */ /* 0x000fe40000004100 */
[----:B------:R-:W-:Y:S01]  /*a320*/  FMUL.FTZ R50, R21, R27 ;  /* 0x0000001b15327220 */ /* 0x000fe20000410000 */
[----:B------:R-:W-:Y:S02]  /*a330*/  HADD2.F32 R33, -RZ, R12.H0_H0 ;  /* 0x2000000cff217230 */ /* 0x000fe40000004100 */
[--C-:B------:R-:W-:Y:S02]  /*a340*/  HADD2.F32 R12, -RZ, R13.reuse.H0_H0 ;  /* 0x2000000dff0c7230 */ /* 0x100fe40000004100 */
[C---:B------:R-:W-:Y:S01]  /*a350*/  FMUL.FTZ R52, R15.reuse, R34 ;  /* 0x000000220f347220 */ /* 0x040fe20000410000 */
[----:B------:R-:W-:Y:S02]  /*a360*/  HADD2.F32 R13, -RZ, R13.H1_H1 ;  /* 0x3000000dff0d7230 */ /* 0x000fe40000004100 */
[-C--:B------:R-:W-:Y:S01]  /*a370*/  FMUL.FTZ R15, R15, R30.reuse ;  /* 0x0000001e0f0f7220 */ /* 0x080fe20000410000 */
[-C--:B------:R-:W-:Y:S01]  /*a380*/  FMUL.FTZ R41, R21, R33.reuse ;  /* 0x0000002115297220 */ /* 0x080fe20000410000 */
[C---:B------:R-:W-:Y:S01]  /*a390*/  FFMA.FTZ R50, R12.reuse, R33, R50 ;  /* 0x000000210c327223 */ /* 0x040fe20000010032 */
[C---:B------:R-:W-:Y:S01]  /*a3a0*/  FFMA.FTZ R52, R13.reuse, R30, -R52 ;  /* 0x0000001e0d347223 */ /* 0x040fe20000010834 */
[----:B------:R-:W-:Y:S01]  /*a3b0*/  FFMA.FTZ R21, R13, R34, R15 ;  /* 0x000000220d157223 */ /* 0x000fe2000001000f */
[----:B------:R-:W-:Y:S01]  /*a3c0*/  FFMA.FTZ R41, R12, R27, -R41 ;  /* 0x0000001b0c297223 */ /* 0x000fe20000010829 */
[----:B------:R-:W-:-:S02]  /*a3d0*/  F2FP.SATFINITE.E4M3.F32.PACK_AB_MERGE_C R13, R35, R28, RZ ;  /* 0x0000001c230d723e */ /* 0x000fc400048070ff */
[----:B------:R-:W-:Y:S02]  /*a3e0*/  F2FP.SATFINITE.E4M3.F32.PACK_AB_MERGE_C R15, R47, R44, RZ ;  /* 0x0000002c2f0f723e */ /* 0x000fe400048070ff */
[----:B------:R-:W-:Y:S02]  /*a3f0*/  F2FP.SATFINITE.E4M3.F32.PACK_AB_MERGE_C R12, R37, R48, RZ ;  /* 0x00000030250c723e */ /* 0x000fe400048070ff */
[----:B------:R-:W-:Y:S02]  /*a400*/  F2FP.SATFINITE.E4M3.F32.PACK_AB_MERGE_C R27, R46, R45, RZ ;  /* 0x0000002d2e1b723e */ /* 0x000fe400048070ff */
[----:B------:R-:W-:Y:S02]  /*a410*/  F2FP.SATFINITE.E4M3.F32.PACK_AB_MERGE_C R13, R29, R14, R13 ;  /* 0x0000000e1d0d723e */ /* 0x000fe4000480700d */
[----:B------:R-:W-:Y:S02]  /*a420*/  F2FP.SATFINITE.E4M3.F32.PACK_AB_MERGE_C R15, R42, R39, R15 ;  /* 0x000000272a0f723e */ /* 0x000fe4000480700f */
[----:B------:R-:W-:-:S02]  /*a430*/  F2FP.SATFINITE.E4M3.F32.PACK_AB_MERGE_C R12, R53, R24, R12 ;  /* 0x00000018350c723e */ /* 0x000fc4000480700c */
[----:B------:R-:W-:Y:S02]  /*a440*/  F2FP.SATFINITE.E4M3.F32.PACK_AB_MERGE_C R14, R52, R41, R54 ;  /* 0x00000029340e723e */ /* 0x000fe40004807036 */
[----:B------:R-:W-:Y:S02]  /*a450*/  F2FP.SATFINITE.E4M3.F32.PACK_AB_MERGE_C R27, R43, R32, R27 ;  /* 0x000000202b1b723e */ /* 0x000fe4000480701b */
[----:B------:R-:W-:Y:S01]  /*a460*/  F2FP.SATFINITE.E4M3.F32.PACK_AB_MERGE_C R24, R55, R56, R38 ;  /* 0x000000383718723e */ /* 0x000fe20004807026 */
[----:B------:R3:W-:Y:S01]  /*a470*/  STS.128 [R20+0xf000], R12 ;  /* 0x00f0000c14007388 */ /* 0x0007e20000000c00 */
[----:B------:R-:W-:-:S05]  /*a480*/  F2FP.SATFINITE.E4M3.F32.PACK_AB_MERGE_C R26, R21, R50, R51 ;  /* 0x00000032151a723e */ /* 0x000fca0004807033 */
[----:B------:R3:W-:Y:S02]  /*a490*/  STS.128 [R0+0xf000], R24 ;  /* 0x00f0001800007388 */ /* 0x0007e40000000c00 */
.L_x_399:
[----:B------:R-:W-:Y:S05]  /*a4a0*/  BSYNC B1 ;  /* 0x0000000000017941 */ /* 0x000fea0003800000 */
.L_x_398:
[----:B------:R-:W-:Y:S05]  /*a4b0*/  @P1 BRA `(.L_x_388) ;  /* 0x0000000c00f81947 */ /* 0x000fea0003800000 */
[----:B---3-5:R-:W3:Y:S04]  /*a4c0*/  LDL R24, [R1+0x6c] ;  /* 0x00006c0001187983 */ /* 0x028ee80000100800 */
[----:B------:R-:W4:Y:S01]  /*a4d0*/  LDL R51, [R1+0x7c] ;  /* 0x00007c0001337983 */ /* 0x000f220000100800 */
[----:B------:R-:W-:Y:S02]  /*a4e0*/  SHF.R.U32.HI R0, RZ, 0x8, R8 ;  /* 0x00000008ff007819 */ /* 0x000fe40000011608 */
[----:B------:R-:W-:Y:S02]  /*a4f0*/  LOP3.LUT R13, R8, 0xff, RZ, 0xc0, !PT ;  /* 0x000000ff080d7812 */ /* 0x000fe400078ec0ff */
[----:B------:R-:W-:Y:S02]  /*a500*/  LOP3.LUT R0, R0, 0xff, RZ, 0xc0, !PT ;  /* 0x000000ff00007812 */ /* 0x000fe400078ec0ff */
[----:B--2---:R-:W-:-:S02]  /*a510*/  SHF.R.U32.HI R21, RZ, 0x8, R9 ;  /* 0x00000008ff157819 */ /* 0x004fc40000011609 */
[----:B------:R-:W-:Y:S02]  /*a520*/  SHF.R.U32.HI R20, RZ, 0x8, R4 ;  /* 0x00000008ff147819 */ /* 0x000fe40000011604 */
[----:B------:R-:W-:Y:S02]  /*a530*/  PRMT R28, R0, 0x7604, R13 ;  /* 0x00007604001c7816 */ /* 0x000fe4000000000d */
[----:B------:R-:W-:Y:S02]  /*a540*/  LOP3.LUT R15, R9, 0xff, RZ, 0xc0, !PT ;  /* 0x000000ff090f7812 */ /* 0x000fe400078ec0ff */
[----:B------:R-:W-:Y:S02]  /*a550*/  LOP3.LUT R0, R21, 0xff, RZ, 0xc0, !PT ;  /* 0x000000ff15007812 */ /* 0x000fe400078ec0ff */
[----:B------:R-:W-:Y:S02]  /*a560*/  LOP3.LUT R27, R4, 0xff, RZ, 0xc0, !PT ;  /* 0x000000ff041b7812 */ /* 0x000fe400078ec0ff */
[----:B------:R-:W-:-:S02]  /*a570*/  LOP3.LUT R20, R20, 0xff, RZ, 0xc0, !PT ;  /* 0x000000ff14147812 */ /* 0x000fc400078ec0ff */
[----:B------:R-:W-:Y:S02]  /*a580*/  PRMT R21, R0, 0x7604, R15 ;  /* 0x0000760400157816 */ /* 0x000fe4000000000f */
[----:B0-----:R-:W-:Y:S02]  /*a590*/  PRMT R33, R20, 0x7604, R27 ;  /* 0x0000760414217816 */ /* 0x001fe4000000001b */
[----:B------:R-:W-:Y:S02]  /*a5a0*/  SHF.R.U32.HI R14, RZ, 0x8, R11 ;  /* 0x00000008ff0e7819 */ /* 0x000fe4000001160b */
[----:B------:R-:W-:Y:S02]  /*a5b0*/  SHF.R.U32.HI R12, RZ, 0x8, R10 ;  /* 0x00000008ff0c7819 */ /* 0x000fe4000001160a */
[----:B------:R-:W-:Y:S02]  /*a5c0*/  LOP3.LUT R25, R11, 0xff, RZ, 0xc0, !PT ;  /* 0x000000ff0b197812 */ /* 0x000fe400078ec0ff */
[----:B------:R-:W-:-:S02]  /*a5d0*/  LOP3.LUT R14, R14, 0xff, RZ, 0xc0, !PT ;  /* 0x000000ff0e0e7812 */ /* 0x000fc400078ec0ff */
[----:B------:R-:W-:Y:S02]  /*a5e0*/  SHF.R.U32.HI R26, RZ, 0x8, R6 ;  /* 0x00000008ff1a7819 */ /* 0x000fe40000011606 */
[----:B------:R-:W-:Y:S02]  /*a5f0*/  LOP3.LUT R13, R10, 0xff, RZ, 0xc0, !PT ;  /* 0x000000ff0a0d7812 */ /* 0x000fe400078ec0ff */
[----:B------:R-:W-:Y:S02]  /*a600*/  LOP3.LUT R12, R12, 0xff, RZ, 0xc0, !PT ;  /* 0x000000ff0c0c7812 */ /* 0x000fe400078ec0ff */
[----:B------:R-:W-:Y:S02]  /*a610*/  PRMT R32, R14, 0x7604, R25 ;  /* 0x000076040e207816 */ /* 0x000fe40000000019 */
[----:B------:R-:W-:Y:S02]  /*a620*/  LOP3.LUT R25, R5, 0xff, RZ, 0xc0, !PT ;  /* 0x000000ff05197812 */ /* 0x000fe400078ec0ff */
[----:B------:R-:W-:-:S02]  /*a630*/  LOP3.LUT R27, R6, 0xff, RZ, 0xc0, !PT ;  /* 0x000000ff061b7812 */ /* 0x000fc400078ec0ff */
[----:B------:R-:W-:Y:S02]  /*a640*/  LOP3.LUT R26, R26, 0xff, RZ, 0xc0, !PT ;  /* 0x000000ff1a1a7812 */ /* 0x000fe400078ec0ff */
[----:B------:R-:W-:Y:S02]  /*a650*/  PRMT R30, R12, 0x7604, R13 ;  /* 0x000076040c1e7816 */ /* 0x000fe4000000000d */
[----:B------:R-:W-:Y:S02]  /*a660*/  PRMT R39, R26, 0x7604, R27 ;  /* 0x000076041a277816 */ /* 0x000fe4000000001b */
[----:B------:R-:W-:Y:S02]  /*a670*/  SHF.R.U32.HI R31, RZ, 0x8, R7 ;  /* 0x00000008ff1f7819 */ /* 0x000fe40000011607 */
[----:B------:R-:W-:Y:S02]  /*a680*/  LOP3.LUT R29, R7, 0xff, RZ, 0xc0, !PT ;  /* 0x000000ff071d7812 */ /* 0x000fe400078ec0ff */
[----:B---3--:R-:W-:-:S02]  /*a690*/  LEA.HI R3, R3, R24, RZ, 0x1c ;  /* 0x0000001803037211 */ /* 0x008fc400078fe0ff */
[----:B------:R-:W-:Y:S02]  /*a6a0*/  SHF.R.U32.HI R24, RZ, 0x8, R5 ;  /* 0x00000008ff187819 */ /* 0x000fe40000011605 */
[C---:B------:R-:W-:Y:S01]  /*a6b0*/  LEA.HI R0, R3.reuse, R3, RZ, 0x1 ;  /* 0x0000000303007211 */ /* 0x040fe200078f08ff */
[----:B------:R-:W-:Y:S01]  /*a6c0*/  IMAD.SHL.U32 R20, R3, 0x10, RZ ;  /* 0x0000001003147824 */ /* 0x000fe200078e00ff */
[----:B------:R-:W-:Y:S01]  /*a6d0*/  LOP3.LUT R24, R24, 0xff, RZ, 0xc0, !PT ;  /* 0x000000ff18187812 */ /* 0x000fe200078ec0ff */
[----:B----4-:R-:W0:Y:S01]  /*a6e0*/  LDS.128 R12, [R51+0xf000] ;  /* 0x00f00000330c7984 */ /* 0x010e220000000c00 */
[----:B------:R-:W-:Y:S02]  /*a6f0*/  SHF.R.S32.HI R0, RZ, 0x1, R0 ;  /* 0x00000001ff007819 */ /* 0x000fe40000011400 */
[----:B------:R-:W-:Y:S02]  /*a700*/  LOP3.LUT R20, R157, 0x10, R20, 0xf8, !PT ;  /* 0x000000109d147812 */ /* 0x000fe400078ef814 */
[----:B-1----:R-:W-:Y:S01]  /*a710*/  PRMT R37, R24, 0x7604, R25 ;  /* 0x0000760418257816 */ /* 0x002fe20000000019 */
[----:B------:R-:W-:Y:S01]  /*a720*/  IMAD R3, R0, 0x1800, R61 ;  /* 0x0000180000037824 */ /* 0x000fe200078e023d */
[----:B------:R-:W-:-:S02]  /*a730*/  LOP3.LUT R0, R20, R60, RZ, 0x3c, !PT ;  /* 0x0000003c14007212 */ /* 0x000fc400078e3cff */
[----:B------:R-:W-:Y:S02]  /*a740*/  LOP3.LUT R20, R31, 0xff, RZ, 0xc0, !PT ;  /* 0x000000ff1f147812 */ /* 0x000fe400078ec0ff */
[----:B------:R-:W-:Y:S02]  /*a750*/  IADD3 R0, R16, R3, R0 ;  /* 0x0000000310007210 */ /* 0x000fe40007ffe000 */
[----:B------:R-:W-:Y:S02]  /*a760*/  SHF.R.U32.HI R3, RZ, 0x10, R8 ;  /* 0x00000010ff037819 */ /* 0x000fe40000011608 */
[----:B------:R-:W-:Y:S01]  /*a770*/  PRMT R41, R20, 0x7604, R29 ;  /* 0x0000760414297816 */ /* 0x000fe2000000001d */
[----:B------:R-:W1:Y:S01]  /*a780*/  LDS.128 R24, [R0+0xf000] ;  /* 0x00f0000000187984 */ /* 0x000e620000000c00 */
[----:B------:R-:W-:Y:S02]  /*a790*/  SHF.R.U32.HI R20, RZ, 0x10, R9 ;  /* 0x00000010ff147819 */ /* 0x000fe40000011609 */
[----:B------:R-:W-:-:S02]  /*a7a0*/  SHF.R.U32.HI R29, RZ, 0x10, R10 ;  /* 0x00000010ff1d7819 */ /* 0x000fc4000001160a */
[----:B------:R-:W-:Y:S02]  /*a7b0*/  LOP3.LUT R3, R3, 0xff, RZ, 0xc0, !PT ;  /* 0x000000ff03037812 */ /* 0x000fe400078ec0ff */
[----:B------:R-:W-:Y:S02]  /*a7c0*/  LOP3.LUT R20, R20, 0xff, RZ, 0xc0, !PT ;  /* 0x000000ff14147812 */ /* 0x000fe400078ec0ff */
[----:B------:R-:W-:Y:S02]  /*a7d0*/  LOP3.LUT R29, R29, 0xff, RZ, 0xc0, !PT ;  /* 0x000000ff1d1d7812 */ /* 0x000fe400078ec0ff */
[----:B------:R-:W-:Y:S02]  /*a7e0*/  PRMT R3, R3, 0x7054, R28 ;  /* 0x0000705403037816 */ /* 0x000fe4000000001c */
[----:B------:R-:W-:Y:S02]  /*a7f0*/  SHF.R.U32.HI R28, RZ, 0x10, R5 ;  /* 0x00000010ff1c7819 */ /* 0x000fe40000011605 */
[----:B------:R-:W-:-:S02]  /*a800*/  SHF.R.U32.HI R31, RZ, 0x10, R11 ;  /* 0x00000010ff1f7819 */ /* 0x000fc4000001160b */
[----:B------:R-:W-:Y:S02]  /*a810*/  PRMT R21, R20, 0x7054, R21 ;  /* 0x0000705414157816 */ /* 0x000fe40000000015 */
[----:B------:R-:W-:Y:S02]  /*a820*/  PRMT R29, R29, 0x7054, R30 ;  /* 0x000070541d1d7816 */ /* 0x000fe4000000001e */
[----:B------:R-:W-:Y:S02]  /*a830*/  SHF.R.U32.HI R20, RZ, 0x10, R4 ;  /* 0x00000010ff147819 */ /* 0x000fe40000011604 */
[----:B------:R-:W-:Y:S02]  /*a840*/  SHF.R.U32.HI R30, RZ, 0x10, R6 ;  /* 0x00000010ff1e7819 */ /* 0x000fe40000011606 */
[----:B------:R-:W-:Y:S02]  /*a850*/  LOP3.LUT R28, R28, 0xff, RZ, 0xc0, !PT ;  /* 0x000000ff1c1c7812 */ /* 0x000fe400078ec0ff */
[----:B------:R-:W-:-:S02]  /*a860*/  LOP3.LUT R31, R31, 0xff, RZ, 0xc0, !PT ;  /* 0x000000ff1f1f7812 */ /* 0x000fc400078ec0ff */
[----:B------:R-:W-:Y:S02]  /*a870*/  LOP3.LUT R20, R20, 0xff, RZ, 0xc0, !PT ;  /* 0x000000ff14147812 */ /* 0x000fe400078ec0ff */
[----:B------:R-:W-:Y:S02]  /*a880*/  LOP3.LUT R30, R30, 0xff, RZ, 0xc0, !PT ;  /* 0x000000ff1e1e7812 */ /* 0x000fe400078ec0ff */
[----:B------:R-:W-:Y:S02]  /*a890*/  PRMT R37, R28, 0x7054, R37 ;  /* 0x000070541c257816 */ /* 0x000fe40000000025 */
[----:B------:R-:W-:Y:S02]  /*a8a0*/  PRMT R31, R31, 0x7054, R32 ;  /* 0x000070541f1f7816 */ /* 0x000fe40000000020 */
[----:B------:R-:W-:Y:S02]  /*a8b0*/  PRMT R35, R20, 0x7054, R33 ;  /* 0x0000705414237816 */ /* 0x000fe40000000021 */
[----:B------:R-:W-:-:S02]  /*a8c0*/  PRMT R39, R30, 0x7054, R39 ;  /* 0x000070541e277816 */ /* 0x000fc40000000027 */
        /* <DEDUP_REMOVED lines=9> */
[----:B------:R-:W-:Y:S02]  /*a960*/  F2FP.F16.E4M3.UNPACK_B R39, R38 ;  /* 0x00000026ff27723e */ /* 0x000fe400020006ff */
[----:B-1----:R-:W-:Y:S02]  /*a970*/  F2FP.F16.E4M3.UNPACK_B R12, R25 ;  /* 0x00000019ff0c723e */ /* 0x002fe400020006ff */
[-C--:B------:R-:W-:Y:S01]  /*a980*/  F2FP.F16.E4M3.UNPACK_B R20, R13.reuse ;  /* 0x0000000dff14723e */ /* 0x080fe200020006ff */
[--C-:B------:R-:W-:Y:S01]  /*a990*/  HADD2.F32 R40, -RZ, R39.reuse.H0_H0 ;  /* 0x20000027ff287230 */ /* 0x100fe20000004100 */
[----:B------:R-:W-:Y:S01]  /*a9a0*/  F2FP.F16.E4M3.UNPACK_B R29, R13.H1 ;  /* 0x0000000dff1d723e */ /* 0x000fe200030006ff */
[----:B------:R-:W-:Y:S01]  /*a9b0*/  HADD2.F32 R6, -RZ, R12.H0_H0 ;  /* 0x2000000cff067230 */ /* 0x000fe20000004100 */
[----:B------:R-:W-:Y:S01]  /*a9c0*/  SHF.R.U32.HI R32, RZ, 0x10, R7 ;  /* 0x00000010ff207819 */ /* 0x000fe20000011607 */
[----:B------:R-:W-:Y:S01]  /*a9d0*/  HADD2.F32 R9, -RZ, R20.H0_H0 ;  /* 0x20000014ff097230 */ /* 0x000fe20000004100 */
[----:B------:R-:W-:Y:S01]  /*a9e0*/  F2FP.F16.E4M3.UNPACK_B R13, R33 ;  /* 0x00000021ff0d723e */ /* 0x000fe200020006ff */
[----:B------:R-:W-:Y:S01]  /*a9f0*/  HADD2.F32 R39, -RZ, R39.H1_H1 ;  /* 0x30000027ff277230 */ /* 0x000fe20000004100 */
[----:B------:R-:W-:Y:S01]  /*aa00*/  LOP3.LUT R32, R32, 0xff, RZ, 0xc0, !PT ;  /* 0x000000ff20207812 */ /* 0x000fe200078ec0ff */
[----:B------:R-:W-:Y:S01]  /*aa10*/  HADD2.F32 R12, -RZ, R12.H1_H1 ;  /* 0x3000000cff0c7230 */ /* 0x000fe20000004100 */
[-C--:B------:R-:W-:Y:S01]  /*aa20*/  F2FP.F16.E4M3.UNPACK_B R30, R15.reuse ;  /* 0x0000000fff1e723e */ /* 0x080fe200020006ff */
[----:B------:R-:W-:Y:S01]  /*aa30*/  HADD2.F32 R20, -RZ, R20.H1_H1 ;  /* 0x30000014ff147230 */ /* 0x000fe20000004100 */
[----:B------:R-:W-:Y:S01]  /*aa40*/  F2FP.F16.E4M3.UNPACK_B R35, R15.H1 ;  /* 0x0000000fff23723e */ /* 0x000fe200030006ff */
[----:B------:R-:W-:Y:S01]  /*aa50*/  HADD2.F32 R15, -RZ, R13.H0_H0 ;  /* 0x2000000dff0f7230 */ /* 0x000fe20000004100 */
[-C--:B------:R-:W-:Y:S01]  /*aa60*/  F2FP.F16.E4M3.UNPACK_B R21, R24.reuse ;  /* 0x00000018ff15723e */ /* 0x080fe200020006ff */
[----:B------:R-:W-:Y:S01]  /*aa70*/  FMUL.FTZ R43, R12, R39 ;  /* 0x000000270c2b7220 */ /* 0x000fe20000410000 */
[----:B------:R-:W-:Y:S01]  /*aa80*/  F2FP.F16.E4M3.UNPACK_B R31, R24.H1 ;  /* 0x00000018ff1f723e */ /* 0x000fe200030006ff */
[----:B------:R-:W-:Y:S01]  /*aa90*/  FMUL.FTZ R24, R6, R40 ;  /* 0x0000002806187220 */ /* 0x000fe20000410000 */
[----:B------:R-:W-:-:S02]  /*aaa0*/  PRMT R41, R32, 0x7054, R41 ;  /* 0x0000705420297816 */ /* 0x000fc40000000029 */
[-C--:B------:R-:W-:Y:S02]  /*aab0*/  F2FP.F16.E4M3.UNPACK_B R32, R27.reuse ;  /* 0x0000001bff20723e */ /* 0x080fe400020006ff */
[----:B------:R-:W-:Y:S01]  /*aac0*/  F2FP.F16.E4M3.UNPACK_B R37, R27.H1 ;  /* 0x0000001bff25723e */ /* 0x000fe200030006ff */
[-C--:B------:R-:W-:Y:S01]  /*aad0*/  FMUL.FTZ R27, R6, R15.reuse ;  /* 0x0000000f061b7220 */ /* 0x080fe20000410000 */
[C---:B------:R-:W-:Y:S01]  /*aae0*/  FFMA.FTZ R6, R9.reuse, R15, -R24 ;  /* 0x0000000f09067223 */ /* 0x040fe20000010818 */
[----:B------:R-:W-:Y:S01]  /*aaf0*/  F2FP.F16.E4M3.UNPACK_B R25, R25.H1 ;  /* 0x00000019ff19723e */ /* 0x000fe200030006ff */
[----:B------:R-:W-:Y:S01]  /*ab00*/  HADD2.F32 R15, -RZ, R13.H1_H1 ;  /* 0x3000000dff0f7230 */ /* 0x000fe20000004100 */
[----:B------:R-:W-:Y:S01]  /*ab10*/  F2FP.F16.E4M3.UNPACK_B R38, R38.H1 ;  /* 0x00000026ff26723e */ /* 0x000fe200030006ff */
[----:B------:R-:W-:Y:S01]  /*ab20*/  FFMA.FTZ R9, R9, R40, R27 ;  /* 0x0000002809097223 */ /* 0x000fe2000001001b */
[----:B------:R-:W-:Y:S01]  /*ab30*/  F2FP.F16.E4M3.UNPACK_B R33, R33.H1 ;  /* 0x00000021ff21723e */ /* 0x000fe200030006ff */
[----:B------:R-:W-:-:S02]  /*ab40*/  HADD2.F32 R13, -RZ, R25.H0_H0 ;  /* 0x20000019ff0d7230 */ /* 0x000fc40000004100 */
[----:B------:R-:W-:Y:S01]  /*ab50*/  FMUL.FTZ R12, R12, R15 ;  /* 0x0000000f0c0c7220 */ /* 0x000fe20000410000 */
[--C-:B------:R-:W-:Y:S01]  /*ab60*/  HADD2.F32 R40, -RZ, R38.reuse.H0_H0 ;  /* 0x20000026ff287230 */ /* 0x100fe20000004100 */
[----:B------:R-:W-:Y:S01]  /*ab70*/  LOP3.LUT R41, R41, 0xff000000, R7, 0xf8, !PT ;  /* 0xff00000029297812 */ /* 0x000fe200078ef807 */
[----:B------:R-:W-:Y:S02]  /*ab80*/  HADD2.F32 R27, -RZ, R33.H0_H0 ;  /* 0x20000021ff1b7230 */ /* 0x000fe40000004100 */
[----:B------:R-:W-:Y:S01]  /*ab90*/  FFMA.FTZ R12, R20, R39, R12 ;  /* 0x00000027140c7223 */ /* 0x000fe2000001000c */
[----:B------:R-:W-:Y:S02]  /*aba0*/  HADD2.F32 R24, -RZ, R29.H0_H0 ;  /* 0x2000001dff187230 */ /* 0x000fe40000004100 */
[----:B------:R-:W-:Y:S01]  /*abb0*/  FMUL.FTZ R45, R13, R40 ;  /* 0x000000280d2d7220 */ /* 0x000fe20000410000 */
[----:B------:R-:W-:Y:S01]  /*abc0*/  F2FP.F16.E4M3.UNPACK_B R42, R41 ;  /* 0x00000029ff2a723e */ /* 0x000fe200020006ff */
[----:B------:R-:W-:-:S02]  /*abd0*/  HADD2.F32 R39, -RZ, R38.H1_H1 ;  /* 0x30000026ff277230 */ /* 0x000fc40000004100 */
[----:B------:R-:W-:Y:S01]  /*abe0*/  FMUL.FTZ R47, R13, R27 ;  /* 0x0000001b0d2f7220 */ /* 0x000fe20000410000 */
[----:B------:R-:W-:Y:S01]  /*abf0*/  F2FP.F16.E4M3.UNPACK_B R38, R34 ;  /* 0x00000022ff26723e */ /* 0x000fe200020006ff */
[----:B------:R-:W-:Y:S01]  /*ac00*/  FFMA.FTZ R13, R20, R15, -R43 ;  /* 0x0000000f140d7223 */ /* 0x000fe2000001082b */
[C---:B------:R-:W-:Y:S01]  /*ac10*/  FFMA.FTZ R15, R24.reuse, R27, -R45 ;  /* 0x0000001b180f7223 */ /* 0x040fe2000001082d */
[----:B------:R-:W-:Y:S01]  /*ac20*/  FFMA.FTZ R20, R24, R40, R47 ;  /* 0x0000002818147223 */ /* 0x000fe2000001002f */
[----:B------:R-:W-:Y:S01]  /*ac30*/  HADD2.F32 R44, -RZ, R42.H0_H0 ;  /* 0x2000002aff2c7230 */ /* 0x000fe20000004100 */
[-C--:B------:R-:W-:Y:S01]  /*ac40*/  F2FP.F16.E4M3.UNPACK_B R7, R26.reuse ;  /* 0x0000001aff07723e */ /* 0x080fe200020006ff */
[----:B------:R-:W-:Y:S01]  /*ac50*/  HADD2.F32 R27, -RZ, R32.H0_H0 ;  /* 0x20000020ff1b7230 */ /* 0x000fe20000004100 */
[----:B------:R-:W-:Y:S01]  /*ac60*/  F2FP.F16.E4M3.UNPACK_B R26, R26.H1 ;  /* 0x0000001aff1a723e */ /* 0x000fe200030006ff */
[----:B------:R-:W-:Y:S01]  /*ac70*/  HADD2.F32 R40, -RZ, R38.H0_H0 ;  /* 0x20000026ff287230 */ /* 0x000fe20000004100 */
[----:B------:R-:W-:Y:S01]  /*ac80*/  F2FP.F16.E4M3.UNPACK_B R5, R14 ;  /* 0x0000000eff05723e */ /* 0x000fe200020006ff */
[----:B------:R-:W-:-:S02]  /*ac90*/  HADD2.F32 R24, -RZ, R25.H1_H1 ;  /* 0x30000019ff187230 */ /* 0x000fc40000004100 */
[C---:B------:R-:W-:Y:S01]  /*aca0*/  FMUL.FTZ R50, R27.reuse, R44 ;  /* 0x0000002c1b327220 */ /* 0x040fe20000410000 */
[----:B------:R-:W-:Y:S02]  /*acb0*/  HADD2.F32 R33, -RZ, R33.H1_H1 ;  /* 0x30000021ff217230 */ /* 0x000fe40000004100 */
[----:B------:R-:W-:Y:S01]  /*acc0*/  FMUL.FTZ R43, R27, R40 ;  /* 0x000000281b2b7220 */ /* 0x000fe20000410000 */
[----:B------:R-:W-:Y:S02]  /*acd0*/  HADD2.F32 R25, -RZ, R30.H0_H0 ;  /* 0x2000001eff197230 */ /* 0x000fe40000004100 */
[C---:B------:R-:W-:Y:S01]  /*ace0*/  FMUL.FTZ R46, R24.reuse, R39 ;  /* 0x00000027182e7220 */ /* 0x040fe20000410000 */
[----:B------:R-:W-:Y:S02]  /*acf0*/  HADD2.F32 R29, -RZ, R29.H1_H1 ;  /* 0x3000001dff1d7230 */ /* 0x000fe40000004100 */
[----:B------:R-:W-:Y:S01]  /*ad00*/  FMUL.FTZ R48, R24, R33 ;  /* 0x0000002118307220 */ /* 0x000fe20000410000 */
[----:B------:R-:W-:-:S02]  /*ad10*/  HADD2.F32 R32, -RZ, R32.H1_H1 ;  /* 0x30000020ff207230 */ /* 0x000fc40000004100 */
[C---:B------:R-:W-:Y:S01]  /*ad20*/  FFMA.FTZ R27, R25.reuse, R40, -R50 ;  /* 0x00000028191b7223 */ /* 0x040fe20000010832 */
[----:B------:R-:W-:Y:S01]  /*ad30*/  FFMA.FTZ R25, R25, R44, R43 ;  /* 0x0000002c19197223 */ /* 0x000fe2000001002b */
[C---:B------:R-:W-:Y:S01]  /*ad40*/  FFMA.FTZ R24, R29.reuse, R33, -R46 ;  /* 0x000000211d187223 */ /* 0x040fe2000001082e */
[----:B------:R-:W-:Y:S01]  /*ad50*/  F2FP.F16.E4M3.UNPACK_B R44, R41.H1 ;  /* 0x00000029ff2c723e */ /* 0x000fe200030006ff */
[----:B------:R-:W-:Y:S01]  /*ad60*/  FFMA.FTZ R29, R29, R39, R48 ;  /* 0x000000271d1d7223 */ /* 0x000fe20000010030 */
[----:B------:R-:W-:Y:S01]  /*ad70*/  HADD2.F32 R39, -RZ, R38.H1_H1 ;  /* 0x30000026ff277230 */ /* 0x000fe20000004100 */
[----:B------:R-:W-:Y:S01]  /*ad80*/  F2FP.F16.E4M3.UNPACK_B R38, R34.H1 ;  /* 0x00000022ff26723e */ /* 0x000fe200030006ff */
[----:B------:R-:W-:Y:S01]  /*ad90*/  HADD2.F32 R41, -RZ, R42.H1_H1 ;  /* 0x3000002aff297230 */ /* 0x000fe20000004100 */
[----:B------:R-:W-:Y:S01]  /*ada0*/  F2FP.F16.E4M3.UNPACK_B R14, R14.H1 ;  /* 0x0000000eff0e723e */ /* 0x000fe200030006ff */
[----:B------:R-:W-:Y:S02]  /*adb0*/  HADD2.F32 R42, -RZ, R44.H0_H0 ;  /* 0x2000002cff2a7230 */ /* 0x000fe40000004100 */
[----:B------:R-:W-:Y:S01]  /*adc0*/  FMUL.FTZ R46, R32, R39 ;  /* 0x00000027202e7220 */ /* 0x000fe20000410000 */
[----:B------:R-:W-:-:S02]  /*add0*/  HADD2.F32 R33, -RZ, R37.H0_H0 ;  /* 0x20000025ff217230 */ /* 0x000fc40000004100 */
[----:B------:R-:W-:Y:S01]  /*ade0*/  FMUL.FTZ R43, R32, R41 ;  /* 0x00000029202b7220 */ /* 0x000fe20000410000 */
[----:B------:R-:W-:Y:S01]  /*adf0*/  HADD2.F32 R30, -RZ, R30.H1_H1 ;  /* 0x3000001eff1e7230 */ /* 0x000fe20000004100 */
[----:B------:R-:W-:Y:S01]  /*ae00*/  F2FP.SATFINITE.E4M3.F32.PACK_AB_MERGE_C R20, R29, R20, RZ ;  /* 0x000000141d14723e */ /* 0x000fe200048070ff */
[--C-:B------:R-:W-:Y:S02]  /*ae10*/  HADD2.F32 R40, -RZ, R38.reuse.H0_H0 ;  /* 0x20000026ff287230 */ /* 0x100fe40000004100 */
[C---:B------:R-:W-:Y:S01]  /*ae20*/  FMUL.FTZ R45, R33.reuse, R42 ;  /* 0x0000002a212d7220 */ /* 0x040fe20000410000 */
[----:B------:R-:W-:Y:S02]  /*ae30*/  HADD2.F32 R34, -RZ, R35.H0_H0 ;  /* 0x20000023ff227230 */ /* 0x000fe40000004100 */
[C---:B------:R-:W-:Y:S01]  /*ae40*/  FFMA.FTZ R32, R30.reuse, R39, -R43 ;  /* 0x000000271e207223 */ /* 0x040fe2000001082b */
[----:B------:R-:W-:Y:S01]  /*ae50*/  FFMA.FTZ R30, R30, R41, R46 ;  /* 0x000000291e1e7223 */ /* 0x000fe2000001002e */
[----:B------:R-:W-:Y:S01]  /*ae60*/  FMUL.FTZ R47, R33, R40 ;  /* 0x00000028212f7220 */ /* 0x000fe20000410000 */
[----:B------:R-:W-:-:S02]  /*ae70*/  HADD2.F32 R41, -RZ, R38.H1_H1 ;  /* 0x30000026ff297230 */ /* 0x000fc40000004100 */
[C---:B------:R-:W-:Y:S01]  /*ae80*/  FFMA.FTZ R33, R34.reuse, R40, -R45 ;  /* 0x0000002822217223 */ /* 0x040fe2000001082d */
[----:B------:R-:W-:Y:S01]  /*ae90*/  F2FP.F16.E4M3.UNPACK_B R43, R11.H1 ;  /* 0x0000000bff2b723e */ /* 0x000fe200030006ff */
[----:B------:R-:W-:Y:S01]  /*aea0*/  HADD2.F32 R45, -RZ, R44.H1_H1 ;  /* 0x3000002cff2d7230 */ /* 0x000fe20000004100 */
[----:B------:R-:W-:Y:S01]  /*aeb0*/  F2FP.F16.E4M3.UNPACK_B R40, R8.H1 ;  /* 0x00000008ff28723e */ /* 0x000fe200030006ff */
[----:B------:R-:W-:Y:S02]  /*aec0*/  HADD2.F32 R38, -RZ, R37.H1_H1 ;  /* 0x30000025ff267230 */ /* 0x000fe40000004100 */
[----:B------:R-:W-:Y:S01]  /*aed0*/  FFMA.FTZ R34, R34, R42, R47 ;  /* 0x0000002a22227223 */ /* 0x000fe2000001002f */
[----:B------:R-:W-:Y:S01]  /*aee0*/  HADD2.F32 R35, -RZ, R35.H1_H1 ;  /* 0x30000023ff237230 */ /* 0x000fe20000004100 */
[----:B------:R-:W-:Y:S01]  /*aef0*/  F2FP.SATFINITE.E4M3.F32.PACK_AB_MERGE_C R9, R12, R9, R20 ;  /* 0x000000090c09723e */ /* 0x000fe20004807014 */
[----:B------:R-:W-:Y:S02]  /*af00*/  HADD2.F32 R44, -RZ, R43.H0_H0 ;  /* 0x2000002bff2c7230 */ /* 0x000fe40000004100 */
[----:B------:R-:W-:Y:S01]  /*af10*/  FMUL.FTZ R48, R38, R45 ;  /* 0x0000002d26307220 */ /* 0x000fe20000410000 */
[----:B------:R-:W-:-:S02]  /*af20*/  HADD2.F32 R37, -RZ, R31.H0_H0 ;  /* 0x2000001fff257230 */ /* 0x000fc40000004100 */
[-C--:B------:R-:W-:Y:S01]  /*af30*/  FMUL.FTZ R50, R38, R41.reuse ;  /* 0x0000002926327220 */ /* 0x080fe20000410000 */
[----:B------:R-:W-:Y:S02]  /*af40*/  HADD2.F32 R42, -RZ, R40.H0_H0 ;  /* 0x20000028ff2a7230 */ /* 0x000fe40000004100 */
[----:B------:R-:W-:Y:S01]  /*af50*/  FFMA.FTZ R38, R35, R41, -R48 ;  /* 0x0000002923267223 */ /* 0x000fe20000010830 */
[----:B------:R-:W-:Y:S02]  /*af60*/  HADD2.F32 R39, -RZ, R28.H0_H0 ;  /* 0x2000001cff277230 */ /* 0x000fe40000004100 */
[C---:B------:R-:W-:Y:S01]  /*af70*/  FMUL.FTZ R46, R37.reuse, R44 ;  /* 0x0000002c252e7220 */ /* 0x040fe20000410000 */
[----:B------:R-:W-:Y:S02]  /*af80*/  HADD2.F32 R43, -RZ, R43.H1_H1 ;  /* 0x3000002bff2b7230 */ /* 0x000fe40000004100 */
[----:B------:R-:W-:Y:S01]  /*af90*/  FMUL.FTZ R47, R37, R42 ;  /* 0x0000002a252f7220 */ /* 0x000fe20000410000 */
[----:B------:R-:W-:-:S02]  /*afa0*/  HADD2.F32 R31, -RZ, R31.H1_H1 ;  /* 0x3000001fff1f7230 */ /* 0x000fc40000004100 */
[----:B------:R-:W-:Y:S01]  /*afb0*/  FFMA.FTZ R37, R39, R42, -R46 ;  /* 0x0000002a27257223 */ /* 0x000fe2000001082e */
[----:B------:R-:W-:Y:S02]  /*afc0*/  HADD2.F32 R41, -RZ, R40.H1_H1 ;  /* 0x30000028ff297230 */ /* 0x000fe40000004100 */
[----:B------:R-:W-:Y:S01]  /*afd0*/  FFMA.FTZ R35, R35, R45, R50 ;  /* 0x0000002d23237223 */ /* 0x000fe20000010032 */
[----:B------:R-:W-:Y:S01]  /*afe0*/  F2FP.F16.E4M3.UNPACK_B R42, R11 ;  /* 0x0000000bff2a723e */ /* 0x000fe200020006ff */
[----:B------:R-:W-:Y:S01]  /*aff0*/  HADD2.F32 R28, -RZ, R28.H1_H1 ;  /* 0x3000001cff1c7230 */ /* 0x000fe20000004100 */
[----:B------:R-:W-:Y:S01]  /*b000*/  F2FP.F16.E4M3.UNPACK_B R40, R8 ;  /* 0x00000008ff28723e */ /* 0x000fe200020006ff */
[C---:B------:R-:W-:Y:S01]  /*b010*/  FMUL.FTZ R45, R31.reuse, R43 ;  /* 0x0000002b1f2d7220 */ /* 0x040fe20000410000 */
[----:B------:R-:W-:Y:S01]  /*b020*/  FMUL.FTZ R8, R31, R41 ;  /* 0x000000291f087220 */ /* 0x000fe20000410000 */
[----:B------:R-:W-:Y:S02]  /*b030*/  HADD2.F32 R31, -RZ, R42.H0_H0 ;  /* 0x2000002aff1f7230 */ /* 0x000fe40000004100 */
[----:B------:R-:W-:Y:S01]  /*b040*/  FFMA.FTZ R39, R39, R44, R47 ;  /* 0x0000002c27277223 */ /* 0x000fe2000001002f */
[----:B------:R-:W-:-:S02]  /*b050*/  HADD2.F32 R11, -RZ, R21.H0_H0 ;  /* 0x20000015ff0b7230 */ /* 0x000fc40000004100 */
[C---:B------:R-:W-:Y:S01]  /*b060*/  FFMA.FTZ R46, R28.reuse, R41, -R45 ;  /* 0x000000291c2e7223 */ /* 0x040fe2000001082d */
[----:B------:R-:W-:Y:S01]  /*b070*/  FFMA.FTZ R48, R28, R43, R8 ;  /* 0x0000002b1c307223 */ /* 0x000fe20000010008 */
[----:B------:R-:W-:Y:S02]  /*b080*/  HADD2.F32 R28, -RZ, R40.H0_H0 ;  /* 0x20000028ff1c7230 */ /* 0x000fe40000004100 */
[----:B------:R-:W-:Y:S02]  /*b090*/  HADD2.F32 R8, -RZ, R10.H0_H0 ;  /* 0x2000000aff087230 */ /* 0x000fe40000004100 */
[C---:B------:R-:W-:Y:S01]  /*b0a0*/  FMUL.FTZ R41, R11.reuse, R31 ;  /* 0x0000001f0b297220 */ /* 0x040fe20000410000 */
[----:B------:R-:W-:Y:S02]  /*b0b0*/  HADD2.F32 R42, -RZ, R42.H1_H1 ;  /* 0x3000002aff2a7230 */ /* 0x000fe40000004100 */
[----:B------:R-:W-:Y:S01]  /*b0c0*/  FMUL.FTZ R11, R11, R28 ;  /* 0x0000001c0b0b7220 */ /* 0x000fe20000410000 */
[----:B------:R-:W-:-:S02]  /*b0d0*/  HADD2.F32 R21, -RZ, R21.H1_H1 ;  /* 0x30000015ff157230 */ /* 0x000fc40000004100 */
[C---:B------:R-:W-:Y:S01]  /*b0e0*/  FFMA.FTZ R43, R8.reuse, R28, -R41 ;  /* 0x0000001c082b7223 */ /* 0x040fe20000010829 */
[----:B------:R-:W-:Y:S01]  /*b0f0*/  HADD2.F32 R40, -RZ, R40.H1_H1 ;  /* 0x30000028ff287230 */ /* 0x000fe20000004100 */
[----:B------:R-:W-:Y:S01]  /*b100*/  F2FP.F16.E4M3.UNPACK_B R28, R4.H1 ;  /* 0x00000004ff1c723e */ /* 0x000fe200030006ff */
[----:B------:R-:W-:Y:S02]  /*b110*/  HADD2.F32 R10, -RZ, R10.H1_H1 ;  /* 0x3000000aff0a7230 */ /* 0x000fe40000004100 */
[C---:B------:R-:W-:Y:S01]  /*b120*/  FMUL.FTZ R41, R21.reuse, R42 ;  /* 0x0000002a15297220 */ /* 0x040fe20000410000 */
[----:B------:R-:W-:Y:S01]  /*b130*/  FFMA.FTZ R44, R8, R31, R11 ;  /* 0x0000001f082c7223 */ /* 0x000fe2000001000b */
[-C--:B------:R-:W-:Y:S01]  /*b140*/  F2FP.F16.E4M3.UNPACK_B R8, R3.reuse.H1 ;  /* 0x00000003ff08723e */ /* 0x080fe200030006ff */
[-C--:B------:R-:W-:Y:S01]  /*b150*/  FMUL.FTZ R21, R21, R40.reuse ;  /* 0x0000002815157220 */ /* 0x080fe20000410000 */
[----:B------:R-:W-:Y:S01]  /*b160*/  FFMA.FTZ R40, R10, R40, -R41 ;  /* 0x000000280a287223 */ /* 0x000fe20000010829 */
[----:B------:R-:W-:Y:S01]  /*b170*/  HADD2.F32 R31, -RZ, R28.H0_H0 ;  /* 0x2000001cff1f7230 */ /* 0x000fe20000004100 */
[----:B------:R-:W-:Y:S01]  /*b180*/  F2FP.F16.E4M3.UNPACK_B R3, R3 ;  /* 0x00000003ff03723e */ /* 0x000fe200020006ff */
[----:B------:R-:W-:-:S02]  /*b190*/  HADD2.F32 R11, -RZ, R26.H0_H0 ;  /* 0x2000001aff0b7230 */ /* 0x000fc40000004100 */
[----:B------:R-:W-:Y:S01]  /*b1a0*/  FFMA.FTZ R45, R10, R42, R21 ;  /* 0x0000002a0a2d7223 */ /* 0x000fe20000010015 */
[--C-:B------:R-:W-:Y:S02]  /*b1b0*/  HADD2.F32 R10, -RZ, R8.reuse.H0_H0 ;  /* 0x20000008ff0a7230 */ /* 0x100fe40000004100 */
[----:B------:R-:W-:Y:S02]  /*b1c0*/  HADD2.F32 R21, -RZ, R8.H1_H1 ;  /* 0x30000008ff157230 */ /* 0x000fe40000004100 */
[C---:B------:R-:W-:Y:S01]  /*b1d0*/  FMUL.FTZ R47, R11.reuse, R31 ;  /* 0x0000001f0b2f7220 */ /* 0x040fe20000410000 */
[----:B------:R-:W-:Y:S02]  /*b1e0*/  HADD2.F32 R8, -RZ, R14.H0_H0 ;  /* 0x2000000eff087230 */ /* 0x000fe40000004100 */
[----:B------:R-:W-:Y:S01]  /*b1f0*/  FMUL.FTZ R11, R11, R10 ;  /* 0x0000000a0b0b7220 */ /* 0x000fe20000410000 */
[----:B------:R-:W-:Y:S02]  /*b200*/  HADD2.F32 R41, -RZ, R28.H1_H1 ;  /* 0x3000001cff297230 */ /* 0x000fe40000004100 */
[----:B------:R-:W-:-:S02]  /*b210*/  HADD2.F32 R26, -RZ, R26.H1_H1 ;  /* 0x3000001aff1a7230 */ /* 0x000fc40000004100 */
[C---:B------:R-:W-:Y:S01]  /*b220*/  FFMA.FTZ R31, R8.reuse, R31, R11 ;  /* 0x0000001f081f7223 */ /* 0x040fe2000001000b */
[----:B------:R-:W-:Y:S01]  /*b230*/  HADD2.F32 R14, -RZ, R14.H1_H1 ;  /* 0x3000000eff0e7230 */ /* 0x000fe20000004100 */
[----:B------:R-:W-:Y:S01]  /*b240*/  F2FP.F16.E4M3.UNPACK_B R11, R4 ;  /* 0x00000004ff0b723e */ /* 0x000fe200020006ff */
[----:B------:R-:W-:Y:S01]  /*b250*/  FFMA.FTZ R47, R8, R10, -R47 ;  /* 0x0000000a082f7223 */ /* 0x000fe2000001082f */
[C---:B------:R-:W-:Y:S01]  /*b260*/  FMUL.FTZ R49, R26.reuse, R41 ;  /* 0x000000291a317220 */ /* 0x040fe20000410000 */
[-C--:B------:R-:W-:Y:S01]  /*b270*/  FMUL.FTZ R26, R26, R21.reuse ;  /* 0x000000151a1a7220 */ /* 0x080fe20000410000 */
[----:B------:R-:W-:Y:S02]  /*b280*/  HADD2.F32 R8, -RZ, R3.H0_H0 ;  /* 0x20000003ff087230 */ /* 0x000fe40000004100 */
[C---:B------:R-:W-:Y:S01]  /*b290*/  FFMA.FTZ R42, R14.reuse, R21, -R49 ;  /* 0x000000150e2a7223 */ /* 0x040fe20000010831 */
[----:B------:R-:W-:Y:S01]  /*b2a0*/  FFMA.FTZ R50, R14, R41, R26 ;  /* 0x000000290e327223 */ /* 0x000fe2000001001a */
[----:B------:R-:W-:-:S02]  /*b2b0*/  HADD2.F32 R14, -RZ, R11.H0_H0 ;  /* 0x2000000bff0e7230 */ /* 0x000fc40000004100 */
[----:B------:R-:W-:Y:S01]  /*b2c0*/  HADD2.F32 R4, -RZ, R7.H0_H0 ;  /* 0x20000007ff047230 */ /* 0x000fe20000004100 */
[----:B------:R-:W-:Y:S01]  /*b2d0*/  F2FP.SATFINITE.E4M3.F32.PACK_AB_MERGE_C R42, R42, R47, RZ ;  /* 0x0000002f2a2a723e */ /* 0x000fe200048070ff */
[----:B------:R-:W-:Y:S01]  /*b2e0*/  HADD2.F32 R26, -RZ, R11.H1_H1 ;  /* 0x3000000bff1a7230 */ /* 0x000fe20000004100 */
[----:B------:R-:W-:Y:S01]  /*b2f0*/  F2FP.SATFINITE.E4M3.F32.PACK_AB_MERGE_C R31, R50, R31, RZ ;  /* 0x0000001f321f723e */ /* 0x000fe200048070ff */
[----:B------:R-:W-:Y:S02]  /*b300*/  HADD2.F32 R7, -RZ, R7.H1_H1 ;  /* 0x30000007ff077230 */ /* 0x000fe40000004100 */
[C---:B------:R-:W-:Y:S01]  /*b310*/  FMUL.FTZ R28, R4.reuse, R14 ;  /* 0x0000000e041c7220 */ /* 0x040fe20000410000 */
[----:B------:R-:W-:Y:S02]  /*b320*/  HADD2.F32 R10, -RZ, R3.H1_H1 ;  /* 0x30000003ff0a7230 */ /* 0x000fe40000004100 */
[----:B------:R-:W-:Y:S01]  /*b330*/  FMUL.FTZ R11, R4, R8 ;  /* 0x00000008040b7220 */ /* 0x000fe20000410000 */
[----:B------:R-:W-:-:S02]  /*b340*/  HADD2.F32 R3, -RZ, R5.H0_H0 ;  /* 0x20000005ff037230 */ /* 0x000fc40000004100 */
[C---:B------:R-:W-:Y:S01]  /*b350*/  FMUL.FTZ R4, R7.reuse, R26 ;  /* 0x0000001a07047220 */ /* 0x040fe20000410000 */
[----:B------:R-:W-:Y:S02]  /*b360*/  HADD2.F32 R5, -RZ, R5.H1_H1 ;  /* 0x30000005ff057230 */ /* 0x000fe40000004100 */
[----:B------:R-:W-:Y:S01]  /*b370*/  FMUL.FTZ R7, R7, R10 ;  /* 0x0000000a07077220 */ /* 0x000fe20000410000 */
        /* <DEDUP_REMOVED lines=18> */
.L_x_388:
[----:B------:R-:W-:Y:S05]  /*b4a0*/  BSYNC B0 ;  /* 0x0000000000007941 */ /* 0x000fea0003800000 */
.L_x_381:
[----:B------:R-:W-:Y:S01]  /*b4b0*/  @!PT LDS RZ, [RZ] ;  /* 0x00000000fffff984 */ /* 0x000fe20000000800 */
[----:B------:R-:W-:Y:S01]  /*b4c0*/  @!PT LDS RZ, [RZ] ;  /* 0x00000000fffff984 */ /* 0x000fe20000000800 */
[----:B------:R-:W-:Y:S01]  /*b4d0*/  @!PT LDS RZ, [RZ] ;  /* 0x00000000fffff984 */ /* 0x000fe20000000800 */
[----:B------:R-:W-:Y:S01]  /*b4e0*/  @!PT LDS RZ, [RZ] ;  /* 0x00000000fffff984 */ /* 0x000fe20000000800 */
[----:B------:R1:W-:Y:S06]  /*b4f0*/  MEMBAR.ALL.CTA ;  /* 0x0000000000007992 */ /* 0x0003ec0000008000 */
[----:B-1----:R-:W1:Y:S01]  /*b500*/  FENCE.VIEW.ASYNC.S ;  /* 0x00000000000073c6 */ /* 0x002e620000000000 */
[----:B------:R-:W-:Y:S05]  /*b510*/  WARPSYNC.ALL ;  /* 0x0000000000007948 */ /* 0x000fea0003800000 */
[----:B-1----:R-:W-:Y:S06]  /*b520*/  BAR.SYNC.DEFER_BLOCKING 0xd, 0x180 ;  /* 0x0346000000007b1d */ /* 0x002fec0000010000 */
.L_x_378:
[----:B------:R-:W-:-:S13]  /*b530*/  ISETP.NE.AND P0, PT, R155, 0x3, PT ;  /* 0x000000039b00780c */ /* 0x000fda0003f05270 */
[----:B------:R-:W-:Y:S05]  /*b540*/  @!P0 BRA `(.L_x_400) ;  /* 0x0000000000048947 */ /* 0x000fea0003800000 */
[----:B------:R-:W-:Y:S01]  /*b550*/  BPT.TRAP 0x1 ;  /* 0x000000040000795c */ /* 0x000fe20000300000 */
.L_x_400:
[----:B01----:R-:W-:Y:S01]  /*b560*/  IMAD R3, R154, 0x8, R16 ;  /* 0x000000089a037824 */ /* 0x003fe200078e0210 */
[----:B---345:R-:W-:-:S04]  /*b570*/  SHF.L.U32 R6, R156, 0x1f, RZ ;  /* 0x0000001f9c067819 */ /* 0x038fc800000006ff */
[----:B------:R0:W1:Y:S01]  /*b580*/  SYNCS.PHASECHK.TRANS64.TRYWAIT P1, [R3+URZ+0x19c30], R6 ;  /* 0x019c3006030075a7 */ /* 0x000062000802017f */
[----:B------:R-:W-:Y:S05]  /*b590*/  @!P0 BRA `(.L_x_401) ;  /* 0x0000000000048947 */ /* 0x000fea0003800000 */
[----:B------:R-:W-:Y:S01]  /*b5a0*/  BPT.TRAP 0x1 ;  /* 0x000000040000795c */ /* 0x000fe20000300000 */
.L_x_401:
[----:B------:R-:W-:Y:S01]  /*b5b0*/  VIADD R0, R16, 0x13800 ;  /* 0x0001380010007836 */ /* 0x000fe20000000000 */
[----:B------:R-:W-:Y:S01]  /*b5c0*/  LOP3.LUT R4, R36, 0x10000, RZ, 0xfc, !PT ;  /* 0x0001000024047812 */ /* 0x000fe200078efcff */
[----:B------:R-:W-:-:S03]  /*b5d0*/  IMAD.MOV.U32 R5, RZ, RZ, -0x3ffffff0 ;  /* 0xc0000010ff057424 */ /* 0x000fc600078e00ff */
[----:B------:R-:W-:-:S04]  /*b5e0*/  SHF.R.U32.HI R0, RZ, 0x4, R0 ;  /* 0x00000004ff007819 */ /* 0x000fc80000011600 */
[----:B------:R-:W-:-:S04]  /*b5f0*/  LOP3.LUT R0, R0, 0x3fff, RZ, 0xc0, !PT ;  /* 0x00003fff00007812 */ /* 0x000fc800078ec0ff */
[----:B------:R-:W-:-:S05]  /*b600*/  LOP3.LUT R0, R0, 0x10000, RZ, 0xfc, !PT ;  /* 0x0001000000007812 */ /* 0x000fca00078efcff */
[----:B------:R3:W-:Y:S01]  /*b610*/  STL [R1+0x20], R0 ;  /* 0x0000200001007387 */ /* 0x0007e20000100800 */
[----:B-1----:R-:W-:Y:S05]  /*b620*/  @P1 BRA `(.L_x_402) ;  /* 0x0000000000081947 */ /* 0x002fea0003800000 */
[----:B------:R-:W1:Y:S02]  /*b630*/  SYNCS.PHASECHK.TRANS64.TRYWAIT P1, [R3+URZ+0x19c30], R6 ;  /* 0x019c3006030075a7 */ /* 0x000e64000802017f */
[----:B-1----:R-:W-:Y:S05]  /*b640*/  @!P1 BRA `(.L_x_403) ;  /* 0x000000f000909947 */ /* 0x002fea0003800000 */
.L_x_402:
[----:B------:R-:W0:Y:S01]  /*b650*/  LDL R8, [R1+0x20] ;  /* 0x0000200001087983 */ /* 0x000e220000100800 */
[----:B------:R-:W-:Y:S01]  /*b660*/  IMAD.MOV.U32 R7, RZ, RZ, -0x3ffffff0 ;  /* 0xc0000010ff077424 */ /* 0x000fe200078e00ff */
[----:B------:R-:W-:Y:S05]  /*b670*/  WARPSYNC.ALL ;  /* 0x0000000000007948 */ /* 0x000fea0003800000 */
[C---:B------:R-:W-:Y:S01]  /*b680*/  R2UR UR4, R4.reuse ;  /* 0x00000000040472ca */ /* 0x040fe200000e0000 */
[----:B---3--:R-:W3:Y:S01]  /*b690*/  LDL R0, [R1+0x34] ;  /* 0x0000340001007983 */ /* 0x008ee20000100800 */
[----:B------:R-:W-:Y:S01]  /*b6a0*/  R2UR UR5, R5 ;  /* 0x00000000050572ca */ /* 0x000fe200000e0000 */
[----:B------:R-:W-:Y:S01]  /*b6b0*/  WARPGROUP.ARRIVE ;  /* 0x00000000000079c5 */ /* 0x000fe20000000000 */
[----:B------:R-:W-:Y:S01]  /*b6c0*/  R2UR UR7, R7 ;  /* 0x00000000070772ca */ /* 0x000fe200000e0000 */
[----:B------:R-:W-:Y:S01]  /*b6d0*/  VIADD R12, R4, 0x180 ;  /* 0x00000180040c7836 */ /* 0x000fe20000000000 */
[----:B------:R-:W-:Y:S01]  /*b6e0*/  P2R R10, PR, RZ, 0x1 ;  /* 0x00000001ff0a7803 */ /* 0x000fe20000000000 */
[----:B------:R-:W-:-:S02]  /*b6f0*/  IMAD.MOV.U32 R13, RZ, RZ, -0x3ffffff0 ;  /* 0xc0000010ff0d7424 */ /* 0x000fc400078e00ff */
[----:B------:R-:W4:Y:S01]  /*b700*/  S2R R90, SR_TID.X ;  /* 0x00000000005a7919 */ /* 0x000f220000002100 */
[----:B------:R-:W-:Y:S02]  /*b710*/  IMAD.MOV.U32 R9, RZ, RZ, -0x3ffffff0 ;  /* 0xc0000010ff097424 */ /* 0x000fe400078e00ff */
[----:B------:R-:W-:Y:S01]  /*b720*/  VIADD R20, R4, 0x300 ;  /* 0x0000030004147836 */ /* 0x000fe20000000000 */
[----:B------:R5:W-:Y:S01]  /*b730*/  STL.64 [R1], R12 ;  /* 0x0000000c01007387 */ /* 0x000be20000100a00 */
[----:B--2---:R-:W-:Y:S02]  /*b740*/  IMAD.MOV.U32 R21, RZ, RZ, -0x3ffffff0 ;  /* 0xc0000010ff157424 */ /* 0x004fe400078e00ff */
[----:B------:R-:W-:Y:S01]  /*b750*/  IMAD.MOV.U32 R7, RZ, RZ, -0x3ffffff0 ;  /* 0xc0000010ff077424 */ /* 0x000fe200078e00ff */
[----:B----4-:R-:W-:Y:S01]  /*b760*/  LOP3.LUT R90, R90, 0x7f, RZ, 0xc0, !PT ;  /* 0x0000007f5a5a7812 */ /* 0x010fe200078ec0ff */
[----:B01----:R-:W-:-:S04]  /*b770*/  IMAD R6, R154, 0x300, R8 ;  /* 0x000003009a067824 */ /* 0x003fc800078e0208 */
[C---:B------:R-:W-:Y:S01]  /*b780*/  VIADD R8, R6.reuse, 0x100 ;  /* 0x0000010006087836 */ /* 0x040fe20000000000 */
[C---:B------:R-:W-:Y:S01]  /*b790*/  R2UR UR6, R6.reuse ;  /* 0x00000000060672ca */ /* 0x040fe200000e0000 */
[----:B------:R-:W-:Y:S01]  /*b7a0*/  VIADD R6, R6, 0x200 ;  /* 0x0000020006067836 */ /* 0x000fe20000000000 */
[----:B---3--:R-:W-:-:S11]  /*b7b0*/  IADD3 R89, R89, 0x80, -R0 ;  /* 0x0000008059597810 */ /* 0x008fd60007ffe800 */
[----:B------:R-:W-:Y:S01]  /*b7c0*/  QGMMA.64x128x32.F32.E4M3.E4M3 R24, gdesc[UR4], RZ, !UPT, gsb0 ;  /* 0x01e00000041879f3 */ /* 0x000fe2000c0008ff */
[----:B------:R-:W-:Y:S02]  /*b7d0*/  R2UR UR4, R12 ;  /* 0x000000000c0472ca */ /* 0x000fe400000e0000 */
[----:B------:R-:W-:Y:S02]  /*b7e0*/  R2UR UR5, R13 ;  /* 0x000000000d0572ca */ /* 0x000fe400000e0000 */
[----:B------:R-:W-:Y:S02]  /*b7f0*/  R2UR UR6, R8 ;  /* 0x00000000080672ca */ /* 0x000fe400000e0000 */
[----:B------:R-:W-:Y:S01]  /*b800*/  R2UR UR7, R9 ;  /* 0x00000000090772ca */ /* 0x000fe200000e0000 */
[----:B------:R-:W-:Y:S02]  /*b810*/  WARPGROUP.DEPBAR.LE gsb0, 0x0 ;  /* 0x00008000000079c5 */ /* 0x000fe40000010000 */
[----:B------:R-:W-:-:S10]  /*b820*/  WARPGROUP.ARRIVE ;  /* 0x00000000000079c5 */ /* 0x000fd40000000000 */
[----:B------:R-:W-:Y:S01]  /*b830*/  QGMMA.64x128x32.F32.E4M3.E4M3 R24, gdesc[UR4], R24, gsb0 ;  /* 0x01e00000041879f3 */ /* 0x000fe20008000818 */
[----:B------:R-:W-:Y:S02]  /*b840*/  R2UR UR4, R20 ;  /* 0x00000000140472ca */ /* 0x000fe400000e0000 */
[----:B------:R-:W-:Y:S02]  /*b850*/  R2UR UR5, R21 ;  /* 0x00000000150572ca */ /* 0x000fe400000e0000 */
[----:B------:R-:W-:Y:S01]  /*b860*/  R2UR UR6, R6 ;  /* 0x00000000060672ca */ /* 0x000fe200000e0000 */
[----:B------:R-:W-:Y:S01]  /*b870*/  IMAD R6, R88, -0x80, R89 ;  /* 0xffffff8058067824 */ /* 0x000fe200078e0259 */
[----:B------:R-:W-:-:S04]  /*b880*/  R2UR UR7, R7 ;  /* 0x00000000070772ca */ /* 0x000fc800000e0000 */
[C---:B------:R-:W-:Y:S02]  /*b890*/  ISETP.GT.AND P4, PT, R6.reuse, RZ, PT ;  /* 0x000000ff0600720c */ /* 0x040fe40003f84270 */
[C---:B------:R-:W-:Y:S02]  /*b8a0*/  ISETP.GT.AND P3, PT, R6.reuse, 0x1, PT ;  /* 0x000000010600780c */ /* 0x040fe40003f64270 */
[C---:B------:R-:W-:Y:S02]  /*b8b0*/  ISETP.GT.AND P1, PT, R6.reuse, 0x8, PT ;  /* 0x000000080600780c */ /* 0x040fe40003f24270 */
[C---:B------:R-:W-:Y:S02]  /*b8c0*/  ISETP.GT.AND P2, PT, R6.reuse, 0x9, PT ;  /* 0x000000090600780c */ /* 0x040fe40003f44270 */
[C---:B------:R-:W-:Y:S02]  /*b8d0*/  ISETP.GT.AND P6, PT, R6.reuse, 0x10, PT ;  /* 0x000000100600780c */ /* 0x040fe40003fc4270 */
[----:B------:R-:W-:-:S02]  /*b8e0*/  ISETP.GT.AND P5, PT, R6, 0x11, PT ;  /* 0x000000110600780c */ /* 0x000fc40003fa4270 */
[----:B------:R-:W-:Y:S01]  /*b8f0*/  ISETP.GT.AND P0, PT, R6, 0x59, PT ;  /* 0x000000590600780c */ /* 0x000fe20003f04270 */
[----:B------:R-:W-:Y:S02]  /*b900*/  WARPGROUP.DEPBAR.LE gsb0, 0x0 ;  /* 0x00008000000079c5 */ /* 0x000fe40000010000 */
[----:B------:R-:W-:-:S06]  /*b910*/  WARPGROUP.ARRIVE ;  /* 0x00000000000079c5 */ /* 0x000fcc0000000000 */
        /* <DEDUP_REMOVED lines=8> */
[----:B-----5:R-:W-:Y:S02]  /*b9a0*/  FSEL R13, R32, -INF , P6 ;  /* 0xff800000200d7808 */ /* 0x020fe40003000000 */
        /* <DEDUP_REMOVED lines=10> */
[C---:B------:R-:W-:Y:S02]  /*ba50*/  ISETP.GT.AND P1, PT, R6.reuse, 0x20, PT ;  /* 0x000000200600780c */ /* 0x040fe40003f24270 */
        /* <DEDUP_REMOVED lines=76> */
[----:B------:R-:W-:Y:S02]  /*bf20*/  FSEL R77, R77, -INF , P2 ;  /* 0xff8000004d4d7808 */ /* 0x000fe40001000000 */
[----:B------:R-:W-:Y:S02]  /*bf30*/  FMNMX.FTZ R0, R127, R0, !PT ;  /* 0x000000007f007209 */ /* 0x000fe40007810000 */
[----:B------:R-:W-:Y:S02]  /*bf40*/  ISETP.GT.AND P3, PT, R6, 0x70, PT ;  /* 0x000000700600780c */ /* 0x000fe40003f64270 */
[----:B------:R-:W-:Y:S02]  /*bf50*/  FSEL R119, R62, -INF , P4 ;  /* 0xff8000003e777808 */ /* 0x000fe40002000000 */
[----:B------:R-:W-:Y:S02]  /*bf60*/  FSEL R129, R80, -INF , P3 ;  /* 0xff80000050817808 */ /* 0x000fe40001800000 */
[----:B------:R-:W-:-:S02]  /*bf70*/  FMNMX.FTZ R0, R77, R0, !PT ;  /* 0x000000004d007209 */ /* 0x000fc40007810000 */
[C---:B------:R-:W-:Y:S02]  /*bf80*/  ISETP.GT.AND P4, PT, R6.reuse, 0x71, PT ;  /* 0x000000710600780c */ /* 0x040fe40003f84270 */
[----:B------:R-:W-:Y:S02]  /*bf90*/  FMNMX.FTZ R0, R129, R0, !PT ;  /* 0x0000000081007209 */ /* 0x000fe40007810000 */
[----:B------:R-:W-:Y:S02]  /*bfa0*/  FSEL R131, R81, -INF , P4 ;  /* 0xff80000051837808 */ /* 0x000fe40002000000 */
        /* <DEDUP_REMOVED lines=10> */
[----:B------:R-:W0:Y:S01]  /*c050*/  SHFL.BFLY PT, R133, R12, 0x2, 0x1f ;  /* 0x0c401f000c857f89 */ /* 0x000e2200000e0000 */
[C---:B------:R-:W-:Y:S02]  /*c060*/  ISETP.GT.AND P2, PT, R6.reuse, 0x58, PT ;  /* 0x000000580600780c */ /* 0x040fe40003f44270 */
[C---:B------:R-:W-:Y:S02]  /*c070*/  ISETP.GT.AND P1, PT, R6.reuse, 0x59, PT ;  /* 0x000000590600780c */ /* 0x040fe40003f24270 */
[----:B------:R-:W-:Y:S02]  /*c080*/  ISETP.GT.AND P0, PT, R6, 0x60, PT ;  /* 0x000000600600780c */ /* 0x000fe40003f04270 */
[----:B------:R-:W-:Y:S02]  /*c090*/  FMNMX.FTZ R6, R11, R27, !PT ;  /* 0x0000001b0b067209 */ /* 0x000fe40007810000 */
[----:B------:R-:W-:-:S02]  /*c0a0*/  P2R R28, PR, RZ, 0x8 ;  /* 0x00000008ff1c7803 */ /* 0x000fc40000000000 */
[----:B------:R-:W-:Y:S02]  /*c0b0*/  FMNMX.FTZ R6, R89, R6, !PT ;  /* 0x0000000659067209 */ /* 0x000fe40007810000 */
[----:B------:R-:W-:Y:S02]  /*c0c0*/  FSEL R71, R71, -INF , P1 ;  /* 0xff80000047477808 */ /* 0x000fe40000800000 */
[----:B------:R-:W-:Y:S02]  /*c0d0*/  FMNMX.FTZ R6, R31, R6, !PT ;  /* 0x000000061f067209 */ /* 0x000fe40007810000 */
[----:B------:R-:W-:Y:S02]  /*c0e0*/  ISETP.NE.AND P1, PT, R26, RZ, PT ;  /* 0x000000ff1a00720c */ /* 0x000fe40003f25270 */
[----:B------:R-:W-:Y:S02]  /*c0f0*/  FMNMX.FTZ R6, R93, R6, !PT ;  /* 0x000000065d067209 */ /* 0x000fe40007810000 */
[----:B------:R-:W-:-:S02]  /*c100*/  FSEL R135, R74, -INF , P0 ;  /* 0xff8000004a877808 */ /* 0x000fc40000000000 */
[----:B------:R-:W-:Y:S02]  /*c110*/  FMNMX.FTZ R6, R35, R6, !PT ;  /* 0x0000000623067209 */ /* 0x000fe40007810000 */
[----:B0-----:R-:W-:Y:S02]  /*c120*/  FMNMX.FTZ R14, R12, R133, !PT ;  /* 0x000000850c0e7209 */ /* 0x001fe40007810000 */
[----:B------:R-:W-:Y:S02]  /*c130*/  ISETP.NE.AND P0, PT, R24, RZ, PT ;  /* 0x000000ff1800720c */ /* 0x000fe40003f05270 */
[----:B------:R-:W-:Y:S01]  /*c140*/  FMNMX.FTZ R6, R97, R6, !PT ;  /* 0x0000000661067209 */ /* 0x000fe20007810000 */
[----:B------:R-:W0:Y:S01]  /*c150*/  SHFL.BFLY PT, R133, R14, 0x1, 0x1f ;  /* 0x0c201f000e857f89 */ /* 0x000e2200000e0000 */
[----:B------:R-:W-:Y:S02]  /*c160*/  FSEL R75, R75, -INF , P0 ;  /* 0xff8000004b4b7808 */ /* 0x000fe40000000000 */
[----:B------:R-:W-:-:S02]  /*c170*/  FMNMX.FTZ R6, R39, R6, !PT ;  /* 0x0000000627067209 */ /* 0x000fc40007810000 */
[----:B------:R-:W-:Y:S02]  /*c180*/  FSEL R83, R83, -INF , P4 ;  /* 0xff80000053537808 */ /* 0x000fe40002000000 */
[----:B------:R-:W-:Y:S02]  /*c190*/  FMNMX.FTZ R6, R101, R6, !PT ;  /* 0x0000000665067209 */ /* 0x000fe40007810000 */
[----:B------:R-:W-:Y:S02]  /*c1a0*/  FSEL R87, R87, -INF , P6 ;  /* 0xff80000057577808 */ /* 0x000fe40003000000 */
[----:B------:R-:W-:Y:S02]  /*c1b0*/  FMNMX.FTZ R6, R43, R6, !PT ;  /* 0x000000062b067209 */ /* 0x000fe40007810000 */
[----:B------:R-:W-:Y:S02]  /*c1c0*/  ISETP.NE.AND P0, PT, R10, RZ, PT ;  /* 0x000000ff0a00720c */ /* 0x000fe40003f05270 */
[----:B------:R-:W-:-:S04]  /*c1d0*/  FMNMX.FTZ R6, R105, R6, !PT ;  /* 0x0000000669067209 */ /* 0x000fc80007810000 */
[----:B------:R-:W-:-:S04]  /*c1e0*/  FMNMX.FTZ R6, R47, R6, !PT ;  /* 0x000000062f067209 */ /* 0x000fc80007810000 */
[----:B------:R-:W-:Y:S02]  /*c1f0*/  FMNMX.FTZ R6, R109, R6, !PT ;  /* 0x000000066d067209 */ /* 0x000fe40007810000 */
[----:B0-----:R-:W-:Y:S02]  /*c200*/  FMNMX.FTZ R0, R14, R133, !PT ;  /* 0x000000850e007209 */ /* 0x001fe40007810000 */
[----:B------:R-:W-:Y:S02]  /*c210*/  FMNMX.FTZ R6, R51, R6, !PT ;  /* 0x0000000633067209 */ /* 0x000fe40007810000 */
[----:B------:R-:W-:Y:S01]  /*c220*/  FSETP.NEU.FTZ.AND P3, PT, R0, -INF , PT ;  /* 0xff8000000000780b */ /* 0x000fe20003f7d000 */
[----:B------:R-:W-:-:S01]  /*c230*/  FFMA.FTZ R8, R2, R0, -8 ;  /* 0xc100000002087423 */ /* 0x000fc20000010000 */
[----:B------:R-:W-:Y:S02]  /*c240*/  FMNMX.FTZ R6, R111, R6, !PT ;  /* 0x000000066f067209 */ /* 0x000fe40007810000 */
[----:B------:R-:W-:-:S02]  /*c250*/  FSEL R133, R70, -INF , P2 ;  /* 0xff80000046857808 */ /* 0x000fc40001000000 */
[----:B------:R-:W-:Y:S02]  /*c260*/  FSEL R8, R8, RZ, P3 ;  /* 0x000000ff08087208 */ /* 0x000fe40001800000 */
[----:B------:R-:W-:Y:S02]  /*c270*/  FMNMX.FTZ R6, R55, R6, !PT ;  /* 0x0000000637067209 */ /* 0x000fe40007810000 */
[----:B------:R-:W-:Y:S01]  /*c280*/  ISETP.NE.AND P2, PT, R30, RZ, PT ;  /* 0x000000ff1e00720c */ /* 0x000fe20003f45270 */
[----:B------:R-:W-:-:S01]  /*c290*/  FFMA.FTZ R24, R2, R37, -R8 ;  /* 0x0000002502187223 */ /* 0x000fc20000010808 */
[----:B------:R-:W-:Y:S01]  /*c2a0*/  FSEL R37, R78, -INF , P1 ;  /* 0xff8000004e257808 */ /* 0x000fe20000800000 */
[----:B------:R-:W-:-:S01]  /*c2b0*/  FFMA.FTZ R12, R2, R29, -R8 ;  /* 0x0000001d020c7223 */ /* 0x000fc20000010808 */
[----:B------:R-:W2:Y:S01]  /*c2c0*/  LDL R78, [R1+0x1c] ;  /* 0x00001c00014e7983 */ /* 0x000ea20000100800 */
[----:B------:R-:W-:Y:S01]  /*c2d0*/  FMNMX.FTZ R6, R117, R6, !PT ;  /* 0x0000000675067209 */ /* 0x000fe20007810000 */
[--C-:B------:R-:W-:Y:S01]  /*c2e0*/  FFMA.FTZ R29, R2, R45, -R8.reuse ;  /* 0x0000002d021d7223 */ /* 0x100fe20000010808 */
[----:B------:R-:W-:Y:S01]  /*c2f0*/  ISETP.NE.AND P3, PT, R28, RZ, PT ;  /* 0x000000ff1c00720c */ /* 0x000fe20003f65270 */
[C-C-:B------:R-:W-:Y:S01]  /*c300*/  FFMA.FTZ R26, R2.reuse, R41, -R8.reuse ;  /* 0x00000029021a7223 */ /* 0x140fe20000010808 */
[----:B------:R-:W-:Y:S01]  /*c310*/  FMNMX.FTZ R6, R59, R6, !PT ;  /* 0x000000063b067209 */ /* 0x000fe20007810000 */
[C-C-:B------:R-:W-:Y:S01]  /*c320*/  FFMA.FTZ R41, R2.reuse, R53, -R8.reuse ;  /* 0x0000003502297223 */ /* 0x140fe20000010808 */
[----:B------:R-:W-:Y:S01]  /*c330*/  FSEL R79, R79, -INF , P2 ;  /* 0xff8000004f4f7808 */ /* 0x000fe20001000000 */
[C-C-:B------:R-:W-:Y:S01]  /*c340*/  FFMA.FTZ R10, R2.reuse, R25, -R8.reuse ;  /* 0x00000019020a7223 */ /* 0x140fe20000010808 */
[----:B------:R-:W-:Y:S01]  /*c350*/  FMNMX.FTZ R6, R119, R6, !PT ;  /* 0x0000000677067209 */ /* 0x000fe20007810000 */
[--C-:B------:R-:W-:Y:S01]  /*c360*/  FFMA.FTZ R25, R2, R91, -R8.reuse ;  /* 0x0000005b02197223 */ /* 0x100fe20000010808 */
[----:B------:R-:W-:Y:S01]  /*c370*/  FSEL R45, R82, -INF , P3 ;  /* 0xff800000522d7808 */ /* 0x000fe20001800000 */
[C-C-:B------:R-:W-:Y:S01]  /*c380*/  FFMA.FTZ R91, R2.reuse, R61, -R8.reuse ;  /* 0x0000003d025b7223 */ /* 0x140fe20000010808 */
[----:B------:R-:W-:Y:S01]  /*c390*/  FMNMX.FTZ R6, R63, R6, !PT ;  /* 0x000000063f067209 */ /* 0x000fe20007810000 */
[--C-:B------:R-:W-:Y:S01]  /*c3a0*/  FFMA.FTZ R28, R2, R95, -R8.reuse ;  /* 0x0000005f021c7223 */ /* 0x100fe20000010808 */
[----:B------:R-:W-:Y:S01]  /*c3b0*/  FSEL R53, R86, -INF , P5 ;  /* 0xff80000056357808 */ /* 0x000fe20002800000 */
[C-C-:B------:R-:W-:Y:S01]  /*c3c0*/  FFMA.FTZ R14, R2.reuse, R33, -R8.reuse ;  /* 0x00000021020e7223 */ /* 0x140fe20000010808 */
[----:B------:R-:W-:Y:S01]  /*c3d0*/  FMNMX.FTZ R6, R123, R6, !PT ;  /* 0x000000067b067209 */ /* 0x000fe20007810000 */
[C-C-:B------:R-:W-:Y:S01]  /*c3e0*/  FFMA.FTZ R33, R2.reuse, R49, -R8.reuse ;  /* 0x0000003102217223 */ /* 0x140fe20000010808 */
[----:B------:R-:W-:-:S01]  /*c3f0*/  FFMA.FTZ R49, R2, R57, -R8 ;  /* 0x0000003902317223 */ /* 0x000fc20000010808 */
        /* <DEDUP_REMOVED lines=22> */
[----:B------:R-:W-:Y:S01]  /*c560*/  FFMA.FTZ R77, R2, R85, -R8 ;  /* 0x00000055024d7223 */ /* 0x000fe20000010808 */
[----:B------:R-:W-:Y:S02]  /*c570*/  MUFU.EX2 R7, R7 ;  /* 0x0000000700077308 */ /* 0x000fe40000000800 */
[----:B------:R-:W-:-:S04]  /*c580*/  FMNMX.FTZ R6, R79, R6, !PT ;  /* 0x000000064f067209 */ /* 0x000fc80007810000 */
[----:B------:R-:W-:Y:S02]  /*c590*/  FMNMX.FTZ R6, R45, R6, !PT ;  /* 0x000000062d067209 */ /* 0x000fe40007810000 */
[----:B------:R-:W0:Y:S02]  /*c5a0*/  MUFU.EX2 R10, R10 ;  /* 0x0000000a000a7308 */ /* 0x000e240000000800 */
[----:B------:R-:W-:-:S04]  /*c5b0*/  FMNMX.FTZ R6, R83, R6, !PT ;  /* 0x0000000653067209 */ /* 0x000fc80007810000 */
[----:B------:R-:W-:Y:S02]  /*c5c0*/  FMNMX.FTZ R6, R53, R6, !PT ;  /* 0x0000000635067209 */ /* 0x000fe40007810000 */
[----:B------:R-:W-:Y:S02]  /*c5d0*/  MUFU.EX2 R9, R9 ;  /* 0x0000000900097308 */ /* 0x000fe40000000800 */
[----:B------:R-:W-:-:S05]  /*c5e0*/  FMNMX.FTZ R6, R87, R6, !PT ;  /* 0x0000000657067209 */ /* 0x000fca0007810000 */
[----:B------:R-:W1:Y:S01]  /*c5f0*/  SHFL.BFLY PT, R61, R6, 0x2, 0x1f ;  /* 0x0c401f00063d7f89 */ /* 0x000e6200000e0000 */
[----:B------:R-:W-:Y:S08]  /*c600*/  MUFU.EX2 R12, R12 ;  /* 0x0000000c000c7308 */ /* 0x000ff00000000800 */
[----:B------:R-:W-:Y:S08]  /*c610*/  MUFU.EX2 R13, R13 ;  /* 0x0000000d000d7308 */ /* 0x000ff00000000800 */
[----:B------:R-:W-:Y:S01]  /*c620*/  MUFU.EX2 R14, R14 ;  /* 0x0000000e000e7308 */ /* 0x000fe20000000800 */
[----:B-1----:R-:W-:Y:S01]  /*c630*/  FMNMX.FTZ R48, R6, R61, !PT ;  /* 0x0000003d06307209 */ /* 0x002fe20007810000 */
[C-C-:B------:R-:W-:Y:S01]  /*c640*/  FFMA.FTZ R61, R2.reuse, R73, -R8.reuse ;  /* 0x00000049023d7223 */ /* 0x140fe20000010808 */
[----:B------:R-:W-:-:S05]  /*c650*/  FFMA.FTZ R73, R2, R131, -R8 ;  /* 0x0000008302497223 */ /* 0x000fca0000010808 */
[----:B------:R-:W-:Y:S01]  /*c660*/  MUFU.EX2 R15, R15 ;  /* 0x0000000f000f7308 */ /* 0x000fe20000000800 */
[----:B------:R-:W1:Y:S01]  /*c670*/  SHFL.BFLY PT, R95, R48, 0x1, 0x1f ;  /* 0x0c201f00305f7f89 */ /* 0x000e6200000e0000 */
[----:B0-----:R-:W-:-:S06]  /*c680*/  FADD.FTZ R64, R7, R10 ;  /* 0x0000000a07407221 */ /* 0x001fcc0000010000 */
[----:B------:R-:W-:Y:S08]  /*c690*/  MUFU.EX2 R24, R24 ;  /* 0x0000001800187308 */ /* 0x000ff00000000800 */
[----:B------:R-:W-:Y:S08]  /*c6a0*/  MUFU.EX2 R25, R25 ;  /* 0x0000001900197308 */ /* 0x000ff00000000800 */
[----:B------:R-:W-:Y:S01]  /*c6b0*/  MUFU.EX2 R26, R26 ;  /* 0x0000001a001a7308 */ /* 0x000fe20000000800 */
[----:B-1----:R-:W-:Y:S01]  /*c6c0*/  FMNMX.FTZ R6, R48, R95, !PT ;  /* 0x0000005f30067209 */ /* 0x002fe20007810000 */
[----:B------:R-:W-:-:S03]  /*c6d0*/  FFMA.FTZ R48, R2, R81, -R8 ;  /* 0x0000005102307223 */ /* 0x000fc60000010808 */
[----:B------:R-:W-:Y:S01]  /*c6e0*/  FSETP.NEU.FTZ.AND P1, PT, R6, -INF , PT ;  /* 0xff8000000600780b */ /* 0x000fe20003f3d000 */
[----:B------:R-:W-:-:S02]  /*c6f0*/  FFMA.FTZ R52, R2, R6, -8 ;  /* 0xc100000002347423 */ /* 0x000fc40000010006 */
[----:B------:R-:W-:Y:S03]  /*c700*/  MUFU.EX2 R28, R28 ;  /* 0x0000001c001c7308 */ /* 0x000fe60000000800 */
[----:B------:R-:W-:Y:S02]  /*c710*/  FSEL R52, R52, RZ, P1 ;  /* 0x000000ff34347208 */ /* 0x000fe40000800000 */
[----:B------:R-:W-:-:S03]  /*c720*/  ISETP.NE.AND P1, PT, R90, RZ, PT ;  /* 0x000000ff5a00720c */ /* 0x000fc60003f25270 */
[----:B------:R-:W-:Y:S01]  /*c730*/  MUFU.EX2 R29, R29 ;  /* 0x0000001d001d7308 */ /* 0x000fe20000000800 */
[----:B------:R-:W-:-:S01]  /*c740*/  FFMA.FTZ R8, R2, R11, -R52 ;  /* 0x0000000b02087223 */ /* 0x000fc20000010834 */
[C-C-:B------:R-:W-:Y:S01]  /*c750*/  FFMA.FTZ R11, R2.reuse, R27, -R52.reuse ;  /* 0x0000001b020b7223 */ /* 0x140fe20000010834 */
[----:B------:R-:W-:-:S01]  /*c760*/  FFMA.FTZ R56, R2, R89, -R52 ;  /* 0x0000005902387223 */ /* 0x000fc20000010834 */
[C-C-:B------:R-:W-:Y:S01]  /*c770*/  FFMA.FTZ R81, R2.reuse, R31, -R52.reuse ;  /* 0x0000001f02517223 */ /* 0x140fe20000010834 */
[----:B------:R-:W-:-:S01]  /*c780*/  FFMA.FTZ R27, R2, R93, -R52 ;  /* 0x0000005d021b7223 */ /* 0x000fc20000010834 */
[C-C-:B------:R-:W-:Y:S01]  /*c790*/  FFMA.FTZ R50, R2.reuse, R35, -R52.reuse ;  /* 0x0000002302327223 */ /* 0x140fe20000010834 */
[----:B------:R-:W-:-:S01]  /*c7a0*/  FFMA.FTZ R60, R2, R97, -R52 ;  /* 0x00000061023c7223 */ /* 0x000fc20000010834 */
        /* <DEDUP_REMOVED lines=8> */
[----:B------:R-:W0:Y:S01]  /*c830*/  MUFU.EX2 R11, R11 ;  /* 0x0000000b000b7308 */ /* 0x000e220000000800 */
[----:B------:R-:W-:-:S07]  /*c840*/  FFMA.FTZ R58, R2, R51, -R52 ;  /* 0x00000033023a7223 */ /* 0x000fce0000010834 */
[----:B------:R-:W1:Y:S08]  /*c850*/  MUFU.EX2 R56, R56 ;  /* 0x0000003800387308 */ /* 0x000e700000000800 */
[----:B------:R-:W3:Y:S01]  /*c860*/  MUFU.EX2 R81, R81 ;  /* 0x0000005100517308 */ /* 0x000ee20000000800 */
[----:B0-----:R-:W-:-:S01]  /*c870*/  FADD.FTZ R55, R8, R11 ;  /* 0x0000000b08377221 */ /* 0x001fc20000010000 */
[----:B------:R-:W-:Y:S01]  /*c880*/  FADD.FTZ R59, R9, R64 ;  /* 0x00000040093b7221 */ /* 0x000fe20000010000 */
[----:B------:R-:W-:-:S01]  /*c890*/  FFMA.FTZ R35, R2, R109, -R52 ;  /* 0x0000006d02237223 */ /* 0x000fc20000010834 */
[C-C-:B------:R-:W-:Y:S01]  /*c8a0*/  FFMA.FTZ R51, R2.reuse, R111, -R52.reuse ;  /* 0x0000006f02337223 */ /* 0x140fe20000010834 */
[----:B------:R-:W-:-:S03]  /*c8b0*/  FFMA.FTZ R39, R2, R117, -R52 ;  /* 0x0000007502277223 */ /* 0x000fc60000010834 */
[----:B------:R-:W0:Y:S01]  /*c8c0*/  MUFU.EX2 R27, R27 ;  /* 0x0000001b001b7308 */ /* 0x000e220000000800 */
[----:B-1----:R-:W-:-:S01]  /*c8d0*/  FADD.FTZ R72, R56, R55 ;  /* 0x0000003738487221 */ /* 0x002fc20000010000 */
[----:B------:R-:W-:-:S06]  /*c8e0*/  FADD.FTZ R74, R12, R59 ;  /* 0x0000003b0c4a7221 */ /* 0x000fcc0000010000 */
[----:B------:R-:W-:Y:S08]  /*c8f0*/  MUFU.EX2 R30, R30 ;  /* 0x0000001e001e7308 */ /* 0x000ff00000000800 */
[----:B------:R-:W1:Y:S01]  /*c900*/  MUFU.EX2 R50, R50 ;  /* 0x0000003200327308 */ /* 0x000e620000000800 */
[----:B---3--:R-:W-:-:S01]  /*c910*/  FADD.FTZ R72, R81, R72 ;  /* 0x0000004851487221 */ /* 0x008fc20000010000 */
[----:B------:R-:W-:-:S06]  /*c920*/  FADD.FTZ R55, R13, R74 ;  /* 0x0000004a0d377221 */ /* 0x000fcc0000010000 */
[----:B------:R-:W-:Y:S08]  /*c930*/  MUFU.EX2 R33, R33 ;  /* 0x0000002100217308 */ /* 0x000ff00000000800 */
[----:B------:R-:W3:Y:S01]  /*c940*/  MUFU.EX2 R60, R60 ;  /* 0x0000003c003c7308 */ /* 0x000ee20000000800 */
[----:B0-----:R-:W-:-:S01]  /*c950*/  FADD.FTZ R59, R27, R72 ;  /* 0x000000481b3b7221 */ /* 0x001fc20000010000 */
[----:B------:R-:W-:-:S06]  /*c960*/  FADD.FTZ R74, R14, R55 ;  /* 0x000000370e4a7221 */ /* 0x000fcc0000010000 */
[----:B------:R-:W-:Y:S08]  /*c970*/  MUFU.EX2 R32, R32 ;  /* 0x0000002000207308 */ /* 0x000ff00000000800 */
[----:B------:R-:W0:Y:S01]  /*c980*/  MUFU.EX2 R85, R85 ;  /* 0x0000005500557308 */ /* 0x000e220000000800 */
[----:B-1----:R-:W-:-:S01]  /*c990*/  FADD.FTZ R59, R50, R59 ;  /* 0x0000003b323b7221 */ /* 0x002fc20000010000 */
[----:B------:R-:W-:-:S06]  /*c9a0*/  FADD.FTZ R55, R15, R74 ;  /* 0x0000004a0f377221 */ /* 0x000fcc0000010000 */
[----:B------:R-:W-:Y:S08]  /*c9b0*/  MUFU.EX2 R41, R41 ;  /* 0x0000002900297308 */ /* 0x000ff00000000800 */
[----:B------:R-:W1:Y:S01]  /*c9c0*/  MUFU.EX2 R31, R31 ;  /* 0x0000001f001f7308 */ /* 0x000e620000000800 */
[----:B---3--:R-:W-:-:S01]  /*c9d0*/  FADD.FTZ R74, R60, R59 ;  /* 0x0000003b3c4a7221 */ /* 0x008fc20000010000 */
[----:B------:R-:W-:-:S06]  /*c9e0*/  FADD.FTZ R76, R24, R55 ;  /* 0x00000037184c7221 */ /* 0x000fcc0000010000 */
[----:B------:R-:W3:Y:S01]  /*c9f0*/  MUFU.EX2 R54, R54 ;  /* 0x0000003600367308 */ /* 0x000ee20000000800 */
[----:B------:R-:W-:-:S01]  /*ca00*/  FFMA.FTZ R55, R2, R37, -R52 ;  /* 0x0000002502377223 */ /* 0x000fc20000010834 */
[----:B0-----:R-:W-:-:S06]  /*ca10*/  FADD.FTZ R74, R85, R74 ;  /* 0x0000004a554a7221 */ /* 0x001fcc0000010000 */
[----:B------:R-:W0:Y:S01]  /*ca20*/  MUFU.EX2 R66, R66 ;  /* 0x0000004200427308 */ /* 0x000e220000000800 */
[----:B------:R-:W-:-:S01]  /*ca30*/  FADD.FTZ R37, R25, R76 ;  /* 0x0000004c19257221 */ /* 0x000fc20000010000 */
[----:B-1----:R-:W-:Y:S01]  /*ca40*/  FADD.FTZ R59, R31, R74 ;  /* 0x0000004a1f3b7221 */ /* 0x002fe20000010000 */
[----:B------:R-:W-:Y:S01]  /*ca50*/  F2FP.SATFINITE.E4M3.F32.PACK_AB_MERGE_C R148, R12, R9, RZ ;  /* 0x000000090c94723e */ /* 0x000fe200048070ff */
[----:B------:R-:W-:-:S04]  /*ca60*/  FFMA.FTZ R47, R2, R119, -R52 ;  /* 0x00000077022f7223 */ /* 0x000fc80000010834 */
[----:B------:R-:W1:Y:S01]  /*ca70*/  MUFU.EX2 R89, R89 ;  /* 0x0000005900597308 */ /* 0x000e620000000800 */
[----:B------:R-:W-:-:S01]  /*ca80*/  FADD.FTZ R37, R26, R37 ;  /* 0x000000251a257221 */ /* 0x000fc20000010000 */
[----:B---3--:R-:W-:-:S06]  /*ca90*/  FADD.FTZ R59, R54, R59 ;  /* 0x0000003b363b7221 */ /* 0x008fcc0000010000 */
[----:B------:R-:W3:Y:S01]  /*caa0*/  MUFU.EX2 R35, R35 ;  /* 0x0000002300237308 */ /* 0x000ee20000000800 */
[----:B------:R-:W-:-:S01]  /*cab0*/  FADD.FTZ R74, R28, R37 ;  /* 0x000000251c4a7221 */ /* 0x000fc20000010000 */
[----:B0-----:R-:W-:-:S06]  /*cac0*/  FADD.FTZ R76, R66, R59 ;  /* 0x0000003b424c7221 */ /* 0x001fcc0000010000 */
[----:B------:R-:W0:Y:S01]  /*cad0*/  MUFU.EX2 R58, R58 ;  /* 0x0000003a003a7308 */ /* 0x000e220000000800 */
[----:B------:R-:W-:-:S01]  /*cae0*/  FADD.FTZ R59, R29, R74 ;  /* 0x0000004a1d3b7221 */ /* 0x000fc20000010000 */
[----:B-1----:R-:W-:-:S06]  /*caf0*/  FADD.FTZ R76, R89, R76 ;  /* 0x0000004c594c7221 */ /* 0x002fcc0000010000 */
[----:B------:R-:W1:Y:S01]  /*cb00*/  MUFU.EX2 R51, R51 ;  /* 0x0000003300337308 */ /* 0x000e620000000800 */
[----:B------:R-:W-:-:S01]  /*cb10*/  FADD.FTZ R74, R30, R59 ;  /* 0x0000003b1e4a7221 */ /* 0x000fc20000010000 */
[----:B------:R-:W-:Y:S01]  /*cb20*/  F2FP.SATFINITE.E4M3.F32.PACK_AB_MERGE_C R150, R24, R15, RZ ;  /* 0x0000000f1896723e */ /* 0x000fe200048070ff */
[----:B---3--:R-:W-:-:S05]  /*cb30*/  FADD.FTZ R9, R35, R76 ;  /* 0x0000004c23097221 */ /* 0x008fca0000010000 */
[----:B------:R-:W3:Y:S01]  /*cb40*/  MUFU.EX2 R70, R70 ;  /* 0x0000004600467308 */ /* 0x000ee20000000800 */
[----:B------:R-:W-:-:S07]  /*cb50*/  FADD.FTZ R15, R33, R74 ;  /* 0x0000004a210f7221 */ /* 0x000fce0000010000 */
[----:B------:R-:W4:Y:S01]  /*cb60*/  MUFU.EX2 R34, R34 ;  /* 0x0000002200227308 */ /* 0x000f220000000800 */
[----:B------:R-:W-:-:S01]  /*cb70*/  FFMA.FTZ R68, R2, R63, -R52 ;  /* 0x0000003f02447223 */ /* 0x000fc20000010834 */
[----:B------:R-:W-:Y:S01]  /*cb80*/  F2FP.SATFINITE.E4M3.F32.PACK_AB_MERGE_C R136, R29, R28, RZ ;  /* 0x0000001c1d88723e */ /* 0x000fe200048070ff */
[----:B0-----:R-:W-:-:S05]  /*cb90*/  FADD.FTZ R24, R58, R9 ;  /* 0x000000093a187221 */ /* 0x001fca0000010000 */
[----:B------:R-:W0:Y:S01]  /*cba0*/  MUFU.EX2 R39, R39 ;  /* 0x0000002700277308 */ /* 0x000e220000000800 */
[----:B------:R-:W-:-:S07]  /*cbb0*/  FADD.FTZ R28, R32, R15 ;  /* 0x0000000f201c7221 */ /* 0x000fce0000010000 */
[----:B------:R-:W5:Y:S01]  /*cbc0*/  MUFU.EX2 R49, R49 ;  /* 0x0000003100317308 */ /* 0x000f620000000800 */
[----:B------:R-:W-:Y:S01]  /*cbd0*/  @!P1 VIADD R3, R3, 0x19c40 ;  /* 0x00019c4003039836 */ /* 0x000fe20000000000 */
[----:B------:R-:W-:Y:S01]  /*cbe0*/  F2FP.SATFINITE.E4M3.F32.PACK_AB_MERGE_C R138, R41, R32, RZ ;  /* 0x00000020298a723e */ /* 0x000fe200048070ff */
[----:B-1----:R-:W-:-:S05]  /*cbf0*/  FADD.FTZ R9, R51, R24 ;  /* 0x0000001833097221 */ /* 0x002fca0000010000 */
[----:B------:R-:W1:Y:S01]  /*cc00*/  MUFU.EX2 R62, R62 ;  /* 0x0000003e003e7308 */ /* 0x000e620000000800 */
[----:B------:R-:W-:-:S01]  /*cc10*/  FFMA.FTZ R43, R2, R123, -R52 ;  /* 0x0000007b022b7223 */ /* 0x000fc20000010834 */
[----:B------:R-:W-:-:S06]  /*cc20*/  FADD.FTZ R41, R41, R28 ;  /* 0x0000001c29297221 */ /* 0x000fcc0000010000 */
[----:B------:R-:W2:Y:S01]  /*cc30*/  MUFU.EX2 R38, R38 ;  /* 0x0000002600267308 */ /* 0x000ea20000000800 */
[----:B------:R-:W-:Y:S01]  /*cc40*/  @!P1 PRMT R3, RZ, 0x654, R3 ;  /* 0x00000654ff039816 */ /* 0x000fe20000000003 */
[----:B---3--:R-:W-:-:S06]  /*cc50*/  FADD.FTZ R28, R70, R9 ;  /* 0x00000009461c7221 */ /* 0x008fcc0000010000 */
[----:B------:R-:W3:Y:S01]  /*cc60*/  MUFU.EX2 R91, R91 ;  /* 0x0000005b005b7308 */ /* 0x000ee20000000800 */
[----:B------:R-:W-:-:S01]  /*cc70*/  FFMA.FTZ R64, R2, R67, -R52 ;  /* 0x0000004302407223 */ /* 0x000fc20000010834 */
[----:B----4-:R-:W-:Y:S01]  /*cc80*/  FADD.FTZ R32, R34, R41 ;  /* 0x0000002922207221 */ /* 0x010fe20000010000 */
[----:B------:R4:W-:Y:S05]  /*cc90*/  @!P1 SYNCS.ARRIVE.TRANS64.RED.A1T0 RZ, [R3+URZ], RZ ;  /* 0x000000ff03ff99a7 */ /* 0x0009ea000810043f */
[----:B------:R-:W3:Y:S01]  /*cca0*/  MUFU.EX2 R47, R47 ;  /* 0x0000002f002f7308 */ /* 0x000ee20000000800 */
[----:B0-----:R-:W-:-:S07]  /*ccb0*/  FADD.FTZ R9, R39, R28 ;  /* 0x0000001c27097221 */ /* 0x001fce0000010000 */
[----:B------:R-:W0:Y:S01]  /*ccc0*/  MUFU.EX2 R68, R68 ;  /* 0x0000004400447308 */ /* 0x000e220000000800 */
[----:B----4-:R-:W-:-:S01]  /*ccd0*/  FFMA.FTZ R3, R2, R133, -R52 ;  /* 0x0000008502037223 */ /* 0x010fc20000010834 */
[----:B-----5:R-:W-:-:S06]  /*cce0*/  FADD.FTZ R15, R49, R32 ;  /* 0x00000020310f7221 */ /* 0x020fcc0000010000 */
[----:B------:R-:W4:Y:S01]  /*ccf0*/  MUFU.EX2 R36, R36 ;  /* 0x0000002400247308 */ /* 0x000f220000000800 */
[----:B------:R-:W-:Y:S01]  /*cd00*/  F2FP.SATFINITE.E4M3.F32.PACK_AB_MERGE_C R148, R10, R7, R148 ;  /* 0x000000070a94723e */ /* 0x000fe20004807094 */
[----:B------:R-:W-:Y:S01]  /*cd10*/  FFMA.FTZ R72, R2, R71, -R52 ;  /* 0x0000004702487223 */ /* 0x000fe20000010834 */
[----:B------:R-:W-:-:S05]  /*cd20*/  F2FP.SATFINITE.E4M3.F32.PACK_AB_MERGE_C R150, R14, R13, R150 ;  /* 0x0000000d0e96723e */ /* 0x000fca0004807096 */
[----:B------:R-:W5:Y:S01]  /*cd30*/  MUFU.EX2 R43, R43 ;  /* 0x0000002b002b7308 */ /* 0x000f620000000800 */
[----:B-1----:R-:W-:-:S01]  /*cd40*/  FADD.FTZ R10, R62, R9 ;  /* 0x000000093e0a7221 */ /* 0x002fc20000010000 */
[----:B--2---:R-:W-:-:S06]  /*cd50*/  FADD.FTZ R14, R38, R15 ;  /* 0x0000000f260e7221 */ /* 0x004fcc0000010000 */
[----:B------:R-:W1:Y:S01]  /*cd60*/  MUFU.EX2 R57, R57 ;  /* 0x0000003900397308 */ /* 0x000e620000000800 */
[----:B---3--:R-:W-:Y:S01]  /*cd70*/  F2FP.SATFINITE.E4M3.F32.PACK_AB_MERGE_C R140, R91, R38, RZ ;  /* 0x000000265b8c723e */ /* 0x008fe200048070ff */
[----:B------:R-:W-:-:S06]  /*cd80*/  FADD.FTZ R7, R47, R10 ;  /* 0x0000000a2f077221 */ /* 0x000fcc0000010000 */
[----:B------:R-:W-:Y:S01]  /*cd90*/  MUFU.EX2 R65, R65 ;  /* 0x0000004100417308 */ /* 0x000fe20000000800 */
[----:B------:R-:W-:-:S07]  /*cda0*/  FADD.FTZ R91, R91, R14 ;  /* 0x0000000e5b5b7221 */ /* 0x000fce0000010000 */
[----:B------:R-:W2:Y:S08]  /*cdb0*/  MUFU.EX2 R40, R40 ;  /* 0x0000002800287308 */ /* 0x000eb00000000800 */
[----:B------:R-:W3:Y:S01]  /*cdc0*/  MUFU.EX2 R64, R64 ;  /* 0x0000004000407308 */ /* 0x000ee20000000800 */
[----:B------:R-:W-:-:S01]  /*cdd0*/  FFMA.FTZ R135, R2, R135, -R52 ;  /* 0x0000008702877223 */ /* 0x000fc20000010834 */
[C---:B0-----:R-:W-:Y:S01]  /*cde0*/  F2FP.SATFINITE.E4M3.F32.PACK_AB_MERGE_C R141, R68.reuse, R47, RZ ;  /* 0x0000002f448d723e */ /* 0x041fe200048070ff */
[----:B------:R-:W-:-:S05]  /*cdf0*/  FADD.FTZ R68, R68, R7 ;  /* 0x0000000744447221 */ /* 0x000fca0000010000 */
[----:B------:R-:W0:Y:S01]  /*ce00*/  MUFU.EX2 R3, R3 ;  /* 0x0000000300037308 */ /* 0x000e220000000800 */
[----:B----4-:R-:W-:-:S01]  /*ce10*/  FADD.FTZ R10, R36, R91 ;  /* 0x0000005b240a7221 */ /* 0x010fc20000010000 */
[----:B------:R-:W-:-:S06]  /*ce20*/  FFMA.FTZ R75, R2, R75, -R52 ;  /* 0x0000004b024b7223 */ /* 0x000fcc0000010834 */
[----:B------:R-:W4:Y:S01]  /*ce30*/  MUFU.EX2 R72, R72 ;  /* 0x0000004800487308 */ /* 0x000f220000000800 */
[----:B-----5:R-:W-:-:S01]  /*ce40*/  FADD.FTZ R7, R43, R68 ;  /* 0x000000442b077221 */ /* 0x020fc20000010000 */
[----:B-1----:R-:W-:-:S06]  /*ce50*/  FADD.FTZ R10, R57, R10 ;  /* 0x0000000a390a7221 */ /* 0x002fcc0000010000 */
[----:B------:R-:W-:Y:S08]  /*ce60*/  MUFU.EX2 R42, R42 ;  /* 0x0000002a002a7308 */ /* 0x000ff00000000800 */
[----:B------:R-:W-:Y:S08]  /*ce70*/  MUFU.EX2 R44, R44 ;  /* 0x0000002c002c7308 */ /* 0x000ff00000000800 */
[----:B------:R-:W1:Y:S01]  /*ce80*/  MUFU.EX2 R69, R69 ;  /* 0x0000004500457308 */ /* 0x000e620000000800 */
[----:B--2---:R-:W-:Y:S01]  /*ce90*/  F2FP.SATFINITE.E4M3.F32.PACK_AB_MERGE_C R142, R40, R65, RZ ;  /* 0x00000041288e723e */ /* 0x004fe200048070ff */
[----:B---3--:R-:W-:-:S06]  /*cea0*/  FADD.FTZ R14, R64, R7 ;  /* 0x00000007400e7221 */ /* 0x008fcc0000010000 */
[----:B------:R-:W2:Y:S01]  /*ceb0*/  MUFU.EX2 R37, R135 ;  /* 0x0000008700257308 */ /* 0x000ea20000000800 */
[----:B------:R-:W-:-:S01]  /*cec0*/  FADD.FTZ R65, R65, R10 ;  /* 0x0000000a41417221 */ /* 0x000fc20000010000 */
[----:B------:R-:W-:-:S06]  /*ced0*/  FFMA.FTZ R79, R2, R79, -R52 ;  /* 0x0000004f024f7223 */ /* 0x000fcc0000010834 */
[----:B------:R-:W3:Y:S01]  /*cee0*/  MUFU.EX2 R61, R61 ;  /* 0x0000003d003d7308 */ /* 0x000ee20000000800 */
[----:B------:R-:W-:Y:S01]  /*cef0*/  F2FP.SATFINITE.E4M3.F32.PACK_AB_MERGE_C R149, R81, R56, RZ ;  /* 0x000000385195723e */ /* 0x000fe200048070ff */
[----:B0-----:R-:W-:-:S06]  /*cf00*/  FADD.FTZ R7, R3, R14 ;  /* 0x0000000e03077221 */ /* 0x001fcc0000010000 */
[----:B------:R-:W0:Y:S01]  /*cf10*/  MUFU.EX2 R12, R75 ;  /* 0x0000004b000c7308 */ /* 0x000e220000000800 */
[----:B------:R-:W-:-:S01]  /*cf20*/  FFMA.FTZ R45, R2, R45, -R52 ;  /* 0x0000002d022d7223 */ /* 0x000fc20000010834 */
[----:B------:R-:W-:Y:S01]  /*cf30*/  FADD.FTZ R65, R40, R65 ;  /* 0x0000004128417221 */ /* 0x000fe20000010000 */
[----:B------:R-:W-:-:S01]  /*cf40*/  FFMA.FTZ R83, R2, R83, -R52 ;  /* 0x0000005302537223 */ /* 0x000fc20000010834 */
[----:B------:R-:W-:-:S04]  /*cf50*/  FFMA.FTZ R53, R2, R53, -R52 ;  /* 0x0000003502357223 */ /* 0x000fc80000010834 */
[----:B------:R-:W5:Y:S01]  /*cf60*/  MUFU.EX2 R55, R55 ;  /* 0x0000003700377308 */ /* 0x000f620000000800 */
[----:B----4-:R-:W-:Y:S01]  /*cf70*/  F2FP.SATFINITE.E4M3.F32.PACK_AB_MERGE_C R143, R72, R3, RZ ;  /* 0x00000003488f723e */ /* 0x010fe200048070ff */
[----:B------:R-:W-:Y:S01]  /*cf80*/  FFMA.FTZ R52, R2, R87, -R52 ;  /* 0x0000005702347223 */ /* 0x000fe20000010834 */
[----:B------:R-:W-:Y:S01]  /*cf90*/  F2FP.SATFINITE.E4M3.F32.PACK_AB_MERGE_C R149, R11, R8, R149 ;  /* 0x000000080b95723e */ /* 0x000fe20004807095 */
[----:B------:R-:W-:Y:S01]  /*cfa0*/  FADD.FTZ R72, R72, R7 ;  /* 0x0000000748487221 */ /* 0x000fe20000010000 */
[----:B-1----:R-:W-:-:S03]  /*cfb0*/  F2FP.SATFINITE.E4M3.F32.PACK_AB_MERGE_C R144, R69, R44, RZ ;  /* 0x0000002c4590723e */ /* 0x002fc600048070ff */
[----:B------:R-:W1:Y:S01]  /*cfc0*/  MUFU.EX2 R24, R79 ;  /* 0x0000004f00187308 */ /* 0x000e620000000800 */
[----:B------:R-:W-:-:S01]  /*cfd0*/  FADD.FTZ R8, R42, R65 ;  /* 0x000000412a087221 */ /* 0x000fc20000010000 */
[----:B--2---:R-:W-:Y:S01]  /*cfe0*/  FADD.FTZ R3, R37, R72 ;  /* 0x0000004825037221 */ /* 0x004fe20000010000 */
[----:B---3--:R-:W-:-:S05]  /*cff0*/  F2FP.SATFINITE.E4M3.F32.PACK_AB_MERGE_C R144, R61, R42, R144 ;  /* 0x0000002a3d90723e */ /* 0x008fca0004807090 */
[----:B------:R-:W-:Y:S01]  /*d000*/  MUFU.EX2 R48, R48 ;  /* 0x0000003000307308 */ /* 0x000fe20000000800 */
[----:B------:R-:W-:-:S07]  /*d010*/  FADD.FTZ R61, R61, R8 ;  /* 0x000000083d3d7221 */ /* 0x000fce0000010000 */
[----:B------:R-:W-:Y:S01]  /*d020*/  MUFU.EX2 R77, R77 ;  /* 0x0000004d004d7308 */ /* 0x000fe20000000800 */
[----:B0-----:R-:W-:-:S07]  /*d030*/  FADD.FTZ R10, R12, R3 ;  /* 0x000000030c0a7221 */ /* 0x001fce0000010000 */
[----:B------:R-:W0:Y:S08]  /*d040*/  MUFU.EX2 R46, R46 ;  /* 0x0000002e002e7308 */ /* 0x000e300000000800 */
[----:B------:R-:W2:Y:S01]  /*d050*/  MUFU.EX2 R45, R45 ;  /* 0x0000002d002d7308 */ /* 0x000ea20000000800 */
[----:B------:R-:W-:-:S07]  /*d060*/  FADD.FTZ R44, R44, R61 ;  /* 0x0000003d2c2c7221 */ /* 0x000fce0000010000 */
[----:B------:R-:W-:Y:S01]  /*d070*/  MUFU.EX2 R73, R73 ;  /* 0x0000004900497308 */ /* 0x000fe20000000800 */
[----:B-----5:R-:W-:-:S01]  /*d080*/  FADD.FTZ R3, R55, R10 ;  /* 0x0000000a37037221 */ /* 0x020fc20000010000 */
[----:B------:R-:W-:-:S06]  /*d090*/  VIADD R13, R88, 0xfffffffe ;  /* 0xfffffffe580d7836 */ /* 0x000fcc0000000000 */
[----:B------:R-:W-:Y:S08]  /*d0a0*/  MUFU.EX2 R53, R53 ;  /* 0x0000003500357308 */ /* 0x000ff00000000800 */
[----:B------:R-:W3:Y:S08]  /*d0b0*/  MUFU.EX2 R52, R52 ;  /* 0x0000003400347308 */ /* 0x000ef00000000800 */
[----:B------:R-:W4:Y:S01]  /*d0c0*/  MUFU.EX2 R8, R83 ;  /* 0x0000005300087308 */ /* 0x000f220000000800 */
[----:B------:R-:W-:-:S01]  /*d0d0*/  FADD.FTZ R69, R69, R44 ;  /* 0x0000002c45457221 */ /* 0x000fc20000010000 */
[C---:B-1----:R-:W-:Y:S01]  /*d0e0*/  F2FP.SATFINITE.E4M3.F32.PACK_AB_MERGE_C R145, R24.reuse, R55, RZ ;  /* 0x000000371891723e */ /* 0x042fe200048070ff */
[----:B------:R-:W-:-:S01]  /*d0f0*/  FADD.FTZ R24, R24, R3 ;  /* 0x0000000318187221 */ /* 0x000fc20000010000 */
[----:B------:R-:W-:Y:S01]  /*d100*/  ISETP.GE.AND P1, PT, R13, R78, PT ;  /* 0x0000004e0d00720c */ /* 0x000fe20003f26270 */
[----:B0-----:R-:W-:-:S01]  /*d110*/  FADD.FTZ R10, R46, R69 ;  /* 0x000000452e0a7221 */ /* 0x001fc20000010000 */
[----:B------:R-:W-:Y:S01]  /*d120*/  F2FP.SATFINITE.E4M3.F32.PACK_AB_MERGE_C R146, R77, R48, RZ ;  /* 0x000000304d92723e */ /* 0x000fe200048070ff */
[----:B--2---:R-:W-:-:S01]  /*d130*/  FADD.FTZ R3, R45, R24 ;  /* 0x000000182d037221 */ /* 0x004fc20000010000 */
[----:B---3--:R-:W-:-:S02]  /*d140*/  F2FP.SATFINITE.E4M3.F32.PACK_AB_MERGE_C R147, R52, R53, RZ ;  /* 0x000000353493723e */ /* 0x008fc400048070ff */
[C---:B------:R-:W-:Y:S01]  /*d150*/  F2FP.SATFINITE.E4M3.F32.PACK_AB_MERGE_C R146, R73.reuse, R46, R146 ;  /* 0x0000002e4992723e */ /* 0x040fe20004807092 */
[----:B------:R-:W-:Y:S01]  /*d160*/  FADD.FTZ R73, R73, R10 ;  /* 0x0000000a49497221 */ /* 0x000fe20000010000 */
[----:B------:R-:W-:Y:S01]  /*d170*/  F2FP.SATFINITE.E4M3.F32.PACK_AB_MERGE_C R137, R89, R66, RZ ;  /* 0x000000425989723e */ /* 0x000fe200048070ff */
[C---:B----4-:R-:W-:Y:S01]  /*d180*/  FADD.FTZ R10, R8.reuse, R3 ;  /* 0x00000003080a7221 */ /* 0x050fe20000010000 */
[----:B------:R-:W-:Y:S01]  /*d190*/  F2FP.SATFINITE.E4M3.F32.PACK_AB_MERGE_C R147, R8, R45, R147 ;  /* 0x0000002d0893723e */ /* 0x000fe20004807093 */
[----:B------:R-:W-:Y:S01]  /*d1a0*/  FADD.FTZ R8, R48, R73 ;  /* 0x0000004930087221 */ /* 0x000fe20000010000 */
[----:B------:R-:W-:Y:S01]  /*d1b0*/  F2FP.SATFINITE.E4M3.F32.PACK_AB_MERGE_C R151, R85, R60, RZ ;  /* 0x0000003c5597723e */ /* 0x000fe200048070ff */
[----:B------:R-:W-:Y:S01]  /*d1c0*/  FADD.FTZ R53, R53, R10 ;  /* 0x0000000a35357221 */ /* 0x000fe20000010000 */
[----:B------:R-:W-:Y:S01]  /*d1d0*/  F2FP.SATFINITE.E4M3.F32.PACK_AB_MERGE_C R139, R70, R51, RZ ;  /* 0x00000033468b723e */ /* 0x000fe200048070ff */
[----:B------:R-:W-:Y:S01]  /*d1e0*/  IMAD.MOV.U32 R89, RZ, RZ, RZ ;  /* 0x000000ffff597224 */ /* 0x000fe200078e00ff */
[----:B------:R-:W-:Y:S01]  /*d1f0*/  BSSY B0, `(.L_x_404) ;  /* 0x0000237000007945 */ /* 0x000fe20003800000 */
[----:B------:R-:W-:Y:S01]  /*d200*/  F2FP.SATFINITE.E4M3.F32.PACK_AB_MERGE_C R145, R12, R37, R145 ;  /* 0x000000250c91723e */ /* 0x000fe20004807091 */
[----:B------:R-:W-:Y:S01]  /*d210*/  FADD.FTZ R8, R77, R8 ;  /* 0x000000084d087221 */ /* 0x000fe20000010000 */
[----:B------:R-:W-:Y:S01]  /*d220*/  F2FP.SATFINITE.E4M3.F32.PACK_AB_MERGE_C R136, R26, R25, R136 ;  /* 0x000000191a88723e */ /* 0x000fe20004807088 */
[----:B------:R-:W-:Y:S01]  /*d230*/  FADD.FTZ R12, R52, R53 ;  /* 0x00000035340c7221 */ /* 0x000fe20000010000 */
[----:B------:R-:W-:Y:S01]  /*d240*/  F2FP.SATFINITE.E4M3.F32.PACK_AB_MERGE_C R138, R33, R30, R138 ;  /* 0x0000001e218a723e */ /* 0x000fe2000480708a */
[--C-:B------:R-:W-:Y:S01]  /*d250*/  IMAD.MOV.U32 R88, RZ, RZ, R89.reuse ;  /* 0x000000ffff587224 */ /* 0x100fe200078e0059 */
[----:B------:R-:W-:Y:S01]  /*d260*/  F2FP.SATFINITE.E4M3.F32.PACK_AB_MERGE_C R140, R49, R34, R140 ;  /* 0x00000022318c723e */ /* 0x000fe2000480708c */
[--C-:B------:R-:W-:Y:S01]  /*d270*/  IMAD.MOV.U32 R91, RZ, RZ, R89.reuse ;  /* 0x000000ffff5b7224 */ /* 0x100fe200078e0059 */
[----:B------:R-:W-:Y:S01]  /*d280*/  F2FP.SATFINITE.E4M3.F32.PACK_AB_MERGE_C R142, R57, R36, R142 ;  /* 0x00000024398e723e */ /* 0x000fe2000480708e */
[----:B------:R-:W-:Y:S01]  /*d290*/  IMAD.MOV.U32 R90, RZ, RZ, R89 ;  /* 0x000000ffff5a7224 */ /* 0x000fe200078e0059 */
        /* <DEDUP_REMOVED lines=49> */
[----:B------:R-:W-:Y:S06]  /*d5b0*/  @!P1 BRA `(.L_x_405) ;  /* 0x0000001c00e89947 */ /* 0x000fec0003800000 */
[----:B------:R-:W-:Y:S01]  /*d5c0*/  IMAD.MOV.U32 R15, RZ, RZ, R6 ;  /* 0x000000ffff0f7224 */ /* 0x000fe200078e0006 */
[----:B------:R-:W-:Y:S01]  /*d5d0*/  CS2R R134, SRZ ;  /* 0x0000000000867805 */ /* 0x000fe2000001ff00 */
[----:B------:R-:W-:Y:S01]  /*d5e0*/  IMAD.MOV.U32 R3, RZ, RZ, R0 ;  /* 0x000000ffff037224 */ /* 0x000fe200078e0000 */
[----:B------:R-:W-:Y:S01]  /*d5f0*/  CS2R R132, SRZ ;  /* 0x0000000000847805 */ /* 0x000fe2000001ff00 */
[----:B------:R-:W-:Y:S01]  /*d600*/  IMAD.MOV.U32 R10, RZ, RZ, R156 ;  /* 0x000000ffff0a7224 */ /* 0x000fe200078e009c */
[----:B------:R-:W-:Y:S01]  /*d610*/  CS2R R130, SRZ ;  /* 0x0000000000827805 */ /* 0x000fe2000001ff00 */
[----:B------:R-:W-:Y:S01]  /*d620*/  IMAD.MOV.U32 R7, RZ, RZ, R154 ;  /* 0x000000ffff077224 */ /* 0x000fe200078e009a */
        /* <DEDUP_REMOVED lines=20> */
[----:B------:R-:W-:-:S07]  /*d770*/  CS2R R88, SRZ ;  /* 0x0000000000587805 */ /* 0x000fce000001ff00 */
.L_x_417:
[----:B------:R-:W-:-:S04]  /*d780*/  ISETP.NE.AND P1, PT, R7, 0x1, PT ;  /* 0x000000010700780c */ /* 0x000fc80003f25270 */
[----:B------:R-:W-:-:S04]  /*d790*/  SEL R9, RZ, 0x1, P1 ;  /* 0x00000001ff097807 */ /* 0x000fc80000800000 */
[----:B------:R-:W-:Y:S01]  /*d7a0*/  LOP3.LUT R156, R10, R9, RZ, 0x3c, !PT ;  /* 0x000000090a9c7212 */ /* 0x000fe200078e3cff */
[----:B------:R-:W-:Y:S06]  /*d7b0*/  @!P0 BRA `(.L_x_406) ;  /* 0x0000000000048947 */ /* 0x000fec0003800000 */
[----:B------:R-:W-:Y:S01]  /*d7c0*/  BPT.TRAP 0x1 ;  /* 0x000000040000795c */ /* 0x000fe20000300000 */
.L_x_406:
[----:B------:R-:W-:Y:S01]  /*d7d0*/  VIADD R154, R7, 0x1 ;  /* 0x00000001079a7836 */ /* 0x000fe20000000000 */
[----:B------:R-:W-:-:S04]  /*d7e0*/  SHF.L.U32 R0, R156, 0x1f, RZ ;  /* 0x0000001f9c007819 */ /* 0x000fc800000006ff */
[----:B------:R-:W-:-:S04]  /*d7f0*/  ISETP.NE.AND P1, PT, R154, 0x2, PT ;  /* 0x000000029a00780c */ /* 0x000fc80003f25270 */
[----:B------:R-:W-:-:S05]  /*d800*/  SEL R154, R154, RZ, P1 ;  /* 0x000000ff9a9a7207 */ /* 0x000fca0000800000 */
[----:B------:R-:W-:-:S04]  /*d810*/  IMAD R9, R154, 0x8, R16 ;  /* 0x000000089a097824 */ /* 0x000fc800078e0210 */
[----:B------:R0:W1:Y:S01]  /*d820*/  SYNCS.PHASECHK.TRANS64.TRYWAIT P1, [R9+URZ+0x19c30], R0 ;  /* 0x019c3000090075a7 */ /* 0x000062000802017f */
[----:B------:R-:W-:Y:S05]  /*d830*/  @!P0 BRA `(.L_x_407) ;  /* 0x0000000000048947 */ /* 0x000fea0003800000 */
[----:B------:R-:W-:Y:S01]  /*d840*/  BPT.TRAP 0x1 ;  /* 0x000000040000795c */ /* 0x000fe20000300000 */
.L_x_407:
[----:B------:R-:W2:Y:S01]  /*d850*/  LDL R6, [R1+0x20] ;  /* 0x0000200001067983 */ /* 0x000ea20000100800 */
[----:B------:R-:W-:Y:S01]  /*d860*/  BSSY B1, `(.L_x_408) ;  /* 0x0000006000017945 */ /* 0x000fe20003800000 */
[----:B------:R-:W-:Y:S02]  /*d870*/  IMAD.MOV.U32 R27, RZ, RZ, -0x3ffffff0 ;  /* 0xc0000010ff1b7424 */ /* 0x000fe400078e00ff */
[----:B--2---:R-:W-:Y:S01]  /*d880*/  IMAD R26, R154, 0x300, R6 ;  /* 0x000003009a1a7824 */ /* 0x004fe200078e0206 */
[----:B-1----:R-:W-:Y:S06]  /*d890*/  @P1 BRA `(.L_x_409) ;  /* 0x0000000000081947 */ /* 0x002fec0003800000 */
[----:B------:R-:W1:Y:S02]  /*d8a0*/  SYNCS.PHASECHK.TRANS64.TRYWAIT P1, [R9+URZ+0x19c30], R0 ;  /* 0x019c3000090075a7 */ /* 0x000e64000802017f */
[----:B-1----:R-:W-:Y:S05]  /*d8b0*/  @!P1 BRA `(.L_x_410) ;  /* 0x000000d000089947 */ /* 0x002fea0003800000 */
.L_x_409:
[----:B------:R-:W-:Y:S05]  /*d8c0*/  BSYNC B1 ;  /* 0x0000000000017941 */ /* 0x000fea0003800000 */
.L_x_408:
[----:B------:R2:W-:Y:S04]  /*d8d0*/  STL.64 [R1+0x98], R2 ;  /* 0x0000980201007387 */ /* 0x0005e80000100a00 */
[----:B--2---:R-:W2:Y:S01]  /*d8e0*/  LDL.64 R2, [R1] ;  /* 0x0000000001027983 */ /* 0x004ea20000100a00 */
[C---:B------:R-:W-:Y:S01]  /*d8f0*/  R2UR UR6, R26.reuse ;  /* 0x000000001a0672ca */ /* 0x040fe200000e0000 */
[C---:B------:R-:W-:Y:S01]  /*d900*/  VIADD R24, R26.reuse, 0x100 ;  /* 0x000001001a187836 */ /* 0x040fe20000000000 */
[----:B------:R-:W-:Y:S01]  /*d910*/  R2UR UR7, R27 ;  /* 0x000000001b0772ca */ /* 0x000fe200000e0000 */
[----:B------:R-:W-:Y:S01]  /*d920*/  VIADD R26, R26, 0x200 ;  /* 0x000002001a1a7836 */ /* 0x000fe20000000000 */
[----:B------:R-:W-:Y:S01]  /*d930*/  R2UR UR4, R4 ;  /* 0x00000000040472ca */ /* 0x000fe200000e0000 */
[----:B------:R-:W-:Y:S01]  /*d940*/  IMAD.MOV.U32 R25, RZ, RZ, -0x3ffffff0 ;  /* 0xc0000010ff197424 */ /* 0x000fe200078e00ff */
[----:B------:R-:W-:Y:S01]  /*d950*/  R2UR UR5, R5 ;  /* 0x00000000050572ca */ /* 0x000fe200000e0000 */
[----:B------:R-:W-:Y:S01]  /*d960*/  IMAD.MOV.U32 R27, RZ, RZ, -0x3ffffff0 ;  /* 0xc0000010ff1b7424 */ /* 0x000fe200078e00ff */
[----:B------:R-:W-:-:S02]  /*d970*/  R2UR UR10, R24 ;  /* 0x00000000180a72ca */ /* 0x000fc400000e0000 */
[----:B------:R-:W-:Y:S02]  /*d980*/  R2UR UR11, R25 ;  /* 0x00000000190b72ca */ /* 0x000fe400000e0000 */
[----:B------:R-:W-:Y:S02]  /*d990*/  R2UR UR14, R26 ;  /* 0x000000001a0e72ca */ /* 0x000fe400000e0000 */
[----:B------:R-:W-:Y:S02]  /*d9a0*/  R2UR UR15, R27 ;  /* 0x000000001b0f72ca */ /* 0x000fe400000e0000 */
[----:B------:R-:W-:-:S06]  /*d9b0*/  WARPGROUP.ARRIVE ;  /* 0x00000000000079c5 */ /* 0x000fcc0000000000 */
[----:B------:R-:W-:Y:S01]  /*d9c0*/  QGMMA.64x128x32.F32.E4M3.E4M3 R24, gdesc[UR4], RZ, !UPT, gsb0 ;  /* 0x01e00000041879f3 */ /* 0x000fe2000c0008ff */
[----:B------:R-:W-:Y:S02]  /*d9d0*/  R2UR UR12, R20 ;  /* 0x00000000140c72ca */ /* 0x000fe400000e0000 */
[----:B------:R-:W-:Y:S01]  /*d9e0*/  R2UR UR13, R21 ;  /* 0x00000000150d72ca */ /* 0x000fe200000e0000 */
[----:B------:R-:W-:Y:S02]  /*d9f0*/  WARPGROUP.DEPBAR.LE gsb0, 0x0 ;  /* 0x00008000000079c5 */ /* 0x000fe40000010000 */
[----:B------:R-:W-:Y:S01]  /*da00*/  WARPGROUP.ARRIVE ;  /* 0x00000000000079c5 */ /* 0x000fe20000000000 */
[----:B--2---:R-:W-:Y:S02]  /*da10*/  R2UR UR8, R2 ;  /* 0x00000000020872ca */ /* 0x004fe400000e0000 */
[----:B------:R-:W-:Y:S02]  /*da20*/  R2UR UR9, R3 ;  /* 0x00000000030972ca */ /* 0x000fe400000e0000 */
[----:B------:R2:W5:Y:S11]  /*da30*/  LDL.LU.64 R2, [R1+0x98] ;  /* 0x0000980001027983 */ /* 0x0005760000300a00 */
[----:B------:R-:W-:Y:S03]  /*da40*/  QGMMA.64x128x32.F32.E4M3.E4M3 R24, gdesc[UR8], R24, gsb0 ;  /* 0x01e00000081879f3 */ /* 0x000fe60008000818 */
[----:B------:R-:W-:-:S02]  /*da50*/  WARPGROUP.DEPBAR.LE gsb0, 0x0 ;  /* 0x00008000000079c5 */ /* 0x000fc40000010000 */
[----:B------:R-:W-:-:S07]  /*da60*/  WARPGROUP.ARRIVE ;  /* 0x00000000000079c5 */ /* 0x000fce0000000000 */
[----:B------:R-:W-:Y:S03]  /*da70*/  QGMMA.64x128x32.F32.E4M3.E4M3 R24, gdesc[UR12], R24, gsb0 ;  /* 0x01e000000c1879f3 */ /* 0x000fe60008000818 */
[----:B------:R-:W-:Y:S02]  /*da80*/  WARPGROUP.DEPBAR.LE gsb0, 0x0 ;  /* 0x00008000000079c5 */ /* 0x000fe40000010000 */
[----:B--2---:R-:W-:Y:S05]  /*da90*/  @!P0 BRA `(.L_x_411) ;  /* 0x0000000000048947 */ /* 0x004fea0003800000 */
[----:B------:R-:W-:Y:S01]  /*daa0*/  BPT.TRAP 0x1 ;  /* 0x000000040000795c */ /* 0x000fe20000300000 */
.L_x_411:
[----:B01----:R-:W-:Y:S01]  /*dab0*/  SHF.L.U32 R0, R10, 0x1f, RZ ;  /* 0x0000001f0a007819 */ /* 0x003fe200000006ff */
[----:B------:R-:W-:-:S04]  /*dac0*/  IMAD R14, R7, 0x8, R16 ;  /* 0x00000008070e7824 */ /* 0x000fc800078e0210 */
[----:B------:R0:W1:Y:S01]  /*dad0*/  SYNCS.PHASECHK.TRANS64.TRYWAIT P1, [R14+URZ+0x19c50], R0 ;  /* 0x019c50000e0075a7 */ /* 0x000062000802017f */
[----:B------:R-:W-:Y:S05]  /*dae0*/  @!P0 BRA `(.L_x_412) ;  /* 0x0000000000048947 */ /* 0x000fea0003800000 */
[----:B------:R-:W-:Y:S01]  /*daf0*/  BPT.TRAP 0x1 ;  /* 0x000000040000795c */ /* 0x000fe20000300000 */
.L_x_412:
[----:B------:R-:W-:Y:S04]  /*db00*/  BSSY B1, `(.L_x_413) ;  /* 0x0000004000017945 */ /* 0x000fe80003800000 */
[----:B-1----:R-:W-:Y:S05]  /*db10*/  @P1 BRA `(.L_x_414) ;  /* 0x0000000000081947 */ /* 0x002fea0003800000 */
[----:B------:R-:W1:Y:S02]  /*db20*/  SYNCS.PHASECHK.TRANS64.TRYWAIT P1, [R14+URZ+0x19c50], R0 ;  /* 0x019c50000e0075a7 */ /* 0x000e64000802017f */
[----:B-1----:R-:W-:Y:S05]  /*db30*/  @!P1 BRA `(.L_x_415) ;  /* 0x000000cc007c9947 */ /* 0x002fea0003800000 */
.L_x_414:
[----:B------:R-:W-:Y:S05]  /*db40*/  BSYNC B1 ;  /* 0x0000000000017941 */ /* 0x000fea0003800000 */
.L_x_413:
[----:B01----:R-:W-:Y:S01]  /*db50*/  VIADD R0, R16, 0x3000 ;  /* 0x0000300010007836 */ /* 0x003fe20000000000 */
[----:B------:R-:W-:Y:S01]  /*db60*/  WARPGROUP.ARRIVE ;  /* 0x00000000000079c5 */ /* 0x000fe20000000000 */
[----:B------:R-:W-:-:S03]  /*db70*/  IMAD.MOV.U32 R11, RZ, RZ, 0x40000040 ;  /* 0x40000040ff0b7424 */ /* 0x000fc600078e00ff */
[----:B------:R-:W-:-:S04]  /*db80*/  SHF.R.U32.HI R0, RZ, 0x4, R0 ;  /* 0x00000004ff007819 */ /* 0x000fc80000011600 */
[----:B------:R-:W-:-:S04]  /*db90*/  LOP3.LUT R0, R0, 0x3fff, RZ, 0xc0, !PT ;  /* 0x00003fff00007812 */ /* 0x000fc800078ec0ff */
[----:B------:R-:W-:-:S05]  /*dba0*/  LOP3.LUT R0, R0, 0x10000, RZ, 0xfc, !PT ;  /* 0x0001000000007812 */ /* 0x000fca00078efcff */
[----:B------:R-:W-:Y:S01]  /*dbb0*/  IMAD R6, R7, 0x300, R0 ;  /* 0x0000030007067824 */ /* 0x000fe200078e0200 */
[----:B-----5:R-:W-:Y:S01]  /*dbc0*/  FMNMX.FTZ R0, R24, R3, !PT ;  /* 0x0000000318007209 */ /* 0x020fe20007810000 */
[----:B------:R-:W-:Y:S02]  /*dbd0*/  IMAD.MOV.U32 R7, RZ, RZ, 0x40000040 ;  /* 0x40000040ff077424 */ /* 0x000fe400078e00ff */
[C---:B------:R-:W-:Y:S01]  /*dbe0*/  VIADD R10, R6.reuse, 0x2 ;  /* 0x00000002060a7836 */ /* 0x040fe20000000000 */
[----:B------:R-:W-:Y:S02]  /*dbf0*/  R2UR UR6, R6 ;  /* 0x00000000060672ca */ /* 0x000fe400000e0000 */
[----:B------:R-:W-:Y:S02]  /*dc00*/  R2UR UR7, R7 ;  /* 0x00000000070772ca */ /* 0x000fe400000e0000 */
[----:B------:R-:W-:-:S04]  /*dc10*/  FMNMX.FTZ R0, R25, R0, !PT ;  /* 0x0000000019007209 */ /* 0x000fc80007810000 */
[----:B------:R-:W-:-:S04]  /*dc20*/  FMNMX.FTZ R0, R28, R0, !PT ;  /* 0x000000001c007209 */ /* 0x000fc80007810000 */
[----:B------:R-:W-:-:S03]  /*dc30*/  FMNMX.FTZ R0, R29, R0, !PT ;  /* 0x000000001d007209 */ /* 0x000fc60007810000 */
[----:B------:R-:W-:Y:S01]  /*dc40*/  QGMMA.64x96x32.F32.E4M3.E4M3 R88, R148, gdesc[UR4], R88, gsb0 ;  /* 0x0160000494587df3 */ /* 0x000fe20008000858 */
[----:B------:R-:W-:Y:S01]  /*dc50*/  R2UR UR6, R10 ;  /* 0x000000000a0672ca */ /* 0x000fe200000e0000 */
[----:B------:R-:W-:Y:S01]  /*dc60*/  VIADD R10, R6, 0x4 ;  /* 0x00000004060a7836 */ /* 0x000fe20000000000 */
[----:B------:R-:W-:Y:S01]  /*dc70*/  R2UR UR7, R11 ;  /* 0x000000000b0772ca */ /* 0x000fe200000e0000 */
[----:B------:R-:W-:Y:S01]  /*dc80*/  IMAD.MOV.U32 R11, RZ, RZ, 0x40000040 ;  /* 0x40000040ff0b7424 */ /* 0x000fe200078e00ff */
[----:B------:R-:W-:Y:S01]  /*dc90*/  FMNMX.FTZ R0, R32, R0, !PT ;  /* 0x0000000020007209 */ /* 0x000fe20007810000 */
[----:B------:R-:W-:-:S03]  /*dca0*/  VIADD R6, R6, 0x6 ;  /* 0x0000000606067836 */ /* 0x000fc60000000000 */
[----:B------:R-:W-:-:S04]  /*dcb0*/  FMNMX.FTZ R0, R33, R0, !PT ;  /* 0x0000000021007209 */ /* 0x000fc80007810000 */
        /* <DEDUP_REMOVED lines=24> */
[----:B------:R-:W-:Y:S01]  /*de40*/  FMNMX.FTZ R0, R84, R0, !PT ;  /* 0x0000000054007209 */ /* 0x000fe20007810000 */
[----:B------:R-:W-:Y:S02]  /*de50*/  WARPGROUP.DEPBAR.LE gsb0, 0x0 ;  /* 0x00008000000079c5 */ /* 0x000fe40000010000 */
[----:B------:R-:W-:Y:S01]  /*de60*/  WARPGROUP.ARRIVE ;  /* 0x00000000000079c5 */ /* 0x000fe20000000000 */
[----:B------:R-:W-:-:S05]  /*de70*/  FMNMX.FTZ R0, R85, R0, !PT ;  /* 0x0000000055007209 */ /* 0x000fca0007810000 */
[----:B------:R-:W0:Y:S01]  /*de80*/  S2R R151, SR_TID.X ;  /* 0x0000000000977919 */ /* 0x000e220000002100 */
[----:B------:R-:W-:Y:S01]  /*de90*/  QGMMA.64x96x32.F32.E4M3.E4M3 R88, R136, gdesc[UR4], R88, gsb0 ;  /* 0x0160000488587df3 */ /* 0x000fe20008000858 */
[----:B------:R-:W-:Y:S01]  /*dea0*/  R2UR UR6, R10 ;  /* 0x000000000a0672ca */ /* 0x000fe200000e0000 */
[----:B------:R-:W1:Y:S01]  /*deb0*/  SHFL.BFLY PT, R7, R0, 0x2, 0x1f ;  /* 0x0c401f0000077f89 */ /* 0x000e6200000e0000 */
[----:B------:R-:W-:Y:S02]  /*dec0*/  FMNMX.FTZ R10, R26, R15, !PT ;  /* 0x0000000f1a0a7209 */ /* 0x000fe40007810000 */
[----:B------:R-:W-:Y:S02]  /*ded0*/  R2UR UR7, R11 ;  /* 0x000000000b0772ca */ /* 0x000fe400000e0000 */
[----:B------:R-:W-:-:S04]  /*dee0*/  FMNMX.FTZ R10, R27, R10, !PT ;  /* 0x0000000a1b0a7209 */ /* 0x000fc80007810000 */
[----:B------:R-:W-:-:S04]  /*def0*/  FMNMX.FTZ R10, R30, R10, !PT ;  /* 0x0000000a1e0a7209 */ /* 0x000fc80007810000 */
[----:B------:R-:W-:-:S04]  /*df00*/  FMNMX.FTZ R10, R31, R10, !PT ;  /* 0x0000000a1f0a7209 */ /* 0x000fc80007810000 */
[----:B------:R-:W-:-:S04]  /*df10*/  FMNMX.FTZ R10, R34, R10, !PT ;  /* 0x0000000a220a7209 */ /* 0x000fc80007810000 */
[----:B------:R-:W-:Y:S02]  /*df20*/  FMNMX.FTZ R10, R35, R10, !PT ;  /* 0x0000000a230a7209 */ /* 0x000fe40007810000 */
[----:B-1----:R-:W-:Y:S01]  /*df30*/  FMNMX.FTZ R0, R0, R7, !PT ;  /* 0x0000000700007209 */ /* 0x002fe20007810000 */
[----:B------:R-:W-:Y:S01]  /*df40*/  IMAD.MOV.U32 R7, RZ, RZ, 0x40000040 ;  /* 0x40000040ff077424 */ /* 0x000fe200078e00ff */
[----:B------:R-:W-:Y:S02]  /*df50*/  FMNMX.FTZ R10, R38, R10, !PT ;  /* 0x0000000a260a7209 */ /* 0x000fe40007810000 */
[----:B0-----:R-:W-:Y:S02]  /*df60*/  LOP3.LUT R151, R151, 0x7f, RZ, 0xc0, !PT ;  /* 0x0000007f97977812 */ /* 0x001fe400078ec0ff */
[----:B------:R-:W-:Y:S02]  /*df70*/  FMNMX.FTZ R10, R39, R10, !PT ;  /* 0x0000000a270a7209 */ /* 0x000fe40007810000 */
[----:B------:R-:W-:-:S02]  /*df80*/  ISETP.NE.AND P1, PT, R151, RZ, PT ;  /* 0x000000ff9700720c */ /* 0x000fc40003f25270 */
[----:B------:R-:W-:-:S04]  /*df90*/  FMNMX.FTZ R10, R42, R10, !PT ;  /* 0x0000000a2a0a7209 */ /* 0x000fc80007810000 */
[----:B------:R-:W-:-:S04]  /*dfa0*/  FMNMX.FTZ R10, R43, R10, !PT ;  /* 0x0000000a2b0a7209 */ /* 0x000fc80007810000 */
[----:B------:R-:W-:-:S03]  /*dfb0*/  FMNMX.FTZ R10, R46, R10, !PT ;  /* 0x0000000a2e0a7209 */ /* 0x000fc60007810000 */
[----:B------:R-:W-:Y:S01]  /*dfc0*/  @!P1 VIADD R9, R9, 0x19c40 ;  /* 0x00019c4009099836 */ /* 0x000fe20000000000 */
[----:B------:R-:W-:-:S04]  /*dfd0*/  FMNMX.FTZ R10, R47, R10, !PT ;  /* 0x0000000a2f0a7209 */ /* 0x000fc80007810000 */
[----:B------:R-:W-:Y:S02]  /*dfe0*/  FMNMX.FTZ R10, R50, R10, !PT ;  /* 0x0000000a320a7209 */ /* 0x000fe40007810000 */
[----:B------:R-:W-:Y:S02]  /*dff0*/  @!P1 PRMT R9, RZ, 0x654, R9 ;  /* 0x00000654ff099816 */ /* 0x000fe40000000009 */
        /* <DEDUP_REMOVED lines=14> */
[----:B------:R-:W-:-:S03]  /*e0e0*/  WARPGROUP.DEPBAR.LE gsb0, 0x0 ;  /* 0x00008000000079c5 */ /* 0x000fc60000010000 */
[----:B------:R-:W-:Y:S01]  /*e0f0*/  FMNMX.FTZ R10, R79, R10, !PT ;  /* 0x0000000a4f0a7209 */ /* 0x000fe20007810000 */
[----:B------:R-:W-:-:S03]  /*e100*/  WARPGROUP.ARRIVE ;  /* 0x00000000000079c5 */ /* 0x000fc60000000000 */
[----:B------:R-:W-:-:S03]  /*e110*/  FMNMX.FTZ R10, R82, R10, !PT ;  /* 0x0000000a520a7209 */ /* 0x000fc60007810000 */
[----:B------:R-:W-:Y:S01]  /*e120*/  QGMMA.64x96x32.F32.E4M3.E4M3 R88, R140, gdesc[UR4], R88, gsb0 ;  /* 0x016000048c587df3 */ /* 0x000fe20008000858 */
[----:B------:R-:W-:Y:S02]  /*e130*/  FMNMX.FTZ R10, R83, R10, !PT ;  /* 0x0000000a530a7209 */ /* 0x000fe40007810000 */
[----:B------:R-:W-:Y:S02]  /*e140*/  R2UR UR7, R7 ;  /* 0x00000000070772ca */ /* 0x000fe400000e0000 */
[----:B------:R-:W-:Y:S01]  /*e150*/  FMNMX.FTZ R10, R86, R10, !PT ;  /* 0x0000000a560a7209 */ /* 0x000fe20007810000 */
[----:B------:R-:W0:Y:S01]  /*e160*/  SHFL.BFLY PT, R7, R0, 0x1, 0x1f ;  /* 0x0c201f0000077f89 */ /* 0x000e2200000e0000 */
[----:B------:R-:W-:Y:S02]  /*e170*/  R2UR UR6, R6 ;  /* 0x00000000060672ca */ /* 0x000fe400000e0000 */
[----:B------:R-:W-:-:S05]  /*e180*/  FMNMX.FTZ R10, R87, R10, !PT ;  /* 0x0000000a570a7209 */ /* 0x000fca0007810000 */
[----:B------:R-:W1:Y:S01]  /*e190*/  SHFL.BFLY PT, R11, R10, 0x2, 0x1f ;  /* 0x0c401f000a0b7f89 */ /* 0x000e6200000e0000 */
[----:B0-----:R-:W-:-:S05]  /*e1a0*/  FMNMX.FTZ R0, R0, R7, !PT ;  /* 0x0000000700007209 */ /* 0x001fca0007810000 */
[----:B------:R-:W-:Y:S01]  /*e1b0*/  FADD.FTZ R7, -R0, R3 ;  /* 0x0000000300077221 */ /* 0x000fe20000010100 */
[----:B-1----:R-:W-:-:S03]  /*e1c0*/  FMNMX.FTZ R11, R10, R11, !PT ;  /* 0x0000000b0a0b7209 */ /* 0x002fc60007810000 */
[----:B------:R-:W-:Y:S02]  /*e1d0*/  FMUL.FTZ R7, R2, R7 ;  /* 0x0000000702077220 */ /* 0x000fe40000410000 */
[----:B------:R-:W0:Y:S04]  /*e1e0*/  SHFL.BFLY PT, R6, R11, 0x1, 0x1f ;  /* 0x0c201f000b067f89 */ /* 0x000e2800000e0000 */
[----:B------:R-:W-:Y:S01]  /*e1f0*/  MUFU.EX2 R7, R7 ;  /* 0x0000000700077308 */ /* 0x000fe20000000800 */
[----:B0-----:R-:W-:-:S05]  /*e200*/  FMNMX.FTZ R6, R11, R6, !PT ;  /* 0x000000060b067209 */ /* 0x001fca0007810000 */
[----:B------:R-:W-:Y:S01]  /*e210*/  FADD.FTZ R3, -R6, R15 ;  /* 0x0000000f06037221 */ /* 0x000fe20000010100 */
[----:B------:R-:W-:-:S03]  /*e220*/  FFMA.FTZ R15, R2, R0, -8 ;  /* 0xc1000000020f7423 */ /* 0x000fc60000010000 */
[C---:B------:R-:W-:Y:S01]  /*e230*/  FMUL.FTZ R3, R2.reuse, R3 ;  /* 0x0000000302037220 */ /* 0x040fe20000410000 */
[----:B------:R-:W-:-:S01]  /*e240*/  FFMA.FTZ R11, R2, R25, -R15 ;  /* 0x00000019020b7223 */ /* 0x000fc2000001080f */
[C-C-:B------:R-:W-:Y:S01]  /*e250*/  FFMA.FTZ R25, R2.reuse, R29, -R15.reuse ;  /* 0x0000001d02197223 */ /* 0x140fe2000001080f */
        /* <DEDUP_REMOVED lines=13> */
[C---:B------:R-:W-:Y:S01]  /*e330*/  FFMA.FTZ R81, R2.reuse, R6, -8 ;  /* 0xc100000002517423 */ /* 0x040fe20000010006 */
[----:B------:R-:W-:-:S01]  /*e340*/  FFMA.FTZ R10, R2, R24, -R15 ;  /* 0x00000018020a7223 */ /* 0x000fc2000001080f */
[----:B------:R-:W-:Y:S01]  /*e350*/  MUFU.EX2 R3, R3 ;  /* 0x0000000300037308 */ /* 0x000fe20000000800 */
[----:B------:R-:W-:-:S01]  /*e360*/  FFMA.FTZ R24, R2, R28, -R15 ;  /* 0x0000001c02187223 */ /* 0x000fc2000001080f */
[C-C-:B------:R-:W-:Y:S01]  /*e370*/  FFMA.FTZ R26, R2.reuse, R26, -R81.reuse ;  /* 0x0000001a021a7223 */ /* 0x140fe20000010851 */
[----:B------:R-:W-:-:S01]  /*e380*/  FFMA.FTZ R27, R2, R27, -R81 ;  /* 0x0000001b021b7223 */ /* 0x000fc20000010851 */
[C-C-:B------:R-:W-:Y:S01]  /*e390*/  FFMA.FTZ R30, R2.reuse, R30, -R81.reuse ;  /* 0x0000001e021e7223 */ /* 0x140fe20000010851 */
[----:B------:R-:W-:-:S01]  /*e3a0*/  FFMA.FTZ R31, R2, R31, -R81 ;  /* 0x0000001f021f7223 */ /* 0x000fc20000010851 */
[C---:B------:R-:W-:Y:S01]  /*e3b0*/  FFMA.FTZ R28, R2.reuse, R32, -R15 ;  /* 0x00000020021c7223 */ /* 0x040fe2000001080f */
[----:B------:R-:W-:-:S01]  /*e3c0*/  FFMA.FTZ R34, R2, R34, -R81 ;  /* 0x0000002202227223 */ /* 0x000fc20000010851 */
[----:B------:R-:W0:Y:S01]  /*e3d0*/  MUFU.EX2 R10, R10 ;  /* 0x0000000a000a7308 */ /* 0x000e220000000800 */
[----:B------:R-:W-:-:S01]  /*e3e0*/  FFMA.FTZ R35, R2, R35, -R81 ;  /* 0x0000002302237223 */ /* 0x000fc20000010851 */
[C---:B------:R-:W-:Y:S01]  /*e3f0*/  FFMA.FTZ R32, R2.reuse, R36, -R15 ;  /* 0x0000002402207223 */ /* 0x040fe2000001080f */
[----:B------:R-:W-:-:S01]  /*e400*/  FFMA.FTZ R38, R2, R38, -R81 ;  /* 0x0000002602267223 */ /* 0x000fc20000010851 */
[C---:B------:R-:W-:Y:S01]  /*e410*/  FFMA.FTZ R39, R2.reuse, R39, -R81 ;  /* 0x0000002702277223 */ /* 0x040fe20000010851 */
[----:B------:R-:W-:-:S01]  /*e420*/  FFMA.FTZ R36, R2, R40, -R15 ;  /* 0x0000002802247223 */ /* 0x000fc2000001080f */
[C-C-:B------:R-:W-:Y:S01]  /*e430*/  FFMA.FTZ R42, R2.reuse, R42, -R81.reuse ;  /* 0x0000002a022a7223 */ /* 0x140fe20000010851 */
[----:B------:R-:W-:-:S01]  /*e440*/  FFMA.FTZ R43, R2, R43, -R81 ;  /* 0x0000002b022b7223 */ /* 0x000fc20000010851 */
[----:B------:R-:W1:Y:S01]  /*e450*/  MUFU.EX2 R26, R26 ;  /* 0x0000001a001a7308 */ /* 0x000e620000000800 */
[----:B------:R-:W-:-:S01]  /*e460*/  FFMA.FTZ R40, R2, R44, -R15 ;  /* 0x0000002c02287223 */ /* 0x000fc2000001080f */
[C-C-:B------:R-:W-:Y:S01]  /*e470*/  FFMA.FTZ R46, R2.reuse, R46, -R81.reuse ;  /* 0x0000002e022e7223 */ /* 0x140fe20000010851 */
[----:B------:R-:W-:-:S01]  /*e480*/  FFMA.FTZ R47, R2, R47, -R81 ;  /* 0x0000002f022f7223 */ /* 0x000fc20000010851 */
[C---:B------:R-:W-:Y:S01]  /*e490*/  FFMA.FTZ R44, R2.reuse, R48, -R15 ;  /* 0x00000030022c7223 */ /* 0x040fe2000001080f */
[----:B------:R-:W-:-:S01]  /*e4a0*/  FFMA.FTZ R50, R2, R50, -R81 ;  /* 0x0000003202327223 */ /* 0x000fc20000010851 */
[----:B------:R-:W-:Y:S01]  /*e4b0*/  FFMA.FTZ R51, R2, R51, -R81 ;  /* 0x0000003302337223 */ /* 0x000fe20000010851 */
[----:B------:R-:W-:-:S02]  /*e4c0*/  WARPGROUP.DEPBAR.LE gsb0, 0x0 ;  /* 0x00008000000079c5 */ /* 0x000fc40000010000 */
[----:B------:R-:W2:Y:S01]  /*e4d0*/  MUFU.EX2 R11, R11 ;  /* 0x0000000b000b7308 */ /* 0x000ea20000000800 */
[----:B0-----:R-:W-:-:S01]  /*e4e0*/  FFMA.FTZ R8, R7, R8, R10 ;  /* 0x0000000807087223 */ /* 0x001fc2000001000a */
[----:B------:R-:W-:Y:S01]  /*e4f0*/  WARPGROUP.ARRIVE ;  /* 0x00000000000079c5 */ /* 0x000fe20000000000 */
[----:B------:R-:W-:-:S01]  /*e500*/  FFMA.FTZ R48, R2, R52, -R15 ;  /* 0x0000003402307223 */ /* 0x000fc2000001080f */
[C-C-:B------:R-:W-:Y:S01]  /*e510*/  FFMA.FTZ R54, R2.reuse, R54, -R81.reuse ;  /* 0x0000003602367223 */ /* 0x140fe20000010851 */
[----:B------:R-:W-:-:S01]  /*e520*/  FFMA.FTZ R55, R2, R55, -R81 ;  /* 0x0000003702377223 */ /* 0x000fc20000010851 */
[C---:B------:R-:W-:Y:S01]  /*e530*/  FFMA.FTZ R52, R2.reuse, R56, -R15 ;  /* 0x0000003802347223 */ /* 0x040fe2000001080f */
[----:B------:R-:W-:-:S01]  /*e540*/  FFMA.FTZ R58, R2, R58, -R81 ;  /* 0x0000003a023a7223 */ /* 0x000fc20000010851 */
[----:B------:R-:W0:Y:S01]  /*e550*/  MUFU.EX2 R27, R27 ;  /* 0x0000001b001b7308 */ /* 0x000e220000000800 */
[----:B-1----:R-:W-:-:S01]  /*e560*/  FFMA.FTZ R12, R3, R12, R26 ;  /* 0x0000000c030c7223 */ /* 0x002fc2000001001a */
[----:B------:R-:W-:Y:S01]  /*e570*/  QGMMA.64x96x32.F32.E4M3.E4M3 R88, R144, gdesc[UR4], R88, gsb0 ;  /* 0x0160000490587df3 */ /* 0x000fe20008000858 */
[----:B------:R-:W-:-:S01]  /*e580*/  FFMA.FTZ R59, R2, R59, -R81 ;  /* 0x0000003b023b7223 */ /* 0x000fc20000010851 */
[C---:B------:R-:W-:Y:S01]  /*e590*/  FFMA.FTZ R56, R2.reuse, R60, -R15 ;  /* 0x0000003c02387223 */ /* 0x040fe2000001080f */
[----:B------:R-:W-:-:S01]  /*e5a0*/  FFMA.FTZ R62, R2, R62, -R81 ;  /* 0x0000003e023e7223 */ /* 0x000fc20000010851 */
[C---:B------:R-:W-:Y:S01]  /*e5b0*/  FFMA.FTZ R63, R2.reuse, R63, -R81 ;  /* 0x0000003f023f7223 */ /* 0x040fe20000010851 */
[----:B------:R-:W-:-:S01]  /*e5c0*/  FFMA.FTZ R60, R2, R64, -R15 ;  /* 0x00000040023c7223 */ /* 0x000fc2000001080f */
[----:B------:R-:W1:Y:S01]  /*e5d0*/  MUFU.EX2 R24, R24 ;  /* 0x0000001800187308 */ /* 0x000e620000000800 */
[----:B--2---:R-:W-:-:S01]  /*e5e0*/  FADD.FTZ R8, R11, R8 ;  /* 0x000000080b087221 */ /* 0x004fc20000010000 */
[C-C-:B------:R-:W-:Y:S01]  /*e5f0*/  FFMA.FTZ R66, R2.reuse, R66, -R81.reuse ;  /* 0x0000004202427223 */ /* 0x140fe20000010851 */
[----:B------:R-:W-:-:S01]  /*e600*/  FFMA.FTZ R67, R2, R67, -R81 ;  /* 0x0000004302437223 */ /* 0x000fc20000010851 */
[C---:B------:R-:W-:Y:S01]  /*e610*/  FFMA.FTZ R64, R2.reuse, R68, -R15 ;  /* 0x0000004402407223 */ /* 0x040fe2000001080f */
[----:B------:R-:W-:-:S01]  /*e620*/  FFMA.FTZ R70, R2, R70, -R81 ;  /* 0x0000004602467223 */ /* 0x000fc20000010851 */
[C---:B------:R-:W-:Y:S01]  /*e630*/  FFMA.FTZ R71, R2.reuse, R71, -R81 ;  /* 0x0000004702477223 */ /* 0x040fe20000010851 */
[----:B------:R-:W-:-:S01]  /*e640*/  FFMA.FTZ R68, R2, R72, -R15 ;  /* 0x0000004802447223 */ /* 0x000fc2000001080f */
[----:B------:R-:W2:Y:S01]  /*e650*/  MUFU.EX2 R30, R30 ;  /* 0x0000001e001e7308 */ /* 0x000ea20000000800 */
[----:B0-----:R-:W-:-:S01]  /*e660*/  FADD.FTZ R12, R27, R12 ;  /* 0x0000000c1b0c7221 */ /* 0x001fc20000010000 */
[C-C-:B------:R-:W-:Y:S01]  /*e670*/  FFMA.FTZ R74, R2.reuse, R74, -R81.reuse ;  /* 0x0000004a024a7223 */ /* 0x140fe20000010851 */
[----:B------:R-:W-:-:S01]  /*e680*/  FFMA.FTZ R75, R2, R75, -R81 ;  /* 0x0000004b024b7223 */ /* 0x000fc20000010851 */
[C---:B------:R-:W-:Y:S01]  /*e690*/  FFMA.FTZ R72, R2.reuse, R76, -R15 ;  /* 0x0000004c02487223 */ /* 0x040fe2000001080f */
[----:B------:R-:W-:-:S01]  /*e6a0*/  FFMA.FTZ R78, R2, R78, -R81 ;  /* 0x0000004e024e7223 */ /* 0x000fc20000010851 */
[C---:B------:R-:W-:Y:S01]  /*e6b0*/  FFMA.FTZ R79, R2.reuse, R79, -R81 ;  /* 0x0000004f024f7223 */ /* 0x040fe20000010851 */
[----:B------:R-:W-:-:S01]  /*e6c0*/  FFMA.FTZ R76, R2, R80, -R15 ;  /* 0x00000050024c7223 */ /* 0x000fc2000001080f */
[----:B------:R-:W0:Y:S01]  /*e6d0*/  MUFU.EX2 R25, R25 ;  /* 0x0000001900197308 */ /* 0x000e220000000800 */
[----:B-1----:R-:W-:-:S01]  /*e6e0*/  FADD.FTZ R8, R24, R8 ;  /* 0x0000000818087221 */ /* 0x002fc20000010000 */
[C-C-:B------:R-:W-:Y:S01]  /*e6f0*/  FFMA.FTZ R82, R2.reuse, R82, -R81.reuse ;  /* 0x0000005202527223 */ /* 0x140fe20000010851 */
[----:B------:R-:W-:-:S01]  /*e700*/  FFMA.FTZ R83, R2, R83, -R81 ;  /* 0x0000005302537223 */ /* 0x000fc20000010851 */
[C---:B------:R-:W-:Y:S01]  /*e710*/  FFMA.FTZ R80, R2.reuse, R84, -R15 ;  /* 0x0000005402507223 */ /* 0x040fe2000001080f */
[----:B------:R-:W-:-:S01]  /*e720*/  FFMA.FTZ R86, R2, R86, -R81 ;  /* 0x0000005602567223 */ /* 0x000fc20000010851 */
[C---:B------:R-:W-:Y:S01]  /*e730*/  FFMA.FTZ R15, R2.reuse, R85, -R15 ;  /* 0x00000055020f7223 */ /* 0x040fe2000001080f */
[----:B------:R-:W-:-:S01]  /*e740*/  FFMA.FTZ R81, R2, R87, -R81 ;  /* 0x0000005702517223 */ /* 0x000fc20000010851 */
        /* <DEDUP_REMOVED lines=120> */
.L_x_416:
[----:B------:R-:W2:Y:S01]  /*eed0*/  LDL R9, [R1+0x24] ;  /* 0x0000240001097983 */ /* 0x000ea20000100800 */
[----:B------:R-:W-:-:S05]  /*eee0*/  VIADD R14, R14, 0x19c60 ;  /* 0x00019c600e0e7836 */ /* 0x000fca0000000000 */
[----:B--2---:R-:W-:Y:S02]  /*eef0*/  PRMT R14, R9, 0x654, R14 ;  /* 0x00000654090e7816 */ /* 0x004fe4000000000e */
[----:B------:R-:W2:Y:S01]  /*ef00*/  LDL R9, [R1+0x1c] ;  /* 0x00001c0001097983 */ /* 0x000ea20000100800 */
[----:B------:R-:W-:Y:S01]  /*ef10*/  F2FP.SATFINITE.E4M3.F32.PACK_AB_MERGE_C R24, R25, R24, RZ ;  /* 0x000000181918723e */ /* 0x000fe200048070ff */
[----:B------:R0:W-:Y:S01]  /*ef20*/  SYNCS.ARRIVE.TRANS64.RED.A1T0 RZ, [R14+URZ], RZ ;  /* 0x000000ff0eff79a7 */ /* 0x0001e2000810043f */
[----:B------:R-:W-:Y:S01]  /*ef30*/  F2FP.SATFINITE.E4M3.F32.PACK_AB_MERGE_C R30, R31, R30, RZ ;  /* 0x0000001e1f1e723e */ /* 0x000fe200048070ff */
[-C--:B------:R-:W-:Y:S01]  /*ef40*/  FMUL.FTZ R88, R88, R7.reuse ;  /* 0x0000000758587220 */ /* 0x080fe20000410000 */
        /* <DEDUP_REMOVED lines=24> */
[----:B------:R-:W-:Y:S01]  /*f0d0*/  F2FP.SATFINITE.E4M3.F32.PACK_AB_MERGE_C R24, R11, R10, R24 ;  /* 0x0000000a0b18723e */ /* 0x000fe20004807018 */
        /* <DEDUP_REMOVED lines=20> */
[----:B------:R-:W-:Y:S01]  /*f220*/  FMUL.FTZ R133, R133, R7 ;  /* 0x0000000785857220 */ /* 0x000fe20000410000 */
[----:B------:R-:W-:Y:S01]  /*f230*/  F2FP.SATFINITE.E4M3.F32.PACK_AB_MERGE_C R70, R67, R66, R70 ;  /* 0x000000424346723e */ /* 0x000fe20004807046 */
[-C--:B------:R-:W-:Y:S01]  /*f240*/  FMUL.FTZ R90, R90, R3.reuse ;  /* 0x000000035a5a7220 */ /* 0x080fe20000410000 */
[----:B------:R-:W-:Y:S01]  /*f250*/  F2FP.SATFINITE.E4M3.F32.PACK_AB_MERGE_C R72, R69, R68, R72 ;  /* 0x000000444548723e */ /* 0x000fe20004807048 */
[-C--:B------:R-:W-:Y:S01]  /*f260*/  FMUL.FTZ R91, R91, R3.reuse ;  /* 0x000000035b5b7220 */ /* 0x080fe20000410000 */
[----:B------:R-:W-:Y:S01]  /*f270*/  F2FP.SATFINITE.E4M3.F32.PACK_AB_MERGE_C R78, R79, R78, RZ ;  /* 0x0000004e4f4e723e */ /* 0x000fe200048070ff */
[-C--:B------:R-:W-:Y:S01]  /*f280*/  FMUL.FTZ R94, R94, R3.reuse ;  /* 0x000000035e5e7220 */ /* 0x080fe20000410000 */
[----:B------:R-:W-:Y:S01]  /*f290*/  F2FP.SATFINITE.E4M3.F32.PACK_AB_MERGE_C R81, R81, R86, RZ ;  /* 0x000000565151723e */ /* 0x000fe200048070ff */
[-C--:B------:R-:W-:Y:S01]  /*f2a0*/  FMUL.FTZ R95, R95, R3.reuse ;  /* 0x000000035f5f7220 */ /* 0x080fe20000410000 */
[----:B------:R-:W-:Y:S01]  /*f2b0*/  F2FP.SATFINITE.E4M3.F32.PACK_AB_MERGE_C R146, R77, R76, R15 ;  /* 0x0000004c4d92723e */ /* 0x000fe2000480700f */
        /* <DEDUP_REMOVED lines=23> */
[----:B------:R-:W-:-:S02]  /*f430*/  IMAD.MOV.U32 R3, RZ, RZ, R0 ;  /* 0x000000ffff037224 */ /* 0x000fc400078e0000 */
[----:B------:R-:W-:Y:S02]  /*f440*/  IMAD.MOV.U32 R10, RZ, RZ, R156 ;  /* 0x000000ffff0a7224 */ /* 0x000fe400078e009c */
[----:B------:R-:W-:Y:S02]  /*f450*/  IMAD.MOV.U32 R7, RZ, RZ, R154 ;  /* 0x000000ffff077224 */ /* 0x000fe400078e009a */
[----:B------:R-:W-:Y:S02]  /*f460*/  IMAD.MOV.U32 R148, RZ, RZ, R24 ;  /* 0x000000ffff947224 */ /* 0x000fe400078e0018 */
[----:B------:R-:W-:Y:S02]  /*f470*/  IMAD.MOV.U32 R149, RZ, RZ, R30 ;  /* 0x000000ffff957224 */ /* 0x000fe400078e001e */
[----:B------:R-:W-:Y:S02]  /*f480*/  IMAD.MOV.U32 R150, RZ, RZ, R32 ;  /* 0x000000ffff967224 */ /* 0x000fe400078e0020 */
        /* <DEDUP_REMOVED lines=9> */
[----:B------:R-:W-:Y:S01]  /*f520*/  IMAD.MOV.U32 R144, RZ, RZ, R72 ;  /* 0x000000ffff907224 */ /* 0x000fe200078e0048 */
[C---:B--2---:R-:W-:Y:S01]  /*f530*/  ISETP.GT.AND P1, PT, R13.reuse, R9, PT ;  /* 0x000000090d00720c */ /* 0x044fe20003f24270 */
[----:B------:R-:W-:-:S12]  /*f540*/  VIADD R13, R13, 0xffffffff ;  /* 0xffffffff0d0d7836 */ /* 0x000fd80000000000 */
[----:B0-----:R-:W-:Y:S05]  /*f550*/  @P1 BRA `(.L_x_417) ;  /* 0xffffffe000881947 */ /* 0x001fea000383ffff */
.L_x_405:
[----:B------:R-:W-:Y:S05]  /*f560*/  BSYNC B0 ;  /* 0x0000000000007941 */ /* 0x000fea0003800000 */
.L_x_404:
[----:B------:R-:W-:Y:S06]  /*f570*/  BAR.ARV 0x8, 0x200 ;  /* 0x0208000000007b1d */ /* 0x000fec0000002000 */
[----:B------:R-:W-:Y:S05]  /*f580*/  @!P0 BRA `(.L_x_418) ;  /* 0x0000000000048947 */ /* 0x000fea0003800000 */
[----:B------:R-:W-:Y:S01]  /*f590*/  BPT.TRAP 0x1 ;  /* 0x000000040000795c */ /* 0x000fe20000300000 */
.L_x_418:
[----:B------:R-:W-:Y:S01]  /*f5a0*/  IMAD R7, R154, 0x8, R16 ;  /* 0x000000089a077824 */ /* 0x000fe200078e0210 */
[----:B------:R-:W-:-:S04]  /*f5b0*/  SHF.L.U32 R4, R156, 0x1f, RZ ;  /* 0x0000001f9c047819 */ /* 0x000fc800000006ff */
[----:B------:R0:W1:Y:S01]  /*f5c0*/  SYNCS.PHASECHK.TRANS64.TRYWAIT P1, [R7+URZ+0x19c50], R4 ;  /* 0x019c5004070075a7 */ /* 0x000062000802017f */
[----:B------:R-:W-:Y:S05]  /*f5d0*/  @!P0 BRA `(.L_x_419) ;  /* 0x0000000000048947 */ /* 0x000fea0003800000 */
[----:B------:R-:W-:Y:S01]  /*f5e0*/  BPT.TRAP 0x1 ;  /* 0x000000040000795c */ /* 0x000fe20000300000 */
.L_x_419:
[----:B------:R-:W-:Y:S04]  /*f5f0*/  BSSY B0, `(.L_x_420) ;  /* 0x0000004000007945 */ /* 0x000fe80003800000 */
[----:B-1----:R-:W-:Y:S05]  /*f600*/  @P1 BRA `(.L_x_421) ;  /* 0x0000000000081947 */ /* 0x002fea0003800000 */
[----:B------:R-:W1:Y:S02]  /*f610*/  SYNCS.PHASECHK.TRANS64.TRYWAIT P1, [R7+URZ+0x19c50], R4 ;  /* 0x019c5004070075a7 */ /* 0x000e64000802017f */
[----:B-1----:R-:W-:Y:S05]  /*f620*/  @!P1 BRA `(.L_x_422) ;  /* 0x000000b000d49947 */ /* 0x002fea0003800000 */
.L_x_421:
[----:B------:R-:W-:Y:S05]  /*f630*/  BSYNC B0 ;  /* 0x0000000000007941 */ /* 0x000fea0003800000 */
.L_x_420:
[----:B------:R-:W2:Y:S04]  /*f640*/  LDL R3, [R1+0x48] ;  /* 0x0000480001037983 */ /* 0x000ea80000100800 */
[----:B------:R-:W3:Y:S04]  /*f650*/  LDL R13, [R1+0x2c] ;  /* 0x00002c00010d7983 */ /* 0x000ee80000100800 */
[----:B------:R-:W4:Y:S01]  /*f660*/  LDL R9, [R1+0x18] ;  /* 0x0000180001097983 */ /* 0x000f220000100800 */
[----:B------:R-:W-:Y:S01]  /*f670*/  VIADD R16, R16, 0x3000 ;  /* 0x0000300010107836 */ /* 0x000fe20000000000 */
[----:B------:R-:W-:Y:S01]  /*f680*/  ULDC.64 UR4, c[0x0][0x9a0] ;  /* 0x0002680000047ab9 */ /* 0x000fe20000000a00 */
[----:B------:R-:W-:Y:S01]  /*f690*/  WARPGROUP.ARRIVE ;  /* 0x00000000000079c5 */ /* 0x000fe20000000000 */
[----:B------:R-:W-:-:S02]  /*f6a0*/  ISETP.NE.U32.AND P1, PT, RZ, UR4, PT ;  /* 0x00000004ff007c0c */ /* 0x000fc4000bf25070 */
[----:B------:R-:W-:Y:S02]  /*f6b0*/  SHF.R.U32.HI R16, RZ, 0x4, R16 ;  /* 0x00000004ff107819 */ /* 0x000fe40000011610 */
[----:B------:R-:W-:Y:S02]  /*f6c0*/  ISETP.NE.AND.EX P1, PT, RZ, UR5, PT, P1 ;  /* 0x00000005ff007c0c */ /* 0x000fe4000bf25310 */
[----:B------:R-:W-:-:S04]  /*f6d0*/  LOP3.LUT R16, R16, 0x3fff, RZ, 0xc0, !PT ;  /* 0x00003fff10107812 */ /* 0x000fc800078ec0ff */
[----:B------:R-:W-:-:S05]  /*f6e0*/  LOP3.LUT R5, R16, 0x10000, RZ, 0xfc, !PT ;  /* 0x0001000010057812 */ /* 0x000fca00078efcff */
[----:B01----:R-:W-:Y:S02]  /*f6f0*/  IMAD R4, R154, 0x300, R5 ;  /* 0x000003009a047824 */ /* 0x003fe400078e0205 */
[----:B------:R-:W-:Y:S01]  /*f700*/  IMAD.MOV.U32 R5, RZ, RZ, 0x40000040 ;  /* 0x40000040ff057424 */ /* 0x000fe200078e00ff */
[----:B------:R-:W2:Y:S02]  /*f710*/  @P1 LDC.64 R14, c[0x0][0x9c8] ;  /* 0x00027200ff0e1b82 */ /* 0x000ea40000000a00 */
[----:B------:R-:W-:Y:S02]  /*f720*/  R2UR UR6, R4 ;  /* 0x00000000040672ca */ /* 0x000fe400000e0000 */
[----:B------:R-:W-:-:S04]  /*f730*/  R2UR UR7, R5 ;  /* 0x00000000050772ca */ /* 0x000fc800000e0000 */
[----:B------:R-:W4:Y:S09]  /*f740*/  @P1 LDC.64 R10, c[0x0][0x9d0] ;  /* 0x00027400ff0a1b82 */ /* 0x000f320000000a00 */
[----:B------:R-:W-:Y:S03]  /*f750*/  QGMMA.64x96x32.F32.E4M3.E4M3 R88, R148, gdesc[UR4], R88, gsb0 ;  /* 0x0160000494587df3 */ /* 0x000fe60008000858 */
[----:B------:R-:W-:-:S02]  /*f760*/  WARPGROUP.DEPBAR.LE gsb0, 0x0 ;  /* 0x00008000000079c5 */ /* 0x000fc40000010000 */
[----:B------:R-:W-:Y:S01]  /*f770*/  WARPGROUP.ARRIVE ;  /* 0x00000000000079c5 */ /* 0x000fe20000000000 */
[----:B--2---:R-:W-:-:S04]  /*f780*/  @P1 IMAD R16, R3, R14, RZ ;  /* 0x0000000e03101224 */ /* 0x004fc800078e02ff */
[C---:B---3--:R-:W-:Y:S02]  /*f790*/  @P1 IMAD R3, R13.reuse, R15, R16 ;  /* 0x0000000f0d031224 */ /* 0x048fe400078e0210 */
[----:B------:R-:W-:-:S04]  /*f7a0*/  @P1 IMAD.WIDE.U32 R14, R13, R14, RZ ;  /* 0x0000000e0d0e1225 */ /* 0x000fc800078e00ff */
[----:B------:R-:W-:Y:S02]  /*f7b0*/  @P1 IMAD.IADD R15, R15, 0x1, R3 ;  /* 0x000000010f0f1824 */ /* 0x000fe400078e0203 */
[----:B----4-:R-:W-:-:S04]  /*f7c0*/  @P1 IMAD.WIDE.U32 R14, R9, R10, R14 ;  /* 0x0000000a090e1225 */ /* 0x010fc800078e000e */
[----:B------:R-:W-:Y:S01]  /*f7d0*/  @P1 IMAD R11, R9, R11, R15 ;  /* 0x0000000b090b1224 */ /* 0x000fe200078e020f */
[----:B------:R-:W-:Y:S01]  /*f7e0*/  @P1 LEA R10, P2, R14, UR4, 0x2 ;  /* 0x000000040e0a1c11 */ /* 0x000fe2000f8410ff */
[----:B------:R-:W-:-:S03]  /*f7f0*/  IMAD.MOV.U32 R9, RZ, RZ, 0x3f800000 ;  /* 0x3f800000ff097424 */ /* 0x000fc600078e00ff */
[----:B------:R-:W-:-:S05]  /*f800*/  @P1 LEA.HI.X R11, R14, UR5, R11, 0x2, P2 ;  /* 0x000000050e0b1c11 */ /* 0x000fca00090f140b */
[----:B------:R0:W2:Y:S01]  /*f810*/  @P1 LDG.E R9, desc[UR40][R10.64] ;  /* 0x000000280a091981 */ /* 0x0000a2000c1e1900 */
[----:B------:R-:W-:Y:S02]  /*f820*/  IMAD.MOV.U32 R5, RZ, RZ, 0x40000040 ;  /* 0x40000040ff057424 */ /* 0x000fe400078e00ff */
[----:B------:R-:W-:Y:S01]  /*f830*/  IMAD.MOV.U32 R20, RZ, RZ, -0x800000 ;  /* 0xff800000ff147424 */ /* 0x000fe200078e00ff */
[----:B------:R-:W1:Y:S04]  /*f840*/  SHFL.BFLY PT, R3, R8, 0x2, 0x1f ;  /* 0x0c401f0008037f89 */ /* 0x000e6800000e0000 */
[----:B------:R-:W3:Y:S01]  /*f850*/  SHFL.BFLY PT, R13, R12, 0x2, 0x1f ;  /* 0x0c401f000c0d7f89 */ /* 0x000ee200000e0000 */
[----:B0-----:R-:W-:Y:S02]  /*f860*/  VIADD R10, R4, 0x2 ;  /* 0x00000002040a7836 */ /* 0x001fe40000000000 */
[----:B------:R-:W-:-:S03]  /*f870*/  IMAD.MOV.U32 R11, RZ, RZ, 0x40000040 ;  /* 0x40000040ff0b7424 */ /* 0x000fc600078e00ff */
[----:B------:R-:W-:Y:S01]  /*f880*/  R2UR UR6, R10 ;  /* 0x000000000a0672ca */ /* 0x000fe200000e0000 */
[C---:B------:R-:W-:Y:S01]  /*f890*/  VIADD R10, R4.reuse, 0x4 ;  /* 0x00000004040a7836 */ /* 0x040fe20000000000 */
[----:B------:R-:W-:Y:S01]  /*f8a0*/  R2UR UR7, R11 ;  /* 0x000000000b0772ca */ /* 0x000fe200000e0000 */
[----:B------:R-:W-:Y:S02]  /*f8b0*/  IMAD.MOV.U32 R11, RZ, RZ, 0x40000040 ;  /* 0x40000040ff0b7424 */ /* 0x000fe400078e00ff */
[----:B------:R-:W-:Y:S02]  /*f8c0*/  VIADD R4, R4, 0x6 ;  /* 0x0000000604047836 */ /* 0x000fe40000000000 */
[----:B-1----:R-:W-:-:S08]  /*f8d0*/  FADD.FTZ R3, R3, R8 ;  /* 0x0000000803037221 */ /* 0x002fd00000010000 */
[----:B------:R-:W-:Y:S01]  /*f8e0*/  QGMMA.64x96x32.F32.E4M3.E4M3 R88, R136, gdesc[UR4], R88, gsb0 ;  /* 0x0160000488587df3 */ /* 0x000fe20008000858 */
[----:B------:R-:W-:Y:S01]  /*f8f0*/  R2UR UR6, R10 ;  /* 0x000000000a0672ca */ /* 0x000fe200000e0000 */
[----:B---3--:R-:W-:Y:S01]  /*f900*/  FADD.FTZ R13, R13, R12 ;  /* 0x0000000c0d0d7221 */ /* 0x008fe20000010000 */
[----:B------:R-:W-:-:S04]  /*f910*/  R2UR UR7, R11 ;  /* 0x000000000b0772ca */ /* 0x000fc800000e0000 */
[----:B------:R-:W0:Y:S02]  /*f920*/  SHFL.BFLY PT, R10, R13, 0x1, 0x1f ;  /* 0x0c201f000d0a7f89 */ /* 0x000e2400000e0000 */
[----:B0-----:R-:W-:-:S01]  /*f930*/  FADD.FTZ R12, R13, R10 ;  /* 0x0000000a0d0c7221 */ /* 0x001fc20000010000 */
[----:B------:R-:W-:-:S03]  /*f940*/  IMAD.MOV.U32 R10, RZ, RZ, RZ ;  /* 0x000000ffff0a7224 */ /* 0x000fc600078e00ff */
[----:B------:R-:W-:-:S05]  /*f950*/  FMUL.FTZ R16, R12, 0.00390625 ;  /* 0x3b8000000c107820 */ /* 0x000fca0000410000 */
[----:B------:R-:W-:-:S13]  /*f960*/  FSETP.NE.FTZ.AND P3, PT, R16, RZ, PT ;  /* 0x000000ff1000720b */ /* 0x000fda0003f75000 */
[----:B------:R-:W0:Y:S02]  /*f970*/  @P3 MUFU.LG2 R11, R16 ;  /* 0x00000010000b3308 */ /* 0x000e240000000c00 */
[----:B0-----:R-:W-:Y:S01]  /*f980*/  @P3 FMUL.FTZ R11, R11, 0.69314718246459960938 ;  /* 0x3f3172180b0b3820 */ /* 0x001fe20000410000 */
[----:B------:R-:W-:Y:S02]  /*f990*/  WARPGROUP.DEPBAR.LE gsb0, 0x0 ;  /* 0x00008000000079c5 */ /* 0x000fe40000010000 */
[----:B------:R-:W-:-:S06]  /*f9a0*/  WARPGROUP.ARRIVE ;  /* 0x00000000000079c5 */ /* 0x000fcc0000000000 */
[----:B------:R-:W-:Y:S01]  /*f9b0*/  QGMMA.64x96x32.F32.E4M3.E4M3 R88, R140, gdesc[UR4], R88, gsb0 ;  /* 0x016000048c587df3 */ /* 0x000fe20008000858 */
[----:B------:R-:W-:Y:S02]  /*f9c0*/  R2UR UR6, R4 ;  /* 0x00000000040672ca */ /* 0x000fe400000e0000 */
[----:B------:R-:W-:Y:S01]  /*f9d0*/  R2UR UR7, R5 ;  /* 0x00000000050772ca */ /* 0x000fe200000e0000 */
[----:B------:R-:W0:Y:S02]  /*f9e0*/  SHFL.BFLY PT, R4, R3, 0x1, 0x1f ;  /* 0x0c201f0003047f89 */ /* 0x000e2400000e0000 */
[----:B0-----:R-:W-:-:S01]  /*f9f0*/  FADD.FTZ R14, R3, R4 ;  /* 0x00000004030e7221 */ /* 0x001fc20000010000 */
[----:B------:R-:W-:Y:S02]  /*fa00*/  IMAD.MOV.U32 R4, RZ, RZ, RZ ;  /* 0x000000ffff047224 */ /* 0x000fe400078e00ff */
[----:B------:R-:W-:Y:S02]  /*fa10*/  IMAD.MOV.U32 R3, RZ, RZ, -0x800000 ;  /* 0xff800000ff037424 */ /* 0x000fe400078e00ff */
[C---:B------:R-:W-:Y:S01]  /*fa20*/  FMUL.FTZ R15, R14.reuse, 0.00390625 ;  /* 0x3b8000000e0f7820 */ /* 0x040fe20000410000 */
[----:B------:R-:W-:-:S04]  /*fa30*/  FSETP.NE.FTZ.AND P1, PT, R14, RZ, PT ;  /* 0x000000ff0e00720b */ /* 0x000fc80003f35000 */
[----:B------:R-:W-:-:S09]  /*fa40*/  FSETP.NE.FTZ.AND P2, PT, R15, RZ, PT ;  /* 0x000000ff0f00720b */ /* 0x000fd20003f55000 */
[----:B------:R-:W-:Y:S01]  /*fa50*/  @P1 MUFU.RCP R4, R14 ;  /* 0x0000000e00041308 */ /* 0x000fe20000001000 */
[----:B------:R-:W-:-:S03]  /*fa60*/  FSETP.NE.FTZ.AND P1, PT, R12, RZ, PT ;  /* 0x000000ff0c00720b */ /* 0x000fc60003f35000 */
[C---:B------:R-:W-:Y:S01]  /*fa70*/  @P2 FMUL.FTZ R5, R2.reuse, 0.69314718246459960938 ;  /* 0x3f31721802052820 */ /* 0x040fe20000410000 */
[----:B------:R-:W-:-:S03]  /*fa80*/  @P3 FMUL.FTZ R2, R2, 0.69314718246459960938 ;  /* 0x3f31721802023820 */ /* 0x000fc60000410000 */
[----:B------:R-:W0:Y:S01]  /*fa90*/  @P2 MUFU.LG2 R8, R15 ;  /* 0x0000000f00082308 */ /* 0x000e220000000c00 */
[----:B------:R-:W-:-:S07]  /*faa0*/  @P3 FFMA.FTZ R20, R2, R6, R11 ;  /* 0x0000000602143223 */ /* 0x000fce000001000b */
[----:B------:R-:W1:Y:S01]  /*fab0*/  @P1 MUFU.RCP R10, R12 ;  /* 0x0000000c000a1308 */ /* 0x000e620000001000 */
[----:B0-----:R-:W-:-:S04]  /*fac0*/  @P2 FMUL.FTZ R8, R8, 0.69314718246459960938 ;  /* 0x3f31721808082820 */ /* 0x001fc80000410000 */
[----:B------:R-:W-:Y:S01]  /*fad0*/  @P2 FFMA.FTZ R3, R5, R0, R8 ;  /* 0x0000000005032223 */ /* 0x000fe20000010008 */
[----:B------:R-:W-:Y:S02]  /*fae0*/  WARPGROUP.DEPBAR.LE gsb0, 0x0 ;  /* 0x00008000000079c5 */ /* 0x000fe40000010000 */
[----:B------:R-:W-:-:S06]  /*faf0*/  WARPGROUP.ARRIVE ;  /* 0x00000000000079c5 */ /* 0x000fcc0000000000 */
[----:B------:R-:W-:Y:S01]  /*fb00*/  QGMMA.64x96x32.F32.E4M3.E4M3 R88, R144, gdesc[UR4], R88, gsb0 ;  /* 0x0160000490587df3 */ /* 0x000fe20008000858 */
[-C--:B--2---:R-:W-:Y:S01]  /*fb10*/  FMUL.FTZ R5, R4, R9.reuse ;  /* 0x0000000904057220 */ /* 0x084fe20000410000 */
[----:B-1----:R-:W-:Y:S01]  /*fb20*/  FMUL.FTZ R2, R10, R9 ;  /* 0x000000090a027220 */ /* 0x002fe20000410000 */
[----:B------:R-:W-:Y:S02]  /*fb30*/  WARPGROUP.DEPBAR.LE gsb0, 0x0 ;  /* 0x00008000000079c5 */ /* 0x000fe40000010000 */
[----:B------:R-:W-:Y:S05]  /*fb40*/  @!P0 BRA `(.L_x_423) ;  /* 0x0000000000048947 */ /* 0x000fea0003800000 */
[----:B------:R-:W-:Y:S01]  /*fb50*/  BPT.TRAP 0x1 ;  /* 0x000000040000795c */ /* 0x000fe20000300000 */
.L_x_423:
[----:B------:R-:W2:Y:S01]  /*fb60*/  LDL.LU R0, [R1+0x24] ;  /* 0x0000240001007983 */ /* 0x000ea20000300800 */
[----:B------:R-:W-:Y:S02]  /*fb70*/  VIADD R7, R7, 0x19c60 ;  /* 0x00019c6007077836 */ /* 0x000fe40000000000 */
[-C--:B------:R-:W-:Y:S01]  /*fb80*/  FMUL.FTZ R25, R88, R5.reuse ;  /* 0x0000000558197220 */ /* 0x080fe20000410000 */
[-C--:B------:R-:W-:Y:S01]  /*fb90*/  FMUL.FTZ R14, R93, R5.reuse ;  /* 0x000000055d0e7220 */ /* 0x080fe20000410000 */
[----:B------:R-:W3:Y:S01]  /*fba0*/  LDL.LU R16, [R1+0x44] ;  /* 0x0000440001107983 */ /* 0x000ee20000300800 */
[----:B------:R-:W-:Y:S02]  /*fbb0*/  VIADD R154, R154, 0x1 ;  /* 0x000000019a9a7836 */ /* 0x000fe40000000000 */
[-C--:B------:R-:W-:Y:S01]  /*fbc0*/  FMUL.FTZ R27, R96, R5.reuse ;  /* 0x00000005601b7220 */ /* 0x080fe20000410000 */
[-C--:B------:R-:W-:Y:S02]  /*fbd0*/  FMUL.FTZ R13, R101, R5.reuse ;  /* 0x00000005650d7220 */ /* 0x080fe40000410000 */
[----:B------:R-:W-:Y:S01]  /*fbe0*/  ISETP.NE.AND P1, PT, R154, 0x2, PT ;  /* 0x000000029a00780c */ /* 0x000fe20003f25270 */
        /* <DEDUP_REMOVED lines=42> */
[----:B------:R-:W-:Y:S01]  /*fe90*/  FMUL.FTZ R131, R131, R2 ;  /* 0x0000000283837220 */ /* 0x000fe20000410000 */
[----:B------:R-:W-:-:S02]  /*fea0*/  SEL R154, R154, RZ, P1 ;  /* 0x000000ff9a9a7207 */ /* 0x000fc40000800000 */
[----:B--2---:R-:W-:Y:S01]  /*feb0*/  PRMT R4, R0, 0x654, R7 ;  /* 0x0000065400047816 */ /* 0x004fe20000000007 */
[----:B---3--:R-:W-:-:S03]  /*fec0*/  VIADD R16, R16, 0x1 ;  /* 0x0000000110107836 */ /* 0x008fc60000000000 */
[----:B------:R0:W-:Y:S02]  /*fed0*/  SYNCS.ARRIVE.TRANS64.RED.A1T0 RZ, [R4+URZ], RZ ;  /* 0x000000ff04ff79a7 */ /* 0x0001e4000810043f */
[----:B------:R0:W-:Y:S01]  /*fee0*/  STL [R1+0x44], R16 ;  /* 0x0000441001007387 */ /* 0x0001e20000100800 */
[-C--:B------:R-:W-:Y:S01]  /*fef0*/  FMUL.FTZ R0, R120, R5.reuse ;  /* 0x0000000578007220 */ /* 0x080fe20000410000 */
[----:B------:R-:W-:Y:S01]  /*ff00*/  FMUL.FTZ R7, R125, R5 ;  /* 0x000000057d077220 */ /* 0x000fe20000410000 */
[----:B------:R-:W-:-:S04]  /*ff10*/  SEL R5, RZ, 0x1, P1 ;  /* 0x00000001ff057807 */ /* 0x000fc80000800000 */
[----:B------:R-:W-:-:S07]  /*ff20*/  LOP3.LUT R156, R156, R5, RZ, 0x3c, !PT ;  /* 0x000000059c9c7212 */ /* 0x000fce00078e3cff */
.L_x_371:
[----:B------:R-:W2:Y:S01]  /*ff30*/  LDL R92, [R1+0x38] ;  /* 0x00003800015c7983 */ /* 0x000ea20000100800 */
[----:B------:R-:W1:Y:S01]  /*ff40*/  S2UR UR4, SR_CgaCtaId ;  /* 0x00000000000479c3 */ /* 0x000e620000008800 */
[----:B0-----:R-:W-:Y:S01]  /*ff50*/  MOV R16, 0x400 ;  /* 0x0000040000107802 */ /* 0x001fe20000000f00 */
[----:B------:R-:W-:Y:S01]  /*ff60*/  BSSY B0, `(.L_x_424) ;  /* 0x000033b000007945 */ /* 0x000fe20003800000 */
[----:B-1----:R-:W-:-:S05]  /*ff70*/  IMAD.U32 R2, RZ, RZ, UR4 ;  /* 0x00000004ff027e24 */ /* 0x002fca000f8e00ff */
[----:B------:R0:W-:Y:S01]  /*ff80*/  STL [R1+0x24], R2 ;  /* 0x0000240201007387 */ /* 0x0001e20000100800 */
[----:B------:R-:W-:Y:S01]  /*ff90*/  LEA R16, R2, R16, 0x18 ;  /* 0x0000001002107211 */ /* 0x000fe200078ec0ff */
[----:B------:R-:W-:Y:S06]  /*ffa0*/  BAR.SYNC.DEFER_BLOCKING 0x5, 0x200 ;  /* 0x0148000000007b1d */ /* 0x000fec0000010000 */
[----:B------:R0:W1:Y:S02]  /*ffb0*/  LDS.128 R28, [R16+0x19cd0] ;  /* 0x019cd000101c7984 */ /* 0x0000640000000c00 */
[----:B------:R-:W-:Y:S06]  /*ffc0*/  BAR.ARV 0x4, 0x200 ;  /* 0x0108000000007b1d */ /* 0x000fec0000002000 */
[----:B--2---:R-:W-:-:S13]  /*ffd0*/  ISETP.NE.AND P1, PT, R92, RZ, PT ;  /* 0x000000ff5c00720c */ /* 0x004fda0003f25270 */
[----:B------:R-:W2:Y:S02]  /*ffe0*/  @!P1 LDC R92, c[0x0][0xad4] ;  /* 0x0002b500ff5c9b82 */ /* 0x000ea40000000800 */
[----:B--2---:R0:W-:Y:S01]  /*fff0*/  @!P1 STL [R1+0x38], R92 ;  /* 0x0000385c01009387 */ /* 0x0041e20000100800 */
[----:B-1----:R-:W-:Y:S05]  /*10000*/  @P0 BRA `(.L_x_425) ;  /* 0x0000002400fc0947 */ /* 0x002fea0003800000 */
[----:B------:R-:W2:Y:S01]  /*10010*/  LDL.LU R5, [R1+0x2c] ;  /* 0x00002c0001057983 */ /* 0x000ea20000300800 */
[----:B------:R-:W-:Y:S01]  /*10020*/  ULDC.64 UR4, c[0x4][0x38] ;  /* 0x01000e0000047ab9 */ /* 0x000fe20000000a00 */
[----:B------:R-:W-:Y:S02]  /*10030*/  ULDC.64 UR6, c[0x0][0xc08] ;  /* 0x0003020000067ab9 */ /* 0x000fe40000000a00 */
[----:B------:R-:W3:Y:S04]  /*10040*/  LDL.LU R4, [R1+0x48] ;  /* 0x0000480001047983 */ /* 0x000ee80000300800 */
[----:B0-----:R-:W4:Y:S01]  /*10050*/  LDL R2, [R1+0x18] ;  /* 0x0000180001027983 */ /* 0x001f220000100800 */
[----:B------:R-:W0:Y:S01]  /*10060*/  S2R R40, SR_TID.X ;  /* 0x0000000000287919 */ /* 0x000e220000002100 */
[----:B------:R-:W-:Y:S01]  /*10070*/  BAR.SYNC.DEFER_BLOCKING 0x1, 0x180 ;  /* 0x0046000000007b1d */ /* 0x000fe20000010000 */
[----:B--2---:R-:W-:-:S02]  /*10080*/  IMAD.MOV.U32 R39, RZ, RZ, R5 ;  /* 0x000000ffff277224 */ /* 0x004fc400078e0005 */
[----:B---3--:R-:W-:Y:S02]  /*10090*/  IMAD.MOV.U32 R37, RZ, RZ, R4 ;  /* 0x000000ffff257224 */ /* 0x008fe400078e0004 */
[----:B----45:R-:W-:Y:S02]  /*100a0*/  IMAD.MOV.U32 R26, RZ, RZ, R2 ;  /* 0x000000ffff1a7224 */ /* 0x030fe400078e0002 */
[----:B0-----:R-:W-:-:S05]  /*100b0*/  IMAD.SHL.U32 R2, R40, 0x4, RZ ;  /* 0x0000000428027824 */ /* 0x001fca00078e00ff */
[----:B------:R-:W-:-:S04]  /*100c0*/  LOP3.LUT R2, R2, 0xc, RZ, 0xc0, !PT ;  /* 0x0000000c02027812 */ /* 0x000fc800078ec0ff */
[----:B------:R-:W-:-:S05]  /*100d0*/  IADD3 R4, P0, R2, UR4, RZ ;  /* 0x0000000402047c10 */ /* 0x000fca000ff1e0ff */
[----:B------:R-:W-:Y:S01]  /*100e0*/  IMAD.X R5, RZ, RZ, UR5, P0 ;  /* 0x00000005ff057e24 */ /* 0x000fe200080e06ff */
[----:B------:R-:W-:-:S04]  /*100f0*/  ULDC.64 UR4, c[0x0][0xc00] ;  /* 0x0003000000047ab9 */ /* 0x000fc80000000a00 */
[----:B------:R0:W2:Y:S01]  /*10100*/  LDG.E.CONSTANT R24, desc[UR40][R4.64] ;  /* 0x0000002804187981 */ /* 0x0000a2000c1e9900 */
[----:B------:R-:W-:Y:S01]  /*10110*/  LOP3.LUT P0, R2, R40, 0x3, RZ, 0xc0, !PT ;  /* 0x0000000328027812 */ /* 0x000fe2000780c0ff */
[----:B------:R-:W-:Y:S02]  /*10120*/  IMAD.MOV.U32 R42, RZ, RZ, R39 ;  /* 0x000000ffff2a7224 */ /* 0x000fe400078e0027 */
[----:B------:R-:W-:Y:S02]  /*10130*/  IMAD.MOV.U32 R44, RZ, RZ, R37 ;  /* 0x000000ffff2c7224 */ /* 0x000fe400078e0025 */
[----:B------:R-:W-:Y:S01]  /*10140*/  IMAD.MOV.U32 R46, RZ, RZ, R26 ;  /* 0x000000ffff2e7224 */ /* 0x000fe200078e001a */
[----:B------:R-:W3:Y:S01]  /*10150*/  LDL R4, [R1+0x88] ;  /* 0x0000880001047983 */ /* 0x000ee20000100800 */
[----:B------:R-:W-:Y:S01]  /*10160*/  ISETP.EQ.OR P0, PT, R2, 0x3, !P0 ;  /* 0x000000030200780c */ /* 0x000fe20004702670 */
[----:B------:R-:W-:Y:S02]  /*10170*/  IMAD.MOV.U32 R96, RZ, RZ, R44 ;  /* 0x000000ffff607224 */ /* 0x000fe400078e002c */
[----:B------:R-:W4:Y:S01]  /*10180*/  LDL.LU R100, [R1+0x3c] ;  /* 0x00003c0001647983 */ /* 0x000f220000300800 */
[----:B------:R-:W-:Y:S01]  /*10190*/  SEL R67, R98, R99, P0 ;  /* 0x0000006362437207 */ /* 0x000fe20000000000 */
[----:B------:R-:W-:Y:S01]  /*101a0*/  IMAD.MOV.U32 R97, RZ, RZ, R42 ;  /* 0x000000ffff617224 */ /* 0x000fe200078e002a */
[----:B------:R-:W-:Y:S01]  /*101b0*/  SEL R98, R99, R98, P0 ;  /* 0x0000006263627207 */ /* 0x000fe20000000000 */
[----:B0-----:R-:W0:Y:S01]  /*101c0*/  S2R R5, SR_SWINHI ;  /* 0x0000000000057919 */ /* 0x001e220000002f00 */
[----:B------:R-:W-:Y:S01]  /*101d0*/  SEL R39, R25, R36, P0 ;  /* 0x0000002419277207 */ /* 0x000fe20000000000 */
[----:B------:R-:W-:Y:S01]  /*101e0*/  IMAD.MOV.U32 R93, RZ, RZ, R46 ;  /* 0x000000ffff5d7224 */ /* 0x000fe200078e002e */
[----:B------:R-:W-:Y:S01]  /*101f0*/  SEL R25, R36, R25, P0 ;  /* 0x0000001924197207 */ /* 0x000fe20000000000 */
[----:B------:R-:W4:Y:S01]  /*10200*/  LDL.LU R99, [R1+0x40] ;  /* 0x0000400001637983 */ /* 0x000f220000300800 */
[----:B------:R-:W-:-:S02]  /*10210*/  SEL R45, R32, R13, P0 ;  /* 0x0000000d202d7207 */ /* 0x000fc40000000000 */
[----:B------:R-:W-:Y:S01]  /*10220*/  SEL R47, R12, R33, P0 ;  /* 0x000000210c2f7207 */ /* 0x000fe20000000000 */
[----:B------:R-:W4:Y:S01]  /*10230*/  LDL R88, [R1+0x54] ;  /* 0x0000540001587983 */ /* 0x000f220000100800 */
        /* <DEDUP_REMOVED lines=12> */
[----:B------:R-:W-:Y:S02]  /*10300*/  MOV R36, R16 ;  /* 0x0000001000247202 */ /* 0x000fe40000000f00 */
[----:B0-----:R-:W-:Y:S02]  /*10310*/  MOV R37, R5 ;  /* 0x0000000500257202 */ /* 0x001fe40000000f00 */
        /* <DEDUP_REMOVED lines=11> */
[----:B------:R-:W4:Y:S01]  /*103d0*/  LDL R91, [R1+0x4c] ;  /* 0x00004c00015b7983 */ /* 0x000f220000100800 */
[----:B------:R-:W-:Y:S02]  /*103e0*/  SEL R69, R102, R103, P0 ;  /* 0x0000006766457207 */ /* 0x000fe40000000000 */
[----:B------:R-:W-:Y:S02]  /*103f0*/  SEL R71, R106, R107, P0 ;  /* 0x0000006b6a477207 */ /* 0x000fe40000000000 */
[----:B------:R-:W-:Y:S02]  /*10400*/  SEL R73, R110, R111, P0 ;  /* 0x0000006f6e497207 */ /* 0x000fe40000000000 */
[----:B------:R-:W-:-:S02]  /*10410*/  SEL R75, R114, R115, P0 ;  /* 0x00000073724b7207 */ /* 0x000fc40000000000 */
[----:B------:R-:W-:Y:S02]  /*10420*/  SEL R77, R118, R119, P0 ;  /* 0x00000077764d7207 */ /* 0x000fe40000000000 */
[----:B------:R-:W-:Y:S02]  /*10430*/  SEL R85, R134, R135, P0 ;  /* 0x0000008786557207 */ /* 0x000fe40000000000 */
[----:B------:R-:W-:Y:S02]  /*10440*/  SEL R95, R95, R94, P0 ;  /* 0x0000005e5f5f7207 */ /* 0x000fe40000000000 */
[----:B------:R-:W-:Y:S01]  /*10450*/  SEL R106, R107, R106, P0 ;  /* 0x0000006a6b6a7207 */ /* 0x000fe20000000000 */
[----:B------:R-:W4:Y:S01]  /*10460*/  LDL R94, [R1+0x84] ;  /* 0x00008400015e7983 */ /* 0x000f220000100800 */
        /* <DEDUP_REMOVED lines=10> */
[----:B------:R-:W-:Y:S01]  /*10510*/  SEL R126, R127, R126, P0 ;  /* 0x0000007e7f7e7207 */ /* 0x000fe20000000000 */
[----:B---3--:R-:W-:-:S03]  /*10520*/  IMAD.WIDE R12, R4, 0x2, R36 ;  /* 0x00000002040c7825 */ /* 0x008fc600078e0224 */
[----:B------:R-:W-:-:S04]  /*10530*/  IADD3 R21, P5, R12, 0x20, RZ ;  /* 0x000000200c157810 */ /* 0x000fc80007fbe0ff */
[----:B------:R-:W-:Y:S02]  /*10540*/  LOP3.LUT R0, R21, 0x180, RZ, 0xc0, !PT ;  /* 0x0000018015007812 */ /* 0x000fe400078ec0ff */
[----:B------:R-:W-:Y:S02]  /*10550*/  IADD3 R35, P4, R12, 0x3000, RZ ;  /* 0x000030000c237810 */ /* 0x000fe40007f9e0ff */
[----:B------:R-:W-:Y:S02]  /*10560*/  SHF.R.U64 R0, R0, 0x3, RZ ;  /* 0x0000000300007819 */ /* 0x000fe400000012ff */
[C---:B------:R-:W-:Y:S02]  /*10570*/  IADD3 R89, P2, R12.reuse, 0x6000, RZ ;  /* 0x000060000c597810 */ /* 0x040fe40007f5e0ff */
[C---:B------:R-:W-:Y:S02]  /*10580*/  IADD3 R87, P3, R12.reuse, 0x3020, RZ ;  /* 0x000030200c577810 */ /* 0x040fe40007f7e0ff */
[----:B------:R-:W-:-:S02]  /*10590*/  IADD3 R28, P1, R12, 0x6020, RZ ;  /* 0x000060200c1c7810 */ /* 0x000fc40007f3e0ff */
[----:B------:R-:W-:Y:S02]  /*105a0*/  LOP3.LUT R14, R0, R21, RZ, 0x3c, !PT ;  /* 0x00000015000e7212 */ /* 0x000fe400078e3cff */
[----:B------:R-:W-:Y:S02]  /*105b0*/  LOP3.LUT R0, R35, 0x180, RZ, 0xc0, !PT ;  /* 0x0000018023007812 */ /* 0x000fe400078ec0ff */
[----:B------:R-:W-:Y:S02]  /*105c0*/  LOP3.LUT R5, R12, 0x180, RZ, 0xc0, !PT ;  /* 0x000001800c057812 */ /* 0x000fe400078ec0ff */
[----:B------:R-:W-:Y:S02]  /*105d0*/  LOP3.LUT R4, R89, 0x180, RZ, 0xc0, !PT ;  /* 0x0000018059047812 */ /* 0x000fe400078ec0ff */
[----:B------:R-:W-:Y:S02]  /*105e0*/  LOP3.LUT R2, R87, 0x180, RZ, 0xc0, !PT ;  /* 0x0000018057027812 */ /* 0x000fe400078ec0ff */
[----:B------:R-:W-:-:S02]  /*105f0*/  LOP3.LUT R21, R28, 0x180, RZ, 0xc0, !PT ;  /* 0x000001801c157812 */ /* 0x000fc400078ec0ff */
[----:B------:R-:W-:Y:S02]  /*10600*/  SHF.R.U64 R0, R0, 0x3, RZ ;  /* 0x0000000300007819 */ /* 0x000fe400000012ff */
[----:B------:R-:W-:Y:S02]  /*10610*/  SHF.R.U64 R5, R5, 0x3, RZ ;  /* 0x0000000305057819 */ /* 0x000fe400000012ff */
[----:B------:R-:W-:Y:S02]  /*10620*/  SHF.R.U64 R4, R4, 0x3, RZ ;  /* 0x0000000304047819 */ /* 0x000fe400000012ff */
[----:B------:R-:W-:Y:S02]  /*10630*/  SHF.R.U64 R2, R2, 0x3, RZ ;  /* 0x0000000302027819 */ /* 0x000fe400000012ff */
[----:B------:R-:W-:Y:S01]  /*10640*/  SHF.R.U64 R21, R21, 0x3, RZ ;  /* 0x0000000315157819 */ /* 0x000fe200000012ff */
[--C-:B------:R-:W-:Y:S01]  /*10650*/  IMAD.X R11, RZ, RZ, R13.reuse, P4 ;  /* 0x000000ffff0b7224 */ /* 0x100fe200020e060d */
[----:B------:R-:W-:Y:S01]  /*10660*/  LOP3.LUT R10, R0, R35, RZ, 0x3c, !PT ;  /* 0x00000023000a7212 */ /* 0x000fe200078e3cff */
[--C-:B------:R-:W-:Y:S01]  /*10670*/  IMAD.X R7, RZ, RZ, R13.reuse, P2 ;  /* 0x000000ffff077224 */ /* 0x100fe200010e060d */
[----:B------:R-:W-:Y:S01]  /*10680*/  LOP3.LUT R12, R5, R12, RZ, 0x3c, !PT ;  /* 0x0000000c050c7212 */ /* 0x000fe200078e3cff */
[----:B--2---:R0:W-:Y:S01]  /*10690*/  SHFL.IDX PT, R68, R51, R24, 0x1c1f ;  /* 0x001c1f1833447589 */ /* 0x0041e200000e0000 */
[----:B------:R-:W-:Y:S01]  /*106a0*/  LOP3.LUT R6, R4, R89, RZ, 0x3c, !PT ;  /* 0x0000005904067212 */ /* 0x000fe200078e3cff */
[--C-:B------:R-:W-:Y:S01]  /*106b0*/  IMAD.X R15, RZ, RZ, R13.reuse, P5 ;  /* 0x000000ffff0f7224 */ /* 0x100fe200028e060d */
[----:B------:R-:W-:Y:S01]  /*106c0*/  LOP3.LUT R8, R2, R87, RZ, 0x3c, !PT ;  /* 0x0000005702087212 */ /* 0x000fe200078e3cff */
[--C-:B------:R-:W-:Y:S01]  /*106d0*/  IMAD.X R9, RZ, RZ, R13.reuse, P3 ;  /* 0x000000ffff097224 */ /* 0x100fe200018e060d */
[----:B------:R-:W-:Y:S01]  /*106e0*/  LOP3.LUT R4, R21, R28, RZ, 0x3c, !PT ;  /* 0x0000001c15047212 */ /* 0x000fe200078e3cff */
[----:B------:R-:W-:Y:S01]  /*106f0*/  IMAD.X R5, RZ, RZ, R13, P1 ;  /* 0x000000ffff057224 */ /* 0x000fe200008e060d */
[----:B------:R-:W-:-:S02]  /*10700*/  MOV R86, R10 ;  /* 0x0000000a00567202 */ /* 0x000fc40000000f00 */
[----:B0-----:R-:W-:Y:S01]  /*10710*/  LOP3.LUT R51, R24, 0x2, RZ, 0x3c, !PT ;  /* 0x0000000218337812 */ /* 0x001fe200078e3cff */
[----:B------:R-:W-:Y:S01]  /*10720*/  SHFL.IDX PT, R10, R45, R24, 0x1c1f ;  /* 0x001c1f182d0a7589 */ /* 0x000fe200000e0000 */
[----:B------:R-:W-:Y:S02]  /*10730*/  MOV R0, R12 ;  /* 0x0000000c00007202 */ /* 0x000fe40000000f00 */
[----:B------:R-:W-:Y:S01]  /*10740*/  MOV R21, R6 ;  /* 0x0000000600157202 */ /* 0x000fe20000000f00 */
[----:B------:R-:W-:Y:S01]  /*10750*/  SHFL.IDX PT, R44, R39, R24, 0x1c1f ;  /* 0x001c1f18272c7589 */ /* 0x000fe200000e0000 */
[----:B------:R-:W-:Y:S02]  /*10760*/  MOV R35, R14 ;  /* 0x0000000e00237202 */ /* 0x000fe40000000f00 */
[----:B------:R-:W-:Y:S01]  /*10770*/  MOV R2, R8 ;  /* 0x0000000800027202 */ /* 0x000fe20000000f00 */
[----:B------:R-:W-:Y:S01]  /*10780*/  SHFL.IDX PT, R12, R41, R24, 0x1c1f ;  /* 0x001c1f18290c7589 */ /* 0x000fe200000e0000 */
[----:B------:R-:W-:-:S03]  /*10790*/  MOV R28, R4 ;  /* 0x00000004001c7202 */ /* 0x000fc60000000f00 */
[----:B------:R-:W-:Y:S04]  /*107a0*/  SHFL.IDX PT, R7, R53, R24, 0x1c1f ;  /* 0x001c1f1835077589 */ /* 0x000fe800000e0000 */
[----:B------:R-:W-:Y:S04]  /*107b0*/  SHFL.IDX PT, R45, R26, R51, 0x1c1f ;  /* 0x001c1f331a2d7589 */ /* 0x000fe800000e0000 */
[----:B------:R-:W0:Y:S04]  /*107c0*/  SHFL.IDX PT, R25, R25, R51, 0x1c1f ;  /* 0x001c1f3319197589 */ /* 0x000e2800000e0000 */
[----:B------:R1:W-:Y:S04]  /*107d0*/  SHFL.IDX PT, R52, R43, R24, 0x1c1f ;  /* 0x001c1f182b347589 */ /* 0x0003e800000e0000 */
        /* <DEDUP_REMOVED lines=20> */
[----:B------:R-:W2:Y:S04]  /*10920*/  SHFL.IDX PT, R90, R90, R51, 0x1c1f ;  /* 0x001c1f335a5a7589 */ /* 0x000ea800000e0000 */
[----:B------:R-:W3:Y:S04]  /*10930*/  SHFL.IDX PT, R14, R95, R51, 0x1c1f ;  /* 0x001c1f335f0e7589 */ /* 0x000ee800000e0000 */
[----:B------:R-:W4:Y:S04]  /*10940*/  SHFL.IDX PT, R98, R98, R51, 0x1c1f ;  /* 0x001c1f3362627589 */ /* 0x000f2800000e0000 */
[----:B------:R-:W4:Y:S04]  /*10950*/  SHFL.IDX PT, R24, R103, R51, 0x1c1f ;  /* 0x001c1f3367187589 */ /* 0x000f2800000e0000 */
[----:B------:R-:W-:Y:S04]  /*10960*/  SHFL.IDX PT, R26, R111, R51, 0x1c1f ;  /* 0x001c1f336f1a7589 */ /* 0x000fe800000e0000 */
[----:B------:R-:W4:Y:S04]  /*10970*/  SHFL.IDX PT, R106, R106, R51, 0x1c1f ;  /* 0x001c1f336a6a7589 */ /* 0x000f2800000e0000 */
[----:B------:R-:W4:Y:S04]  /*10980*/  SHFL.IDX PT, R134, R134, R51, 0x1c1f ;  /* 0x001c1f3386867589 */ /* 0x000f2800000e0000 */
[----:B------:R-:W-:Y:S04]  /*10990*/  SHFL.IDX PT, R40, R40, R51, 0x1c1f ;  /* 0x001c1f3328287589 */ /* 0x000fe800000e0000 */
[----:B------:R-:W4:Y:S04]  /*109a0*/  SHFL.IDX PT, R79, R38, R51, 0x1c1f ;  /* 0x001c1f33264f7589 */ /* 0x000f2800000e0000 */
[----:B------:R-:W-:Y:S04]  /*109b0*/  SHFL.IDX PT, R118, R118, R51, 0x1c1f ;  /* 0x001c1f3376767589 */ /* 0x000fe800000e0000 */
[----:B------:R-:W4:Y:S04]  /*109c0*/  SHFL.IDX PT, R114, R114, R51, 0x1c1f ;  /* 0x001c1f3372727589 */ /* 0x000f2800000e0000 */
[----:B------:R-:W4:Y:S04]  /*109d0*/  SHFL.IDX PT, R81, R122, R51, 0x1c1f ;  /* 0x001c1f337a517589 */ /* 0x000f2800000e0000 */
[----:B------:R-:W4:Y:S04]  /*109e0*/  SHFL.IDX PT, R124, R124, R51, 0x1c1f ;  /* 0x001c1f337c7c7589 */ /* 0x000f2800000e0000 */
[----:B------:R-:W4:Y:S04]  /*109f0*/  SHFL.IDX PT, R11, R132, R51, 0x1c1f ;  /* 0x001c1f33840b7589 */ /* 0x000f2800000e0000 */
[----:B------:R-:W4:Y:S04]  /*10a00*/  SHFL.IDX PT, R13, R130, R51, 0x1c1f ;  /* 0x001c1f33820d7589 */ /* 0x000f2800000e0000 */
[----:B------:R-:W-:Y:S04]  /*10a10*/  SHFL.IDX PT, R34, R34, R51, 0x1c1f ;  /* 0x001c1f3322227589 */ /* 0x000fe800000e0000 */
[----:B------:R-:W4:Y:S04]  /*10a20*/  SHFL.IDX PT, R33, R33, R51, 0x1c1f ;  /* 0x001c1f3321217589 */ /* 0x000f2800000e0000 */
[----:B------:R-:W4:Y:S04]  /*10a30*/  SHFL.IDX PT, R15, R126, R51, 0x1c1f ;  /* 0x001c1f337e0f7589 */ /* 0x000f2800000e0000 */
[----:B------:R-:W4:Y:S04]  /*10a40*/  SHFL.IDX PT, R121, R121, R51, 0x1c1f ;  /* 0x001c1f3379797589 */ /* 0x000f2800000e0000 */
[----:B------:R3:W4:Y:S01]  /*10a50*/  SHFL.IDX PT, R129, R129, R51, 0x1c1f ;  /* 0x001c1f3381817589 */ /* 0x00072200000e0000 */
[----:B0-----:R-:W-:-:S02]  /*10a60*/  SEL R42, R44, R25, P0 ;  /* 0x000000192c2a7207 */ /* 0x001fc40000000000 */
[----:B-1----:R-:W-:Y:S02]  /*10a70*/  SEL R43, R12, R45, P0 ;  /* 0x0000002d0c2b7207 */ /* 0x002fe40000000000 */
[----:B------:R-:W-:Y:S02]  /*10a80*/  SEL R44, R25, R44, P0 ;  /* 0x0000002c192c7207 */ /* 0x000fe40000000000 */
[----:B------:R-:W-:Y:S02]  /*10a90*/  SEL R45, R45, R12, P0 ;  /* 0x0000000c2d2d7207 */ /* 0x000fe40000000000 */
[----:B--2---:R-:W-:Y:S02]  /*10aa0*/  SEL R46, R63, R90, P0 ;  /* 0x0000005a3f2e7207 */ /* 0x004fe40000000000 */
[----:B------:R-:W-:Y:S02]  /*10ab0*/  SEL R48, R90, R63, P0 ;  /* 0x0000003f5a307207 */ /* 0x000fe40000000000 */
[----:B---3--:R-:W-:-:S02]  /*10ac0*/  SEL R47, R65, R14, P0 ;  /* 0x0000000e412f7207 */ /* 0x008fc40000000000 */
[----:B------:R-:W-:Y:S02]  /*10ad0*/  SEL R49, R14, R65, P0 ;  /* 0x000000410e317207 */ /* 0x000fe40000000000 */
[----:B------:R-:W-:Y:S02]  /*10ae0*/  SEL R50, R52, R27, P0 ;  /* 0x0000001b34327207 */ /* 0x000fe40000000000 */
[----:B------:R-:W-:Y:S02]  /*10af0*/  SEL R51, R10, R53, P0 ;  /* 0x000000350a337207 */ /* 0x000fe40000000000 */
[----:B------:R-:W-:Y:S02]  /*10b00*/  SEL R52, R27, R52, P0 ;  /* 0x000000341b347207 */ /* 0x000fe40000000000 */
[----:B------:R-:W-:Y:S02]  /*10b10*/  SEL R53, R53, R10, P0 ;  /* 0x0000000a35357207 */ /* 0x000fe40000000000 */
[----:B----4-:R-:W-:-:S02]  /*10b20*/  SEL R54, R67, R98, P0 ;  /* 0x0000006243367207 */ /* 0x010fc40000000000 */
        /* <DEDUP_REMOVED lines=30> */
[----:B------:R-:W-:Y:S02]  /*10d10*/  F2FP.BF16.F32.PACK_AB R4, R43, R42 ;  /* 0x0000002a2b04723e */ /* 0x000fe400000010ff */
[----:B------:R-:W-:Y:S02]  /*10d20*/  F2FP.BF16.F32.PACK_AB R5, R47, R46 ;  /* 0x0000002e2f05723e */ /* 0x000fe400000010ff */
[----:B------:R-:W-:Y:S02]  /*10d30*/  F2FP.BF16.F32.PACK_AB R6, R45, R44 ;  /* 0x0000002c2d06723e */ /* 0x000fe400000010ff */
[----:B------:R-:W-:Y:S02]  /*10d40*/  F2FP.BF16.F32.PACK_AB R7, R49, R48 ;  /* 0x000000303107723e */ /* 0x000fe400000010ff */
[----:B------:R-:W-:Y:S02]  /*10d50*/  SEL R60, R33, R60, P0 ;  /* 0x0000003c213c7207 */ /* 0x000fe40000000000 */
[----:B------:R-:W-:-:S02]  /*10d60*/  F2FP.BF16.F32.PACK_AB R8, R51, R50 ;  /* 0x000000323308723e */ /* 0x000fc400000010ff */
[----:B------:R-:W-:Y:S02]  /*10d70*/  F2FP.BF16.F32.PACK_AB R9, R55, R54 ;  /* 0x000000363709723e */ /* 0x000fe400000010ff */
[----:B------:R-:W-:Y:S02]  /*10d80*/  F2FP.BF16.F32.PACK_AB R10, R53, R52 ;  /* 0x00000034350a723e */ /* 0x000fe400000010ff */
[----:B------:R-:W-:Y:S02]  /*10d90*/  F2FP.BF16.F32.PACK_AB R11, R57, R56 ;  /* 0x00000038390b723e */ /* 0x000fe400000010ff */
[----:B------:R-:W-:Y:S02]  /*10da0*/  SEL R74, R76, R121, P0 ;  /* 0x000000794c4a7207 */ /* 0x000fe40000000000 */
[----:B------:R-:W-:Y:S02]  /*10db0*/  SEL R76, R121, R76, P0 ;  /* 0x0000004c794c7207 */ /* 0x000fe40000000000 */
[----:B------:R-:W-:Y:S01]  /*10dc0*/  SEL R82, R84, R129, P0 ;  /* 0x0000008154527207 */ /* 0x000fe20000000000 */
[----:B------:R-:W-:Y:S01]  /*10dd0*/  STSM.16.M88.4 [R0], R4 ;  /* 0x0000000400007844 */ /* 0x000fe20000000200 */
[----:B------:R-:W-:-:S02]  /*10de0*/  SEL R84, R129, R84, P0 ;  /* 0x0000005481547207 */ /* 0x000fc40000000000 */
[----:B------:R-:W-:Y:S01]  /*10df0*/  F2FP.BF16.F32.PACK_AB R12, R59, R58 ;  /* 0x0000003a3b0c723e */ /* 0x000fe200000010ff */
[----:B------:R0:W-:Y:S01]  /*10e00*/  STSM.16.M88.4 [R35], R8 ;  /* 0x0000000823007844 */ /* 0x0001e20000000200 */
[----:B------:R-:W-:Y:S02]  /*10e10*/  F2FP.BF16.F32.PACK_AB R13, R63, R62 ;  /* 0x0000003e3f0d723e */ /* 0x000fe400000010ff */
[----:B------:R-:W-:Y:S02]  /*10e20*/  F2FP.BF16.F32.PACK_AB R14, R61, R60 ;  /* 0x0000003c3d0e723e */ /* 0x000fe400000010ff */
[----:B------:R-:W-:Y:S02]  /*10e30*/  F2FP.BF16.F32.PACK_AB R15, R65, R64 ;  /* 0x00000040410f723e */ /* 0x000fe400000010ff */
[----:B------:R-:W-:Y:S02]  /*10e40*/  F2FP.BF16.F32.PACK_AB R24, R67, R66 ;  /* 0x000000424318723e */ /* 0x000fe400000010ff */
[----:B------:R-:W-:-:S02]  /*10e50*/  F2FP.BF16.F32.PACK_AB R25, R71, R70 ;  /* 0x000000464719723e */ /* 0x000fc400000010ff */
[----:B------:R-:W-:Y:S02]  /*10e60*/  F2FP.BF16.F32.PACK_AB R26, R69, R68 ;  /* 0x00000044451a723e */ /* 0x000fe400000010ff */
[----:B------:R-:W-:Y:S02]  /*10e70*/  F2FP.BF16.F32.PACK_AB R27, R73, R72 ;  /* 0x00000048491b723e */ /* 0x000fe400000010ff */
[----:B------:R-:W-:Y:S02]  /*10e80*/  F2FP.BF16.F32.PACK_AB R32, R75, R74 ;  /* 0x0000004a4b20723e */ /* 0x000fe400000010ff */
[----:B------:R-:W-:Y:S02]  /*10e90*/  F2FP.BF16.F32.PACK_AB R33, R79, R78 ;  /* 0x0000004e4f21723e */ /* 0x000fe400000010ff */
[----:B------:R-:W-:Y:S02]  /*10ea0*/  F2FP.BF16.F32.PACK_AB R34, R77, R76 ;  /* 0x0000004c4d22723e */ /* 0x000fe400000010ff */
[----:B0-----:R-:W-:-:S02]  /*10eb0*/  F2FP.BF16.F32.PACK_AB R35, R81, R80 ;  /* 0x000000505123723e */ /* 0x001fc400000010ff */
[----:B------:R-:W-:Y:S02]  /*10ec0*/  F2FP.BF16.F32.PACK_AB R4, R83, R82 ;  /* 0x000000525304723e */ /* 0x000fe400000010ff */
[----:B------:R-:W-:Y:S02]  /*10ed0*/  F2FP.BF16.F32.PACK_AB R5, R39, R38 ;  /* 0x000000262705723e */ /* 0x000fe400000010ff */
[----:B------:R-:W-:Y:S02]  /*10ee0*/  F2FP.BF16.F32.PACK_AB R6, R85, R84 ;  /* 0x000000545506723e */ /* 0x000fe400000010ff */
[----:B------:R-:W-:Y:S01]  /*10ef0*/  F2FP.BF16.F32.PACK_AB R7, R41, R40 ;  /* 0x000000282907723e */ /* 0x000fe200000010ff */
[----:B------:R-:W-:Y:S04]  /*10f00*/  STSM.16.M88.4 [R86], R12 ;  /* 0x0000000c56007844 */ /* 0x000fe80000000200 */
[----:B------:R0:W-:Y:S04]  /*10f10*/  STSM.16.M88.4 [R2], R24 ;  /* 0x0000001802007844 */ /* 0x0001e80000000200 */
[----:B------:R-:W-:Y:S04]  /*10f20*/  STSM.16.M88.4 [R21], R32 ;  /* 0x0000002015007844 */ /* 0x000fe80000000200 */
[----:B------:R1:W-:Y:S01]  /*10f30*/  STSM.16.M88.4 [R28], R4 ;  /* 0x000000041c007844 */ /* 0x0003e20000000200 */
[----:B------:R-:W-:Y:S01]  /*10f40*/  BAR.SYNC.DEFER_BLOCKING 0x1, 0x180 ;  /* 0x0046000000007b1d */ /* 0x000fe20000010000 */
[----:B------:R-:W-:-:S04]  /*10f50*/  ISETP.NE.U32.AND P0, PT, RZ, UR4, PT ;  /* 0x00000004ff007c0c */ /* 0x000fc8000bf05070 */
[----:B------:R-:W-:Y:S02]  /*10f60*/  ISETP.NE.AND.EX P0, PT, RZ, UR5, PT, P0 ;  /* 0x00000005ff007c0c */ /* 0x000fe4000bf05300 */
[----:B------:R-:W-:Y:S01]  /*10f70*/  IADD3 R8, P1, R100, UR4, RZ ;  /* 0x0000000464087c10 */ /* 0x000fe2000ff3e0ff */
[----:B------:R-:W-:Y:S01]  /*10f80*/  IMAD.MOV.U32 R0, RZ, RZ, RZ ;  /* 0x000000ffff007224 */ /* 0x000fe200078e00ff */
[----:B------:R-:W-:Y:S01]  /*10f90*/  ISETP.GT.AND P3, PT, R92, 0x1, PT ;  /* 0x000000015c00780c */ /* 0x000fe20003f64270 */
[----:B0-----:R-:W-:Y:S01]  /*10fa0*/  IMAD.MOV.U32 R24, RZ, RZ, 0x9b8 ;  /* 0x000009b8ff187424 */ /* 0x001fe200078e00ff */
[----:B------:R-:W-:Y:S01]  /*10fb0*/  IADD3.X R9, R99, UR5, RZ, P1, !PT ;  /* 0x0000000563097c10 */ /* 0x000fe20008ffe4ff */
[----:B------:R-:W0:Y:S08]  /*10fc0*/  LDC R2, c[0x0][0xbe8] ;  /* 0x0002fa00ff027b82 */ /* 0x000e300000000800 */
[----:B------:R-:W2:Y:S01]  /*10fd0*/  LDC.64 R14, c[0x0][0xba8] ;  /* 0x0002ea00ff0e7b82 */ /* 0x000ea20000000a00 */
[----:B------:R-:W3:Y:S01]  /*10fe0*/  @P0 LDG.E R0, desc[UR40][R8.64] ;  /* 0x0000002808000981 */ /* 0x000ee2000c1e1900 */
[----:B------:R-:W-:-:S06]  /*10ff0*/  SEL R24, R24, 0x978, P3 ;  /* 0x0000097818187807 */ /* 0x000fcc0001800000 */
[----:B-1----:R-:W1:Y:S01]  /*11000*/  LDC.64 R6, c[0x0][R24+0x220] ;  /* 0x0000880018067b82 */ /* 0x002e620000000a00 */
[----:B------:R-:W-:-:S07]  /*11010*/  ISETP.NE.U32.AND P1, PT, RZ, UR6, PT ;  /* 0x00000006ff007c0c */ /* 0x000fce000bf25070 */
[----:B------:R-:W4:Y:S01]  /*11020*/  LDC.64 R10, c[0x0][R24+0x218] ;  /* 0x00008600180a7b82 */ /* 0x000f220000000a00 */
[----:B------:R-:W-:Y:S02]  /*11030*/  ISETP.NE.AND.EX P1, PT, RZ, UR7, PT, P1 ;  /* 0x00000007ff007c0c */ /* 0x000fe4000bf25310 */
[----:B0-----:R-:W-:-:S05]  /*11040*/  ISETP.NE.AND P4, PT, R2, 0x1, PT ;  /* 0x000000010200780c */ /* 0x001fca0003f85270 */
[----:B------:R-:W0:Y:S06]  /*11050*/  LDC.64 R12, c[0x0][R24+0x228] ;  /* 0x00008a00180c7b82 */ /* 0x000e2c0000000a00 */
[----:B------:R-:W-:Y:S01]  /*11060*/  @P1 IADD3 R4, P2, R100, UR6, RZ ;  /* 0x0000000664041c10 */ /* 0x000fe2000ff5e0ff */
[----:B------:R-:W-:Y:S01]  /*11070*/  ULDC UR6, c[0x0][0xa88] ;  /* 0x0002a20000067ab9 */ /* 0x000fe20000000800 */
[----:B------:R-:W3:Y:S01]  /*11080*/  @P4 LDC R26, c[0x0][0xbec] ;  /* 0x0002fb00ff1a4b82 */ /* 0x000ee20000000800 */
[----:B------:R-:W-:Y:S01]  /*11090*/  IMAD.U32 R27, RZ, RZ, UR6 ;  /* 0x00000006ff1b7e24 */ /* 0x000fe2000f8e00ff */
[----:B------:R-:W-:-:S05]  /*110a0*/  @P1 IADD3.X R5, R99, UR7, RZ, P2, !PT ;  /* 0x0000000763051c10 */ /* 0x000fca00097fe4ff */
[----:B------:R2:W5:Y:S01]  /*110b0*/  @P1 LDG.E R27, desc[UR40][R4.64] ;  /* 0x00000028041b1981 */ /* 0x000562000c1e1900 */
[----:B------:R-:W-:Y:S01]  /*110c0*/  ISETP.NE.U32.AND P2, PT, RZ, UR4, PT ;  /* 0x00000004ff007c0c */ /* 0x000fe2000bf45070 */
[----:B------:R-:W3:Y:S08]  /*110d0*/  @P4 LDC R89, c[0x0][0xbf0] ;  /* 0x0002fc00ff594b82 */ /* 0x000ef00000000800 */
[----:B--2---:R2:W2:Y:S01]  /*110e0*/  LDC.64 R4, c[0x0][R24+0x210] ;  /* 0x0000840018047b82 */ /* 0x0044a20000000a00 */
[----:B------:R-:W-:-:S04]  /*110f0*/  ISETP.NE.AND.EX P2, PT, RZ, UR5, PT, P2 ;  /* 0x00000005ff007c0c */ /* 0x000fc8000bf45320 */
[----:B------:R-:W-:Y:S02]  /*11100*/  SEL R21, R97, RZ, !P2 ;  /* 0x000000ff61157207 */ /* 0x000fe40005000000 */
[----:B------:R-:W-:Y:S01]  /*11110*/  SEL R25, R96, RZ, !P2 ;  /* 0x000000ff60197207 */ /* 0x000fe20005000000 */
[----:B------:R-:W2:Y:S02]  /*11120*/  @!P3 LDC R14, c[0x0][0xb50] ;  /* 0x0002d400ff0ebb82 */ /* 0x000ea40000000800 */
[----:B-1----:R-:W-:-:S04]  /*11130*/  IMAD R7, R7, R21, RZ ;  /* 0x0000001507077224 */ /* 0x002fc800078e02ff */
[----:B------:R-:W-:Y:S02]  /*11140*/  IMAD R87, R6, R25, R7 ;  /* 0x0000001906577224 */ /* 0x000fe400078e0207 */
[-C--:B----4-:R-:W-:Y:S01]  /*11150*/  IMAD R35, R11, R93.reuse, RZ ;  /* 0x0000005d0b237224 */ /* 0x090fe200078e02ff */
[----:B------:R-:W-:Y:S01]  /*11160*/  SEL R33, R88, RZ, P3 ;  /* 0x000000ff58217207 */ /* 0x000fe20001800000 */
[----:B------:R-:W-:Y:S01]  /*11170*/  IMAD.WIDE.U32 R10, R10, R93, RZ ;  /* 0x0000005d0a0a7225 */ /* 0x000fe200078e00ff */
[----:B------:R-:W1:Y:S03]  /*11180*/  @!P3 LDC R15, c[0x0][0xb54] ;  /* 0x0002d500ff0fbb82 */ /* 0x000e660000000800 */
[----:B------:R-:W-:-:S04]  /*11190*/  IMAD.WIDE.U32 R6, R6, R21, RZ ;  /* 0x0000001506067225 */ /* 0x000fc800078e00ff */
[----:B------:R-:W-:Y:S02]  /*111a0*/  IMAD R25, R91, 0xc0, R94 ;  /* 0x000000c05b197824 */ /* 0x000fe400078e025e */
[----:B------:R-:W-:Y:S02]  /*111b0*/  IMAD.IADD R87, R7, 0x1, R87 ;  /* 0x0000000107577824 */ /* 0x000fe400078e0257 */
[----:B------:R-:W-:Y:S02]  /*111c0*/  IMAD.MOV.U32 R7, RZ, RZ, R25 ;  /* 0x000000ffff077224 */ /* 0x000fe400078e0019 */
[----:B------:R-:W-:Y:S02]  /*111d0*/  IMAD.IADD R11, R11, 0x1, R35 ;  /* 0x000000010b0b7824 */ /* 0x000fe400078e0223 */
[-C--:B0-----:R-:W-:Y:S02]  /*111e0*/  IMAD R35, R13, R33.reuse, RZ ;  /* 0x000000210d237224 */ /* 0x081fe400078e02ff */
[----:B------:R-:W-:-:S04]  /*111f0*/  IMAD.WIDE.U32 R12, R12, R33, RZ ;  /* 0x000000210c0c7225 */ /* 0x000fc800078e00ff */
[----:B------:R-:W-:Y:S01]  /*11200*/  IMAD.IADD R35, R13, 0x1, R35 ;  /* 0x000000010d237824 */ /* 0x000fe200078e0223 */
[--C-:B---3--:R-:W-:Y:S01]  /*11210*/  IADD3 R10, P2, P5, R6, R10, R0.reuse ;  /* 0x0000000a060a7210 */ /* 0x108fe20007d5e000 */
[----:B------:R-:W-:Y:S01]  /*11220*/  @P4 IMAD.HI.U32 R6, R25, R26, RZ ;  /* 0x0000001a19064227 */ /* 0x000fe200078e00ff */
[----:B------:R-:W-:-:S04]  /*11230*/  SHF.R.S32.HI R86, RZ, 0x1f, R0 ;  /* 0x0000001fff567819 */ /* 0x000fc80000011400 */
[----:B------:R-:W-:Y:S02]  /*11240*/  @P4 SHF.R.U32.HI R7, RZ, R89, R6 ;  /* 0x00000059ff074219 */ /* 0x000fe40000011606 */
[----:B------:R-:W-:-:S03]  /*11250*/  IADD3.X R11, R87, R11, R86, P2, P5 ;  /* 0x0000000b570b7210 */ /* 0x000fc600017ea456 */
[--C-:B--2---:R-:W-:Y:S01]  /*11260*/  IMAD.MOV R24, RZ, RZ, -R7.reuse ;  /* 0x000000ffff187224 */ /* 0x104fe200078e0a07 */
[----:B------:R-:W-:Y:S02]  /*11270*/  IADD3 R12, P2, P5, R7, R10, R12 ;  /* 0x0000000a070c7210 */ /* 0x000fe40007d5e00c */
[----:B------:R-:W-:Y:S01]  /*11280*/  SHF.R.S32.HI R6, RZ, 0x1f, R7 ;  /* 0x0000001fff067819 */ /* 0x000fe20000011407 */
[----:B------:R-:W-:-:S03]  /*11290*/  IMAD R7, R2, R24, R25 ;  /* 0x0000001802077224 */ /* 0x000fc600078e0219 */
[----:B------:R-:W-:Y:S01]  /*112a0*/  IADD3.X R13, R6, R11, R35, P2, P5 ;  /* 0x0000000b060d7210 */ /* 0x000fe200017ea423 */
[-C--:B------:R-:W-:Y:S01]  /*112b0*/  IMAD R5, R5, R7.reuse, RZ ;  /* 0x0000000705057224 */ /* 0x080fe200078e02ff */
[----:B------:R-:W-:Y:S01]  /*112c0*/  SHF.R.S32.HI R11, RZ, 0x1f, R7 ;  /* 0x0000001fff0b7819 */ /* 0x000fe20000011407 */
[----:B------:R-:W-:-:S04]  /*112d0*/  IMAD.WIDE.U32 R12, R4, R7, R12 ;  /* 0x00000007040c7225 */ /* 0x000fc800078e000c */
[----:B------:R-:W-:Y:S01]  /*112e0*/  IMAD R5, R4, R11, R5 ;  /* 0x0000000b04057224 */ /* 0x000fe200078e0205 */
[----:B------:R-:W-:-:S03]  /*112f0*/  LEA R14, P2, R12, R14, 0x2 ;  /* 0x0000000e0c0e7211 */ /* 0x000fc600078410ff */
[----:B------:R-:W-:-:S05]  /*11300*/  IMAD.IADD R4, R13, 0x1, R5 ;  /* 0x000000010d047824 */ /* 0x000fca00078e0205 */
[----:B-1----:R-:W-:Y:S01]  /*11310*/  LEA.HI.X R15, R12, R15, R4, 0x2, P2 ;  /* 0x0000000f0c0f7211 */ /* 0x002fe200010f1404 */
[----:B------:R-:W-:Y:S06]  /*11320*/  @P1 BRA `(.L_x_426) ;  /* 0x0000000000101947 */ /* 0x000fec0003800000 */
[----:B------:R-:W-:Y:S05]  /*11330*/  @!P0 BRA `(.L_x_426) ;  /* 0x00000000000c8947 */ /* 0x000fea0003800000 */
[----:B------:R-:W2:Y:S04]  /*11340*/  LDG.E R4, desc[UR40][R8.64] ;  /* 0x0000002808047981 */ /* 0x000ea8000c1e1900 */
[----:B-----5:R-:W2:Y:S02]  /*11350*/  LDG.E R27, desc[UR40][R8.64+0x4] ;  /* 0x00000428081b7981 */ /* 0x020ea4000c1e1900 */
[----:B--2---:R-:W-:-:S07]  /*11360*/  IMAD.IADD R27, R27, 0x1, -R4 ;  /* 0x000000011b1b7824 */ /* 0x004fce00078e0a04 */
.L_x_426:
        /* <DEDUP_REMOVED lines=19> */
[----:B------:R-:W-:Y:S05]  /*114a0*/  @P3 BRA `(.L_x_427) ;  /* 0x0000000800203947 */ /* 0x000fea0003800000 */
[----:B------:R-:W2:Y:S01]  /*114b0*/  LDL R87, [R1+0x30] ;  /* 0x0000300001577983 */ /* 0x000ea20000100800 */
[----:B------:R-:W1:Y:S01]  /*114c0*/  @P4 LDC R43, c[0x0][0xbec] ;  /* 0x0002fb00ff2b4b82 */ /* 0x000e620000000800 */
[----:B------:R-:W-:Y:S02]  /*114d0*/  ULDC.64 UR4, c[0x0][0xaa0] ;  /* 0x0002a80000047ab9 */ /* 0x000fe40000000a00 */
[----:B------:R3:W5:Y:S04]  /*114e0*/  LDL R50, [R1+0x90] ;  /* 0x0000900001327983 */ /* 0x0007680000100800 */
[----:B------:R3:W5:Y:S01]  /*114f0*/  LDL R49, [R1+0x50] ;  /* 0x0000500001317983 */ /* 0x0007620000100800 */
[----:B------:R-:W4:Y:S03]  /*11500*/  @P4 LDC R45, c[0x0][0xbf0] ;  /* 0x0002fc00ff2d4b82 */ /* 0x000f260000000800 */
[----:B------:R3:W5:Y:S04]  /*11510*/  LDL R48, [R1+0x8c] ;  /* 0x00008c0001307983 */ /* 0x0007680000100800 */
[----:B------:R3:W5:Y:S01]  /*11520*/  LDL R46, [R1+0x5c] ;  /* 0x00005c00012e7983 */ /* 0x0007620000100800 */
[----:B------:R-:W0:Y:S02]  /*11530*/  S2R R8, SR_TID.X ;  /* 0x0000000000087919 */ /* 0x000e240000002100 */
[----:B0-----:R-:W-:-:S05]  /*11540*/  VIADD R90, R8, 0xffffff80 ;  /* 0xffffff80085a7836 */ /* 0x001fca0000000000 */
[----:B------:R-:W-:-:S04]  /*11550*/  SHF.R.S32.HI R89, RZ, 0x1f, R90 ;  /* 0x0000001fff597819 */ /* 0x000fc8000001145a */
[----:B------:R-:W-:-:S04]  /*11560*/  LEA.HI R89, R89, R90, RZ, 0x2 ;  /* 0x0000005a59597211 */ /* 0x000fc800078f10ff */
[----:B------:R-:W-:Y:S02]  /*11570*/  SHF.R.S32.HI R89, RZ, 0x2, R89 ;  /* 0x00000002ff597819 */ /* 0x000fe40000011459 */
[----:B------:R-:W-:-:S04]  /*11580*/  SHF.R.S32.HI R20, RZ, 0x1f, R90 ;  /* 0x0000001fff147819 */ /* 0x000fc8000001145a */
[----:B------:R-:W-:-:S04]  /*11590*/  LEA.HI R20, R20, R90, RZ, 0x2 ;  /* 0x0000005a14147211 */ /* 0x000fc800078f10ff */
[----:B------:R-:W-:Y:S01]  /*115a0*/  LOP3.LUT R20, R20, 0xfffffffc, RZ, 0xc0, !PT ;  /* 0xfffffffc14147812 */ /* 0x000fe200078ec0ff */
[----:B------:R-:W-:-:S04]  /*115b0*/  IMAD.WIDE.U32 R40, R0, UR4, RZ ;  /* 0x0000000400287c25 */ /* 0x000fc8000f8e00ff */
[----:B------:R-:W-:Y:S02]  /*115c0*/  IMAD.IADD R20, R90, 0x1, -R20 ;  /* 0x000000015a147824 */ /* 0x000fe400078e0a14 */
[----:B------:R-:W-:Y:S01]  /*115d0*/  IMAD R47, R91, 0xc0, R89 ;  /* 0x000000c05b2f7824 */ /* 0x000fe200078e0259 */
[----:B------:R-:W-:Y:S01]  /*115e0*/  BSSY B1, `(.L_x_428) ;  /* 0x0000061000017945 */ /* 0x000fe20003800000 */
[----:B--2---:R-:W-:-:S04]  /*115f0*/  IMAD R3, R89, 0x20, R87 ;  /* 0x0000002059037824 */ /* 0x004fc800078e0257 */
[----:B------:R-:W-:-:S03]  /*11600*/  IMAD.WIDE R36, R3, 0x2, R36 ;  /* 0x0000000203247825 */ /* 0x000fc600078e0224 */
[----:B------:R-:W-:-:S04]  /*11610*/  IADD3 R6, P5, R36, 0x7800, RZ ;  /* 0x0000780024067810 */ /* 0x000fc80007fbe0ff */
[----:B------:R-:W-:-:S04]  /*11620*/  LOP3.LUT R3, R6, 0x180, RZ, 0xc0, !PT ;  /* 0x0000018006037812 */ /* 0x000fc800078ec0ff */
[----:B------:R-:W-:-:S04]  /*11630*/  SHF.R.U64 R3, R3, 0x3, RZ ;  /* 0x0000000303037819 */ /* 0x000fc800000012ff */
[----:B------:R-:W-:Y:S01]  /*11640*/  LOP3.LUT R38, R3, R6, RZ, 0x3c, !PT ;  /* 0x0000000603267212 */ /* 0x000fe200078e3cff */
[----:B------:R-:W-:-:S04]  /*11650*/  IMAD R3, R86, UR4, RZ ;  /* 0x0000000456037c24 */ /* 0x000fc8000f8e02ff */
[----:B------:R-:W-:Y:S01]  /*11660*/  IMAD R3, R0, UR5, R3 ;  /* 0x0000000500037c24 */ /* 0x000fe2000f8e0203 */
[----:B------:R-:W-:Y:S01]  /*11670*/  ULDC.64 UR4, c[0x0][0xae8] ;  /* 0x0002ba0000047ab9 */ /* 0x000fe20000000a00 */
[----:B------:R-:W-:Y:S02]  /*11680*/  IMAD R0, R20, 0x60, R89 ;  /* 0x0000006014007824 */ /* 0x000fe400078e0259 */
[----:B------:R-:W-:Y:S02]  /*11690*/  IMAD.IADD R41, R41, 0x1, R3 ;  /* 0x0000000129297824 */ /* 0x000fe400078e0203 */
[----:B------:R-:W-:Y:S01]  /*116a0*/  IMAD R42, R91, 0xc0, R0 ;  /* 0x000000c05b2a7824 */ /* 0x000fe200078e0200 */
[C---:B------:R-:W-:Y:S01]  /*116b0*/  IADD3 R9, P0, R36.reuse, 0x1800, RZ ;  /* 0x0000180024097810 */ /* 0x040fe20007f1e0ff */
[----:B------:R-:W-:Y:S01]  /*116c0*/  IMAD.WIDE.U32 R40, R93, UR4, R40 ;  /* 0x000000045d287c25 */ /* 0x000fe2000f8e0028 */
[C---:B------:R-:W-:Y:S02]  /*116d0*/  IADD3 R13, P1, R36.reuse, 0x3000, RZ ;  /* 0x00003000240d7810 */ /* 0x040fe40007f3e0ff */
[----:B------:R-:W-:-:S02]  /*116e0*/  IADD3 R25, P2, R36, 0x4800, RZ ;  /* 0x0000480024197810 */ /* 0x000fc40007f5e0ff */
[----:B------:R-:W-:Y:S01]  /*116f0*/  IADD3 R33, P3, R36, 0x6000, RZ ;  /* 0x0000600024217810 */ /* 0x000fe20007f7e0ff */
[----:B-1----:R-:W-:Y:S01]  /*11700*/  @P4 IMAD.HI.U32 R0, R42, R43, RZ ;  /* 0x0000002b2a004227 */ /* 0x002fe200078e00ff */
[----:B------:R-:W-:Y:S02]  /*11710*/  SHF.R.S32.HI R20, RZ, 0x1f, R21 ;  /* 0x0000001fff147819 */ /* 0x000fe40000011415 */
[----:B------:R-:W-:Y:S01]  /*11720*/  LOP3.LUT R8, R9, 0x180, RZ, 0xc0, !PT ;  /* 0x0000018009087812 */ /* 0x000fe200078ec0ff */
[----:B------:R-:W-:Y:S01]  /*11730*/  IMAD R41, R93, UR5, R41 ;  /* 0x000000055d297c24 */ /* 0x000fe2000f8e0229 */
[----:B------:R-:W-:Y:S01]  /*11740*/  LOP3.LUT R12, R13, 0x180, RZ, 0xc0, !PT ;  /* 0x000001800d0c7812 */ /* 0x000fe200078ec0ff */
[----:B------:R-:W-:Y:S01]  /*11750*/  ULDC.64 UR4, c[0x0][0xaf0] ;  /* 0x0002bc0000047ab9 */ /* 0x000fe20000000a00 */
[----:B------:R-:W-:Y:S02]  /*11760*/  LOP3.LUT R24, R25, 0x180, RZ, 0xc0, !PT ;  /* 0x0000018019187812 */ /* 0x000fe400078ec0ff */
[----:B------:R-:W-:-:S02]  /*11770*/  LOP3.LUT R32, R33, 0x180, RZ, 0xc0, !PT ;  /* 0x0000018021207812 */ /* 0x000fc400078ec0ff */
[----:B------:R-:W-:Y:S01]  /*11780*/  LOP3.LUT R5, R36, 0x180, RZ, 0xc0, !PT ;  /* 0x0000018024057812 */ /* 0x000fe200078ec0ff */
[----:B------:R-:W-:Y:S01]  /*11790*/  IMAD.MOV.U32 R3, RZ, RZ, R42 ;  /* 0x000000ffff037224 */ /* 0x000fe200078e002a */
[----:B----4-:R-:W-:Y:S01]  /*117a0*/  @P4 SHF.R.U32.HI R3, RZ, R45, R0 ;  /* 0x0000002dff034219 */ /* 0x010fe20000011600 */
[----:B------:R-:W-:Y:S01]  /*117b0*/  IMAD R20, R20, UR4, RZ ;  /* 0x0000000414147c24 */ /* 0x000fe2000f8e02ff */
[----:B------:R-:W-:Y:S02]  /*117c0*/  SHF.R.U64 R8, R8, 0x3, RZ ;  /* 0x0000000308087819 */ /* 0x000fe400000012ff */
[----:B------:R-:W-:Y:S02]  /*117d0*/  SHF.R.U64 R12, R12, 0x3, RZ ;  /* 0x000000030c0c7819 */ /* 0x000fe400000012ff */
[----:B------:R-:W-:Y:S02]  /*117e0*/  SHF.R.U64 R24, R24, 0x3, RZ ;  /* 0x0000000318187819 */ /* 0x000fe400000012ff */
[----:B------:R-:W-:-:S02]  /*117f0*/  SHF.R.U64 R32, R32, 0x3, RZ ;  /* 0x0000000320207819 */ /* 0x000fc400000012ff */
[----:B------:R-:W-:Y:S01]  /*11800*/  SHF.R.U64 R5, R5, 0x3, RZ ;  /* 0x0000000305057819 */ /* 0x000fe200000012ff */
[C---:B------:R-:W-:Y:S01]  /*11810*/  IMAD R43, R21.reuse, UR5, R20 ;  /* 0x00000005152b7c24 */ /* 0x040fe2000f8e0214 */
[----:B------:R-:W-:Y:S01]  /*11820*/  SHF.R.S32.HI R0, RZ, 0x1f, R3 ;  /* 0x0000001fff007819 */ /* 0x000fe20000011403 */
[----:B------:R-:W-:Y:S01]  /*11830*/  IMAD.WIDE.U32 R20, R21, UR4, R40 ;  /* 0x0000000415147c25 */ /* 0x000fe2000f8e0028 */
[----:B------:R-:W-:Y:S01]  /*11840*/  LOP3.LUT R8, R8, R9, RZ, 0x3c, !PT ;  /* 0x0000000908087212 */ /* 0x000fe200078e3cff */
[----:B------:R-:W-:Y:S01]  /*11850*/  ULDC.64 UR4, c[0x0][0xae0] ;  /* 0x0002b80000047ab9 */ /* 0x000fe20000000a00 */
[----:B------:R-:W-:Y:S01]  /*11860*/  LOP3.LUT R12, R12, R13, RZ, 0x3c, !PT ;  /* 0x0000000d0c0c7212 */ /* 0x000fe200078e3cff */
[----:B------:R-:W-:Y:S01]  /*11870*/  IMAD.MOV R41, RZ, RZ, -R3 ;  /* 0x000000ffff297224 */ /* 0x000fe200078e0a03 */
[----:B------:R-:W-:Y:S01]  /*11880*/  LOP3.LUT R24, R24, R25, RZ, 0x3c, !PT ;  /* 0x0000001918187212 */ /* 0x000fe200078e3cff */
[--C-:B------:R-:W-:Y:S01]  /*11890*/  IMAD.X R9, RZ, RZ, R37.reuse, P0 ;  /* 0x000000ffff097224 */ /* 0x100fe200000e0625 */
[----:B------:R-:W-:Y:S01]  /*118a0*/  LOP3.LUT R32, R32, R33, RZ, 0x3c, !PT ;  /* 0x0000002120207212 */ /* 0x000fe200078e3cff */
[--C-:B------:R-:W-:Y:S01]  /*118b0*/  IMAD.X R13, RZ, RZ, R37.reuse, P1 ;  /* 0x000000ffff0d7224 */ /* 0x100fe200008e0625 */
[----:B------:R-:W-:Y:S01]  /*118c0*/  LOP3.LUT R4, R5, R36, RZ, 0x3c, !PT ;  /* 0x0000002405047212 */ /* 0x000fe200078e3cff */
[----:B------:R-:W-:-:S02]  /*118d0*/  IMAD.X R25, RZ, RZ, R37, P2 ;  /* 0x000000ffff197224 */ /* 0x000fc400010e0625 */
[--C-:B------:R-:W-:Y:S01]  /*118e0*/  IMAD.X R33, RZ, RZ, R37.reuse, P3 ;  /* 0x000000ffff217224 */ /* 0x100fe200018e0625 */
[----:B------:R-:W5:Y:S01]  /*118f0*/  LD.E.128 R8, desc[UR40][R8.64] ;  /* 0x0000002808087980 */ /* 0x000f62000c101d00 */
[--C-:B------:R-:W-:Y:S02]  /*11900*/  IMAD.X R39, RZ, RZ, R37.reuse, P5 ;  /* 0x000000ffff277224 */ /* 0x100fe400028e0625 */
[----:B------:R-:W-:Y:S01]  /*11910*/  IMAD.MOV.U32 R5, RZ, RZ, R37 ;  /* 0x000000ffff057224 */ /* 0x000fe200078e0025 */
[----:B------:R-:W5:Y:S01]  /*11920*/  LD.E.128 R12, desc[UR40][R12.64] ;  /* 0x000000280c0c7980 */ /* 0x000f62000c101d00 */
[----:B------:R-:W-:Y:S02]  /*11930*/  IMAD R0, R0, UR4, RZ ;  /* 0x0000000400007c24 */ /* 0x000fe4000f8e02ff */
[----:B------:R-:W-:Y:S01]  /*11940*/  IMAD R41, R2, R41, R42 ;  /* 0x0000002902297224 */ /* 0x000fe200078e022a */
[----:B------:R-:W5:Y:S01]  /*11950*/  LD.E.128 R24, desc[UR40][R24.64] ;  /* 0x0000002818187980 */ /* 0x000f62000c101d00 */
[----:B------:R-:W-:-:S02]  /*11960*/  IMAD.IADD R21, R21, 0x1, R43 ;  /* 0x0000000115157824 */ /* 0x000fc400078e022b */
[----:B------:R-:W-:Y:S01]  /*11970*/  IMAD R43, R3, UR5, R0 ;  /* 0x00000005032b7c24 */ /* 0x000fe2000f8e0200 */
[----:B------:R-:W5:Y:S01]  /*11980*/  LD.E.128 R4, desc[UR40][R4.64] ;  /* 0x0000002804047980 */ /* 0x000f62000c101d00 */
[----:B------:R-:W-:-:S03]  /*11990*/  SHF.R.S32.HI R0, RZ, 0x1f, R41 ;  /* 0x0000001fff007819 */ /* 0x000fc60000011429 */
[----:B------:R-:W5:Y:S01]  /*119a0*/  LD.E.128 R32, desc[UR40][R32.64] ;  /* 0x0000002820207980 */ /* 0x000f62000c101d00 */
[----:B------:R-:W-:Y:S01]  /*119b0*/  IMAD.WIDE.U32 R2, R3, UR4, R20 ;  /* 0x0000000403027c25 */ /* 0x000fe2000f8e0014 */
[----:B------:R-:W-:Y:S02]  /*119c0*/  ULDC.64 UR4, c[0x0][0xad8] ;  /* 0x0002b60000047ab9 */ /* 0x000fe40000000a00 */
[----:B------:R-:W5:Y:S01]  /*119d0*/  LD.E.128 R36, desc[UR40][R38.64] ;  /* 0x0000002826247980 */ /* 0x000f62000c101d00 */
[----:B------:R-:W-:Y:S01]  /*119e0*/  @!PT LDS RZ, [RZ] ;  /* 0x00000000fffff984 */ /* 0x000fe20000000800 */
[----:B------:R-:W-:Y:S01]  /*119f0*/  @!PT LDS RZ, [RZ] ;  /* 0x00000000fffff984 */ /* 0x000fe20000000800 */
[----:B------:R-:W-:Y:S01]  /*11a00*/  @!PT LDS RZ, [RZ] ;  /* 0x00000000fffff984 */ /* 0x000fe20000000800 */
[----:B------:R-:W-:Y:S01]  /*11a10*/  @!PT LDS RZ, [RZ] ;  /* 0x00000000fffff984 */ /* 0x000fe20000000800 */
[----:B------:R0:W-:Y:S06]  /*11a20*/  MEMBAR.ALL.CTA ;  /* 0x0000000000007992 */ /* 0x0001ec0000008000 */
[----:B0-----:R-:W0:Y:S01]  /*11a30*/  FENCE.VIEW.ASYNC.S ;  /* 0x00000000000073c6 */ /* 0x001e220000000000 */
[----:B------:R-:W-:-:S02]  /*11a40*/  IMAD.IADD R3, R3, 0x1, R43 ;  /* 0x0000000103037824 */ /* 0x000fc400078e022b */
[----:B------:R-:W-:Y:S02]  /*11a50*/  IMAD R0, R0, UR4, RZ ;  /* 0x0000000400007c24 */ /* 0x000fe4000f8e02ff */
[----:B------:R-:W-:Y:S01]  /*11a60*/  IMAD.WIDE.U32 R2, R41, UR4, R2 ;  /* 0x0000000429027c25 */ /* 0x000fe2000f8e0002 */
[----:B------:R-:W-:-:S03]  /*11a70*/  ISETP.GE.AND P0, PT, R47, R28, PT ;  /* 0x0000001c2f00720c */ /* 0x000fc60003f06270 */
[----:B------:R-:W-:Y:S01]  /*11a80*/  IMAD R21, R41, UR5, R0 ;  /* 0x0000000529157c24 */ /* 0x000fe2000f8e0200 */
[----:B------:R-:W-:Y:S01]  /*11a90*/  ULDC.64 UR4, c[0x0][0xa80] ;  /* 0x0002a00000047ab9 */ /* 0x000fe20000000a00 */
[----:B------:R-:W-:Y:S01]  /*11aa0*/  VIADD R0, R16, 0x19c20 ;  /* 0x00019c2010007836 */ /* 0x000fe20000000000 */
[----:B------:R-:W-:Y:S01]  /*11ab0*/  LEA R44, P1, R2, UR4, 0x1 ;  /* 0x00000004022c7c11 */ /* 0x000fe2000f8208ff */
[----:B------:R-:W-:-:S03]  /*11ac0*/  IMAD.IADD R3, R3, 0x1, R21 ;  /* 0x0000000103037824 */ /* 0x000fc600078e0215 */
[----:B------:R-:W-:Y:S02]  /*11ad0*/  PRMT R0, RZ, 0x654, R0 ;  /* 0x00000654ff007816 */ /* 0x000fe40000000000 */
[----:B------:R-:W-:Y:S01]  /*11ae0*/  LEA.HI.X R45, R2, UR5, R3, 0x1, P1 ;  /* 0x00000005022d7c11 */ /* 0x000fe200088f0c03 */
[----:B0-----:R3:W0:Y:S04]  /*11af0*/  SHFL.IDX PT, R20, R44, RZ, 0x1c1f ;  /* 0x001c1fff2c147589 */ /* 0x00162800000e0000 */
[----:B------:R3:W1:Y:S01]  /*11b00*/  SHFL.IDX PT, R21, R45, RZ, 0x1c1f ;  /* 0x001c1fff2d157589 */ /* 0x00066200000e0000 */
[----:B------:R3:W-:Y:S01]  /*11b10*/  SYNCS.ARRIVE.TRANS64.RED.A1T0 RZ, [R0+URZ], RZ ;  /* 0x000000ff00ff79a7 */ /* 0x0007e2000810043f */
[----:B------:R-:W-:Y:S05]  /*11b20*/  @P0 BRA `(.L_x_429) ;  /* 0x0000000000300947 */ /* 0x000fea0003800000 */
[----:B------:R-:W-:Y:S02]  /*11b30*/  ULDC UR4, c[0x0][0xac8] ;  /* 0x0002b20000047ab9 */ /* 0x000fe40000000800 */
[----:B-----5:R-:W-:Y:S02]  /*11b40*/  ISETP.GE.AND P1, PT, R49, UR4, PT ;  /* 0x0000000431007c0c */ /* 0x020fe4000bf26270 */
[----:B------:R-:W-:Y:S02]  /*11b50*/  ISETP.GE.AND P2, PT, R46, UR4, PT ;  /* 0x000000042e007c0c */ /* 0x000fe4000bf46270 */
[----:B------:R-:W-:-:S09]  /*11b60*/  ISETP.GE.AND P0, PT, R87, UR4, PT ;  /* 0x0000000457007c0c */ /* 0x000fd2000bf06270 */
[-C--:B0-----:R-:W-:Y:S02]  /*11b70*/  @!P1 LEA R40, P3, R49, R20.reuse, 0x1 ;  /* 0x0000001431289211 */ /* 0x081fe400078608ff */
[C---:B------:R-:W-:Y:S02]  /*11b80*/  @!P2 LEA R42, P4, R46.reuse, R20, 0x1 ;  /* 0x000000142e2aa211 */ /* 0x040fe400078808ff */
[----:B-1----:R-:W-:Y:S01]  /*11b90*/  @!P0 IMAD.WIDE R2, R87, 0x2, R20 ;  /* 0x0000000257028825 */ /* 0x002fe200078e0214 */
[-C--:B------:R-:W-:Y:S02]  /*11ba0*/  @!P1 LEA.HI.X R41, R49, R21.reuse, R50, 0x1, P3 ;  /* 0x0000001531299211 */ /* 0x080fe400018f0c32 */
[----:B------:R-:W-:Y:S02]  /*11bb0*/  @!P2 LEA.HI.X R43, R46, R21, R48, 0x1, P4 ;  /* 0x000000152e2ba211 */ /* 0x000fe400020f0c30 */
[----:B------:R2:W-:Y:S04]  /*11bc0*/  @!P0 ST.E.128 desc[UR40][R2.64], R4 ;  /* 0x0000000402008985 */ /* 0x0005e8000c101d28 */
[----:B------:R2:W-:Y:S04]  /*11bd0*/  @!P1 ST.E.128 desc[UR40][R40.64], R12 ;  /* 0x0000000c28009985 */ /* 0x0005e8000c101d28 */
[----:B------:R2:W-:Y:S02]  /*11be0*/  @!P2 ST.E.128 desc[UR40][R42.64], R32 ;  /* 0x000000202a00a985 */ /* 0x0005e4000c101d28 */
.L_x_429:
[----:B------:R-:W-:Y:S05]  /*11bf0*/  BSYNC B1 ;  /* 0x0000000000017941 */ /* 0x000fea0003800000 */
.L_x_428:
[----:B--2---:R-:W-:Y:S01]  /*11c00*/  VIADD R3, R47, 0x60 ;  /* 0x000000602f037836 */ /* 0x004fe20000000000 */
[----:B-----5:R2:W4:Y:S04]  /*11c10*/  SHFL.IDX PT, R5, R45, 0x1, 0x1c1f ;  /* 0x003c1f002d057f89 */ /* 0x02052800000e0000 */
[----:B------:R-:W-:Y:S01]  /*11c20*/  ISETP.GE.AND P0, PT, R3, R28, PT ;  /* 0x0000001c0300720c */ /* 0x000fe20003f06270 */
[----:B------:R2:W0:-:S12]  /*11c30*/  SHFL.IDX PT, R4, R44, 0x1, 0x1c1f ;  /* 0x003c1f002c047f89 */ /* 0x00041800000e0000 */
[----:B--2---:R-:W-:Y:S05]  /*11c40*/  @P0 BRA `(.L_x_430) ;  /* 0x0000001400b00947 */ /* 0x004fea0003800000 */
[----:B------:R-:W-:Y:S02]  /*11c50*/  ULDC UR4, c[0x0][0xac8] ;  /* 0x0002b20000047ab9 */ /* 0x000fe40000000800 */
[----:B------:R-:W-:Y:S02]  /*11c60*/  ISETP.GE.AND P2, PT, R49, UR4, PT ;  /* 0x0000000431007c0c */ /* 0x000fe4000bf46270 */
[----:B------:R-:W-:-:S11]  /*11c70*/  ISETP.GE.AND P1, PT, R87, UR4, PT ;  /* 0x0000000457007c0c */ /* 0x000fd6000bf26270 */
[----:B0-----:R-:W-:Y:S02]  /*11c80*/  @!P2 LEA R6, P0, R49, R4, 0x1 ;  /* 0x000000043106a211 */ /* 0x001fe400078008ff */
        /* <DEDUP_REMOVED lines=10> */
.L_x_427:
[----:B------:R-:W-:Y:S01]  /*11d30*/  ULDC.64 UR4, c[0x0][0xb08] ;  /* 0x0002c20000047ab9 */ /* 0x000fe20000000a00 */
[----:B------:R-:W2:Y:S01]  /*11d40*/  LDL R98, [R1+0x34] ;  /* 0x0000340001627983 */ /* 0x000ea20000100800 */
[----:B0-----:R-:W-:Y:S01]  /*11d50*/  IMAD R3, R86, UR4, RZ ;  /* 0x0000000456037c24 */ /* 0x001fe2000f8e02ff */
[----:B------:R-:W0:Y:S01]  /*11d60*/  @P4 LDC R6, c[0x0][0xbec] ;  /* 0x0002fb00ff064b82 */ /* 0x000e220000000800 */
[C---:B------:R-:W-:Y:S01]  /*11d70*/  IMAD.WIDE.U32 R4, R0.reuse, UR4, RZ ;  /* 0x0000000400047c25 */ /* 0x040fe2000f8e00ff */
[----:B------:R-:W3:Y:S01]  /*11d80*/  LDL R97, [R1+0x58] ;  /* 0x0000580001617983 */ /* 0x000ee20000100800 */
[----:B------:R-:W-:Y:S02]  /*11d90*/  ULDC.64 UR6, c[0x0][0xb30] ;  /* 0x0002cc0000067ab9 */ /* 0x000fe40000000a00 */
[----:B------:R-:W-:Y:S01]  /*11da0*/  IMAD R3, R0, UR5, R3 ;  /* 0x0000000500037c24 */ /* 0x000fe2000f8e0203 */
[----:B------:R-:W-:Y:S01]  /*11db0*/  ULDC.64 UR4, c[0x0][0xb38] ;  /* 0x0002ce0000047ab9 */ /* 0x000fe20000000a00 */
[----:B------:R1:W5:Y:S01]  /*11dc0*/  LDL R96, [R1+0x78] ;  /* 0x0000780001607983 */ /* 0x0003620000100800 */
[----:B------:R-:W4:Y:S01]  /*11dd0*/  @P4 LDC R13, c[0x0][0xbf0] ;  /* 0x0002fc00ff0d4b82 */ /* 0x000f220000000800 */
[----:B------:R-:W-:Y:S01]  /*11de0*/  IMAD.IADD R5, R5, 0x1, R3 ;  /* 0x0000000105057824 */ /* 0x000fe200078e0203 */
[----:B------:R-:W-:Y:S01]  /*11df0*/  SHF.R.S32.HI R0, RZ, 0x1f, R21 ;  /* 0x0000001fff007819 */ /* 0x000fe20000011415 */
[----:B------:R1:W5:Y:S01]  /*11e00*/  LDL R95, [R1+0x68] ;  /* 0x00006800015f7983 */ /* 0x0003620000100800 */
[----:B------:R-:W-:-:S03]  /*11e10*/  IMAD.WIDE.U32 R4, R93, UR4, R4 ;  /* 0x000000045d047c25 */ /* 0x000fc6000f8e0004 */
[----:B------:R1:W5:Y:S01]  /*11e20*/  LDL R94, [R1+0x74] ;  /* 0x00007400015e7983 */ /* 0x0003620000100800 */
[----:B------:R-:W-:Y:S01]  /*11e30*/  IMAD R5, R93, UR5, R5 ;  /* 0x000000055d057c24 */ /* 0x000fe2000f8e0205 */
[----:B------:R-:W-:Y:S02]  /*11e40*/  ULDC.64 UR4, c[0x0][0xb40] ;  /* 0x0002d00000047ab9 */ /* 0x000fe40000000a00 */
[----:B------:R1:W5:Y:S04]  /*11e50*/  LDL R93, [R1+0x64] ;  /* 0x00006400015d7983 */ /* 0x0003680000100800 */
[----:B------:R1:W5:Y:S04]  /*11e60*/  LDL R92, [R1+0x70] ;  /* 0x00007000015c7983 */ /* 0x0003680000100800 */
[----:B------:R1:W5:Y:S01]  /*11e70*/  LDL R90, [R1+0x60] ;  /* 0x00006000015a7983 */ /* 0x0003620000100800 */
[----:B------:R-:W-:-:S02]  /*11e80*/  IMAD R0, R0, UR4, RZ ;  /* 0x0000000400007c24 */ /* 0x000fc4000f8e02ff */
[----:B0-----:R-:W-:-:S04]  /*11e90*/  @P4 IMAD.HI.U32 R6, R25, R6, RZ ;  /* 0x0000000619064227 */ /* 0x001fc800078e00ff */
[C---:B------:R-:W-:Y:S02]  /*11ea0*/  IMAD R7, R21.reuse, UR5, R0 ;  /* 0x0000000515077c24 */ /* 0x040fe4000f8e0200 */
[----:B------:R-:W-:Y:S01]  /*11eb0*/  IMAD.WIDE.U32 R4, R21, UR4, R4 ;  /* 0x0000000415047c25 */ /* 0x000fe2000f8e0004 */
[----:B------:R-:W-:-:S03]  /*11ec0*/  ULDC.64 UR4, c[0x0][0xb48] ;  /* 0x0002d20000047ab9 */ /* 0x000fc60000000a00 */
[----:B------:R-:W-:Y:S01]  /*11ed0*/  IMAD.MOV.U32 R3, RZ, RZ, R25 ;  /* 0x000000ffff037224 */ /* 0x000fe200078e0019 */
[----:B----4-:R-:W-:Y:S01]  /*11ee0*/  @P4 SHF.R.U32.HI R3, RZ, R13, R6 ;  /* 0x0000000dff034219 */ /* 0x010fe20000011606 */
[----:B------:R-:W-:-:S03]  /*11ef0*/  IMAD.IADD R5, R5, 0x1, R7 ;  /* 0x0000000105057824 */ /* 0x000fc600078e0207 */
[--C-:B------:R-:W-:Y:S01]  /*11f00*/  SHF.R.S32.HI R0, RZ, 0x1f, R3.reuse ;  /* 0x0000001fff007819 */ /* 0x100fe20000011403 */
[----:B------:R-:W-:Y:S02]  /*11f10*/  IMAD.MOV R7, RZ, RZ, -R3 ;  /* 0x000000ffff077224 */ /* 0x000fe400078e0a03 */
[----:B------:R-:W-:-:S04]  /*11f20*/  IMAD.WIDE.U32 R4, R88, UR4, R4 ;  /* 0x0000000458047c25 */ /* 0x000fc8000f8e0004 */
[----:B------:R-:W-:Y:S02]  /*11f30*/  IMAD R7, R2, R7, R25 ;  /* 0x0000000702077224 */ /* 0x000fe400078e0219 */
[----:B------:R-:W-:Y:S02]  /*11f40*/  IMAD R0, R0, UR6, RZ ;  /* 0x0000000600007c24 */ /* 0x000fe4000f8e02ff */
[----:B------:R-:W-:Y:S01]  /*11f50*/  IMAD R5, R88, UR5, R5 ;  /* 0x0000000558057c24 */ /* 0x000fe2000f8e0205 */
[----:B------:R-:W-:Y:S01]  /*11f60*/  ULDC.64 UR4, c[0x0][0xb28] ;  /* 0x0002ca0000047ab9 */ /* 0x000fe20000000a00 */
[C---:B------:R-:W-:Y:S01]  /*11f70*/  IMAD R13, R3.reuse, UR7, R0 ;  /* 0x00000007030d7c24 */ /* 0x040fe2000f8e0200 */
[----:B------:R-:W-:Y:S01]  /*11f80*/  SHF.R.S32.HI R0, RZ, 0x1f, R7 ;  /* 0x0000001fff007819 */ /* 0x000fe20000011407 */
[----:B------:R-:W-:-:S04]  /*11f90*/  IMAD.WIDE.U32 R4, R3, UR6, R4 ;  /* 0x0000000603047c25 */ /* 0x000fc8000f8e0004 */
[----:B------:R-:W-:Y:S02]  /*11fa0*/  IMAD R0, R0, UR4, RZ ;  /* 0x0000000400007c24 */ /* 0x000fe4000f8e02ff */
[----:B------:R-:W-:Y:S02]  /*11fb0*/  IMAD.IADD R5, R5, 0x1, R13 ;  /* 0x0000000105057824 */ /* 0x000fe400078e020d */
[C---:B------:R-:W-:Y:S02]  /*11fc0*/  IMAD R3, R7.reuse, UR5, R0 ;  /* 0x0000000507037c24 */ /* 0x040fe4000f8e0200 */
[----:B------:R-:W-:Y:S01]  /*11fd0*/  IMAD.WIDE.U32 R4, R7, UR4, R4 ;  /* 0x0000000407047c25 */ /* 0x000fe2000f8e0004 */
[----:B------:R-:W-:Y:S01]  /*11fe0*/  ISETP.GE.AND P0, PT, R11, R28, PT ;  /* 0x0000001c0b00720c */ /* 0x000fe20003f06270 */
[----:B------:R-:W-:Y:S02]  /*11ff0*/  ULDC.64 UR4, c[0x0][0xb00] ;  /* 0x0002c00000047ab9 */ /* 0x000fe40000000a00 */
[----:B------:R-:W-:Y:S01]  /*12000*/  VIADD R2, R16, 0x19c20 ;  /* 0x00019c2010027836 */ /* 0x000fe20000000000 */
[----:B------:R-:W-:Y:S01]  /*12010*/  LEA R32, P1, R4, UR4, 0x2 ;  /* 0x0000000404207c11 */ /* 0x000fe2000f8210ff */
[----:B------:R-:W-:-:S03]  /*12020*/  IMAD.IADD R3, R5, 0x1, R3 ;  /* 0x0000000105037824 */ /* 0x000fc600078e0203 */
[----:B------:R-:W-:Y:S02]  /*12030*/  PRMT R2, RZ, 0x654, R2 ;  /* 0x00000654ff027816 */ /* 0x000fe40000000002 */
[----:B------:R-:W-:Y:S01]  /*12040*/  LEA.HI.X R34, R4, UR5, R3, 0x2, P1 ;  /* 0x0000000504227c11 */ /* 0x000fe200088f1403 */
[----:B------:R-:W-:Y:S01]  /*12050*/  BSSY B1, `(.L_x_431) ;  /* 0x0000044000017945 */ /* 0x000fe20003800000 */
[----:B------:R0:W-:Y:S03]  /*12060*/  SYNCS.ARRIVE.TRANS64.RED.A1T0 RZ, [R2+URZ], RZ ;  /* 0x000000ff02ff79a7 */ /* 0x0001e6000810043f */
[----:B------:R1:W4:Y:S04]  /*12070*/  SHFL.IDX PT, R3, R34, RZ, 0x1c1f ;  /* 0x001c1fff22037589 */ /* 0x00032800000e0000 */
[----:B0-----:R1:W0:Y:S01]  /*12080*/  SHFL.IDX PT, R2, R32, RZ, 0x1c1f ;  /* 0x001c1fff20027589 */ /* 0x00122200000e0000 */
[----:B--2---:R-:W-:-:S02]  /*12090*/  VIADD R87, R98, 0x8 ;  /* 0x0000000862577836 */ /* 0x004fc40000000000 */
[C---:B------:R-:W-:Y:S02]  /*120a0*/  VIADD R89, R98.reuse, 0x10 ;  /* 0x0000001062597836 */ /* 0x040fe40000000000 */
[C---:B------:R-:W-:Y:S02]  /*120b0*/  VIADD R91, R98.reuse, 0x18 ;  /* 0x00000018625b7836 */ /* 0x040fe40000000000 */
[C---:B------:R-:W-:Y:S02]  /*120c0*/  VIADD R37, R98.reuse, 0x20 ;  /* 0x0000002062257836 */ /* 0x040fe40000000000 */
[C---:B------:R-:W-:Y:S02]  /*120d0*/  VIADD R35, R98.reuse, 0x28 ;  /* 0x0000002862237836 */ /* 0x040fe40000000000 */
[C---:B------:R-:W-:Y:S02]  /*120e0*/  VIADD R33, R98.reuse, 0x30 ;  /* 0x0000003062217836 */ /* 0x040fe40000000000 */
[----:B------:R-:W-:Y:S01]  /*120f0*/  VIADD R27, R98, 0x38 ;  /* 0x00000038621b7836 */ /* 0x000fe20000000000 */
[----:B---3--:R-:W-:-:S02]  /*12100*/  SHF.R.S32.HI R25, RZ, 0x1f, R97 ;  /* 0x0000001fff197819 */ /* 0x008fc40000011461 */
[----:B------:R-:W-:Y:S02]  /*12110*/  SHF.R.S32.HI R36, RZ, 0x1f, R87 ;  /* 0x0000001fff247819 */ /* 0x000fe40000011457 */
[----:B------:R-:W-:Y:S02]  /*12120*/  SHF.R.S32.HI R86, RZ, 0x1f, R89 ;  /* 0x0000001fff567819 */ /* 0x000fe40000011459 */
[----:B------:R-:W-:Y:S02]  /*12130*/  SHF.R.S32.HI R88, RZ, 0x1f, R91 ;  /* 0x0000001fff587819 */ /* 0x000fe4000001145b */
[----:B------:R-:W-:Y:S02]  /*12140*/  SHF.R.S32.HI R26, RZ, 0x1f, R37 ;  /* 0x0000001fff1a7819 */ /* 0x000fe40000011425 */
[----:B------:R-:W-:Y:S02]  /*12150*/  SHF.R.S32.HI R8, RZ, 0x1f, R35 ;  /* 0x0000001fff087819 */ /* 0x000fe40000011423 */
[----:B------:R-:W-:-:S02]  /*12160*/  SHF.R.S32.HI R24, RZ, 0x1f, R33 ;  /* 0x0000001fff187819 */ /* 0x000fc40000011421 */
[----:B------:R-:W-:Y:S01]  /*12170*/  SHF.R.S32.HI R0, RZ, 0x1f, R27 ;  /* 0x0000001fff007819 */ /* 0x000fe2000001141b */
[----:B01--4-:R-:W-:Y:S06]  /*12180*/  @P0 BRA `(.L_x_432) ;  /* 0x0000000000c00947 */ /* 0x013fec0003800000 */
[----:B------:R-:W-:Y:S02]  /*12190*/  ULDC UR4, c[0x0][0xac8] ;  /* 0x0002b20000047ab9 */ /* 0x000fe40000000800 */
[----:B------:R-:W-:Y:S02]  /*121a0*/  ISETP.GE.AND P1, PT, R87, UR4, PT ;  /* 0x0000000457007c0c */ /* 0x000fe4000bf26270 */
[----:B------:R-:W-:Y:S02]  /*121b0*/  ISETP.GE.AND P2, PT, R98, UR4, PT ;  /* 0x0000000462007c0c */ /* 0x000fe4000bf46270 */
[----:B------:R-:W-:Y:S02]  /*121c0*/  ISETP.GE.AND P0, PT, R89, UR4, PT ;  /* 0x0000000459007c0c */ /* 0x000fe4000bf06270 */
[----:B------:R-:W-:Y:S02]  /*121d0*/  ISETP.GE.AND P3, PT, R91, UR4, PT ;  /* 0x000000045b007c0c */ /* 0x000fe4000bf66270 */
[----:B------:R-:W-:-:S05]  /*121e0*/  ISETP.GE.AND P4, PT, R37, UR4, PT ;  /* 0x0000000425007c0c */ /* 0x000fca000bf86270 */
[CC--:B------:R-:W-:Y:S02]  /*121f0*/  @!P1 LEA R6, P6, R87.reuse, R2.reuse, 0x2 ;  /* 0x0000000257069211 */ /* 0x0c0fe400078c10ff */
[----:B------:R-:W-:Y:S02]  /*12200*/  @!P2 IMAD.WIDE R10, R98, 0x4, R2 ;  /* 0x00000004620aa825 */ /* 0x000fe400078e0202 */
[-C--:B------:R-:W-:Y:S02]  /*12210*/  @!P1 LEA.HI.X R7, R87, R3.reuse, R36, 0x2, P6 ;  /* 0x0000000357079211 */ /* 0x080fe400030f1424 */
[----:B------:R-:W-:Y:S01]  /*12220*/  @!P0 LEA R4, P5, R89, R2, 0x2 ;  /* 0x0000000259048211 */ /* 0x000fe200078a10ff */
[----:B------:R-:W-:Y:S01]  /*12230*/  @!P2 ST.E.64 desc[UR40][R10.64], R42 ;  /* 0x0000002a0a00a985 */ /* 0x000fe2000c101b28 */
[----:B------:R-:W-:Y:S02]  /*12240*/  ISETP.GE.AND P2, PT, R35, UR4, PT ;  /* 0x0000000423007c0c */ /* 0x000fe4000bf46270 */
[----:B------:R-:W-:Y:S01]  /*12250*/  @!P0 LEA.HI.X R5, R89, R3, R86, 0x2, P5 ;  /* 0x0000000359058211 */ /* 0x000fe200028f1456 */
[----:B------:R-:W-:Y:S01]  /*12260*/  @!P1 ST.E.64 desc[UR40][R6.64], R44 ;  /* 0x0000002c06009985 */ /* 0x000fe2000c101b28 */
[----:B------:R-:W-:-:S02]  /*12270*/  ISETP.GE.AND P1, PT, R33, UR4, PT ;  /* 0x0000000421007c0c */ /* 0x000fc4000bf26270 */
[-C--:B------:R-:W-:Y:S01]  /*12280*/  @!P3 LEA R12, P6, R91, R2.reuse, 0x2 ;  /* 0x000000025b0cb211 */ /* 0x080fe200078c10ff */
[----:B------:R0:W-:Y:S01]  /*12290*/  @!P0 ST.E.64 desc[UR40][R4.64], R50 ;  /* 0x0000003204008985 */ /* 0x0001e2000c101b28 */
[-C--:B------:R-:W-:Y:S02]  /*122a0*/  @!P4 LEA R20, P5, R37, R2.reuse, 0x2 ;  /* 0x000000022514c211 */ /* 0x080fe400078a10ff */
[-C--:B------:R-:W-:Y:S02]  /*122b0*/  @!P3 LEA.HI.X R13, R91, R3.reuse, R88, 0x2, P6 ;  /* 0x000000035b0db211 */ /* 0x080fe400030f1458 */
[----:B------:R-:W-:Y:S02]  /*122c0*/  ISETP.GE.AND P0, PT, R27, UR4, PT ;  /* 0x000000041b007c0c */ /* 0x000fe4000bf06270 */
[----:B------:R-:W-:Y:S01]  /*122d0*/  @!P4 LEA.HI.X R21, R37, R3, R26, 0x2, P5 ;  /* 0x000000032515c211 */ /* 0x000fe200028f141a */
[----:B------:R1:W-:Y:S01]  /*122e0*/  @!P3 ST.E.64 desc[UR40][R12.64], R52 ;  /* 0x000000340c00b985 */ /* 0x0003e2000c101b28 */
[----:B------:R-:W-:-:S02]  /*122f0*/  @!P2 LEA R14, P6, R35, R2, 0x2 ;  /* 0x00000002230ea211 */ /* 0x000fc400078c10ff */
[----:B------:R-:W-:Y:S01]  /*12300*/  ISETP.GE.AND P3, PT, R97, UR4, PT ;  /* 0x0000000461007c0c */ /* 0x000fe2000bf66270 */
[----:B------:R-:W-:Y:S01]  /*12310*/  @!P4 ST.E.64 desc[UR40][R20.64], R58 ;  /* 0x0000003a1400c985 */ /* 0x000fe2000c101b28 */
[-C--:B------:R-:W-:Y:S02]  /*12320*/  @!P2 LEA.HI.X R15, R35, R3.reuse, R8, 0x2, P6 ;  /* 0x00000003230fa211 */ /* 0x080fe400030f1408 */
[----:B0-----:R-:W-:Y:S02]  /*12330*/  @!P1 LEA R4, P4, R33, R2, 0x2 ;  /* 0x0000000221049211 */ /* 0x001fe400078810ff */
[----:B-----5:R-:W-:Y:S01]  /*12340*/  ISETP.GE.AND P5, PT, R95, UR4, PT ;  /* 0x000000045f007c0c */ /* 0x020fe2000bfa6270 */
[----:B------:R0:W-:Y:S01]  /*12350*/  @!P2 ST.E.64 desc[UR40][R14.64], R60 ;  /* 0x0000003c0e00a985 */ /* 0x0001e2000c101b28 */
[----:B------:R-:W-:Y:S02]  /*12360*/  @!P1 LEA.HI.X R5, R33, R3, R24, 0x2, P4 ;  /* 0x0000000321059211 */ /* 0x000fe400020f1418 */
[----:B------:R-:W-:-:S02]  /*12370*/  ISETP.GE.AND P4, PT, R93, UR4, PT ;  /* 0x000000045d007c0c */ /* 0x000fc4000bf86270 */
[----:B------:R-:W-:Y:S01]  /*12380*/  ISETP.GE.AND P2, PT, R90, UR4, PT ;  /* 0x000000045a007c0c */ /* 0x000fe2000bf46270 */
[----:B------:R2:W-:Y:S01]  /*12390*/  @!P1 ST.E.64 desc[UR40][R4.64], R66 ;  /* 0x0000004204009985 */ /* 0x0005e2000c101b28 */
[-C--:B------:R-:W-:Y:S02]  /*123a0*/  @!P0 LEA R10, P6, R27, R2.reuse, 0x2 ;  /* 0x000000021b0a8211 */ /* 0x080fe400078c10ff */
[----:B------:R-:W-:Y:S02]  /*123b0*/  @!P3 LEA R6, P1, R97, R2, 0x2 ;  /* 0x000000026106b211 */ /* 0x000fe400078210ff */
[-C--:B------:R-:W-:Y:S02]  /*123c0*/  @!P0 LEA.HI.X R11, R27, R3.reuse, R0, 0x2, P6 ;  /* 0x000000031b0b8211 */ /* 0x080fe400030f1400 */
[----:B------:R-:W-:-:S03]  /*123d0*/  @!P3 LEA.HI.X R7, R97, R3, R25, 0x2, P1 ;  /* 0x000000036107b211 */ /* 0x000fc600008f1419 */
[----:B------:R2:W-:Y:S01]  /*123e0*/  @!P0 ST.E.64 desc[UR40][R10.64], R68 ;  /* 0x000000440a008985 */ /* 0x0005e2000c101b28 */
[-C--:B-1----:R-:W-:Y:S02]  /*123f0*/  @!P5 LEA R12, P0, R95, R2.reuse, 0x2 ;  /* 0x000000025f0cd211 */ /* 0x082fe400078010ff */
[-C--:B0-----:R-:W-:Y:S01]  /*12400*/  @!P4 LEA R14, P1, R93, R2.reuse, 0x2 ;  /* 0x000000025d0ec211 */ /* 0x081fe200078210ff */
[----:B------:R2:W-:Y:S01]  /*12410*/  @!P3 ST.E.64 desc[UR40][R6.64], R74 ;  /* 0x0000004a0600b985 */ /* 0x0005e2000c101b28 */
[C---:B------:R-:W-:Y:S02]  /*12420*/  @!P2 LEA R2, P6, R90.reuse, R2, 0x2 ;  /* 0x000000025a02a211 */ /* 0x040fe400078c10ff */
[-C--:B------:R-:W-:Y:S02]  /*12430*/  @!P5 LEA.HI.X R13, R95, R3.reuse, R96, 0x2, P0 ;  /* 0x000000035f0dd211 */ /* 0x080fe400000f1460 */
[-C--:B------:R-:W-:Y:S02]  /*12440*/  @!P4 LEA.HI.X R15, R93, R3.reuse, R94, 0x2, P1 ;  /* 0x000000035d0fc211 */ /* 0x080fe400008f145e */
[----:B------:R-:W-:Y:S01]  /*12450*/  @!P2 LEA.HI.X R3, R90, R3, R92, 0x2, P6 ;  /* 0x000000035a03a211 */ /* 0x000fe200030f145c */
[----:B------:R2:W-:Y:S04]  /*12460*/  @!P5 ST.E.64 desc[UR40][R12.64], R76 ;  /* 0x0000004c0c00d985 */ /* 0x0005e8000c101b28 */
[----:B------:R2:W-:Y:S04]  /*12470*/  @!P4 ST.E.64 desc[UR40][R14.64], R82 ;  /* 0x000000520e00c985 */ /* 0x0005e8000c101b28 */
[----:B------:R2:W-:Y:S02]  /*12480*/  @!P2 ST.E.64 desc[UR40][R2.64], R84 ;  /* 0x000000540200a985 */ /* 0x0005e4000c101b28 */
.L_x_432:
[----:B------:R-:W-:Y:S05]  /*12490*/  BSYNC B1 ;  /* 0x0000000000017941 */ /* 0x000fea0003800000 */
.L_x_431:
[----:B------:R-:W-:Y:S01]  /*124a0*/  ISETP.GE.AND P0, PT, R9, R28, PT ;  /* 0x0000001c0900720c */ /* 0x000fe20003f06270 */
[----:B--2---:R0:W1:Y:S04]  /*124b0*/  SHFL.IDX PT, R3, R34, 0x1, 0x1c1f ;  /* 0x003c1f0022037f89 */ /* 0x00406800000e0000 */
[----:B------:R0:W2:Y:S08]  /*124c0*/  SHFL.IDX PT, R2, R32, 0x1, 0x1c1f ;  /* 0x003c1f0020027f89 */ /* 0x0000b000000e0000 */
[----:B0-----:R-:W-:Y:S05]  /*124d0*/  @P0 BRA `(.L_x_430) ;  /* 0x0000000c008c0947 */ /* 0x001fea0003800000 */
[----:B------:R-:W-:Y:S02]  /*124e0*/  ULDC UR4, c[0x0][0xac8] ;  /* 0x0002b20000047ab9 */ /* 0x000fe40000000800 */
[----:B------:R-:W-:Y:S02]  /*124f0*/  ISETP.GE.AND P6, PT, R87, UR4, PT ;  /* 0x0000000457007c0c */ /* 0x000fe4000bfc6270 */
[----:B------:R-:W-:Y:S02]  /*12500*/  ISETP.GE.AND P1, PT, R98, UR4, PT ;  /* 0x0000000462007c0c */ /* 0x000fe4000bf26270 */
[----:B------:R-:W-:Y:S02]  /*12510*/  ISETP.GE.AND P4, PT, R89, UR4, PT ;  /* 0x0000000459007c0c */ /* 0x000fe4000bf86270 */
[----:B------:R-:W-:Y:S02]  /*12520*/  ISETP.GE.AND P3, PT, R91, UR4, PT ;  /* 0x000000045b007c0c */ /* 0x000fe4000bf66270 */
[----:B------:R-:W-:-:S05]  /*12530*/  ISETP.GE.AND P2, PT, R37, UR4, PT ;  /* 0x0000000425007c0c */ /* 0x000fca000bf46270 */
[CC--:B--2---:R-:W-:Y:S02]  /*12540*/  @!P6 LEA R4, P0, R87.reuse, R2.reuse, 0x2 ;  /* 0x000000025704e211 */ /* 0x0c4fe400078010ff */
[----:B-1----:R-:W-:Y:S02]  /*12550*/  @!P1 IMAD.WIDE R10, R98, 0x4, R2 ;  /* 0x00000004620a9825 */ /* 0x002fe400078e0202 */
[----:B------:R-:W-:Y:S02]  /*12560*/  @!P6 LEA.HI.X R5, R87, R3, R36, 0x2, P0 ;  /* 0x000000035705e211 */ /* 0x000fe400000f1424 */
[----:B------:R-:W-:Y:S01]  /*12570*/  ISETP.GE.AND P0, PT, R35, UR4, PT ;  /* 0x0000000423007c0c */ /* 0x000fe2000bf06270 */
[----:B------:R-:W-:Y:S01]  /*12580*/  @!P1 ST.E.64 desc[UR40][R10.64], R46 ;  /* 0x0000002e0a009985 */ /* 0x000fe2000c101b28 */
[-C--:B------:R-:W-:Y:S02]  /*12590*/  @!P4 LEA R6, P5, R89, R2.reuse, 0x2 ;  /* 0x000000025906c211 */ /* 0x080fe400078a10ff */
[----:B------:R-:W-:Y:S01]  /*125a0*/  ISETP.GE.AND P1, PT, R33, UR4, PT ;  /* 0x0000000421007c0c */ /* 0x000fe2000bf26270 */
[----:B------:R0:W-:Y:S01]  /*125b0*/  @!P6 ST.E.64 desc[UR40][R4.64], R48 ;  /* 0x000000300400e985 */ /* 0x0001e2000c101b28 */
[----:B------:R-:W-:-:S02]  /*125c0*/  @!P3 LEA R12, P6, R91, R2, 0x2 ;  /* 0x000000025b0cb211 */ /* 0x000fc400078c10ff */
[-C--:B------:R-:W-:Y:S02]  /*125d0*/  @!P4 LEA.HI.X R7, R89, R3.reuse, R86, 0x2, P5 ;  /* 0x000000035907c211 */ /* 0x080fe400028f1456 */
[-C--:B------:R-:W-:Y:S02]  /*125e0*/  @!P3 LEA.HI.X R13, R91, R3.reuse, R88, 0x2, P6 ;  /* 0x000000035b0db211 */ /* 0x080fe400030f1458 */
[-C--:B------:R-:W-:Y:S01]  /*125f0*/  @!P2 LEA R14, P5, R37, R2.reuse, 0x2 ;  /* 0x00000002250ea211 */ /* 0x080fe200078a10ff */
[----:B------:R1:W-:Y:S01]  /*12600*/  @!P4 ST.E.64 desc[UR40][R6.64], R54 ;  /* 0x000000360600c985 */ /* 0x0003e2000c101b28 */
[----:B------:R-:W-:Y:S02]  /*12610*/  @!P0 LEA R20, P6, R35, R2, 0x2 ;  /* 0x0000000223148211 */ /* 0x000fe400078c10ff */
[-C--:B------:R-:W-:Y:S01]  /*12620*/  @!P2 LEA.HI.X R15, R37, R3.reuse, R26, 0x2, P5 ;  /* 0x00000003250fa211 */ /* 0x080fe200028f141a */
[----:B------:R2:W-:Y:S01]  /*12630*/  @!P3 ST.E.64 desc[UR40][R12.64], R56 ;  /* 0x000000380c00b985 */ /* 0x0005e2000c101b28 */
[----:B------:R-:W-:-:S02]  /*12640*/  @!P0 LEA.HI.X R21, R35, R3, R8, 0x2, P6 ;  /* 0x0000000323158211 */ /* 0x000fc400030f1408 */
[----:B------:R-:W-:Y:S01]  /*12650*/  ISETP.GE.AND P6, PT, R27, UR4, PT ;  /* 0x000000041b007c0c */ /* 0x000fe2000bfc6270 */
[----:B------:R2:W-:Y:S01]  /*12660*/  @!P2 ST.E.64 desc[UR40][R14.64], R62 ;  /* 0x0000003e0e00a985 */ /* 0x0005e2000c101b28 */
[----:B------:R-:W-:Y:S02]  /*12670*/  ISETP.GE.AND P4, PT, R97, UR4, PT ;  /* 0x0000000461007c0c */ /* 0x000fe4000bf86270 */
[----:B-----5:R-:W-:Y:S01]  /*12680*/  ISETP.GE.AND P3, PT, R95, UR4, PT ;  /* 0x000000045f007c0c */ /* 0x020fe2000bf66270 */
[----:B------:R2:W-:Y:S01]  /*12690*/  @!P0 ST.E.64 desc[UR40][R20.64], R64 ;  /* 0x0000004014008985 */ /* 0x0005e2000c101b28 */
[----:B------:R-:W-:Y:S02]  /*126a0*/  ISETP.GE.AND P2, PT, R93, UR4, PT ;  /* 0x000000045d007c0c */ /* 0x000fe4000bf46270 */
[----:B------:R-:W-:-:S04]  /*126b0*/  @!P1 LEA R32, P5, R33, R2, 0x2 ;  /* 0x0000000221209211 */ /* 0x000fc800078a10ff */
[-C--:B------:R-:W-:Y:S02]  /*126c0*/  @!P1 LEA.HI.X R33, R33, R3.reuse, R24, 0x2, P5 ;  /* 0x0000000321219211 */ /* 0x080fe400028f1418 */
[-C--:B0-----:R-:W-:Y:S02]  /*126d0*/  @!P6 LEA R4, P5, R27, R2.reuse, 0x2 ;  /* 0x000000021b04e211 */ /* 0x081fe400078a10ff */
[-C--:B------:R-:W-:Y:S01]  /*126e0*/  @!P4 LEA R8, P0, R97, R2.reuse, 0x2 ;  /* 0x000000026108c211 */ /* 0x080fe200078010ff */
[----:B------:R2:W-:Y:S01]  /*126f0*/  @!P1 ST.E.64 desc[UR40][R32.64], R70 ;  /* 0x0000004620009985 */ /* 0x0005e2000c101b28 */
[-C--:B------:R-:W-:Y:S02]  /*12700*/  @!P6 LEA.HI.X R5, R27, R3.reuse, R0, 0x2, P5 ;  /* 0x000000031b05e211 */ /* 0x080fe400028f1400 */
[-C--:B-1----:R-:W-:Y:S02]  /*12710*/  @!P3 LEA R6, P1, R95, R2.reuse, 0x2 ;  /* 0x000000025f06b211 */ /* 0x082fe400078210ff */
[----:B------:R-:W-:Y:S01]  /*12720*/  @!P2 LEA R10, P5, R93, R2, 0x2 ;  /* 0x000000025d0aa211 */ /* 0x000fe200078a10ff */
        /* <DEDUP_REMOVED lines=13> */
.L_x_425:
[----:B------:R-:W0:Y:S01]  /*12800*/  LDL.LU R4, [R1+0x3c] ;  /* 0x00003c0001047983 */ /* 0x000e220000300800 */
[----:B------:R-:W-:Y:S01]  /*12810*/  ULDC.64 UR6, c[0x0][0xc08] ;  /* 0x0003020000067ab9 */ /* 0x000fe20000000a00 */
[----:B------:R-:W-:Y:S02]  /*12820*/  ULDC.64 UR4, c[0x0][0xc00] ;  /* 0x0003000000047ab9 */ /* 0x000fe40000000a00 */
[----:B------:R-:W2:Y:S01]  /*12830*/  LDL.LU R0, [R1+0x40] ;  /* 0x0000400001007983 */ /* 0x000ea20000300800 */
[----:B------:R-:W-:Y:S01]  /*12840*/  ISETP.NE.U32.AND P1, PT, RZ, UR6, PT ;  /* 0x00000006ff007c0c */ /* 0x000fe2000bf25070 */
[----:B------:R-:W-:Y:S01]  /*12850*/  IMAD.MOV.U32 R15, RZ, RZ, RZ ;  /* 0x000000ffff0f7224 */ /* 0x000fe200078e00ff */
[----:B------:R-:W-:Y:S01]  /*12860*/  ISETP.NE.U32.AND P0, PT, RZ, UR4, PT ;  /* 0x00000004ff007c0c */ /* 0x000fe2000bf05070 */
[----:B------:R-:W1:Y:S01]  /*12870*/  S2R R6, SR_TID.X ;  /* 0x0000000000067919 */ /* 0x000e620000002100 */
[----:B------:R-:W-:Y:S02]  /*12880*/  ISETP.NE.AND.EX P1, PT, RZ, UR7, PT, P1 ;  /* 0x00000007ff007c0c */ /* 0x000fe4000bf25310 */
[----:B------:R-:W-:-:S02]  /*12890*/  ISETP.NE.AND.EX P0, PT, RZ, UR5, PT, P0 ;  /* 0x00000005ff007c0c */ /* 0x000fc4000bf05300 */
[----:B0-----:R-:W-:-:S04]  /*128a0*/  IADD3 R2, P2, R4, UR4, RZ ;  /* 0x0000000404027c10 */ /* 0x001fc8000ff5e0ff */
[----:B--2---:R-:W-:-:S05]  /*128b0*/  IADD3.X R3, R0, UR5, RZ, P2, !PT ;  /* 0x0000000500037c10 */ /* 0x004fca00097fe4ff */
[----:B------:R-:W-:Y:S01]  /*128c0*/  @P1 IADD3 R4, P2, R4, UR6, RZ ;  /* 0x0000000604041c10 */ /* 0x000fe2000ff5e0ff */
[----:B------:R-:W-:Y:S01]  /*128d0*/  ULDC UR4, c[0x0][0xa88] ;  /* 0x0002a20000047ab9 */ /* 0x000fe20000000800 */
[----:B------:R0:W5:Y:S02]  /*128e0*/  @P0 LDG.E R15, desc[UR40][R2.64] ;  /* 0x00000028020f0981 */ /* 0x000164000c1e1900 */
[----:B------:R-:W-:Y:S01]  /*128f0*/  @P1 IADD3.X R5, R0, UR7, RZ, P2, !PT ;  /* 0x0000000700051c10 */ /* 0x000fe200097fe4ff */
[----:B------:R-:W-:Y:S02]  /*12900*/  IMAD.U32 R0, RZ, RZ, UR4 ;  /* 0x00000004ff007e24 */ /* 0x000fe4000f8e00ff */
[----:B-1----:R-:W-:-:S04]  /*12910*/  VIADD R32, R6, 0xffffff80 ;  /* 0xffffff8006207836 */ /* 0x002fc80000000000 */
[----:B------:R0:W5:Y:S01]  /*12920*/  @P1 LDG.E R0, desc[UR40][R4.64] ;  /* 0x0000002804001981 */ /* 0x000162000c1e1900 */
[----:B------:R-:W-:Y:S02]  /*12930*/  ISETP.GT.AND P3, PT, R32, 0xbf, PT ;  /* 0x000000bf2000780c */ /* 0x000fe40003f64270 */
[----:B------:R-:W-:Y:S01]  /*12940*/  ISETP.GT.AND P2, PT, R92, 0x1, PT ;  /* 0x000000015c00780c */ /* 0x000fe20003f44270 */
[----:B------:R-:W-:-:S12]  /*12950*/  @P1 BRA `(.L_x_433) ;  /* 0x0000000000101947 */ /* 0x000fd80003800000 */
[----:B------:R-:W-:Y:S05]  /*12960*/  @!P0 BRA `(.L_x_433) ;  /* 0x00000000000c8947 */ /* 0x000fea0003800000 */
[----:B0-----:R-:W2:Y:S04]  /*12970*/  LDG.E R5, desc[UR40][R2.64] ;  /* 0x0000002802057981 */ /* 0x001ea8000c1e1900 */
[----:B-----5:R-:W2:Y:S02]  /*12980*/  LDG.E R0, desc[UR40][R2.64+0x4] ;  /* 0x0000042802007981 */ /* 0x020ea4000c1e1900 */
[----:B--2---:R-:W-:-:S07]  /*12990*/  IMAD.IADD R0, R0, 0x1, -R5 ;  /* 0x0000000100007824 */ /* 0x004fce00078e0a05 */
.L_x_433:
[----:B0-----:R-:W2:Y:S04]  /*129a0*/  LDL.LU R2, [R1+0x48] ;  /* 0x0000480001027983 */ /* 0x001ea80000300800 */
[----:B------:R-:W3:Y:S01]  /*129b0*/  LDL.LU R3, [R1+0x2c] ;  /* 0x00002c0001037983 */ /* 0x000ee20000300800 */
[----:B------:R-:W-:Y:S01]  /*129c0*/  BSSY B1, `(.L_x_434) ;  /* 0x0000039000017945 */ /* 0x000fe20003800000 */
[----:B-----5:R-:W-:Y:S02]  /*129d0*/  SHF.R.S32.HI R20, RZ, 0x1f, R15 ;  /* 0x0000001fff147819 */ /* 0x020fe4000001140f */
[----:B--2---:R-:W-:Y:S02]  /*129e0*/  SEL R24, R2, RZ, !P0 ;  /* 0x000000ff02187207 */ /* 0x004fe40004000000 */
[----:B---3--:R-:W-:Y:S01]  /*129f0*/  SEL R25, R3, RZ, !P0 ;  /* 0x000000ff03197207 */ /* 0x008fe20004000000 */
[----:B------:R-:W-:Y:S06]  /*12a00*/  @P3 BRA `(.L_x_435) ;  /* 0x0000000000d03947 */ /* 0x000fec0003800000 */
[----:B------:R-:W2:Y:S01]  /*12a10*/  LDL R2, [R1+0x4c] ;  /* 0x00004c0001027983 */ /* 0x000ea20000100800 */
[----:B------:R-:W0:Y:S02]  /*12a20*/  LDC R27, c[0x0][0xbe8] ;  /* 0x0002fa00ff1b7b82 */ /* 0x000e240000000800 */
[----:B0-----:R-:W-:Y:S02]  /*12a30*/  IMAD R3, R0, R27, RZ ;  /* 0x0000001b00037224 */ /* 0x001fe400078e02ff */
[----:B--2---:R-:W-:-:S04]  /*12a40*/  IMAD R2, R2, 0xc0, R6 ;  /* 0x000000c002027824 */ /* 0x004fc800078e0206 */
[----:B------:R-:W-:-:S05]  /*12a50*/  VIADD R26, R2, 0xffffff80 ;  /* 0xffffff80021a7836 */ /* 0x000fca0000000000 */
[----:B------:R-:W-:-:S13]  /*12a60*/  ISETP.GE.AND P0, PT, R26, R3, PT ;  /* 0x000000031a00720c */ /* 0x000fda0003f06270 */
[----:B------:R-:W-:Y:S05]  /*12a70*/  @P0 BRA `(.L_x_435) ;  /* 0x0000000000b40947 */ /* 0x000fea0003800000 */
[----:B------:R-:W2:Y:S04]  /*12a80*/  LDL R12, [R1+0x18] ;  /* 0x00001800010c7983 */ /* 0x000ea80000100800 */
[----:B------:R-:W3:Y:S01]  /*12a90*/  LDL.LU R34, [R1+0x54] ;  /* 0x0000540001227983 */ /* 0x000ee20000300800 */
[----:B------:R-:W-:Y:S01]  /*12aa0*/  IMAD.MOV.U32 R2, RZ, RZ, 0x9b8 ;  /* 0x000009b8ff027424 */ /* 0x000fe200078e00ff */
[----:B------:R-:W-:Y:S01]  /*12ab0*/  ISETP.GT.AND P3, PT, R92, 0x1, PT ;  /* 0x000000015c00780c */ /* 0x000fe20003f64270 */
[----:B------:R-:W-:Y:S01]  /*12ac0*/  IMAD.MOV.U32 R21, RZ, RZ, R26 ;  /* 0x000000ffff157224 */ /* 0x000fe200078e001a */
[----:B------:R-:W-:Y:S02]  /*12ad0*/  ISETP.NE.AND P0, PT, R27, 0x1, PT ;  /* 0x000000011b00780c */ /* 0x000fe40003f05270 */
[----:B------:R-:W-:-:S02]  /*12ae0*/  SEL R28, R2, 0x978, P3 ;  /* 0x00000978021c7807 */ /* 0x000fc40001800000 */
[----:B------:R-:W0:Y:S08]  /*12af0*/  LDC.64 R2, c[0x0][0xba8] ;  /* 0x0002ea00ff027b82 */ /* 0x000e300000000a00 */
[----:B------:R-:W2:Y:S08]  /*12b00*/  LDC.64 R8, c[0x0][R28+0x218] ;  /* 0x000086001c087b82 */ /* 0x000eb00000000a00 */
[----:B------:R-:W1:Y:S08]  /*12b10*/  LDC.64 R10, c[0x0][R28+0x220] ;  /* 0x000088001c0a7b82 */ /* 0x000e700000000a00 */
[----:B------:R-:W4:Y:S08]  /*12b20*/  LDC.64 R6, c[0x0][R28+0x228] ;  /* 0x00008a001c067b82 */ /* 0x000f300000000a00 */
[----:B------:R-:W5:Y:S08]  /*12b30*/  LDC.64 R4, c[0x0][R28+0x210] ;  /* 0x000084001c047b82 */ /* 0x000f700000000a00 */
[----:B------:R-:W1:Y:S08]  /*12b40*/  @P0 LDC R13, c[0x0][0xbec] ;  /* 0x0002fb00ff0d0b82 */ /* 0x000e700000000800 */
[----:B------:R-:W4:Y:S08]  /*12b50*/  @P0 LDC R35, c[0x0][0xbf0] ;  /* 0x0002fc00ff230b82 */ /* 0x000f300000000800 */
[----:B0-----:R-:W0:Y:S01]  /*12b60*/  @!P3 LDC R2, c[0x0][0xb50] ;  /* 0x0002d400ff02bb82 */ /* 0x001e220000000800 */
[----:B-1----:R-:W-:-:S07]  /*12b70*/  @P0 IMAD.HI.U32 R14, R26, R13, RZ ;  /* 0x0000000d1a0e0227 */ /* 0x002fce00078e00ff */
[----:B------:R-:W1:Y:S01]  /*12b80*/  @!P3 LDC R3, c[0x0][0xb54] ;  /* 0x0002d500ff03bb82 */ /* 0x000e620000000800 */
[----:B------:R-:W-:Y:S01]  /*12b90*/  IMAD R11, R11, R25, RZ ;  /* 0x000000190b0b7224 */ /* 0x000fe200078e02ff */
[----:B----4-:R-:W-:-:S03]  /*12ba0*/  @P0 SHF.R.U32.HI R21, RZ, R35, R14 ;  /* 0x00000023ff150219 */ /* 0x010fc6000001160e */
[----:B------:R-:W-:Y:S02]  /*12bb0*/  IMAD R11, R10, R24, R11 ;  /* 0x000000180a0b7224 */ /* 0x000fe400078e020b */
[-C--:B--2---:R-:W-:Y:S02]  /*12bc0*/  IMAD R33, R9, R12.reuse, RZ ;  /* 0x0000000c09217224 */ /* 0x084fe400078e02ff */
[----:B------:R-:W-:Y:S01]  /*12bd0*/  IMAD.WIDE.U32 R12, R8, R12, RZ ;  /* 0x0000000c080c7225 */ /* 0x000fe200078e00ff */
[----:B---3--:R-:W-:-:S03]  /*12be0*/  SEL R35, R34, RZ, P3 ;  /* 0x000000ff22237207 */ /* 0x008fc60001800000 */
[----:B------:R-:W-:-:S04]  /*12bf0*/  IMAD.WIDE.U32 R8, R10, R25, RZ ;  /* 0x000000190a087225 */ /* 0x000fc800078e00ff */
[----:B------:R-:W-:Y:S01]  /*12c00*/  IMAD.IADD R13, R33, 0x1, R13 ;  /* 0x00000001210d7824 */ /* 0x000fe200078e020d */
[----:B------:R-:W-:Y:S01]  /*12c10*/  IADD3 R12, P0, P1, R8, R12, R15 ;  /* 0x0000000c080c7210 */ /* 0x000fe2000791e00f */
[----:B------:R-:W-:Y:S02]  /*12c20*/  IMAD.MOV R8, RZ, RZ, -R21 ;  /* 0x000000ffff087224 */ /* 0x000fe400078e0a15 */
[----:B------:R-:W-:Y:S02]  /*12c30*/  IMAD.IADD R11, R9, 0x1, R11 ;  /* 0x00000001090b7824 */ /* 0x000fe400078e020b */
[-C--:B------:R-:W-:Y:S02]  /*12c40*/  IMAD R33, R7, R35.reuse, RZ ;  /* 0x0000002307217224 */ /* 0x080fe400078e02ff */
[----:B------:R-:W-:-:S04]  /*12c50*/  IMAD.WIDE.U32 R6, R6, R35, RZ ;  /* 0x0000002306067225 */ /* 0x000fc800078e00ff */
[----:B------:R-:W-:Y:S01]  /*12c60*/  IMAD R9, R27, R8, R26 ;  /* 0x000000081b097224 */ /* 0x000fe200078e021a */
[----:B------:R-:W-:Y:S01]  /*12c70*/  IADD3.X R8, R11, R13, R20, P0, P1 ;  /* 0x0000000d0b087210 */ /* 0x000fe200007e2414 */
[----:B------:R-:W-:Y:S01]  /*12c80*/  IMAD.IADD R7, R33, 0x1, R7 ;  /* 0x0000000121077824 */ /* 0x000fe200078e0207 */
[----:B------:R-:W-:Y:S01]  /*12c90*/  IADD3 R6, P0, P1, R21, R12, R6 ;  /* 0x0000000c15067210 */ /* 0x000fe2000791e006 */
[----:B-----5:R-:W-:Y:S01]  /*12ca0*/  IMAD R5, R5, R9, RZ ;  /* 0x0000000905057224 */ /* 0x020fe200078e02ff */
[----:B------:R-:W-:Y:S02]  /*12cb0*/  SHF.R.S32.HI R21, RZ, 0x1f, R21 ;  /* 0x0000001fff157819 */ /* 0x000fe40000011415 */
[----:B------:R-:W-:Y:S02]  /*12cc0*/  SHF.R.S32.HI R11, RZ, 0x1f, R9 ;  /* 0x0000001fff0b7819 */ /* 0x000fe40000011409 */
[----:B------:R-:W-:-:S03]  /*12cd0*/  IADD3.X R7, R21, R8, R7, P0, P1 ;  /* 0x0000000815077210 */ /* 0x000fc600007e2407 */
[C---:B------:R-:W-:Y:S02]  /*12ce0*/  IMAD R11, R4.reuse, R11, R5 ;  /* 0x0000000b040b7224 */ /* 0x040fe400078e0205 */
[----:B------:R-:W-:-:S04]  /*12cf0*/  IMAD.WIDE.U32 R4, R4, R9, R6 ;  /* 0x0000000904047225 */ /* 0x000fc800078e0006 */
[----:B------:R-:W-:Y:S01]  /*12d00*/  IMAD.IADD R5, R5, 0x1, R11 ;  /* 0x0000000105057824 */ /* 0x000fe200078e020b */
[----:B0-----:R-:W-:-:S04]  /*12d10*/  LEA R2, P0, R4, R2, 0x2 ;  /* 0x0000000204027211 */ /* 0x001fc800078010ff */
[----:B-1----:R-:W-:Y:S01]  /*12d20*/  LEA.HI.X R3, R4, R3, R5, 0x2, P0 ;  /* 0x0000000304037211 */ /* 0x002fe200000f1405 */
[----:B------:R-:W-:-:S05]  /*12d30*/  IMAD.MOV.U32 R5, RZ, RZ, -0x800000 ;  /* 0xff800000ff057424 */ /* 0x000fca00078e00ff */
[----:B------:R0:W-:Y:S03]  /*12d40*/  STG.E desc[UR40][R2.64], R5 ;  /* 0x0000000502007986 */ /* 0x0001e6000c101928 */
.L_x_435:
[----:B------:R-:W-:Y:S05]  /*12d50*/  BSYNC B1 ;  /* 0x0000000000017941 */ /* 0x000fea0003800000 */
.L_x_434:
[----:B------:R-:W-:Y:S05]  /*12d60*/  @P2 BRA `(.L_x_430) ;  /* 0x0000000400682947 */ /* 0x000fea0003800000 */
[----:B------:R-:W2:Y:S01]  /*12d70*/  LDL.LU R28, [R1+0x18] ;  /* 0x00001800011c7983 */ /* 0x000ea20000300800 */
[----:B------:R-:W1:Y:S01]  /*12d80*/  LDC R11, c[0x0][0xbe8] ;  /* 0x0002fa00ff0b7b82 */ /* 0x000e620000000800 */
[--C-:B------:R-:W-:Y:S01]  /*12d90*/  SHF.R.S32.HI R4, RZ, 0x1f, R32.reuse ;  /* 0x0000001fff047819 */ /* 0x100fe20000011420 */
[----:B------:R-:W-:Y:S01]  /*12da0*/  ULDC.64 UR4, c[0x0][0xaa0] ;  /* 0x0002a80000047ab9 */ /* 0x000fe20000000a00 */
[----:B------:R3:W5:Y:S01]  /*12db0*/  LDL R10, [R1+0x5c] ;  /* 0x00005c00010a7983 */ /* 0x0007620000100800 */
[----:B------:R-:W-:Y:S01]  /*12dc0*/  SHF.R.S32.HI R13, RZ, 0x1f, R32 ;  /* 0x0000001fff0d7819 */ /* 0x000fe20000011420 */
[----:B------:R-:W-:Y:S02]  /*12dd0*/  ULDC.64 UR6, c[0x0][0xaf0] ;  /* 0x0002bc0000067ab9 */ /* 0x000fe40000000a00 */
[----:B------:R3:W5:Y:S04]  /*12de0*/  LDL R14, [R1+0x8c] ;  /* 0x00008c00010e7983 */ /* 0x0007680000100800 */
[----:B------:R3:W5:Y:S04]  /*12df0*/  LDL R21, [R1+0x50] ;  /* 0x0000500001157983 */ /* 0x0007680000100800 */
[----:B------:R3:W5:Y:S04]  /*12e00*/  LDL R26, [R1+0x90] ;  /* 0x00009000011a7983 */ /* 0x0007680000100800 */
[----:B------:R3:W5:Y:S04]  /*12e10*/  LDL R27, [R1+0x30] ;  /* 0x00003000011b7983 */ /* 0x0007680000100800 */
[----:B------:R-:W4:Y:S01]  /*12e20*/  LDL.LU R12, [R1+0x4c] ;  /* 0x00004c00010c7983 */ /* 0x000f220000300800 */
[----:B-1----:R-:W-:Y:S01]  /*12e30*/  ISETP.NE.AND P0, PT, R11, 0x1, PT ;  /* 0x000000010b00780c */ /* 0x002fe20003f05270 */
[----:B0-----:R-:W-:Y:S01]  /*12e40*/  IMAD R2, R20, UR4, RZ ;  /* 0x0000000414027c24 */ /* 0x001fe2000f8e02ff */
[-C--:B------:R-:W-:Y:S01]  /*12e50*/  LEA.HI R4, R4, R32.reuse, RZ, 0x2 ;  /* 0x0000002004047211 */ /* 0x080fe200078f10ff */
[----:B------:R-:W-:Y:S01]  /*12e60*/  IMAD R6, R24, UR6, RZ ;  /* 0x0000000618067c24 */ /* 0x000fe2000f8e02ff */
[----:B------:R-:W-:Y:S01]  /*12e70*/  LEA.HI R13, R13, R32, RZ, 0x2 ;  /* 0x000000200d0d7211 */ /* 0x000fe200078f10ff */
[C---:B------:R-:W-:Y:S01]  /*12e80*/  IMAD R5, R15.reuse, UR5, R2 ;  /* 0x000000050f057c24 */ /* 0x040fe2000f8e0202 */
[----:B------:R-:W-:Y:S01]  /*12e90*/  LOP3.LUT R4, R4, 0xfffffffc, RZ, 0xc0, !PT ;  /* 0xfffffffc04047812 */ /* 0x000fe200078ec0ff */
[----:B------:R-:W-:Y:S01]  /*12ea0*/  IMAD.WIDE.U32 R2, R15, UR4, RZ ;  /* 0x000000040f027c25 */ /* 0x000fe2000f8e00ff */
[----:B------:R-:W-:Y:S01]  /*12eb0*/  SHF.R.S32.HI R13, RZ, 0x2, R13 ;  /* 0x00000002ff0d7819 */ /* 0x000fe2000001140d */
[----:B------:R-:W-:Y:S01]  /*12ec0*/  ULDC.64 UR4, c[0x0][0xae8] ;  /* 0x0002ba0000047ab9 */ /* 0x000fe20000000a00 */
[----:B------:R-:W-:Y:S01]  /*12ed0*/  BSSY B1, `(.L_x_436) ;  /* 0x0000032000017945 */ /* 0x000fe20003800000 */
[----:B------:R-:W-:-:S02]  /*12ee0*/  IMAD.IADD R4, R32, 0x1, -R4 ;  /* 0x0000000120047824 */ /* 0x000fc400078e0a04 */
[----:B------:R-:W0:Y:S01]  /*12ef0*/  @P0 LDC R7, c[0x0][0xbec] ;  /* 0x0002fb00ff070b82 */ /* 0x000e220000000800 */
[----:B------:R-:W-:Y:S02]  /*12f00*/  IMAD.IADD R3, R3, 0x1, R5 ;  /* 0x0000000103037824 */ /* 0x000fe400078e0205 */
[----:B------:R-:W-:-:S05]  /*12f10*/  IMAD R4, R4, 0x60, R13 ;  /* 0x0000006004047824 */ /* 0x000fca00078e020d */
[----:B------:R-:W1:Y:S01]  /*12f20*/  @P0 LDC R9, c[0x0][0xbf0] ;  /* 0x0002fc00ff090b82 */ /* 0x000e620000000800 */
[----:B--2---:R-:W-:-:S04]  /*12f30*/  IMAD.WIDE.U32 R2, R28, UR4, R2 ;  /* 0x000000041c027c25 */ /* 0x004fc8000f8e0002 */
[----:B------:R-:W-:Y:S01]  /*12f40*/  IMAD R3, R28, UR5, R3 ;  /* 0x000000051c037c24 */ /* 0x000fe2000f8e0203 */
[----:B------:R-:W-:Y:S01]  /*12f50*/  ULDC.64 UR4, c[0x0][0xae0] ;  /* 0x0002b80000047ab9 */ /* 0x000fe20000000a00 */
[----:B------:R-:W-:-:S04]  /*12f60*/  IMAD.WIDE.U32 R2, R25, UR6, R2 ;  /* 0x0000000619027c25 */ /* 0x000fc8000f8e0002 */
[----:B----4-:R-:W-:-:S04]  /*12f70*/  IMAD R8, R12, 0xc0, R4 ;  /* 0x000000c00c087824 */ /* 0x010fc800078e0204 */
[----:B0-----:R-:W-:-:S04]  /*12f80*/  @P0 IMAD.HI.U32 R4, R8, R7, RZ ;  /* 0x0000000708040227 */ /* 0x001fc800078e00ff */
[----:B------:R-:W-:Y:S01]  /*12f90*/  IMAD.MOV.U32 R5, RZ, RZ, R8 ;  /* 0x000000ffff057224 */ /* 0x000fe200078e0008 */
[----:B-1----:R-:W-:Y:S01]  /*12fa0*/  @P0 SHF.R.U32.HI R5, RZ, R9, R4 ;  /* 0x00000009ff050219 */ /* 0x002fe20000011604 */
[----:B------:R-:W-:-:S03]  /*12fb0*/  IMAD R9, R25, UR7, R6 ;  /* 0x0000000719097c24 */ /* 0x000fc6000f8e0206 */
[--C-:B------:R-:W-:Y:S01]  /*12fc0*/  SHF.R.S32.HI R4, RZ, 0x1f, R5.reuse ;  /* 0x0000001fff047819 */ /* 0x100fe20000011405 */
[----:B------:R-:W-:Y:S02]  /*12fd0*/  IMAD.MOV R7, RZ, RZ, -R5 ;  /* 0x000000ffff077224 */ /* 0x000fe400078e0a05 */
[----:B------:R-:W-:Y:S02]  /*12fe0*/  IMAD.IADD R3, R3, 0x1, R9 ;  /* 0x0000000103037824 */ /* 0x000fe400078e0209 */
[----:B------:R-:W-:Y:S02]  /*12ff0*/  IMAD R7, R11, R7, R8 ;  /* 0x000000070b077224 */ /* 0x000fe400078e0208 */
[----:B------:R-:W-:Y:S02]  /*13000*/  IMAD R4, R4, UR4, RZ ;  /* 0x0000000404047c24 */ /* 0x000fe4000f8e02ff */
[----:B------:R-:W-:-:S04]  /*13010*/  IMAD.WIDE.U32 R2, R5, UR4, R2 ;  /* 0x0000000405027c25 */ /* 0x000fc8000f8e0002 */
[----:B------:R-:W-:Y:S01]  /*13020*/  IMAD R9, R5, UR5, R4 ;  /* 0x0000000505097c24 */ /* 0x000fe2000f8e0204 */
[----:B------:R-:W-:Y:S01]  /*13030*/  SHF.R.S32.HI R4, RZ, 0x1f, R7 ;  /* 0x0000001fff047819 */ /* 0x000fe20000011407 */
[----:B------:R-:W-:Y:S01]  /*13040*/  ULDC.64 UR4, c[0x0][0xad8] ;  /* 0x0002b60000047ab9 */ /* 0x000fe20000000a00 */
[----:B------:R-:W-:Y:S02]  /*13050*/  IMAD R11, R0, R11, RZ ;  /* 0x0000000b000b7224 */ /* 0x000fe400078e02ff */
[----:B------:R-:W-:Y:S02]  /*13060*/  IMAD.IADD R3, R3, 0x1, R9 ;  /* 0x0000000103037824 */ /* 0x000fe400078e0209 */
[----:B------:R-:W-:Y:S02]  /*13070*/  IMAD R4, R4, UR4, RZ ;  /* 0x0000000404047c24 */ /* 0x000fe4000f8e02ff */
[----:B------:R-:W-:Y:S02]  /*13080*/  IMAD R0, R12, 0xc0, R13 ;  /* 0x000000c00c007824 */ /* 0x000fe400078e020d */
[----:B------:R-:W-:-:S02]  /*13090*/  IMAD R5, R7, UR5, R4 ;  /* 0x0000000507057c24 */ /* 0x000fc4000f8e0204 */
[----:B------:R-:W-:Y:S01]  /*130a0*/  IMAD.WIDE.U32 R2, R7, UR4, R2 ;  /* 0x0000000407027c25 */ /* 0x000fe2000f8e0002 */
[----:B------:R-:W-:Y:S01]  /*130b0*/  ISETP.GE.AND P0, PT, R0, R11, PT ;  /* 0x0000000b0000720c */ /* 0x000fe20003f06270 */
[----:B------:R-:W-:Y:S02]  /*130c0*/  ULDC.64 UR4, c[0x0][0xa80] ;  /* 0x0002a00000047ab9 */ /* 0x000fe40000000a00 */
[----:B------:R-:W-:Y:S01]  /*130d0*/  IMAD.IADD R3, R3, 0x1, R5 ;  /* 0x0000000103037824 */ /* 0x000fe200078e0205 */
[----:B------:R-:W-:-:S04]  /*130e0*/  LEA R4, P1, R2, UR4, 0x1 ;  /* 0x0000000402047c11 */ /* 0x000fc8000f8208ff */
[----:B------:R-:W-:Y:S02]  /*130f0*/  LEA.HI.X R5, R2, UR5, R3, 0x1, P1 ;  /* 0x0000000502057c11 */ /* 0x000fe400088f0c03 */
[----:B------:R3:W0:Y:S04]  /*13100*/  SHFL.IDX PT, R2, R4, RZ, 0x1c1f ;  /* 0x001c1fff04027589 */ /* 0x00062800000e0000 */
[----:B------:R3:W1:Y:S01]  /*13110*/  SHFL.IDX PT, R3, R5, RZ, 0x1c1f ;  /* 0x001c1fff05037589 */ /* 0x00066200000e0000 */
        /* <DEDUP_REMOVED lines=10> */
[----:B------:R2:W-:Y:S04]  /*131c0*/  @!P2 ST.E.128 desc[UR40][R6.64], RZ ;  /* 0x000000ff0600a985 */ /* 0x0005e8000c101d28 */
[----:B------:R2:W-:Y:S04]  /*131d0*/  @!P3 ST.E.128 desc[UR40][R8.64], RZ ;  /* 0x000000ff0800b985 */ /* 0x0005e8000c101d28 */
[----:B------:R2:W-:Y:S02]  /*131e0*/  @!P4 ST.E.128 desc[UR40][R12.64], RZ ;  /* 0x000000ff0c00c985 */ /* 0x0005e4000c101d28 */
.L_x_437:
[----:B------:R-:W-:Y:S05]  /*131f0*/  BSYNC B1 ;  /* 0x0000000000017941 */ /* 0x000fea0003800000 */
.L_x_436:
[----:B------:R-:W-:Y:S01]  /*13200*/  VIADD R0, R0, 0x60 ;  /* 0x0000006000007836 */ /* 0x000fe20000000000 */
[----:B-1----:R1:W4:Y:S04]  /*13210*/  SHFL.IDX PT, R3, R5, 0x1, 0x1c1f ;  /* 0x003c1f0005037f89 */ /* 0x00232800000e0000 */
[----:B------:R-:W-:Y:S01]  /*13220*/  ISETP.GE.AND P0, PT, R0, R11, PT ;  /* 0x0000000b0000720c */ /* 0x000fe20003f06270 */
[----:B0-----:R1:W0:-:S12]  /*13230*/  SHFL.IDX PT, R2, R4, 0x1, 0x1c1f ;  /* 0x003c1f0004027f89 */ /* 0x00121800000e0000 */
[----:B-1----:R-:W-:Y:S05]  /*13240*/  @P0 BRA `(.L_x_430) ;  /* 0x0000000000300947 */ /* 0x002fea0003800000 */
[----:B------:R-:W-:Y:S02]  /*13250*/  ULDC UR4, c[0x0][0xac8] ;  /* 0x0002b20000047ab9 */ /* 0x000fe40000000800 */
[----:B-----5:R-:W-:Y:S02]  /*13260*/  ISETP.GE.AND P3, PT, R21, UR4, PT ;  /* 0x0000000415007c0c */ /* 0x020fe4000bf66270 */
[----:B------:R-:W-:Y:S02]  /*13270*/  ISETP.GE.AND P4, PT, R10, UR4, PT ;  /* 0x000000040a007c0c */ /* 0x000fe4000bf86270 */
[----:B------:R-:W-:-:S09]  /*13280*/  ISETP.GE.AND P2, PT, R27, UR4, PT ;  /* 0x000000041b007c0c */ /* 0x000fd2000bf46270 */
[-C--:B0-2---:R-:W-:Y:S02]  /*13290*/  @!P3 LEA R6, P0, R21, R2.reuse, 0x1 ;  /* 0x000000021506b211 */ /* 0x085fe400078008ff */
[C---:B------:R-:W-:Y:S02]  /*132a0*/  @!P4 LEA R8, P1, R10.reuse, R2, 0x1 ;  /* 0x000000020a08c211 */ /* 0x040fe400078208ff */
[----:B---34-:R-:W-:Y:S01]  /*132b0*/  @!P2 IMAD.WIDE R4, R27, 0x2, R2 ;  /* 0x000000021b04a825 */ /* 0x018fe200078e0202 */
[-C--:B------:R-:W-:Y:S02]  /*132c0*/  @!P3 LEA.HI.X R7, R21, R3.reuse, R26, 0x1, P0 ;  /* 0x000000031507b211 */ /* 0x080fe400000f0c1a */
[----:B------:R-:W-:Y:S02]  /*132d0*/  @!P4 LEA.HI.X R9, R10, R3, R14, 0x1, P1 ;  /* 0x000000030a09c211 */ /* 0x000fe400008f0c0e */
[----:B------:R1:W-:Y:S04]  /*132e0*/  @!P2 ST.E.128 desc[UR40][R4.64], RZ ;  /* 0x000000ff0400a985 */ /* 0x0003e8000c101d28 */
[----:B------:R1:W-:Y:S04]  /*132f0*/  @!P3 ST.E.128 desc[UR40][R6.64], RZ ;  /* 0x000000ff0600b985 */ /* 0x0003e8000c101d28 */
[----:B------:R1:W-:Y:S02]  /*13300*/  @!P4 ST.E.128 desc[UR40][R8.64], RZ ;  /* 0x000000ff0800c985 */ /* 0x0003e4000c101d28 */
.L_x_430:
[----:B------:R-:W-:Y:S05]  /*13310*/  BSYNC B0 ;  /* 0x0000000000007941 */ /* 0x000fea0003800000 */
.L_x_424:
[----:B------:R-:W-:Y:S02]  /*13320*/  ULDC UR4, c[0x0][0xc3c] ;  /* 0x00030f0000047ab9 */ /* 0x000fe40000000800 */
[----:B------:R-:W-:-:S13]  /*13330*/  ISETP.GE.AND P0, PT, R31, UR4, PT ;  /* 0x000000041f007c0c */ /* 0x000fda000bf06270 */
[----:B------:R-:W-:Y:S05]  /*13340*/  @!P0 BRA `(.L_x_438) ;  /* 0xfffffedc00b88947 */ /* 0x000fea000383ffff */
[----:B------:R-:W-:Y:S05]  /*13350*/  BRA `(.L_x_316) ;  /* 0x0000006c00e87947 */ /* 0x000fea0003800000 */
.L_x_314:
[----:B------:R-:W-:-:S08]  /*13360*/  NOP ;  /* 0x0000000000007918 */ /* 0x000fd00000000000 */
[----:B--2---:R-:W0:-:S00]  /*13370*/  USETMAXREG.DEALLOC.CTAPOOL 0x20 ;  /* 0x00000020000079c8 */ /* 0x004e0000080e0500 */
[----:B0-----:R-:W2:Y:S01]  /*13380*/  LDL.LU R2, [R1+0x14] ;  /* 0x0000140001027983 */ /* 0x001ea20000300800 */
[----:B------:R-:W-:Y:S01]  /*13390*/  LOP3.LUT R0, R6, 0x3, RZ, 0xc0, !PT ;  /* 0x0000000306007812 */ /* 0x000fe200078ec0ff */
[----:B------:R-:W-:-:S05]  /*133a0*/  IMAD.MOV.U32 R7, RZ, RZ, RZ ;  /* 0x000000ffff077224 */ /* 0x000fca00078e00ff */
[----:B------:R-:W0:Y:S02]  /*133b0*/  SHFL.IDX PT, R0, R0, RZ, 0x1f ;  /* 0x00001fff00007589 */ /* 0x000e2400000e0000 */
[----:B0-----:R-:W-:Y:S02]  /*133c0*/  ISETP.NE.AND P0, PT, R0, RZ, PT ;  /* 0x000000ff0000720c */ /* 0x001fe40003f05270 */
[----:B--2---:R-:W-:-:S11]  /*133d0*/  LOP3.LUT R2, R2, 0xfffffffd, RZ, 0xc0, !PT ;  /* 0xfffffffd02027812 */ /* 0x004fd600078ec0ff */
[----:B------:R-:W-:-:S05]  /*133e0*/  @P0 LOP3.LUT R2, R2, 0x2, RZ, 0xfc, !PT ;  /* 0x0000000202020812 */ /* 0x000fca00078efcff */
[----:B------:R0:W-:Y:S01]  /*133f0*/  STL [R1+0x14], R2 ;  /* 0x0000140201007387 */ /* 0x0001e20000100800 */
[----:B------:R-:W-:Y:S05]  /*13400*/  @!P0 BRA `(.L_x_439) ;  /* 0x00000000001c8947 */ /* 0x000fea0003800000 */
[----:B------:R-:W1:Y:S08]  /*13410*/  S2UR UR5, SR_CgaCtaId ;  /* 0x00000000000579c3 */ /* 0x000e700000008800 */
[----:B------:R-:W-:Y:S06]  /*13420*/  BAR.SYNC.DEFER_BLOCKING 0x5, 0x200 ;  /* 0x0148000000007b1d */ /* 0x000fec0000010000 */
[----:B------:R-:W-:-:S02]  /*13430*/  UMOV UR4, 0x400 ;  /* 0x0000040000047882 */ /* 0x000fc40000000000 */
[----:B-1----:R-:W-:-:S09]  /*13440*/  ULEA UR4, UR5, UR4, 0x18 ;  /* 0x0000000405047291 */ /* 0x002fd2000f8ec03f */
[----:B------:R-:W1:Y:S01]  /*13450*/  LDS.128 R24, [UR4+0x19cd0] ;  /* 0x019cd004ff187984 */ /* 0x000e620008000c00 */
[----:B------:R-:W-:Y:S06]  /*13460*/  BAR.ARV 0x4, 0x200 ;  /* 0x0108000000007b1d */ /* 0x000fec0000002000 */
[----:B------:R-:W-:Y:S05]  /*13470*/  BRA `(.L_x_440) ;  /* 0x0000000800847947 */ /* 0x000fea0003800000 */
.L_x_439:
[----:B------:R-:W1:Y:S01]  /*13480*/  S2R R0, SR_TID.X ;  /* 0x0000000000007919 */ /* 0x000e620000002100 */
[----:B------:R-:W-:Y:S01]  /*13490*/  ULDC UR4, c[0x0][0xc3c] ;  /* 0x00030f0000047ab9 */ /* 0x000fe20000000800 */
[----:B------:R-:W-:Y:S01]  /*134a0*/  IMAD.MOV.U32 R8, RZ, RZ, RZ ;  /* 0x000000ffff087224 */ /* 0x000fe200078e00ff */
[----:B------:R-:W2:Y:S01]  /*134b0*/  S2UR UR6, SR_CTAID.X ;  /* 0x00000000000679c3 */ /* 0x000ea20000002500 */
[----:B------:R-:W-:Y:S01]  /*134c0*/  ULDC UR5, c[0x0][0xc38] ;  /* 0x00030e0000057ab9 */ /* 0x000fe20000000800 */
        /* <DEDUP_REMOVED lines=31> */
[----:B------:R-:W0:Y:S02]  /*136c0*/  SHFL.IDX PT, R9, R2, 0x1f, 0x1f ;  /* 0x03e01f0002097f89 */ /* 0x000e2400000e0000 */
[----:B0-----:R-:W-:-:S05]  /*136d0*/  IMAD R9, R9, UR5, RZ ;  /* 0x0000000509097c24 */ /* 0x001fca000f8e02ff */
[----:B--2---:R-:W-:Y:S01]  /*136e0*/  ISETP.GT.AND P6, PT, R9, UR6, PT ;  /* 0x0000000609007c0c */ /* 0x004fe2000bfc4270 */
[----:B------:R-:W-:-:S12]  /*136f0*/  IMAD.MOV.U32 R4, RZ, RZ, R9 ;  /* 0x000000ffff047224 */ /* 0x000fd800078e0009 */
[----:B------:R-:W-:Y:S05]  /*13700*/  @P6 BRA `(.L_x_441) ;  /* 0x0000000000a06947 */ /* 0x000fea0003800000 */
[----:B------:R-:W-:Y:S01]  /*13710*/  IMAD.MOV.U32 R9, RZ, RZ, R4 ;  /* 0x000000ffff097224 */ /* 0x000fe200078e0004 */
[----:B------:R-:W-:Y:S01]  /*13720*/  UMOV UR4, URZ ;  /* 0x0000003f00047c82 */ /* 0x000fe20008000000 */
[----:B------:R-:W-:-:S05]  /*13730*/  ULDC UR5, c[0x0][0xc38] ;  /* 0x00030e0000057ab9 */ /* 0x000fca0000000800 */
.L_x_443:
[----:B------:R-:W0:Y:S01]  /*13740*/  LDC R2, c[0x0][0xc3c] ;  /* 0x00030f00ff027b82 */ /* 0x000e220000000800 */
[----:B------:R-:W-:Y:S01]  /*13750*/  UIADD3 UR4, UR4, 0x1f, URZ ;  /* 0x0000001f04047890 */ /* 0x000fe2000fffe03f */
[----:B------:R-:W-:Y:S02]  /*13760*/  ULDC UR7, c[0x0][0xc3c] ;  /* 0x00030f0000077ab9 */ /* 0x000fe40000000800 */
[----:B------:R-:W-:-:S03]  /*13770*/  IMAD.U32 R27, RZ, RZ, UR7 ;  /* 0x00000007ff1b7e24 */ /* 0x000fc6000f8e00ff */
[----:B0-----:R-:W-:-:S13]  /*13780*/  ISETP.LE.AND P6, PT, R2, UR4, PT ;  /* 0x0000000402007c0c */ /* 0x001fda000bfc3270 */
[----:B------:R-:W-:Y:S05]  /*13790*/  @P6 BRA `(.L_x_442) ;  /* 0x0000000400986947 */ /* 0x000fea0003800000 */
[----:B------:R-:W-:Y:S02]  /*137a0*/  VIADD R11, R0, UR4 ;  /* 0x00000004000b7c36 */ /* 0x000fe40008000000 */
[----:B------:R-:W-:Y:S02]  /*137b0*/  IMAD.MOV.U32 R7, RZ, RZ, RZ ;  /* 0x000000ffff077224 */ /* 0x000fe400078e00ff */
[----:B------:R-:W-:Y:S01]  /*137c0*/  IMAD.MOV.U32 R8, RZ, RZ, RZ ;  /* 0x000000ffff087224 */ /* 0x000fe200078e00ff */
[----:B------:R-:W-:-:S13]  /*137d0*/  ISETP.GE.OR P6, PT, R11, R2, !P0 ;  /* 0x000000020b00720c */ /* 0x000fda00047c6670 */
[----:B------:R-:W0:Y:S08]  /*137e0*/  @!P6 LDC.64 R4, c[0x0][0xc80] ;  /* 0x00032000ff04eb82 */ /* 0x000e300000000a00 */
[----:B------:R-:W1:Y:S01]  /*137f0*/  @!P6 LDC.64 R2, c[0x0][0xc78] ;  /* 0x00031e00ff02eb82 */ /* 0x000e620000000a00 */
[----:B0-----:R-:W-:-:S05]  /*13800*/  @!P6 IMAD.WIDE R4, R11, 0x4, R4 ;  /* 0x000000040b04e825 */ /* 0x001fca00078e0204 */
[----:B------:R-:W2:Y:S01]  /*13810*/  @!P6 LDG.E R7, desc[UR40][R4.64] ;  /* 0x000000280407e981 */ /* 0x000ea2000c1e1900 */
[----:B-1----:R-:W-:-:S05]  /*13820*/  @!P6 IMAD.WIDE R2, R11, 0x4, R2 ;  /* 0x000000040b02e825 */ /* 0x002fca00078e0202 */
        /* <DEDUP_REMOVED lines=18> */
[----:B0-----:R-:W-:-:S04]  /*13950*/  IMAD R4, R4, UR5, RZ ;  /* 0x0000000504047c24 */ /* 0x001fc8000f8e02ff */
[----:B------:R-:W-:-:S05]  /*13960*/  IMAD.IADD R9, R4, 0x1, R9 ;  /* 0x0000000104097824 */ /* 0x000fca00078e0209 */
[----:B------:R-:W-:-:S13]  /*13970*/  ISETP.GT.AND P6, PT, R9, UR6, PT ;  /* 0x0000000609007c0c */ /* 0x000fda000bfc4270 */
[----:B------:R-:W-:Y:S05]  /*13980*/  @!P6 BRA `(.L_x_443) ;  /* 0xfffffffc006ce947 */ /* 0x000fea000383ffff */
.L_x_441:
[----:B------:R-:W-:Y:S02]  /*13990*/  IMAD.IADD R11, R9, 0x1, -R4 ;  /* 0x00000001090b7824 */ /* 0x000fe400078e0a04 */
[----:B------:R-:W-:Y:S02]  /*139a0*/  IMAD.MOV.U32 R24, RZ, RZ, RZ ;  /* 0x000000ffff187224 */ /* 0x000fe400078e00ff */
[----:B------:R-:W-:-:S05]  /*139b0*/  IMAD R3, R2, UR5, R11 ;  /* 0x0000000502037c24 */ /* 0x000fca000f8e020b */
[----:B------:R-:W-:-:S13]  /*139c0*/  ISETP.GT.AND P0, PT, R3, UR6, PT ;  /* 0x0000000603007c0c */ /* 0x000fda000bf04270 */
[----:B------:R-:W-:-:S04]  /*139d0*/  VOTE.ANY R5, PT, !P0 ;  /* 0x0000000000057806 */ /* 0x000fc800040e0100 */
[----:B------:R-:W0:Y:S01]  /*139e0*/  POPC R27, R5 ;  /* 0x00000005001b7309 */ /* 0x000e220000000000 */
[----:B------:R-:W-:Y:S01]  /*139f0*/  ISETP.NE.AND P0, PT, R5, RZ, PT ;  /* 0x000000ff0500720c */ /* 0x000fe20003f05270 */
[----:B0-----:R-:W0:Y:S04]  /*13a00*/  SHFL.IDX PT, R7, R7, R27, 0x1f ;  /* 0x00001f1b07077589 */ /* 0x001e2800000e0000 */
[----:B------:R-:W1:Y:S01]  /*13a10*/  SHFL.IDX PT, R8, R8, R27, 0x1f ;  /* 0x00001f1b08087589 */ /* 0x000e6200000e0000 */
[----:B0-----:R-:W-:-:S04]  /*13a20*/  IABS R4, R7 ;  /* 0x0000000700047213 */ /* 0x001fc80000000000 */
[----:B------:R-:W0:Y:S01]  /*13a30*/  I2F.RP R9, R4 ;  /* 0x0000000400097306 */ /* 0x000e220000209400 */
[----:B-1----:R-:W-:-:S07]  /*13a40*/  IABS R10, R8 ;  /* 0x00000008000a7213 */ /* 0x002fce0000000000 */
[----:B0-----:R-:W0:Y:S02]  /*13a50*/  MUFU.RCP R9, R9 ;  /* 0x0000000900097308 */ /* 0x001e240000001000 */
[----:B0-----:R-:W-:-:S06]  /*13a60*/  VIADD R3, R9, 0xffffffe ;  /* 0x0ffffffe09037836 */ /* 0x001fcc0000000000 */
[----:B------:R-:W0:Y:S02]  /*13a70*/  F2I.FTZ.U32.TRUNC.NTZ R3, R3 ;  /* 0x0000000300037305 */ /* 0x000e24000021f000 */
[----:B0-----:R-:W-:Y:S01]  /*13a80*/  IMAD.MOV R13, RZ, RZ, -R3 ;  /* 0x000000ffff0d7224 */ /* 0x001fe200078e0a03 */
[----:B------:R-:W-:Y:S06]  /*13a90*/  @!P0 BRA `(.L_x_444) ;  /* 0x0000000000088947 */ /* 0x000fec0003800000 */
[----:B------:R-:W-:-:S05]  /*13aa0*/  VIADD R5, R27, 0xffffffff ;  /* 0xffffffff1b057836 */ /* 0x000fca0000000000 */
[----:B------:R0:W1:Y:S02]  /*13ab0*/  SHFL.IDX PT, R24, R2, R5, 0x1f ;  /* 0x00001f0502187589 */ /* 0x00006400000e0000 */
.L_x_444:
[----:B0-----:R-:W-:Y:S02]  /*13ac0*/  IMAD.MOV.U32 R5, RZ, RZ, R10 ;  /* 0x000000ffff057224 */ /* 0x001fe400078e000a */
[----:B-1----:R-:W-:Y:S02]  /*13ad0*/  IMAD R24, R24, UR5, R11 ;  /* 0x0000000518187c24 */ /* 0x002fe4000f8e020b */
[----:B------:R-:W0:Y:S01]  /*13ae0*/  I2F.RP R12, R5 ;  /* 0x00000005000c7306 */ /* 0x000e220000209400 */
[----:B------:R-:W-:Y:S02]  /*13af0*/  IMAD R9, R13, R4, RZ ;  /* 0x000000040d097224 */ /* 0x000fe400078e02ff */
[----:B------:R-:W-:Y:S01]  /*13b00*/  IMAD.MOV.U32 R2, RZ, RZ, RZ ;  /* 0x000000ffff027224 */ /* 0x000fe200078e00ff */
[----:B------:R-:W-:Y:S01]  /*13b10*/  IADD3 R10, -R24, UR6, RZ ;  /* 0x00000006180a7c10 */ /* 0x000fe2000fffe1ff */
[----:B------:R-:W-:Y:S02]  /*13b20*/  VIADD R27, R27, UR4 ;  /* 0x000000041b1b7c36 */ /* 0x000fe40008000000 */
[----:B------:R-:W-:Y:S01]  /*13b30*/  IMAD.HI.U32 R2, R3, R9, R2 ;  /* 0x0000000903027227 */ /* 0x000fe200078e0002 */
[----:B------:R-:W-:-:S02]  /*13b40*/  IABS R3, R7 ;  /* 0x0000000700037213 */ /* 0x000fc40000000000 */
[----:B------:R-:W-:-:S03]  /*13b50*/  IABS R11, R10 ;  /* 0x0000000a000b7213 */ /* 0x000fc60000000000 */
[----:B------:R-:W-:Y:S02]  /*13b60*/  IMAD.MOV R14, RZ, RZ, -R3 ;  /* 0x000000ffff0e7224 */ /* 0x000fe400078e0a03 */
[----:B------:R-:W-:Y:S01]  /*13b70*/  IMAD.HI.U32 R9, R2, R11, RZ ;  /* 0x0000000b02097227 */ /* 0x000fe200078e00ff */
[----:B0-----:R-:W0:Y:S01]  /*13b80*/  MUFU.RCP R12, R12 ;  /* 0x0000000c000c7308 */ /* 0x001e220000001000 */
[----:B------:R-:W-:Y:S02]  /*13b90*/  LOP3.LUT R2, R10, R7, RZ, 0x3c, !PT ;  /* 0x000000070a027212 */ /* 0x000fe400078e3cff */
[----:B------:R-:W-:Y:S02]  /*13ba0*/  IMAD R11, R9, R14, R11 ;  /* 0x0000000e090b7224 */ /* 0x000fe400078e020b */
[----:B------:R-:W-:-:S03]  /*13bb0*/  ISETP.GE.AND P2, PT, R2, RZ, PT ;  /* 0x000000ff0200720c */ /* 0x000fc60003f46270 */
[----:B------:R-:W-:Y:S01]  /*13bc0*/  ISETP.GT.U32.AND P1, PT, R4, R11, PT ;  /* 0x0000000b0400720c */ /* 0x000fe20003f24070 */
[----:B0-----:R-:W-:-:S12]  /*13bd0*/  VIADD R3, R12, 0xffffffe ;  /* 0x0ffffffe0c037836 */ /* 0x001fd80000000000 */
[----:B------:R-:W-:Y:S01]  /*13be0*/  @!P1 IMAD.IADD R11, R11, 0x1, -R4 ;  /* 0x000000010b0b9824 */ /* 0x000fe200078e0a04 */
[----:B------:R-:W0:Y:S01]  /*13bf0*/  F2I.FTZ.U32.TRUNC.NTZ R3, R3 ;  /* 0x0000000300037305 */ /* 0x000e22000021f000 */
[----:B------:R-:W-:Y:S01]  /*13c00*/  @!P1 VIADD R9, R9, 0x1 ;  /* 0x0000000109099836 */ /* 0x000fe20000000000 */
[----:B------:R-:W-:Y:S02]  /*13c10*/  ISETP.NE.AND P1, PT, R7, RZ, PT ;  /* 0x000000ff0700720c */ /* 0x000fe40003f25270 */
[----:B------:R-:W-:Y:S02]  /*13c20*/  ISETP.GE.U32.AND P0, PT, R11, R4, PT ;  /* 0x000000040b00720c */ /* 0x000fe40003f06070 */
[----:B------:R-:W-:-:S05]  /*13c30*/  IABS R4, R8 ;  /* 0x0000000800047213 */ /* 0x000fca0000000000 */
[----:B------:R-:W-:Y:S02]  /*13c40*/  IMAD.MOV R4, RZ, RZ, -R4 ;  /* 0x000000ffff047224 */ /* 0x000fe400078e0a04 */
[----:B0-----:R-:W-:-:S04]  /*13c50*/  IMAD.MOV R2, RZ, RZ, -R3 ;  /* 0x000000ffff027224 */ /* 0x001fc800078e0a03 */
[----:B------:R-:W-:Y:S02]  /*13c60*/  @P0 VIADD R9, R9, 0x1 ;  /* 0x0000000109090836 */ /* 0x000fe40000000000 */
[----:B------:R-:W-:Y:S02]  /*13c70*/  IMAD R11, R2, R5, RZ ;  /* 0x00000005020b7224 */ /* 0x000fe400078e02ff */
[----:B------:R-:W-:Y:S01]  /*13c80*/  @!P2 IMAD.MOV R9, RZ, RZ, -R9 ;  /* 0x000000ffff09a224 */ /* 0x000fe200078e0a09 */
[----:B------:R-:W-:Y:S01]  /*13c90*/  @!P1 LOP3.LUT R9, RZ, R7, RZ, 0x33, !PT ;  /* 0x00000007ff099212 */ /* 0x000fe200078e33ff */
[----:B------:R-:W-:-:S04]  /*13ca0*/  IMAD.MOV.U32 R2, RZ, RZ, RZ ;  /* 0x000000ffff027224 */ /* 0x000fc800078e00ff */
[----:B------:R-:W-:Y:S01]  /*13cb0*/  IMAD.HI.U32 R2, R3, R11, R2 ;  /* 0x0000000b03027227 */ /* 0x000fe200078e0002 */
[----:B------:R-:W-:-:S03]  /*13cc0*/  IABS R3, R9 ;  /* 0x0000000900037213 */ /* 0x000fc60000000000 */
[----:B------:R-:W-:Y:S02]  /*13cd0*/  IMAD R7, R7, R9, RZ ;  /* 0x0000000907077224 */ /* 0x000fe400078e02ff */
        /* <DEDUP_REMOVED lines=13> */
[--C-:B------:R-:W-:Y:S02]  /*13db0*/  IMAD.MOV R3, RZ, RZ, -R2.reuse ;  /* 0x000000ffff037224 */ /* 0x100fe400078e0a02 */
[C---:B------:R-:W-:Y:S02]  /*13dc0*/  IMAD R2, R8.reuse, 0x1000000, R2 ;  /* 0x0100000008027824 */ /* 0x040fe400078e0202 */
[----:B------:R-:W-:-:S04]  /*13dd0*/  IMAD R9, R8, R3, R9 ;  /* 0x0000000308097224 */ /* 0x000fc800078e0209 */
[----:B------:R-:W-:Y:S01]  /*13de0*/  IMAD R26, R9, 0x10000, R2 ;  /* 0x00010000091a7824 */ /* 0x000fe200078e0202 */
[----:B------:R-:W-:Y:S06]  /*13df0*/  BRA `(.L_x_445) ;  /* 0x00000000000c7947 */ /* 0x000fec0003800000 */
.L_x_442:
[----:B------:R-:W-:Y:S02]  /*13e00*/  IMAD.MOV.U32 R25, RZ, RZ, RZ ;  /* 0x000000ffff197224 */ /* 0x000fe400078e00ff */
[----:B------:R-:W-:Y:S02]  /*13e10*/  IMAD.U32 R24, RZ, RZ, UR6 ;  /* 0x00000006ff187e24 */ /* 0x000fe4000f8e00ff */
[----:B------:R-:W-:-:S07]  /*13e20*/  IMAD.MOV.U32 R26, RZ, RZ, RZ ;  /* 0x000000ffff1a7224 */ /* 0x000fce00078e00ff */
.L_x_445:
[----:B------:R-:W-:-:S13]  /*13e30*/  ISETP.NE.AND P0, PT, R0, RZ, PT ;  /* 0x000000ff0000720c */ /* 0x000fda0003f05270 */
[----:B------:R-:W0:Y:S01]  /*13e40*/  @!P0 S2R R3, SR_CgaCtaId ;  /* 0x0000000000038919 */ /* 0x000e220000008800 */
[----:B------:R-:W-:-:S04]  /*13e50*/  @!P0 MOV R0, 0x400 ;  /* 0x0000040000008802 */ /* 0x000fc80000000f00 */
[----:B0-----:R-:W-:-:S05]  /*13e60*/  @!P0 LEA R0, R3, R0, 0x18 ;  /* 0x0000000003008211 */ /* 0x001fca00078ec0ff */
[----:B------:R2:W-:Y:S01]  /*13e70*/  @!P0 STS.128 [R0+0x19cd0], R24 ;  /* 0x019cd01800008388 */ /* 0x0005e20000000c00 */
[----:B------:R-:W-:Y:S06]  /*13e80*/  BAR.ARV 0x5, 0x200 ;  /* 0x0148000000007b1d */ /* 0x000fec0000002000 */
.L_x_440:
[----:B------:R3:W-:Y:S01]  /*13e90*/  STL [R1+0x44], RZ ;  /* 0x000044ff01007387 */ /* 0x0007e20000100800 */
[----:B------:R-:W-:Y:S01]  /*13ea0*/  ULDC UR4, c[0x0][0xc3c] ;  /* 0x00030f0000047ab9 */ /* 0x000fe20000000800 */
[----:B------:R-:W-:Y:S01]  /*13eb0*/  IMAD.MOV.U32 R23, RZ, RZ, 0x1 ;  /* 0x00000001ff177424 */ /* 0x000fe200078e00ff */
[----:B-1----:R-:W-:Y:S01]  /*13ec0*/  ISETP.GE.AND P0, PT, R27, UR4, PT ;  /* 0x000000041b007c0c */ /* 0x002fe2000bf06270 */
[----:B------:R-:W-:-:S12]  /*13ed0*/  IMAD.MOV.U32 R19, RZ, RZ, RZ ;  /* 0x000000ffff137224 */ /* 0x000fd800078e00ff */
[----:B---3--:R-:W-:Y:S05]  /*13ee0*/  @P0 BRA `(.L_x_446) ;  /* 0x00000060000c0947 */ /* 0x008fea0003800000 */
[----:B------:R-:W3:Y:S01]  /*13ef0*/  LDL R10, [R1+0x40] ;  /* 0x00004000010a7983 */ /* 0x000ee20000100800 */
[----:B------:R-:W1:Y:S01]  /*13f00*/  S2R R12, SR_TID.X ;  /* 0x00000000000c7919 */ /* 0x000e620000002100 */
[----:B------:R-:W4:Y:S01]  /*13f10*/  S2UR UR5, SR_CgaCtaId ;  /* 0x00000000000579c3 */ /* 0x000f220000008800 */
[C---:B-1----:R-:W-:Y:S01]  /*13f20*/  LOP3.LUT R11, R12.reuse, 0x7f, RZ, 0xc0, !PT ;  /* 0x0000007f0c0b7812 */ /* 0x042fe200078ec0ff */
[C---:B--2---:R-:W-:Y:S02]  /*13f30*/  IMAD.SHL.U32 R0, R12.reuse, 0x10, RZ ;  /* 0x000000100c007824 */ /* 0x044fe400078e00ff */
[----:B0-----:R-:W-:Y:S02]  /*13f40*/  IMAD.SHL.U32 R2, R12, 0x20, RZ ;  /* 0x000000200c027824 */ /* 0x001fe400078e00ff */
[----:B------:R-:W-:Y:S01]  /*13f50*/  IMAD.SHL.U32 R5, R11, 0x10, RZ ;  /* 0x000000100b057824 */ /* 0x000fe200078e00ff */
[----:B------:R-:W-:Y:S02]  /*13f60*/  LOP3.LUT R8, R0, 0x60, RZ, 0xc0, !PT ;  /* 0x0000006000087812 */ /* 0x000fe400078ec0ff */
[----:B------:R-:W-:-:S02]  /*13f70*/  SHF.R.U32.HI R4, RZ, 0x1, R12 ;  /* 0x00000001ff047819 */ /* 0x000fc4000001160c */
[----:B------:R-:W-:Y:S02]  /*13f80*/  LOP3.LUT R3, R2, 0x80, RZ, 0xc0, !PT ;  /* 0x0000008002037812 */ /* 0x000fe400078ec0ff */
[----:B------:R-:W-:Y:S01]  /*13f90*/  LOP3.LUT R9, R8, 0x700, R5, 0xf8, !PT ;  /* 0x0000070008097812 */ /* 0x000fe200078ef805 */
[----:B------:R-:W-:Y:S01]  /*13fa0*/  IMAD.SHL.U32 R8, R12, 0x2, RZ ;  /* 0x000000020c087824 */ /* 0x000fe200078e00ff */
[----:B------:R-:W-:Y:S02]  /*13fb0*/  LOP3.LUT R7, R0, 0x90, RZ, 0xc0, !PT ;  /* 0x0000009000077812 */ /* 0x000fe400078ec0ff */
[----:B------:R-:W-:Y:S02]  /*13fc0*/  LOP3.LUT R2, R2, 0x360, RZ, 0xc0, !PT ;  /* 0x0000036002027812 */ /* 0x000fe400078ec0ff */
[----:B------:R-:W-:Y:S02]  /*13fd0*/  LOP3.LUT R3, R3, 0x10, R4, 0xf8, !PT ;  /* 0x0000001003037812 */ /* 0x000fe400078ef804 */
[----:B------:R-:W-:-:S02]  /*13fe0*/  LOP3.LUT R4, R4, 0x20, RZ, 0xc0, !PT ;  /* 0x0000002004047812 */ /* 0x000fc400078ec0ff */
[----:B------:R-:W-:Y:S01]  /*13ff0*/  LOP3.LUT R8, R7, 0x10, R8, 0x78, !PT ;  /* 0x0000001007087812 */ /* 0x000fe200078e7808 */
[----:B------:R-:W-:Y:S01]  /*14000*/  IMAD.SHL.U32 R7, R6, 0x800, RZ ;  /* 0x0000080006077824 */ /* 0x000fe200078e00ff */
[----:B------:R-:W-:Y:S01]  /*14010*/  LOP3.LUT R2, R2, 0x400, R5, 0xf8, !PT ;  /* 0x0000040002027812 */ /* 0x000fe200078ef805 */
[----:B------:R-:W-:Y:S01]  /*14020*/  IMAD.SHL.U32 R6, R12, 0x4, RZ ;  /* 0x000000040c067824 */ /* 0x000fe200078e00ff */
[----:B------:R-:W-:Y:S01]  /*14030*/  LOP3.LUT R5, R4, 0x10, R12, 0xf8, !PT ;  /* 0x0000001004057812 */ /* 0x000fe200078ef80c */
[----:B------:R-:W-:-:S03]  /*14040*/  IMAD.SHL.U32 R4, R12, 0x80, RZ ;  /* 0x000000800c047824 */ /* 0x000fc600078e00ff */
[----:B------:R-:W-:Y:S02]  /*14050*/  LOP3.LUT R3, R3, 0x10, R6, 0x78, !PT ;  /* 0x0000001003037812 */ /* 0x000fe400078e7806 */
[----:B------:R-:W-:Y:S02]  /*14060*/  LOP3.LUT R5, R5, 0x380, R4, 0xf8, !PT ;  /* 0x0000038005057812 */ /* 0x000fe400078ef804 */
[----:B------:R-:W-:Y:S02]  /*14070*/  LOP3.LUT R4, R4, 0x400, RZ, 0xc0, !PT ;  /* 0x0000040004047812 */ /* 0x000fe400078ec0ff */
[----:B------:R-:W-:Y:S02]  /*14080*/  LOP3.LUT R2, R2, R3, RZ, 0xfc, !PT ;  /* 0x0000000302027212 */ /* 0x000fe400078efcff */
[----:B------:R-:W-:Y:S02]  /*14090*/  LOP3.LUT R4, R4, 0x800, R7, 0xf8, !PT ;  /* 0x0000080004047812 */ /* 0x000fe400078ef807 */
[----:B------:R-:W-:Y:S01]  /*140a0*/  LOP3.LUT R5, R5, 0x70, R0, 0x78, !PT ;  /* 0x0000007005057812 */ /* 0x000fe200078e7800 */
[----:B------:R0:W-:Y:S01]  /*140b0*/  STL [R1+0x10], R2 ;  /* 0x0000100201007387 */ /* 0x0001e20000100800 */
[----:B------:R-:W-:Y:S01]  /*140c0*/  UMOV UR4, 0x400 ;  /* 0x0000040000047882 */ /* 0x000fe20000000000 */
[----:B------:R-:W-:Y:S01]  /*140d0*/  IMAD.MOV.U32 R3, RZ, RZ, 0x40 ;  /* 0x00000040ff037424 */ /* 0x000fe200078e00ff */
[----:B----4-:R-:W-:Y:S01]  /*140e0*/  ULEA UR4, UR5, UR4, 0x18 ;  /* 0x0000000405047291 */ /* 0x010fe2000f8ec03f */
[----:B------:R-:W-:-:S02]  /*140f0*/  LOP3.LUT P0, RZ, R12, 0x4, RZ, 0xc0, !PT ;  /* 0x000000040cff7812 */ /* 0x000fc4000780c0ff */
[----:B0-----:R-:W-:-:S03]  /*14100*/  LOP3.LUT R2, R4, R5, RZ, 0xfc, !PT ;  /* 0x0000000504027212 */ /* 0x001fc600078efcff */
[----:B------:R-:W-:Y:S01]  /*14110*/  IMAD.U32 R18, RZ, RZ, UR4 ;  /* 0x00000004ff127e24 */ /* 0x000fe2000f8e00ff */
[----:B------:R-:W-:Y:S01]  /*14120*/  LOP3.LUT R9, R9, R8, RZ, 0xfc, !PT ;  /* 0x0000000809097212 */ /* 0x000fe200078efcff */
[----:B------:R0:W-:Y:S01]  /*14130*/  STL [R1+0x8], R2 ;  /* 0x0000080201007387 */ /* 0x0001e20000100800 */
[----:B------:R-:W-:Y:S02]  /*14140*/  SHF.R.U32.HI R4, RZ, 0x1, R11 ;  /* 0x00000001ff047819 */ /* 0x000fe4000001160b */
[----:B------:R-:W-:Y:S01]  /*14150*/  SEL R3, R3, 0xffffffc0, !P0 ;  /* 0xffffffc003037807 */ /* 0x000fe20004000000 */
[----:B0-----:R-:W-:-:S04]  /*14160*/  IMAD.SHL.U32 R2, R12, 0x40, RZ ;  /* 0x000000400c027824 */ /* 0x001fc800078e00ff */
[----:B------:R3:W-:Y:S01]  /*14170*/  STL [R1+0xc], R3 ;  /* 0x00000c0301007387 */ /* 0x0007e20000100800 */
[----:B------:R-:W-:Y:S01]  /*14180*/  LOP3.LUT R2, R4, 0x40, R2, 0xf8, !PT ;  /* 0x0000004004027812 */ /* 0x000fe200078ef802 */
[----:B------:R-:W-:-:S05]  /*14190*/  IMAD.IADD R4, R18, 0x1, R9 ;  /* 0x0000000112047824 */ /* 0x000fca00078e0209 */
[----:B------:R-:W-:Y:S01]  /*141a0*/  STL [R1+0x1c], R4 ;  /* 0x00001c0401007387 */ /* 0x000fe20000100800 */
[----:B------:R-:W-:Y:S01]  /*141b0*/  LOP3.LUT R0, R0, 0x10, RZ, 0xc0, !PT ;  /* 0x0000001000007812 */ /* 0x000fe200078ec0ff */
[----:B------:R-:W-:Y:S01]  /*141c0*/  BSSY B7, `(.L_x_446) ;  /* 0x00005d5000077945 */ /* 0x000fe20003800000 */
[----:B------:R-:W-:Y:S02]  /*141d0*/  IMAD.MOV.U32 R28, RZ, RZ, 0x1 ;  /* 0x00000001ff1c7424 */ /* 0x000fe400078e00ff */
[----:B------:R-:W-:Y:S02]  /*141e0*/  IMAD.MOV.U32 R22, RZ, RZ, RZ ;  /* 0x000000ffff167224 */ /* 0x000fe400078e00ff */
[----:B------:R-:W-:Y:S02]  /*141f0*/  IMAD.MOV.U32 R19, RZ, RZ, RZ ;  /* 0x000000ffff137224 */ /* 0x000fe400078e00ff */
[----:B------:R-:W-:Y:S01]  /*14200*/  IMAD.MOV.U32 R23, RZ, RZ, 0x1 ;  /* 0x00000001ff177424 */ /* 0x000fe200078e00ff */
[----:B------:R-:W-:Y:S01]  /*14210*/  ULDC.64 UR38, c[0x0][0x198] ;  /* 0x0000660000267ab9 */ /* 0x000fe20000000a00 */
[----:B------:R-:W-:Y:S01]  /*14220*/  ULDC UR36, c[0x0][0xc] ;  /* 0x0000030000247ab9 */ /* 0x000fe20000000800 */
[----:B---3--:R-:W-:-:S02]  /*14230*/  LOP3.LUT R3, R10, 0x1, RZ, 0xfc, !PT ;  /* 0x000000010a037812 */ /* 0x008fc400078efcff */
[----:B------:R-:W-:-:S03]  /*14240*/  LOP3.LUT R2, R10, 0x2, RZ, 0xfc, !PT ;  /* 0x000000020a027812 */ /* 0x000fc600078efcff */
[----:B------:R-:W-:Y:S04]  /*14250*/  STL [R1+0x48], R3 ;  /* 0x0000480301007387 */ /* 0x000fe80000100800 */
[----:B------:R0:W-:Y:S04]  /*14260*/  STL [R1+0x30], R2 ;  /* 0x0000300201007387 */ /* 0x0001e80000100800 */
[----:B------:R1:W-:Y:S01]  /*14270*/  STL [R1+0x44], RZ ;  /* 0x000044ff01007387 */ /* 0x0003e20000100800 */
[C---:B0-----:R-:W-:Y:S02]  /*14280*/  LOP3.LUT R2, R0.reuse, 0x20, RZ, 0xfc, !PT ;  /* 0x0000002000027812 */ /* 0x041fe400078efcff */
[----:B-1----:R-:W-:-:S07]  /*14290*/  LOP3.LUT R0, R0, 0x40, RZ, 0xfc, !PT ;  /* 0x0000004000007812 */ /* 0x002fce00078efcff */
.L_x_564:
[----:B0-----:R-:W0:Y:S02]  /*142a0*/  LDC.64 R2, c[0x0][0xc88] ;  /* 0x00032200ff027b82 */ /* 0x001e240000000a00 */
[----:B0-----:R-:W-:-:S05]  /*142b0*/  IMAD.WIDE R2, R27, 0x4, R2 ;  /* 0x000000041b027825 */ /* 0x001fca00078e0202 */
[----:B--2---:R-:W2:Y:S01]  /*142c0*/  LDG.E R14, desc[UR40][R2.64] ;  /* 0x00000028020e7981 */ /* 0x004ea2000c1e1900 */
[----:B------:R-:W-:Y:S05]  /*142d0*/  YIELD ;  /* 0x0000000000007946 */ /* 0x000fea0003800000 */
[----:B------:R-:W-:Y:S01]  /*142e0*/  ULDC.64 UR4, c[0x0][0xa28] ;  /* 0x00028a0000047ab9 */ /* 0x000fe20000000a00 */
[----:B------:R-:W-:Y:S02]  /*142f0*/  CS2R R8, SRZ ;  /* 0x0000000000087805 */ /* 0x000fe4000001ff00 */
[----:B------:R-:W-:Y:S01]  /*14300*/  ISETP.NE.U32.AND P0, PT, RZ, UR4, PT ;  /* 0x00000004ff007c0c */ /* 0x000fe2000bf05070 */
[----:B------:R-:W-:Y:S01]  /*14310*/  ULDC.64 UR6, c[0x0][0xa08] ;  /* 0x0002820000067ab9 */ /* 0x000fe20000000a00 */
[----:B------:R-:W-:-:S02]  /*14320*/  ULDC.64 UR8, c[0x0][0xa10] ;  /* 0x0002840000087ab9 */ /* 0x000fc40000000a00 */
[----:B------:R-:W-:Y:S02]  /*14330*/  ISETP.NE.AND.EX P0, PT, RZ, UR5, PT, P0 ;  /* 0x00000005ff007c0c */ /* 0x000fe4000bf05300 */
[----:B--2---:R-:W-:Y:S01]  /*14340*/  SHF.R.S32.HI R0, RZ, 0x1f, R14 ;  /* 0x0000001fff007819 */ /* 0x004fe2000001140e */
[----:B------:R-:W-:-:S10]  /*14350*/  IMAD.SHL.U32 R17, R14, 0x4, RZ ;  /* 0x000000040e117824 */ /* 0x000fd400078e00ff */
[C---:B------:R-:W-:Y:S01]  /*14360*/  @P0 LEA R2, P1, R14.reuse, UR4, 0x2 ;  /* 0x000000040e020c11 */ /* 0x040fe2000f8210ff */
[----:B------:R-:W-:Y:S03]  /*14370*/  STL [R1+0x18], R14 ;  /* 0x0000180e01007387 */ /* 0x000fe60000100800 */
[C-C-:B------:R-:W-:Y:S01]  /*14380*/  @P0 LEA.HI.X R3, R14.reuse, UR5, R0.reuse, 0x2, P1 ;  /* 0x000000050e030c11 */ /* 0x140fe200088f1400 */
[----:B------:R-:W-:Y:S01]  /*14390*/  ULDC.64 UR4, c[0x0][0xa00] ;  /* 0x0002800000047ab9 */ /* 0x000fe20000000a00 */
[----:B------:R-:W-:Y:S01]  /*143a0*/  SHF.L.U64.HI R13, R14, 0x2, R0 ;  /* 0x000000020e0d7819 */ /* 0x000fe20000010200 */
[----:B------:R0:W-:Y:S04]  /*143b0*/  STL [R1+0x34], R0 ;  /* 0x0000340001007387 */ /* 0x0001e80000100800 */
[----:B-1----:R1:W5:Y:S01]  /*143c0*/  @P0 LDG.E R9, desc[UR40][R2.64] ;  /* 0x0000002802090981 */ /* 0x002362000c1e1900 */
[----:B------:R-:W-:Y:S01]  /*143d0*/  ISETP.NE.U32.AND P0, PT, RZ, UR4, PT ;  /* 0x00000004ff007c0c */ /* 0x000fe2000bf05070 */
[----:B------:R-:W-:Y:S01]  /*143e0*/  IMAD.MOV.U32 R12, RZ, RZ, RZ ;  /* 0x000000ffff0c7224 */ /* 0x000fe200078e00ff */
[----:B------:R-:W-:Y:S01]  /*143f0*/  IADD3 R6, P3, R17, UR6, RZ ;  /* 0x0000000611067c10 */ /* 0x000fe2000ff7e0ff */
[----:B------:R-:W-:Y:S01]  /*14400*/  STL [R1], R13 ;  /* 0x0000000d01007387 */ /* 0x000fe20000100800 */
[----:B------:R-:W-:Y:S01]  /*14410*/  ISETP.NE.AND.EX P0, PT, RZ, UR5, PT, P0 ;  /* 0x00000005ff007c0c */ /* 0x000fe2000bf05300 */
[----:B0-----:R-:W-:Y:S01]  /*14420*/  IMAD.MOV.U32 R0, RZ, RZ, RZ ;  /* 0x000000ffff007224 */ /* 0x001fe200078e00ff */
[----:B------:R-:W-:-:S02]  /*14430*/  IADD3.X R7, R13, UR7, RZ, P3, !PT ;  /* 0x000000070d077c10 */ /* 0x000fc40009ffe4ff */
[C---:B------:R-:W-:Y:S02]  /*14440*/  IADD3 R4, P4, R17.reuse, UR8, RZ ;  /* 0x0000000811047c10 */ /* 0x040fe4000ff9e0ff */
[----:B-1----:R-:W-:Y:S02]  /*14450*/  IADD3 R2, P2, R17, UR4, RZ ;  /* 0x0000000411027c10 */ /* 0x002fe4000ff5e0ff */
[C---:B------:R-:W-:Y:S02]  /*14460*/  IADD3.X R5, R13.reuse, UR9, RZ, P4, !PT ;  /* 0x000000090d057c10 */ /* 0x040fe4000a7fe4ff */
[----:B------:R-:W-:Y:S01]  /*14470*/  IADD3.X R3, R13, UR5, RZ, P2, !PT ;  /* 0x000000050d037c10 */ /* 0x000fe200097fe4ff */
[----:B------:R-:W-:Y:S01]  /*14480*/  ULDC.64 UR4, c[0x0][0xa18] ;  /* 0x0002860000047ab9 */ /* 0x000fe20000000a00 */
[----:B------:R-:W-:Y:S02]  /*14490*/  ISETP.NE.U32.AND P1, PT, RZ, UR6, PT ;  /* 0x00000006ff007c0c */ /* 0x000fe4000bf25070 */
[----:B------:R-:W-:Y:S01]  /*144a0*/  ISETP.NE.U32.AND P3, PT, RZ, UR4, PT ;  /* 0x00000004ff007c0c */ /* 0x000fe2000bf65070 */
[----:B------:R-:W2:Y:S01]  /*144b0*/  @P0 LDG.E R8, desc[UR40][R2.64] ;  /* 0x0000002802080981 */ /* 0x000ea2000c1e1900 */
[----:B------:R-:W-:-:S02]  /*144c0*/  ISETP.NE.U32.AND P2, PT, RZ, UR8, PT ;  /* 0x00000008ff007c0c */ /* 0x000fc4000bf45070 */
[----:B------:R-:W-:Y:S02]  /*144d0*/  ISETP.NE.AND.EX P3, PT, RZ, UR5, PT, P3 ;  /* 0x00000005ff007c0c */ /* 0x000fe4000bf65330 */
[----:B------:R-:W-:Y:S02]  /*144e0*/  ISETP.NE.AND.EX P1, PT, RZ, UR7, PT, P1 ;  /* 0x00000007ff007c0c */ /* 0x000fe4000bf25310 */
[----:B------:R-:W-:-:S09]  /*144f0*/  ISETP.NE.AND.EX P2, PT, RZ, UR9, PT, P2 ;  /* 0x00000009ff007c0c */ /* 0x000fd2000bf45320 */
[----:B------:R-:W-:Y:S01]  /*14500*/  @P3 IADD3 R10, P4, R17, UR4, RZ ;  /* 0x00000004110a3c10 */ /* 0x000fe2000ff9e0ff */
[----:B------:R-:W-:Y:S01]  /*14510*/  ULDC UR4, c[0x0][0x288] ;  /* 0x0000a20000047ab9 */ /* 0x000fe20000000800 */
[----:B------:R-:W5:Y:S02]  /*14520*/  @P1 LDG.E R12, desc[UR40][R6.64] ;  /* 0x00000028060c1981 */ /* 0x000f64000c1e1900 */
[----:B------:R-:W-:Y:S02]  /*14530*/  @P3 IADD3.X R11, R13, UR5, RZ, P4, !PT ;  /* 0x000000050d0b3c10 */ /* 0x000fe4000a7fe4ff */
[----:B------:R-:W5:Y:S04]  /*14540*/  @P2 LDG.E R0, desc[UR40][R4.64] ;  /* 0x0000002804002981 */ /* 0x000f68000c1e1900 */
[----:B--2---:R0:W-:Y:S02]  /*14550*/  STL [R1+0x20], R8 ;  /* 0x0000200801007387 */ /* 0x0041e40000100800 */
[----:B0-----:R-:W-:Y:S01]  /*14560*/  IMAD.U32 R8, RZ, RZ, UR4 ;  /* 0x00000004ff087e24 */ /* 0x001fe2000f8e00ff */
[----:B------:R-:W-:-:S05]  /*14570*/  ULDC.64 UR4, c[0x0][0x418] ;  /* 0x0001060000047ab9 */ /* 0x000fca0000000a00 */
[----:B------:R0:W2:Y:S01]  /*14580*/  @P3 LDG.E R8, desc[UR40][R10.64] ;  /* 0x000000280a083981 */ /* 0x0000a2000c1e1900 */
[----:B------:R-:W-:-:S03]  /*14590*/  UISETP.NE.U32.AND UP0, UPT, UR4, URZ, UPT ;  /* 0x0000003f0400728c */ /* 0x000fc6000bf05070 */
[----:B------:R-:W-:Y:S01]  /*145a0*/  ULDC UR4, c[0x0][0x424] ;  /* 0x0001090000047ab9 */ /* 0x000fe20000000800 */
[----:B------:R-:W-:-:S03]  /*145b0*/  UISETP.NE.AND.EX UP0, UPT, UR5, URZ, UPT, UP0 ;  /* 0x0000003f0500728c */ /* 0x000fc6000bf05300 */
[----:B------:R-:W-:Y:S01]  /*145c0*/  ULDC UR5, c[0x0][0x2f0] ;  /* 0x0000bc0000057ab9 */ /* 0x000fe20000000800 */
[----:B------:R-:W-:-:S04]  /*145d0*/  USEL UR4, UR4, 0x1, UP0 ;  /* 0x0000000104047887 */ /* 0x000fc80008000000 */
[----:B------:R-:W-:-:S03]  /*145e0*/  UIMAD UR4, UR4, UR5, URZ ;  /* 0x00000005040472a4 */ /* 0x000fc6000f8e023f */
[----:B------:R-:W-:-:S03]  /*145f0*/  ULDC UR5, c[0x0][0x348] ;  /* 0x0000d20000057ab9 */ /* 0x000fc60000000800 */
[----:B0-----:R-:W-:Y:S01]  /*14600*/  IMAD.U32 R10, RZ, RZ, UR4 ;  /* 0x00000004ff0a7e24 */ /* 0x001fe2000f8e00ff */
[----:B--2---:R0:W-:Y:S02]  /*14610*/  STL [R1+0x3c], R8 ;  /* 0x00003c0801007387 */ /* 0x0041e40000100800 */
[----:B0-----:R-:W-:Y:S01]  /*14620*/  IMAD.U32 R8, RZ, RZ, UR5 ;  /* 0x00000005ff087e24 */ /* 0x001fe2000f8e00ff */
[----:B---3--:R-:W-:Y:S06]  /*14630*/  @P3 BRA `(.L_x_447) ;  /* 0x0000000000143947 */ /* 0x008fec0003800000 */
[----:B------:R-:W-:Y:S05]  /*14640*/  @!P0 BRA `(.L_x_447) ;  /* 0x0000000000108947 */ /* 0x000fea0003800000 */
[----:B------:R-:W2:Y:S04]  /*14650*/  LDG.E R11, desc[UR40][R2.64] ;  /* 0x00000028020b7981 */ /* 0x000ea8000c1e1900 */
[----:B------:R-:W2:Y:S02]  /*14660*/  LDG.E R2, desc[UR40][R2.64+0x4] ;  /* 0x0000042802027981 */ /* 0x000ea4000c1e1900 */
[----:B--2---:R-:W-:-:S05]  /*14670*/  IMAD.IADD R2, R2, 0x1, -R11 ;  /* 0x0000000102027824 */ /* 0x004fca00078e0a0b */
[----:B------:R0:W-:Y:S02]  /*14680*/  STL [R1+0x3c], R2 ;  /* 0x00003c0201007387 */ /* 0x0001e40000100800 */
.L_x_447:
[C---:B0-----:R-:W-:Y:S01]  /*14690*/  LOP3.LUT R2, R26.reuse, 0xff000000, RZ, 0xc0, !PT ;  /* 0xff0000001a027812 */ /* 0x041fe200078ec0ff */
[----:B------:R-:W-:Y:S01]  /*146a0*/  ULDC.64 UR4, c[0x0][0xa20] ;  /* 0x0002880000047ab9 */ /* 0x000fe20000000a00 */
[----:B------:R-:W-:Y:S02]  /*146b0*/  LOP3.LUT R3, R26, 0xff0000, RZ, 0xc0, !PT ;  /* 0x00ff00001a037812 */ /* 0x000fe400078ec0ff */
[----:B------:R-:W-:Y:S02]  /*146c0*/  SHF.R.U32.HI R2, RZ, 0x8, R2 ;  /* 0x00000008ff027819 */ /* 0x000fe40000011602 */
[----:B------:R-:W-:Y:S02]  /*146d0*/  ISETP.NE.U32.AND P0, PT, RZ, UR4, PT ;  /* 0x00000004ff007c0c */ /* 0x000fe4000bf05070 */
[----:B------:R-:W-:Y:S01]  /*146e0*/  LEA.HI R2, R3, R2, RZ, 0x10 ;  /* 0x0000000203027211 */ /* 0x000fe200078f80ff */
[----:B-----5:R-:W-:Y:S01]  /*146f0*/  IMAD.IADD R3, R12, 0x1, R9 ;  /* 0x000000010c037824 */ /* 0x020fe200078e0209 */
[----:B------:R-:W-:-:S02]  /*14700*/  ISETP.NE.AND.EX P0, PT, RZ, UR5, PT, P0 ;  /* 0x00000005ff007c0c */ /* 0x000fc4000bf05300 */
[----:B------:R-:W-:Y:S01]  /*14710*/  LOP3.LUT R16, R26, 0xffff, RZ, 0xc0, !PT ;  /* 0x0000ffff1a107812 */ /* 0x000fe200078ec0ff */
[----:B------:R-:W-:Y:S01]  /*14720*/  IMAD.MOV.U32 R26, RZ, RZ, R14 ;  /* 0x000000ffff1a7224 */ /* 0x000fe200078e000e */
[----:B------:R0:W-:Y:S09]  /*14730*/  STL [R1+0x4], R3 ;  /* 0x0000040301007387 */ /* 0x0001f20000100800 */
[----:B------:R-:W-:Y:S05]  /*14740*/  @!P0 BRA `(.L_x_448) ;  /* 0x0000000000108947 */ /* 0x000fea0003800000 */
[----:B------:R-:W-:-:S04]  /*14750*/  IADD3 R10, P0, R17, UR4, RZ ;  /* 0x00000004110a7c10 */ /* 0x000fc8000ff1e0ff */
[----:B------:R-:W-:-:S05]  /*14760*/  IADD3.X R11, R13, UR5, RZ, P0, !PT ;  /* 0x000000050d0b7c10 */ /* 0x000fca00087fe4ff */
[----:B------:R1:W5:Y:S01]  /*14770*/  LDG.E R10, desc[UR40][R10.64] ;  /* 0x000000280a0a7981 */ /* 0x000362000c1e1900 */
[----:B------:R-:W-:Y:S05]  /*14780*/  BRA `(.L_x_449) ;  /* 0x0000000000107947 */ /* 0x000fea0003800000 */
.L_x_448:
[----:B------:R-:W-:Y:S05]  /*14790*/  @!P1 BRA `(.L_x_449) ;  /* 0x00000000000c9947 */ /* 0x000fea0003800000 */
[----:B------:R-:W2:Y:S04]  /*147a0*/  LDG.E R10, desc[UR40][R6.64] ;  /* 0x00000028060a7981 */ /* 0x000ea8000c1e1900 */
[----:B------:R-:W2:Y:S02]  /*147b0*/  LDG.E R6, desc[UR40][R6.64+0x4] ;  /* 0x0000042806067981 */ /* 0x000ea4000c1e1900 */
[----:B--2---:R-:W-:-:S07]  /*147c0*/  IMAD.IADD R10, R6, 0x1, -R10 ;  /* 0x00000001060a7824 */ /* 0x004fce00078e0a0a */
.L_x_449:
[----:B0-----:R-:W2:Y:S01]  /*147d0*/  @P2 LDG.E R3, desc[UR40][R4.64] ;  /* 0x0000002804032981 */ /* 0x001ea2000c1e1900 */
[----:B-----5:R-:W-:-:S03]  /*147e0*/  IMAD.IADD R10, R10, 0x1, -R9 ;  /* 0x000000010a0a7824 */ /* 0x020fc600078e0a09 */
[----:B------:R-:W2:Y:S01]  /*147f0*/  @P2 LDG.E R4, desc[UR40][R4.64+0x4] ;  /* 0x0000042804042981 */ /* 0x000ea2000c1e1900 */
[----:B------:R-:W-:Y:S01]  /*14800*/  BSSY B0, `(.L_x_450) ;  /* 0x0000029000007945 */ /* 0x000fe20003800000 */
[----:B------:R-:W-:Y:S01]  /*14810*/  LOP3.LUT R29, R2, 0xff, RZ, 0xc0, !PT ;  /* 0x000000ff021d7812 */ /* 0x000fe200078ec0ff */
[----:B--2---:R-:W-:-:S04]  /*14820*/  @P2 IMAD.IADD R8, R4, 0x1, -R3 ;  /* 0x0000000104082824 */ /* 0x004fc800078e0a03 */
[----:B------:R-:W-:-:S05]  /*14830*/  IMAD.IADD R3, R10, 0x1, R8 ;  /* 0x000000010a037824 */ /* 0x000fca00078e0208 */
[C---:B------:R-:W-:Y:S01]  /*14840*/  ISETP.GE.AND P1, PT, R3.reuse, 0x1, PT ;  /* 0x000000010300780c */ /* 0x040fe20003f26270 */
[----:B------:R-:W-:-:S05]  /*14850*/  VIADD R20, R3, 0x7f ;  /* 0x0000007f03147836 */ /* 0x000fca0000000000 */
[----:B------:R-:W-:-:S04]  /*14860*/  SHF.R.S32.HI R3, RZ, 0x1f, R20 ;  /* 0x0000001fff037819 */ /* 0x000fc80000011414 */
[----:B------:R-:W-:Y:S02]  /*14870*/  LEA.HI R20, R3, R20, RZ, 0x7 ;  /* 0x0000001403147211 */ /* 0x000fe400078f38ff */
[----:B------:R-:W-:Y:S01]  /*14880*/  SHF.R.U32.HI R4, RZ, 0x10, R2 ;  /* 0x00000010ff047819 */ /* 0x000fe20000011602 */
[----:B------:R-:W-:Y:S01]  /*14890*/  IMAD.MOV.U32 R2, RZ, RZ, RZ ;  /* 0x000000ffff027224 */ /* 0x000fe200078e00ff */
[----:B------:R-:W-:Y:S01]  /*148a0*/  SHF.R.S32.HI R20, RZ, 0x7, R20 ;  /* 0x00000007ff147819 */ /* 0x000fe20000011414 */
[----:B------:R-:W-:Y:S06]  /*148b0*/  @!P1 BRA `(.L_x_451) ;  /* 0x0000000000749947 */ /* 0x000fec0003800000 */
[----:B------:R-:W-:Y:S01]  /*148c0*/  ISETP.NE.AND P0, PT, R4, RZ, PT ;  /* 0x000000ff0400720c */ /* 0x000fe20003f05270 */
[----:B------:R-:W-:-:S03]  /*148d0*/  ULDC UR4, c[0x0][0x9f0] ;  /* 0x00027c0000047ab9 */ /* 0x000fc60000000800 */
[----:B------:R-:W-:-:S04]  /*148e0*/  SEL R5, R4, UR4, P0 ;  /* 0x0000000404057c07 */ /* 0x000fc80008000000 */
[----:B------:R-:W-:Y:S02]  /*148f0*/  IABS R6, R5 ;  /* 0x0000000500067213 */ /* 0x000fe40000000000 */
[----:B------:R-:W-:Y:S02]  /*14900*/  IADD3 R7, R5, -0x1, R20 ;  /* 0xffffffff05077810 */ /* 0x000fe40007ffe014 */
[----:B------:R-:W0:Y:S08]  /*14910*/  I2F.RP R2, R6 ;  /* 0x0000000600027306 */ /* 0x000e300000209400 */
[----:B0-----:R-:W0:Y:S02]  /*14920*/  MUFU.RCP R2, R2 ;  /* 0x0000000200027308 */ /* 0x001e240000001000 */
[----:B0-----:R-:W-:-:S06]  /*14930*/  VIADD R2, R2, 0xffffffe ;  /* 0x0ffffffe02027836 */ /* 0x001fcc0000000000 */
[----:B------:R0:W2:Y:S02]  /*14940*/  F2I.FTZ.U32.TRUNC.NTZ R3, R2 ;  /* 0x0000000200037305 */ /* 0x0000a4000021f000 */
[----:B0-----:R-:W-:-:S04]  /*14950*/  LOP3.LUT R2, R7, R5, RZ, 0x3c, !PT ;  /* 0x0000000507027212 */ /* 0x001fc800078e3cff */
[----:B------:R-:W-:Y:S01]  /*14960*/  ISETP.GE.AND P4, PT, R2, RZ, PT ;  /* 0x000000ff0200720c */ /* 0x000fe20003f86270 */
[----:B--2---:R-:W-:-:S04]  /*14970*/  IMAD.MOV R2, RZ, RZ, -R3 ;  /* 0x000000ffff027224 */ /* 0x004fc800078e0a03 */
[----:B------:R-:W-:Y:S02]  /*14980*/  IMAD R9, R2, R6, RZ ;  /* 0x0000000602097224 */ /* 0x000fe400078e02ff */
[----:B------:R-:W-:-:S04]  /*14990*/  IMAD.MOV.U32 R2, RZ, RZ, RZ ;  /* 0x000000ffff027224 */ /* 0x000fc800078e00ff */
[----:B------:R-:W-:Y:S01]  /*149a0*/  IMAD.HI.U32 R9, R3, R9, R2 ;  /* 0x0000000903097227 */ /* 0x000fe200078e0002 */
[----:B------:R-:W-:Y:S02]  /*149b0*/  IABS R2, R5 ;  /* 0x0000000500027213 */ /* 0x000fe40000000000 */
[----:B------:R-:W-:-:S03]  /*149c0*/  IABS R3, R7 ;  /* 0x0000000700037213 */ /* 0x000fc60000000000 */
[----:B------:R-:W-:-:S04]  /*149d0*/  IMAD.MOV R2, RZ, RZ, -R2 ;  /* 0x000000ffff027224 */ /* 0x000fc800078e0a02 */
        /* <DEDUP_REMOVED lines=11> */
.L_x_451:
[----:B------:R-:W-:Y:S05]  /*14a90*/  BSYNC B0 ;  /* 0x0000000000007941 */ /* 0x000fea0003800000 */
.L_x_450:
[-C--:B------:R-:W-:Y:S01]  /*14aa0*/  IMAD R3, R29, R2.reuse, RZ ;  /* 0x000000021d037224 */ /* 0x080fe200078e02ff */
[----:B------:R-:W-:Y:S04]  /*14ab0*/  BSSY B0, `(.L_x_452) ;  /* 0x0000150000007945 */ /* 0x000fe80003800000 */
[C---:B------:R-:W-:Y:S01]  /*14ac0*/  VIADDMNMX R2, R3.reuse, R2, R20, PT ;  /* 0x0000000203027246 */ /* 0x040fe20003800114 */
[----:B------:R-:W-:-:S04]  /*14ad0*/  IMAD R3, R3, 0x80, -R10 ;  /* 0x0000008003037824 */ /* 0x000fc800078e0a0a */
[----:B------:R-:W-:Y:S01]  /*14ae0*/  IMAD R2, R2, 0x80, -R10 ;  /* 0x0000008002027824 */ /* 0x000fe200078e0a0a */
[----:B------:R-:W-:-:S04]  /*14af0*/  VIMNMX R3, RZ, R3, !PT ;  /* 0x00000003ff037248 */ /* 0x000fc80007fe0100 */
[----:B------:R-:W-:-:S04]  /*14b00*/  VIMNMX R2, R2, R8, PT ;  /* 0x0000000802027248 */ /* 0x000fc80003fe0100 */
[----:B------:R-:W-:Y:S02]  /*14b10*/  ISETP.GT.AND P0, PT, R2, R3, PT ;  /* 0x000000030200720c */ /* 0x000fe40003f04270 */
[----:B------:R-:W-:-:S11]  /*14b20*/  SHF.R.U32.HI R3, RZ, 0x7, R3 ;  /* 0x00000007ff037819 */ /* 0x000fd60000011603 */
[----:B------:R-:W-:-:S05]  /*14b30*/  @P0 VIADD R2, R2, 0x7f ;  /* 0x0000007f02020836 */ /* 0x000fca0000000000 */
[----:B------:R-:W-:-:S04]  /*14b40*/  @P0 SHF.R.S32.HI R5, RZ, 0x1f, R2 ;  /* 0x0000001fff050819 */ /* 0x000fc80000011402 */
[----:B------:R-:W-:Y:S01]  /*14b50*/  @P0 LEA.HI R2, R5, R2, RZ, 0x7 ;  /* 0x0000000205020211 */ /* 0x000fe200078f38ff */
[----:B------:R-:W-:-:S03]  /*14b60*/  IMAD.MOV.U32 R5, RZ, RZ, R3 ;  /* 0x000000ffff057224 */ /* 0x000fc600078e0003 */
[----:B------:R-:W-:Y:S02]  /*14b70*/  @P0 SHF.R.S32.HI R5, RZ, 0x7, R2 ;  /* 0x00000007ff050819 */ /* 0x000fe40000011402 */
[----:B------:R-:W-:Y:S02]  /*14b80*/  PLOP3.LUT P0, PT, PT, PT, PT, 0x80, 0x0 ;  /* 0x000000000000781c */ /* 0x000fe40003f0f070 */
[----:B------:R-:W-:-:S13]  /*14b90*/  ISETP.GT.AND P3, PT, R5, R3, PT ;  /* 0x000000030500720c */ /* 0x000fda0003f64270 */
[----:B------:R-:W-:Y:S05]  /*14ba0*/  @!P3 BRA `(.L_x_453) ;  /* 0x000000140000b947 */ /* 0x000fea0003800000 */
[----:B------:R-:W-:Y:S01]  /*14bb0*/  UMOV UR4, 0xffffffff ;  /* 0xffffffff00047882 */ /* 0x000fe20000000000 */
[----:B------:R-:W-:Y:S02]  /*14bc0*/  SEL R2, R26, RZ, !P2 ;  /* 0x000000ff1a027207 */ /* 0x000fe40005000000 */
[----:B------:R-:W-:Y:S05]  /*14bd0*/  BRA.DIV UR4, `(.L_x_454) ;  /* 0x0000005e047c7947 */ /* 0x000fea000b800000 */
[----:B------:R-:W0:Y:S02]  /*14be0*/  S2R R6, SR_TID.X ;  /* 0x0000000000067919 */ /* 0x000e240000002100 */
[----:B0-----:R-:W-:-:S04]  /*14bf0*/  SHF.R.U32.HI R6, RZ, 0x5, R6 ;  /* 0x00000005ff067819 */ /* 0x001fc80000011606 */
[----:B------:R-:W-:-:S05]  /*14c00*/  LOP3.LUT R6, R6, 0x3, RZ, 0xc0, !PT ;  /* 0x0000000306067812 */ /* 0x000fca00078ec0ff */
[----:B------:R0:W2:Y:S02]  /*14c10*/  SHFL.IDX PT, R14, R6, RZ, 0x1f ;  /* 0x00001fff060e7589 */ /* 0x0000a400000e0000 */
.L_x_599:
[----:B--2---:R-:W-:Y:S02]  /*14c20*/  ISETP.NE.AND P0, PT, R14, RZ, PT ;  /* 0x000000ff0e00720c */ /* 0x004fe40003f05270 */
[----:B------:R-:W-:-:S11]  /*14c30*/  PLOP3.LUT P6, PT, PT, PT, PT, 0x8, 0x0 ;  /* 0x000000000000781c */ /* 0x000fd60003fce170 */
[----:B------:R-:W-:Y:S05]  /*14c40*/  @P0 BRA `(.L_x_455) ;  /* 0x00000000000c0947 */ /* 0x000fea0003800000 */
[----:B------:R-:W-:-:S03]  /*14c50*/  UMOV UR4, 0xffffffff ;  /* 0xffffffff00047882 */ /* 0x000fc60000000000 */
[----:B------:R-:W-:Y:S05]  /*14c60*/  BRA.DIV UR4, `(.L_x_456) ;  /* 0x0000005e048c7947 */ /* 0x000fea000b800000 */
[----:B------:R-:W-:-:S13]  /*14c70*/  ELECT P6, URZ, PT ;  /* 0x00000000003f782f */ /* 0x000fda00038c0000 */
.L_x_455:
[----:B0-----:R-:W2:Y:S01]  /*14c80*/  LDL R6, [R1+0x44] ;  /* 0x0000440001067983 */ /* 0x001ea20000100800 */
[----:B------:R-:W-:Y:S01]  /*14c90*/  BSSY B1, `(.L_x_457) ;  /* 0x0000008000017945 */ /* 0x000fe20003800000 */
[----:B--2---:R-:W-:-:S05]  /*14ca0*/  VIADD R6, R6, 0x1 ;  /* 0x0000000106067836 */ /* 0x004fca0000000000 */
[----:B------:R-:W-:-:S04]  /*14cb0*/  LEA.HI R7, R6, R6, RZ, 0x1 ;  /* 0x0000000606077211 */ /* 0x000fc800078f08ff */
[----:B------:R-:W-:-:S05]  /*14cc0*/  LOP3.LUT R7, R7, 0xfffffffe, RZ, 0xc0, !PT ;  /* 0xfffffffe07077812 */ /* 0x000fca00078ec0ff */
[----:B------:R-:W-:-:S05]  /*14cd0*/  IMAD.IADD R6, R6, 0x1, -R7 ;  /* 0x0000000106067824 */ /* 0x000fca00078e0a07 */
[----:B------:R-:W-:-:S04]  /*14ce0*/  SHF.L.U32 R6, R6, 0x1f, RZ ;  /* 0x0000001f06067819 */ /* 0x000fc800000006ff */
[----:B------:R-:W0:Y:S02]  /*14cf0*/  SYNCS.PHASECHK.TRANS64.TRYWAIT P0, [R18+URZ+0x19c20], R6 ;  /* 0x019c2006120075a7 */ /* 0x000e24000800017f */
[----:B0-----:R-:W-:Y:S05]  /*14d00*/  @!P0 BRA `(.L_x_458) ;  /* 0x0000005c00848947 */ /* 0x001fea0003800000 */
.L_x_602:
[----:B------:R-:W-:Y:S05]  /*14d10*/  BSYNC B1 ;  /* 0x0000000000017941 */ /* 0x000fea0003800000 */
.L_x_457:
[----:B------:R-:W-:Y:S04]  /*14d20*/  BSSY B1, `(.L_x_459) ;  /* 0x000008b000017945 */ /* 0x000fe80003800000 */
[----:B------:R-:W-:Y:S05]  /*14d30*/  @!P6 BRA `(.L_x_460) ;  /* 0x000000080024e947 */ /* 0x000fea0003800000 */
[----:B------:R-:W-:Y:S01]  /*14d40*/  IMAD R9, R22, 0x8, R18 ;  /* 0x0000000816097824 */ /* 0x000fe200078e0212 */
[----:B-1----:R-:W-:Y:S01]  /*14d50*/  SHF.L.U32 R11, R28, 0x1f, RZ ;  /* 0x0000001f1c0b7819 */ /* 0x002fe200000006ff */
[----:B------:R-:W1:Y:S01]  /*14d60*/  S2R R7, SR_TID.X ;  /* 0x0000000000077919 */ /* 0x000e620000002100 */
[----:B------:R-:W-:Y:S02]  /*14d70*/  BSSY B2, `(.L_x_461) ;  /* 0x0000005000027945 */ /* 0x000fe40003800000 */
[----:B------:R-:W2:Y:S01]  /*14d80*/  SYNCS.PHASECHK.TRANS64.TRYWAIT P0, [R9+URZ+0x19ca0], R11 ;  /* 0x019ca00b090075a7 */ /* 0x000ea2000800017f */
[----:B-1----:R-:W-:-:S04]  /*14d90*/  LOP3.LUT R7, R7, 0x7f, RZ, 0xc0, !PT ;  /* 0x0000007f07077812 */ /* 0x002fc800078ec0ff */
[----:B------:R-:W-:Y:S01]  /*14da0*/  ISETP.NE.AND P2, PT, R7, RZ, PT ;  /* 0x000000ff0700720c */ /* 0x000fe20003f45270 */
[----:B--2---:R-:W-:-:S12]  /*14db0*/  @!P0 BRA `(.L_x_462) ;  /* 0x0000005c006c8947 */ /* 0x004fd80003800000 */
.L_x_603:
[----:B------:R-:W-:Y:S05]  /*14dc0*/  BSYNC B2 ;  /* 0x0000000000027941 */ /* 0x000fea0003800000 */
.L_x_461:
[----:B------:R-:W-:Y:S04]  /*14dd0*/  BSSY B2, `(.L_x_463) ;  /* 0x0000009000027945 */ /* 0x000fe80003800000 */
[----:B------:R-:W-:Y:S05]  /*14de0*/  @P2 BRA `(.L_x_464) ;  /* 0x00000000001c2947 */ /* 0x000fea0003800000 */
[----:B0-----:R-:W0:Y:S02]  /*14df0*/  S2R R6, SR_TID.X ;  /* 0x0000000000067919 */ /* 0x001e240000002100 */
[----:B0-----:R-:W-:Y:S01]  /*14e00*/  LOP3.LUT R7, R6, 0x1f, RZ, 0xc0, !PT ;  /* 0x0000001f06077812 */ /* 0x001fe200078ec0ff */
[----:B------:R-:W-:-:S03]  /*14e10*/  IMAD.MOV.U32 R6, RZ, RZ, 0x3000 ;  /* 0x00003000ff067424 */ /* 0x000fc600078e00ff */
[----:B------:R-:W-:Y:S01]  /*14e20*/  ISETP.NE.AND P0, PT, R7, RZ, PT ;  /* 0x000000ff0700720c */ /* 0x000fe20003f05270 */
[----:B------:R2:W-:-:S12]  /*14e30*/  SYNCS.ARRIVE.TRANS64 RZ, [R9+URZ+0x19c90], R6 ;  /* 0x019c900609ff79a7 */ /* 0x0005d8000800003f */
[----:B--2---:R-:W-:Y:S05]  /*14e40*/  @!P0 BRA `(.L_x_464) ;  /* 0x0000000000048947 */ /* 0x004fea0003800000 */
[----:B------:R-:W-:Y:S01]  /*14e50*/  BPT.TRAP 0x1 ;  /* 0x000000040000795c */ /* 0x000fe20000300000 */
.L_x_464:
[----:B------:R-:W-:Y:S05]  /*14e60*/  BSYNC B2 ;  /* 0x0000000000027941 */ /* 0x000fea0003800000 */
.L_x_463:
[----:B------:R-:W-:Y:S01]  /*14e70*/  IMAD.MOV.U32 R14, RZ, RZ, RZ ;  /* 0x000000ffff0e7224 */ /* 0x000fe200078e00ff */
[----:B------:R-:W-:Y:S01]  /*14e80*/  UIADD3 UR4, UP0, UR38, 0x570, URZ ;  /* 0x0000057026047890 */ /* 0x000fe2000ff1e03f */
[----:B------:R-:W-:Y:S01]  /*14e90*/  IMAD R7, R5, 0x80, R0 ;  /* 0x0000008005077824 */ /* 0x000fe200078e0200 */
[----:B------:R-:W-:Y:S01]  /*14ea0*/  PLOP3.LUT P0, PT, PT, PT, PT, 0x80, 0x0 ;  /* 0x000000000000781c */ /* 0x000fe20003f0f070 */
[----:B------:R-:W-:Y:S01]  /*14eb0*/  IMAD R8, R22, 0x3000, R18 ;  /* 0x0000300016087824 */ /* 0x000fe200078e0212 */
[----:B------:R-:W-:Y:S01]  /*14ec0*/  R2UR UR10, R14 ;  /* 0x000000000e0a72ca */ /* 0x000fe200000e0000 */
[----:B------:R-:W-:Y:S01]  /*14ed0*/  VIADD R7, R7, 0xffffff80 ;  /* 0xffffff8007077836 */ /* 0x000fe20000000000 */
[----:B------:R-:W-:Y:S01]  /*14ee0*/  UIADD3.X UR5, URZ, UR39, URZ, UP0, !UPT ;  /* 0x000000273f057290 */ /* 0x000fe200087fe43f */
[----:B0-----:R-:W-:Y:S01]  /*14ef0*/  VIADD R6, R9, 0x19c90 ;  /* 0x00019c9009067836 */ /* 0x001fe20000000000 */
[----:B------:R-:W-:Y:S01]  /*14f00*/  UMOV UR6, 0x0 ;  /* 0x0000000000067882 */ /* 0x000fe20000000000 */
[----:B------:R-:W-:Y:S01]  /*14f10*/  VIADD R10, R8, 0x13800 ;  /* 0x00013800080a7836 */ /* 0x000fe20000000000 */
[----:B------:R-:W-:-:S09]  /*14f20*/  UMOV UR7, 0x12f00000 ;  /* 0x12f0000000077882 */ /* 0x000fd20000000000 */
.L_x_465:
[----:B------:R-:W-:-:S13]  /*14f30*/  @P0 ELECT P3, URZ, PT ;  /* 0x00000000003f082f */ /* 0x000fda0003860000 */
[----:B------:R-:W-:Y:S02]  /*14f40*/  @P3 R2UR UR13, R2 ;  /* 0x00000000020d32ca */ /* 0x000fe400000e0000 */
[----:B------:R-:W-:Y:S02]  /*14f50*/  @P3 R2UR UR12, R16 ;  /* 0x00000000100c32ca */ /* 0x000fe400000e0000 */
[----:B------:R-:W-:Y:S02]  /*14f60*/  @P3 R2UR UR11, R7 ;  /* 0x00000000070b32ca */ /* 0x000fe400000e0000 */
[----:B------:R-:W-:Y:S02]  /*14f70*/  @P3 R2UR UR9, R6 ;  /* 0x00000000060932ca */ /* 0x000fe400000e0000 */
[----:B------:R-:W-:Y:S02]  /*14f80*/  @P3 R2UR UR8, R10 ;  /* 0x000000000a0832ca */ /* 0x000fe400000e0000 */
[----:B------:R-:W-:-:S02]  /*14f90*/  @P3 PLOP3.LUT P0, PT, P3, PT, PT, 0x8, 0x0 ;  /* 0x000000000000381c */ /* 0x000fc40001f0e170 */
[----:B------:R-:W-:-:S09]  /*14fa0*/  PLOP3.LUT P3, PT, PT, PT, PT, 0x8, 0x0 ;  /* 0x000000000000781c */ /* 0x000fd20003f6e170 */
[----:B------:R0:W-:Y:S02]  /*14fb0*/  UTMALDG.4D [UR8], [UR4], desc[UR6] ;  /* 0x00000608040075b4 */ /* 0x0001e40008019000 */
[----:B0-----:R-:W-:Y:S05]  /*14fc0*/  @P0 BRA.U.ANY `(.L_x_465) ;  /* 0xfffffffd00d80947 */ /* 0x001fea000393ffff */
[----:B------:R-:W-:Y:S01]  /*14fd0*/  IMAD.MOV.U32 R13, RZ, RZ, 0x20 ;  /* 0x00000020ff0d7424 */ /* 0x000fe200078e00ff */
[----:B------:R-:W-:Y:S01]  /*14fe0*/  PLOP3.LUT P0, PT, PT, PT, PT, 0x80, 0x0 ;  /* 0x000000000000781c */ /* 0x000fe20003f0f070 */
[----:B------:R-:W-:Y:S01]  /*14ff0*/  VIADD R10, R8, 0x14800 ;  /* 0x00014800080a7836 */ /* 0x000fe20000000000 */
[----:B------:R-:W-:Y:S01]  /*15000*/  UMOV UR6, 0x0 ;  /* 0x0000000000067882 */ /* 0x000fe20000000000 */
[----:B------:R-:W-:Y:S01]  /*15010*/  UMOV UR7, 0x12f00000 ;  /* 0x12f0000000077882 */ /* 0x000fe20000000000 */
[----:B------:R-:W-:-:S15]  /*15020*/  R2UR UR10, R13 ;  /* 0x000000000d0a72ca */ /* 0x000fde00000e0000 */
.L_x_466:
        /* <DEDUP_REMOVED lines=16> */
.L_x_467:
        /* <DEDUP_REMOVED lines=10> */
[----:B------:R-:W0:Y:S01]  /*151d0*/  SYNCS.PHASECHK.TRANS64.TRYWAIT P0, [R9+URZ+0x19cc0], R11 ;  /* 0x019cc00b090075a7 */ /* 0x000e22000800017f */
[----:B------:R-:W-:Y:S04]  /*151e0*/  BSSY B2, `(.L_x_468) ;  /* 0x0000002000027945 */ /* 0x000fe80003800000 */
[----:B0-----:R-:W-:Y:S05]  /*151f0*/  @!P0 BRA `(.L_x_469) ;  /* 0x0000005800708947 */ /* 0x001fea0003800000 */
.L_x_604:
[----:B------:R-:W-:Y:S05]  /*15200*/  BSYNC B2 ;  /* 0x0000000000027941 */ /* 0x000fea0003800000 */
.L_x_468:
[----:B------:R-:W-:Y:S01]  /*15210*/  BSSY B2, `(.L_x_470) ;  /* 0x000000b000027945 */ /* 0x000fe20003800000 */
[----:B------:R-:W-:Y:S02]  /*15220*/  IMAD.MOV.U32 R10, RZ, RZ, 0x0 ;  /* 0x00000000ff0a7424 */ /* 0x000fe400078e00ff */
[----:B01----:R-:W-:Y:S01]  /*15230*/  IMAD.MOV.U32 R11, RZ, RZ, 0x12f00000 ;  /* 0x12f00000ff0b7424 */ /* 0x003fe200078e00ff */
        /* <DEDUP_REMOVED lines=8> */
.L_x_471:
[----:B------:R-:W-:Y:S05]  /*152c0*/  BSYNC B2 ;  /* 0x0000000000027941 */ /* 0x000fea0003800000 */
.L_x_470:
        /* <DEDUP_REMOVED lines=8> */
.L_x_472:
        /* <DEDUP_REMOVED lines=15> */
.L_x_473:
        /* <DEDUP_REMOVED lines=15> */
.L_x_474:
        /* <DEDUP_REMOVED lines=9> */
[----:B--2---:R-:W-:Y:S05]  /*155c0*/  @P0 BRA.U.ANY `(.L_x_474) ;  /* 0xfffffffd00d80947 */ /* 0x004fea000393ffff */
.L_x_460:
[----:B------:R-:W-:Y:S05]  /*155d0*/  BSYNC B1 ;  /* 0x0000000000017941 */ /* 0x000fea0003800000 */
.L_x_459:
[----:B------:R-:W-:Y:S01]  /*155e0*/  VIADD R10, R5, 0xfffffffe ;  /* 0xfffffffe050a7836 */ /* 0x000fe20000000000 */
[----:B------:R-:W-:Y:S01]  /*155f0*/  PLOP3.LUT P0, PT, PT, PT, PT, 0x8, 0x0 ;  /* 0x000000000000781c */ /* 0x000fe20003f0e170 */
[----:B------:R-:W-:-:S03]  /*15600*/  VIADD R22, R22, 0x1 ;  /* 0x0000000116167836 */ /* 0x000fc60000000000 */
[----:B------:R-:W-:Y:S02]  /*15610*/  ISETP.GE.AND P3, PT, R10, R3, PT ;  /* 0x000000030a00720c */ /* 0x000fe40003f66270 */
[----:B------:R-:W-:-:S04]  /*15620*/  ISETP.NE.AND P2, PT, R22, 0x2, PT ;  /* 0x000000021600780c */ /* 0x000fc80003f45270 */
[----:B------:R-:W-:Y:S02]  /*15630*/  SEL R5, RZ, 0x1, P2 ;  /* 0x00000001ff057807 */ /* 0x000fe40001000000 */
[----:B------:R-:W-:Y:S02]  /*15640*/  SEL R22, R22, RZ, P2 ;  /* 0x000000ff16167207 */ /* 0x000fe40001000000 */
[----:B------:R-:W-:-:S03]  /*15650*/  LOP3.LUT R28, R28, R5, RZ, 0x3c, !PT ;  /* 0x000000051c1c7212 */ /* 0x000fc600078e3cff */
[----:B------:R-:W-:Y:S05]  /*15660*/  @!P3 BRA `(.L_x_453) ;  /* 0x000000080050b947 */ /* 0x000fea0003800000 */
.L_x_491:
[----:B------:R-:W-:Y:S05]  /*15670*/  YIELD ;  /* 0x0000000000007946 */ /* 0x000fea0003800000 */
[----:B------:R-:W-:Y:S04]  /*15680*/  BSSY B1, `(.L_x_475) ;  /* 0x000008a000017945 */ /* 0x000fe80003800000 */
[----:B------:R-:W-:Y:S05]  /*15690*/  @!P6 BRA `(.L_x_476) ;  /* 0x000000080020e947 */ /* 0x000fea0003800000 */
[----:B------:R-:W-:Y:S01]  /*156a0*/  IMAD R9, R22, 0x8, R18 ;  /* 0x0000000816097824 */ /* 0x000fe200078e0212 */
[----:B------:R-:W-:Y:S01]  /*156b0*/  SHF.L.U32 R8, R28, 0x1f, RZ ;  /* 0x0000001f1c087819 */ /* 0x000fe200000006ff */
[----:B------:R-:W2:Y:S01]  /*156c0*/  S2R R5, SR_TID.X ;  /* 0x0000000000057919 */ /* 0x000ea20000002100 */
[----:B------:R-:W-:Y:S02]  /*156d0*/  BSSY B2, `(.L_x_477) ;  /* 0x0000005000027945 */ /* 0x000fe40003800000 */
[----:B------:R-:W3:Y:S01]  /*156e0*/  SYNCS.PHASECHK.TRANS64.TRYWAIT P2, [R9+URZ+0x19ca0], R8 ;  /* 0x019ca008090075a7 */ /* 0x000ee2000804017f */
[----:B--2---:R-:W-:-:S04]  /*156f0*/  LOP3.LUT R5, R5, 0x7f, RZ, 0xc0, !PT ;  /* 0x0000007f05057812 */ /* 0x004fc800078ec0ff */
[----:B------:R-:W-:Y:S01]  /*15700*/  ISETP.NE.AND P3, PT, R5, RZ, PT ;  /* 0x000000ff0500720c */ /* 0x000fe20003f65270 */
[----:B---3--:R-:W-:-:S12]  /*15710*/  @!P2 BRA `(.L_x_478) ;  /* 0x00000054003ca947 */ /* 0x008fd80003800000 */
.L_x_605:
[----:B------:R-:W-:Y:S05]  /*15720*/  BSYNC B2 ;  /* 0x0000000000027941 */ /* 0x000fea0003800000 */
.L_x_477:
[----:B------:R-:W-:Y:S04]  /*15730*/  BSSY B2, `(.L_x_479) ;  /* 0x0000009000027945 */ /* 0x000fe80003800000 */
[----:B------:R-:W-:Y:S05]  /*15740*/  @P3 BRA `(.L_x_480) ;  /* 0x00000000001c3947 */ /* 0x000fea0003800000 */
[----:B------:R-:W0:Y:S02]  /*15750*/  S2R R5, SR_TID.X ;  /* 0x0000000000057919 */ /* 0x000e240000002100 */
[----:B0-----:R-:W-:Y:S01]  /*15760*/  LOP3.LUT R6, R5, 0x1f, RZ, 0xc0, !PT ;  /* 0x0000001f05067812 */ /* 0x001fe200078ec0ff */
[----:B------:R-:W-:-:S03]  /*15770*/  IMAD.MOV.U32 R5, RZ, RZ, 0x3000 ;  /* 0x00003000ff057424 */ /* 0x000fc600078e00ff */
[----:B------:R-:W-:Y:S01]  /*15780*/  ISETP.NE.AND P2, PT, R6, RZ, PT ;  /* 0x000000ff0600720c */ /* 0x000fe20003f45270 */
[----:B------:R3:W-:-:S12]  /*15790*/  SYNCS.ARRIVE.TRANS64 RZ, [R9+URZ+0x19c90], R5 ;  /* 0x019c900509ff79a7 */ /* 0x0007d8000800003f */
[----:B---3--:R-:W-:Y:S05]  /*157a0*/  @!P2 BRA `(.L_x_480) ;  /* 0x000000000004a947 */ /* 0x008fea0003800000 */
[----:B------:R-:W-:Y:S01]  /*157b0*/  BPT.TRAP 0x1 ;  /* 0x000000040000795c */ /* 0x000fe20000300000 */
.L_x_480:
[----:B------:R-:W-:Y:S05]  /*157c0*/  BSYNC B2 ;  /* 0x0000000000027941 */ /* 0x000fea0003800000 */
.L_x_479:
[----:B------:R-:W-:Y:S01]  /*157d0*/  IMAD.MOV.U32 R14, RZ, RZ, RZ ;  /* 0x000000ffff0e7224 */ /* 0x000fe200078e00ff */
[----:B------:R-:W-:Y:S01]  /*157e0*/  UIADD3 UR4, UP0, UR38, 0x570, URZ ;  /* 0x0000057026047890 */ /* 0x000fe2000ff1e03f */
[----:B------:R-:W-:Y:S01]  /*157f0*/  IMAD R7, R22, 0x3000, R18 ;  /* 0x0000300016077824 */ /* 0x000fe200078e0212 */
[----:B------:R-:W-:Y:S01]  /*15800*/  PLOP3.LUT P2, PT, PT, PT, PT, 0x80, 0x0 ;  /* 0x000000000000781c */ /* 0x000fe20003f4f070 */
[----:B0-----:R-:W-:Y:S01]  /*15810*/  IMAD R6, R10, 0x80, R0 ;  /* 0x000000800a067824 */ /* 0x001fe200078e0200 */
[----:B------:R-:W-:Y:S01]  /*15820*/  R2UR UR10, R14 ;  /* 0x000000000e0a72ca */ /* 0x000fe200000e0000 */
[----:B------:R-:W-:Y:S01]  /*15830*/  VIADD R5, R9, 0x19c90 ;  /* 0x00019c9009057836 */ /* 0x000fe20000000000 */
[----:B------:R-:W-:Y:S01]  /*15840*/  UIADD3.X UR5, URZ, UR39, URZ, UP0, !UPT ;  /* 0x000000273f057290 */ /* 0x000fe200087fe43f */
[----:B-1----:R-:W-:Y:S01]  /*15850*/  VIADD R11, R7, 0x13800 ;  /* 0x00013800070b7836 */ /* 0x002fe20000000000 */
[----:B------:R-:W-:Y:S01]  /*15860*/  UMOV UR6, 0x0 ;  /* 0x0000000000067882 */ /* 0x000fe20000000000 */
[----:B------:R-:W-:-:S10]  /*15870*/  UMOV UR7, 0x12f00000 ;  /* 0x12f0000000077882 */ /* 0x000fd40000000000 */
.L_x_481:
        /* <DEDUP_REMOVED lines=16> */
.L_x_482:
        /* <DEDUP_REMOVED lines=16> */
.L_x_483:
        /* <DEDUP_REMOVED lines=13> */
.L_x_606:
[----:B------:R-:W-:Y:S05]  /*15b50*/  BSYNC B2 ;  /* 0x0000000000027941 */ /* 0x000fea0003800000 */
.L_x_484:
[----:B------:R-:W-:Y:S01]  /*15b60*/  BSSY B2, `(.L_x_486) ;  /* 0x000000b000027945 */ /* 0x000fe20003800000 */
[----:B------:R-:W-:Y:S02]  /*15b70*/  IMAD.MOV.U32 R12, RZ, RZ, 0x0 ;  /* 0x00000000ff0c7424 */ /* 0x000fe400078e00ff */
[----:B------:R-:W-:Y:S01]  /*15b80*/  IMAD.MOV.U32 R13, RZ, RZ, 0x12f00000 ;  /* 0x12f00000ff0d7424 */ /* 0x000fe200078e00ff */
[----:B------:R-:W-:Y:S06]  /*15b90*/  @P3 BRA `(.L_x_487) ;  /* 0x00000000001c3947 */ /* 0x000fec0003800000 */
[----:B------:R-:W1:Y:S02]  /*15ba0*/  S2R R5, SR_TID.X ;  /* 0x0000000000057919 */ /* 0x000e640000002100 */
[----:B-1----:R-:W-:Y:S01]  /*15bb0*/  LOP3.LUT R11, R5, 0x1f, RZ, 0xc0, !PT ;  /* 0x0000001f050b7812 */ /* 0x002fe200078ec0ff */
[----:B------:R-:W-:-:S03]  /*15bc0*/  IMAD.MOV.U32 R5, RZ, RZ, 0x3000 ;  /* 0x00003000ff057424 */ /* 0x000fc600078e00ff */
[----:B------:R-:W-:Y:S01]  /*15bd0*/  ISETP.NE.AND P2, PT, R11, RZ, PT ;  /* 0x000000ff0b00720c */ /* 0x000fe20003f45270 */
[----:B------:R1:W-:-:S12]  /*15be0*/  SYNCS.ARRIVE.TRANS64 RZ, [R9+URZ+0x19cb0], R5 ;  /* 0x019cb00509ff79a7 */ /* 0x0003d8000800003f */
[----:B-1----:R-:W-:Y:S05]  /*15bf0*/  @!P2 BRA `(.L_x_487) ;  /* 0x000000000004a947 */ /* 0x002fea0003800000 */
[----:B------:R-:W-:Y:S01]  /*15c00*/  BPT.TRAP 0x1 ;  /* 0x000000040000795c */ /* 0x000fe20000300000 */
.L_x_487:
[----:B------:R-:W-:Y:S05]  /*15c10*/  BSYNC B2 ;  /* 0x0000000000027941 */ /* 0x000fea0003800000 */
.L_x_486:
[----:B------:R-:W-:Y:S01]  /*15c20*/  R2UR UR10, R14 ;  /* 0x000000000e0a72ca */ /* 0x000fe200000e0000 */
[----:B------:R-:W-:Y:S01]  /*15c30*/  UIADD3 UR4, UP0, UR38, 0x670, URZ ;  /* 0x0000067026047890 */ /* 0x000fe2000ff1e03f */
[----:B------:R-:W-:Y:S01]  /*15c40*/  R2UR UR6, R12 ;  /* 0x000000000c0672ca */ /* 0x000fe200000e0000 */
[----:B0-2---:R-:W-:Y:S01]  /*15c50*/  VIADD R9, R9, 0x19cb0 ;  /* 0x00019cb009097836 */ /* 0x005fe20000000000 */
[----:B------:R-:W-:Y:S01]  /*15c60*/  R2UR UR7, R13 ;  /* 0x000000000d0772ca */ /* 0x000fe200000e0000 */
[----:B------:R-:W-:Y:S01]  /*15c70*/  VIADD R5, R7, 0x9000 ;  /* 0x0000900007057836 */ /* 0x000fe20000000000 */
[----:B------:R-:W-:Y:S01]  /*15c80*/  PLOP3.LUT P2, PT, PT, PT, PT, 0x80, 0x0 ;  /* 0x000000000000781c */ /* 0x000fe20003f4f070 */
[----:B------:R-:W-:-:S12]  /*15c90*/  UIADD3.X UR5, URZ, UR39, URZ, UP0, !UPT ;  /* 0x000000273f057290 */ /* 0x000fd800087fe43f */
.L_x_488:
        /* <DEDUP_REMOVED lines=15> */
.L_x_489:
        /* <DEDUP_REMOVED lines=15> */
.L_x_490:
        /* <DEDUP_REMOVED lines=10> */
.L_x_476:
[----:B------:R-:W-:Y:S05]  /*15f20*/  BSYNC B1 ;  /* 0x0000000000017941 */ /* 0x000fea0003800000 */
.L_x_475:
[----:B------:R-:W-:Y:S01]  /*15f30*/  ISETP.GT.AND P3, PT, R10, R3, PT ;  /* 0x000000030a00720c */ /* 0x000fe20003f64270 */
[----:B------:R-:W-:Y:S02]  /*15f40*/  VIADD R22, R22, 0x1 ;  /* 0x0000000116167836 */ /* 0x000fe40000000000 */
[----:B------:R-:W-:-:S03]  /*15f50*/  VIADD R10, R10, 0xffffffff ;  /* 0xffffffff0a0a7836 */ /* 0x000fc60000000000 */
[----:B------:R-:W-:-:S04]  /*15f60*/  ISETP.NE.AND P2, PT, R22, 0x2, PT ;  /* 0x000000021600780c */ /* 0x000fc80003f45270 */
[----:B------:R-:W-:Y:S02]  /*15f70*/  SEL R5, RZ, 0x1, P2 ;  /* 0x00000001ff057807 */ /* 0x000fe40001000000 */
[----:B------:R-:W-:Y:S02]  /*15f80*/  SEL R22, R22, RZ, P2 ;  /* 0x000000ff16167207 */ /* 0x000fe40001000000 */
[----:B------:R-:W-:Y:S01]  /*15f90*/  LOP3.LUT R28, R28, R5, RZ, 0x3c, !PT ;  /* 0x000000051c1c7212 */ /* 0x000fe200078e3cff */
[----:B------:R-:W-:Y:S06]  /*15fa0*/  @P3 BRA `(.L_x_491) ;  /* 0xfffffff400b03947 */ /* 0x000fec000383ffff */
.L_x_453:
[----:B------:R-:W-:Y:S05]  /*15fb0*/  BSYNC B0 ;  /* 0x0000000000007941 */ /* 0x000fea0003800000 */
.L_x_452:
[----:B------:R-:W-:Y:S05]  /*15fc0*/  @!P0 WARPSYNC.ALL ;  /* 0x0000000000008948 */ /* 0x000fea0003800000 */
[----:B------:R-:W-:Y:S01]  /*15fd0*/  @!P0 BAR.SYNC.DEFER_BLOCKING 0xc, 0x200 ;  /* 0x0308000000008b1d */ /* 0x000fe20000010000 */
[----:B------:R-:W-:-:S05]  /*15fe0*/  IMAD.MOV.U32 R0, RZ, RZ, RZ ;  /* 0x000000ffff007224 */ /* 0x000fca00078e00ff */
[----:B------:R-:W-:Y:S04]  /*15ff0*/  BSSY B0, `(.L_x_492) ;  /* 0x000001e000007945 */ /* 0x000fe80003800000 */
[----:B------:R-:W-:Y:S05]  /*16000*/  @!P1 BRA `(.L_x_493) ;  /* 0x0000000000709947 */ /* 0x000fea0003800000 */
[----:B------:R-:W-:-:S13]  /*16010*/  ISETP.NE.AND P0, PT, R4, RZ, PT ;  /* 0x000000ff0400720c */ /* 0x000fda0003f05270 */
[----:B------:R-:W2:Y:S02]  /*16020*/  @!P0 LDC R4, c[0x0][0x9f0] ;  /* 0x00027c00ff048b82 */ /* 0x000ea40000000800 */
[-C--:B--2---:R-:W-:Y:S02]  /*16030*/  IABS R0, R4.reuse ;  /* 0x0000000400007213 */ /* 0x084fe40000000000 */
[----:B0-----:R-:W-:Y:S02]  /*16040*/  IABS R6, R4 ;  /* 0x0000000400067213 */ /* 0x001fe40000000000 */
[----:B------:R-:W0:Y:S03]  /*16050*/  I2F.RP R2, R0 ;  /* 0x0000000000027306 */ /* 0x000e260000209400 */
[----:B------:R-:W-:-:S05]  /*16060*/  IMAD.MOV R6, RZ, RZ, -R6 ;  /* 0x000000ffff067224 */ /* 0x000fca00078e0a06 */
[----:B0-----:R-:W0:Y:S02]  /*16070*/  MUFU.RCP R2, R2 ;  /* 0x0000000200027308 */ /* 0x001e240000001000 */
[----:B0-----:R-:W-:-:S06]  /*16080*/  VIADD R2, R2, 0xffffffe ;  /* 0x0ffffffe02027836 */ /* 0x001fcc0000000000 */
[----:B------:R-:W0:Y:S02]  /*16090*/  F2I.FTZ.U32.TRUNC.NTZ R3, R2 ;  /* 0x0000000200037305 */ /* 0x000e24000021f000 */
[----:B0-----:R-:W-:-:S04]  /*160a0*/  IMAD.MOV R2, RZ, RZ, -R3 ;  /* 0x000000ffff027224 */ /* 0x001fc800078e0a03 */
[----:B------:R-:W-:Y:S02]  /*160b0*/  IMAD R5, R2, R0, RZ ;  /* 0x0000000002057224 */ /* 0x000fe400078e02ff */
[----:B------:R-:W-:-:S04]  /*160c0*/  IMAD.MOV.U32 R2, RZ, RZ, RZ ;  /* 0x000000ffff027224 */ /* 0x000fc800078e00ff */
[----:B------:R-:W-:Y:S01]  /*160d0*/  IMAD.HI.U32 R2, R3, R5, R2 ;  /* 0x0000000503027227 */ /* 0x000fe200078e0002 */
[----:B------:R-:W-:-:S04]  /*160e0*/  IADD3 R5, R20, -0x1, R4 ;  /* 0xffffffff14057810 */ /* 0x000fc80007ffe004 */
[----:B------:R-:W-:Y:S02]  /*160f0*/  IABS R3, R5 ;  /* 0x0000000500037213 */ /* 0x000fe40000000000 */
[----:B------:R-:W-:-:S03]  /*16100*/  LOP3.LUT R5, R5, R4, RZ, 0x3c, !PT ;  /* 0x0000000405057212 */ /* 0x000fc600078e3cff */
[----:B------:R-:W-:Y:S01]  /*16110*/  IMAD.HI.U32 R2, R2, R3, RZ ;  /* 0x0000000302027227 */ /* 0x000fe200078e00ff */
[----:B------:R-:W-:-:S03]  /*16120*/  ISETP.GE.AND P2, PT, R5, RZ, PT ;  /* 0x000000ff0500720c */ /* 0x000fc60003f46270 */
        /* <DEDUP_REMOVED lines=10> */
.L_x_493:
[----:B------:R-:W-:Y:S05]  /*161d0*/  BSYNC B0 ;  /* 0x0000000000007941 */ /* 0x000fea0003800000 */
.L_x_492:
[----:B------:R-:W-:-:S05]  /*161e0*/  IMAD R29, R29, R0, RZ ;  /* 0x000000001d1d7224 */ /* 0x000fca00078e02ff */
[----:B------:R-:W-:-:S04]  /*161f0*/  VIADDMNMX R2, R29, R0, R20, PT ;  /* 0x000000001d027246 */ /* 0x000fc80003800114 */
[----:B------:R-:W-:Y:S01]  /*16200*/  ISETP.GT.AND P0, PT, R2, R29, PT ;  /* 0x0000001d0200720c */ /* 0x000fe20003f04270 */
[----:B------:R2:W-:-:S12]  /*16210*/  STL [R1+0x24], R2 ;  /* 0x0000240201007387 */ /* 0x0005d80000100800 */
[----:B--2---:R-:W-:Y:S05]  /*16220*/  @P0 BRA `(.L_x_494) ;  /* 0x0000000000440947 */ /* 0x004fea0003800000 */
[----:B------:R-:W2:Y:S02]  /*16230*/  S2R R2, SR_TID.X ;  /* 0x0000000000027919 */ /* 0x000ea40000002100 */
[----:B--2---:R-:W-:-:S04]  /*16240*/  LOP3.LUT R2, R2, 0x7f, RZ, 0xc0, !PT ;  /* 0x0000007f02027812 */ /* 0x004fc800078ec0ff */
[----:B------:R-:W-:-:S13]  /*16250*/  ISETP.NE.AND P0, PT, R2, RZ, PT ;  /* 0x000000ff0200720c */ /* 0x000fda0003f05270 */
[----:B------:R-:W-:Y:S05]  /*16260*/  @P0 BRA `(.L_x_495) ;  /* 0x0000003000180947 */ /* 0x000fea0003800000 */
[----:B------:R-:W2:Y:S01]  /*16270*/  S2R R5, SR_LANEID ;  /* 0x0000000000057919 */ /* 0x000ea20000000000 */
[----:B------:R-:W-:Y:S01]  /*16280*/  VOTEU.ANY UR4, UPT, PT ;  /* 0x0000000000047886 */ /* 0x000fe200038e0100 */
[----:B------:R-:W3:Y:S01]  /*16290*/  LDC.64 R2, c[0x0][0xc60] ;  /* 0x00031800ff027b82 */ /* 0x000ee20000000a00 */
[----:B------:R-:W2:Y:S02]  /*162a0*/  FLO.U32 R0, UR4 ;  /* 0x0000000400007d00 */ /* 0x000ea400080e0000 */
[----:B--2---:R-:W-:-:S06]  /*162b0*/  ISETP.EQ.U32.AND P0, PT, R0, R5, PT ;  /* 0x000000050000720c */ /* 0x004fcc0003f02070 */
[----:B------:R-:W3:Y:S07]  /*162c0*/  POPC R5, UR4 ;  /* 0x0000000400057d09 */ /* 0x000eee0008000000 */
[----:B---3--:R-:W2:Y:S01]  /*162d0*/  @P0 ATOMG.E.ADD.STRONG.GPU PT, R3, desc[UR40][R2.64], R5 ;  /* 0x00000005020309a8 */ /* 0x008ea200081ee1e8 */
[----:B------:R-:W3:Y:S02]  /*162e0*/  S2R R4, SR_LTMASK ;  /* 0x0000000000047919 */ /* 0x000ee40000003900 */
[----:B---3--:R-:W-:-:S04]  /*162f0*/  LOP3.LUT R4, R4, UR4, RZ, 0xc0, !PT ;  /* 0x0000000404047c12 */ /* 0x008fc8000f8ec0ff */
[----:B------:R-:W3:Y:S01]  /*16300*/  POPC R7, R4 ;  /* 0x0000000400077309 */ /* 0x000ee20000000000 */
[----:B--2---:R-:W3:Y:S02]  /*16310*/  SHFL.IDX PT, R0, R3, R0, 0x1f ;  /* 0x00001f0003007589 */ /* 0x004ee400000e0000 */
[----:B---3--:R-:W-:Y:S01]  /*16320*/  IADD3 R24, R0, UR36, R7 ;  /* 0x0000002400187c10 */ /* 0x008fe2000fffe007 */
[----:B------:R-:W-:Y:S06]  /*16330*/  BRA `(.L_x_495) ;  /* 0x0000002c00e47947 */ /* 0x000fec0003800000 */
.L_x_494:
        /* <DEDUP_REMOVED lines=9> */
[----:B------:R-:W2:Y:S01]  /*163d0*/  LDC.64 R2, c[0x4][R2] ;  /* 0x0100000002027b82 */ /* 0x000ea20000000a00 */
[----:B------:R-:W-:Y:S02]  /*163e0*/  IMAD.U32 R5, RZ, RZ, UR7 ;  /* 0x00000007ff057e24 */ /* 0x000fe4000f8e00ff */
[----:B0-----:R-:W-:Y:S02]  /*163f0*/  IMAD.U32 R6, RZ, RZ, UR8 ;  /* 0x00000008ff067e24 */ /* 0x001fe4000f8e00ff */
[----:B------:R-:W-:-:S02]  /*16400*/  IMAD.U32 R7, RZ, RZ, UR9 ;  /* 0x00000009ff077e24 */ /* 0x000fc4000f8e00ff */
[----:B------:R-:W-:Y:S02]  /*16410*/  IMAD.U32 R10, RZ, RZ, UR4 ;  /* 0x00000004ff0a7e24 */ /* 0x000fe4000f8e00ff */
[----:B-1----:R-:W-:Y:S02]  /*16420*/  IMAD.U32 R11, RZ, RZ, UR5 ;  /* 0x00000005ff0b7e24 */ /* 0x002fe4000f8e00ff */
[----:B------:R-:W-:Y:S02]  /*16430*/  IMAD.MOV.U32 R8, RZ, RZ, 0x70 ;  /* 0x00000070ff087424 */ /* 0x000fe400078e00ff */
[----:B------:R-:W-:Y:S02]  /*16440*/  IMAD.MOV.U32 R12, RZ, RZ, 0x1 ;  /* 0x00000001ff0c7424 */ /* 0x000fe400078e00ff */
[----:B------:R-:W-:-:S07]  /*16450*/  IMAD.MOV.U32 R13, RZ, RZ, RZ ;  /* 0x000000ffff0d7224 */ /* 0x000fce00078e00ff */
[----:B------:R-:W-:-:S07]  /*16460*/  LEPC R20, `(.L_x_497) ;  /* 0x000000001014794e */ /* 0x000fce0000000000 */
[----:B--2---:R-:W-:Y:S05]  /*16470*/  CALL.ABS.NOINC R2 ;  /* 0x0000000002007343 */ /* 0x004fea0003c00000 */
.L_x_497:
[----:B------:R-:W-:Y:S05]  /*16480*/  BSYNC B6 ;  /* 0x0000000000067941 */ /* 0x000fea0003800000 */
.L_x_496:
[----:B------:R-:W2:Y:S01]  /*16490*/  LDL.LU R2, [R1+0x14] ;  /* 0x0000140001027983 */ /* 0x000ea20000300800 */
[----:B------:R-:W-:Y:S01]  /*164a0*/  VIADD R0, R18, 0x9000 ;  /* 0x0000900012007836 */ /* 0x000fe20000000000 */
[----:B------:R-:W-:Y:S04]  /*164b0*/  BSSY B6, `(.L_x_498) ;  /* 0x0000016000067945 */ /* 0x000fe80003800000 */
[----:B------:R-:W-:Y:S02]  /*164c0*/  LOP3.LUT P0, RZ, R0, 0x9f, RZ, 0xc0, !PT ;  /* 0x0000009f00ff7812 */ /* 0x000fe4000780c0ff */
[----:B--2---:R-:W-:-:S11]  /*164d0*/  LOP3.LUT R2, R2, 0xfffffffe, RZ, 0xc0, !PT ;  /* 0xfffffffe02027812 */ /* 0x004fd600078ec0ff */
[----:B------:R-:W-:-:S05]  /*164e0*/  @P0 LOP3.LUT R2, R2, 0x1, RZ, 0xfc, !PT ;  /* 0x0000000102020812 */ /* 0x000fca00078efcff */
[----:B------:R2:W-:Y:S01]  /*164f0*/  STL [R1+0x14], R2 ;  /* 0x0000140201007387 */ /* 0x0005e20000100800 */
[----:B------:R-:W-:Y:S05]  /*16500*/  @!P0 BRA `(.L_x_499) ;  /* 0x0000000000408947 */ /* 0x000fea0003800000 */
[----:B--2---:R-:W-:Y:S01]  /*16510*/  MOV R2, 0x0 ;  /* 0x0000000000027802 */ /* 0x004fe20000000f00 */
        /* <DEDUP_REMOVED lines=15> */
.L_x_499:
[----:B------:R-:W-:Y:S05]  /*16610*/  BSYNC B6 ;  /* 0x0000000000067941 */ /* 0x000fea0003800000 */
.L_x_498:
[----:B------:R-:W-:Y:S01]  /*16620*/  VIADD R0, R18, 0x3000 ;  /* 0x0000300012007836 */ /* 0x000fe20000000000 */
[----:B------:R-:W-:Y:S04]  /*16630*/  BSSY B6, `(.L_x_500) ;  /* 0x0000013000067945 */ /* 0x000fe80003800000 */
[----:B------:R-:W-:-:S13]  /*16640*/  LOP3.LUT P0, RZ, R0, 0x3ff, RZ, 0xc0, !PT ;  /* 0x000003ff00ff7812 */ /* 0x000fda000780c0ff */
        /* <DEDUP_REMOVED lines=17> */
.L_x_501:
[----:B------:R-:W-:Y:S05]  /*16760*/  BSYNC B6 ;  /* 0x0000000000067941 */ /* 0x000fea0003800000 */
.L_x_500:
[----:B--2---:R-:W2:Y:S01]  /*16770*/  LDL R2, [R1+0x14] ;  /* 0x0000140001027983 */ /* 0x004ea20000100800 */
[----:B------:R-:W-:Y:S01]  /*16780*/  BSSY B6, `(.L_x_502) ;  /* 0x0000013000067945 */ /* 0x000fe20003800000 */
[----:B--2---:R-:W-:-:S13]  /*16790*/  LOP3.LUT P6, RZ, R2, 0x1, RZ, 0xc0, !PT ;  /* 0x0000000102ff7812 */ /* 0x004fda00078cc0ff */
        /* <DEDUP_REMOVED lines=17> */
.L_x_503:
[----:B------:R-:W-:Y:S05]  /*168b0*/  BSYNC B6 ;  /* 0x0000000000067941 */ /* 0x000fea0003800000 */
.L_x_502:
[----:B------:R-:W2:Y:S01]  /*168c0*/  LDL.LU R20, [R1] ;  /* 0x0000000001147983 */ /* 0x000ea20000300800 */
[----:B------:R-:W-:Y:S02]  /*168d0*/  ULDC.64 UR4, c[0x0][0x9f8] ;  /* 0x00027e0000047ab9 */ /* 0x000fe40000000a00 */
[----:B------:R-:W-:-:S04]  /*168e0*/  ISETP.NE.U32.AND P0, PT, RZ, UR4, PT ;  /* 0x00000004ff007c0c */ /* 0x000fc8000bf05070 */
[----:B------:R-:W-:-:S13]  /*168f0*/  ISETP.NE.AND.EX P0, PT, RZ, UR5, PT, P0 ;  /* 0x00000005ff007c0c */ /* 0x000fda000bf05300 */
[----:B------:R-:W-:-:S04]  /*16900*/  @P0 IADD3 R2, P1, R17, UR4, RZ ;  /* 0x0000000411020c10 */ /* 0x000fc8000ff3e0ff */
[----:B--2---:R-:W-:Y:S01]  /*16910*/  @P0 IADD3.X R3, R20, UR5, RZ, P1, !PT ;  /* 0x0000000514030c10 */ /* 0x004fe20008ffe4ff */
[----:B------:R-:W-:-:S04]  /*16920*/  ULDC.64 UR4, c[0x0][0xa08] ;  /* 0x0002820000047ab9 */ /* 0x000fc80000000a00 */
[----:B------:R2:W3:Y:S02]  /*16930*/  @P0 LDG.E R26, desc[UR40][R2.64] ;  /* 0x00000028021a0981 */ /* 0x0004e4000c1e1900 */
[----:B--2---:R-:W2:Y:S02]  /*16940*/  LDC.64 R2, c[0x0][0x418] ;  /* 0x00010600ff027b82 */ /* 0x004ea40000000a00 */
[----:B--2---:R-:W-:Y:S01]  /*16950*/  LOP3.LUT P0, RZ, R2, UR4, RZ, 0xfc, !PT ;  /* 0x0000000402ff7c12 */ /* 0x004fe2000f80fcff */
[----:B------:R-:W-:-:S03]  /*16960*/  UMOV UR4, 0xffffffff ;  /* 0xffffffff00047882 */ /* 0x000fc60000000000 */
[----:B------:R-:W-:Y:S02]  /*16970*/  LOP3.LUT P0, RZ, R3, UR5, RZ, 0xfc, P0 ;  /* 0x0000000503ff7c12 */ /* 0x000fe4000800fcff */
[----:B---3--:R-:W-:Y:S02]  /*16980*/  SHF.R.S32.HI R8, RZ, 0x1f, R26 ;  /* 0x0000001fff087819 */ /* 0x008fe4000001141a */
[----:B------:R-:W-:-:S03]  /*16990*/  SEL R17, R26, RZ, !P0 ;  /* 0x000000ff1a117207 */ /* 0x000fc60004000000 */
[----:B------:R2:W-:Y:S01]  /*169a0*/  STL [R1], R8 ;  /* 0x0000000801007387 */ /* 0x0005e20000100800 */
[----:B------:R-:W-:Y:S05]  /*169b0*/  BRA.DIV UR4, `(.L_x_504) ;  /* 0x0000004204bc7947 */ /* 0x000fea000b800000 */
[----:B------:R-:W3:Y:S02]  /*169c0*/  S2R R0, SR_TID.X ;  /* 0x0000000000007919 */ /* 0x000ee40000002100 */
[----:B---3--:R-:W-:-:S04]  /*169d0*/  SHF.R.U32.HI R0, RZ, 0x5, R0 ;  /* 0x00000005ff007819 */ /* 0x008fc80000011600 */
[----:B------:R-:W-:-:S05]  /*169e0*/  LOP3.LUT R0, R0, 0x3, RZ, 0xc0, !PT ;  /* 0x0000000300007812 */ /* 0x000fca00078ec0ff */
[----:B------:R3:W4:Y:S02]  /*169f0*/  SHFL.IDX PT, R14, R0, RZ, 0x1f ;  /* 0x00001fff000e7589 */ /* 0x00072400000e0000 */
.L_x_609:
[----:B---3--:R-:W3:Y:S01]  /*16a00*/  LDL.LU R0, [R1+0x14] ;  /* 0x0000140001007983 */ /* 0x008ee20000300800 */
[----:B------:R-:W-:Y:S02]  /*16a10*/  PLOP3.LUT P1, PT, PT, PT, PT, 0x8, 0x0 ;  /* 0x000000000000781c */ /* 0x000fe40003f2e170 */
[----:B----4-:R-:W-:Y:S02]  /*16a20*/  ISETP.NE.AND P0, PT, R14, RZ, PT ;  /* 0x000000ff0e00720c */ /* 0x010fe40003f05270 */
[----:B---3--:R-:W-:-:S09]  /*16a30*/  LOP3.LUT R0, R0, 0xfffffffe, RZ, 0xc0, !PT ;  /* 0xfffffffe00007812 */ /* 0x008fd200078ec0ff */
[----:B------:R-:W-:-:S05]  /*16a40*/  @P1 LOP3.LUT R0, R0, 0x1, RZ, 0xfc, !PT ;  /* 0x0000000100001812 */ /* 0x000fca00078efcff */
[----:B------:R3:W-:Y:S01]  /*16a50*/  STL [R1+0x14], R0 ;  /* 0x0000140001007387 */ /* 0x0007e20000100800 */
[----:B------:R-:W-:Y:S05]  /*16a60*/  @P0 BRA `(.L_x_505) ;  /* 0x0000000400a80947 */ /* 0x000fea0003800000 */
[----:B------:R-:W-:-:S03]  /*16a70*/  UMOV UR4, 0xffffffff ;  /* 0xffffffff00047882 */ /* 0x000fc60000000000 */
[----:B------:R-:W-:Y:S05]  /*16a80*/  BRA.DIV UR4, `(.L_x_506) ;  /* 0x0000004204bc7947 */ /* 0x000fea000b800000 */
[----:B------:R-:W-:-:S13]  /*16a90*/  ELECT P6, URZ, PT ;  /* 0x00000000003f782f */ /* 0x000fda00038c0000 */
.L_x_612:
[----:B------:R-:W-:Y:S05]  /*16aa0*/  @!P6 BRA `(.L_x_505) ;  /* 0x000000040098e947 */ /* 0x000fea0003800000 */
[----:B---3--:R-:W3:Y:S01]  /*16ab0*/  LDL R0, [R1+0x24] ;  /* 0x0000240001007983 */ /* 0x008ee20000100800 */
[----:B------:R-:W-:-:S04]  /*16ac0*/  ISETP.NE.U32.AND P0, PT, R2, RZ, PT ;  /* 0x000000ff0200720c */ /* 0x000fc80003f05070 */
[----:B------:R-:W-:Y:S01]  /*16ad0*/  ISETP.NE.AND.EX P0, PT, R3, RZ, PT, P0 ;  /* 0x000000ff0300720c */ /* 0x000fe20003f05300 */
[----:B---3--:R-:W-:-:S12]  /*16ae0*/  VIADD R0, R0, 0xffffffff ;  /* 0xffffffff00007836 */ /* 0x008fd80000000000 */
[----:B------:R-:W-:Y:S05]  /*16af0*/  @!P0 BRA `(.L_x_507) ;  /* 0x0000000000448947 */ /* 0x000fea0003800000 */
[----:B------:R-:W3:Y:S01]  /*16b00*/  LDC R7, c[0x0][0x43c] ;  /* 0x00010f00ff077b82 */ /* 0x000ee20000000800 */
[----:B------:R-:W-:Y:S01]  /*16b10*/  ULDC.64 UR4, c[0x0][0x428] ;  /* 0x00010a0000047ab9 */ /* 0x000fe20000000a00 */
[----:B---3--:R-:W-:-:S13]  /*16b20*/  ISETP.NE.AND P0, PT, R7, 0x1, PT ;  /* 0x000000010700780c */ /* 0x008fda0003f05270 */
[----:B------:R-:W0:Y:S02]  /*16b30*/  @P0 LDC.64 R4, c[0x0][0x440] ;  /* 0x00011000ff040b82 */ /* 0x000e240000000a00 */
[----:B0-----:R-:W-:-:S04]  /*16b40*/  @P0 IMAD.HI.U32 R6, R0, R4, RZ ;  /* 0x0000000400060227 */ /* 0x001fc800078e00ff */
[----:B------:R-:W-:Y:S01]  /*16b50*/  IMAD.MOV.U32 R4, RZ, RZ, R0 ;  /* 0x000000ffff047224 */ /* 0x000fe200078e0000 */
[----:B------:R-:W-:Y:S01]  /*16b60*/  @P0 SHF.R.U32.HI R4, RZ, R5, R6 ;  /* 0x00000005ff040219 */ /* 0x000fe20000011606 */
[----:B------:R-:W-:-:S04]  /*16b70*/  IMAD R6, R8, UR4, RZ ;  /* 0x0000000408067c24 */ /* 0x000fc8000f8e02ff */
[----:B------:R-:W-:Y:S02]  /*16b80*/  IMAD.MOV R5, RZ, RZ, -R4 ;  /* 0x000000ffff057224 */ /* 0x000fe400078e0a04 */
[----:B------:R-:W-:Y:S02]  /*16b90*/  IMAD R6, R26, UR5, R6 ;  /* 0x000000051a067c24 */ /* 0x000fe4000f8e0206 */
[----:B------:R-:W-:Y:S01]  /*16ba0*/  IMAD R0, R7, R5, R0 ;  /* 0x0000000507007224 */ /* 0x000fe200078e0200 */
[----:B------:R-:W-:-:S03]  /*16bb0*/  SHF.R.S32.HI R5, RZ, 0x1f, R4 ;  /* 0x0000001fff057819 */ /* 0x000fc60000011404 */
[----:B------:R-:W-:-:S04]  /*16bc0*/  IMAD.WIDE.U32 R4, R26, UR4, R4 ;  /* 0x000000041a047c25 */ /* 0x000fc8000f8e0004 */
[----:B------:R-:W-:Y:S01]  /*16bd0*/  IMAD.IADD R5, R5, 0x1, R6 ;  /* 0x0000000105057824 */ /* 0x000fe200078e0206 */
[----:B------:R-:W-:-:S04]  /*16be0*/  LEA R2, P0, R4, R2, 0x2 ;  /* 0x0000000204027211 */ /* 0x000fc800078010ff */
[----:B------:R-:W-:-:S05]  /*16bf0*/  LEA.HI.X R3, R4, R3, R5, 0x2, P0 ;  /* 0x0000000304037211 */ /* 0x000fca00000f1405 */
[----:B------:R3:W5:Y:S04]  /*16c00*/  LDG.E R17, desc[UR40][R2.64] ;  /* 0x0000002802117981 */ /* 0x000768000c1e1900 */
.L_x_507:
[----:B------:R-:W-:Y:S01]  /*16c10*/  IMAD R4, R19, 0x8, R18 ;  /* 0x0000000813047824 */ /* 0x000fe200078e0212 */
[----:B---3--:R-:W-:Y:S01]  /*16c20*/  SHF.L.U32 R3, R23, 0x1f, RZ ;  /* 0x0000001f17037819 */ /* 0x008fe200000006ff */
[----:B------:R-:W3:Y:S03]  /*16c30*/  S2R R2, SR_TID.X ;  /* 0x0000000000027919 */ /* 0x000ee60000002100 */
[----:B------:R-:W4:Y:S01]  /*16c40*/  SYNCS.PHASECHK.TRANS64.TRYWAIT P0, [R4+URZ+0x19c80], R3 ;  /* 0x019c8003040075a7 */ /* 0x000f22000800017f */
[----:B---3--:R-:W-:-:S04]  /*16c50*/  LOP3.LUT R2, R2, 0x7f, RZ, 0xc0, !PT ;  /* 0x0000007f02027812 */ /* 0x008fc800078ec0ff */
[----:B------:R-:W-:Y:S01]  /*16c60*/  ISETP.NE.AND P1, PT, R2, RZ, PT ;  /* 0x000000ff0200720c */ /* 0x000fe20003f25270 */
[----:B----4-:R-:W-:-:S12]  /*16c70*/  @!P0 BRA `(.L_x_508) ;  /* 0x0000004000608947 */ /* 0x010fd80003800000 */
.L_x_613:
[----:B------:R-:W-:Y:S05]  /*16c80*/  @P1 BRA `(.L_x_509) ;  /* 0x00000000001c1947 */ /* 0x000fea0003800000 */
[----:B------:R-:W4:Y:S02]  /*16c90*/  S2R R2, SR_TID.X ;  /* 0x0000000000027919 */ /* 0x000f240000002100 */
[----:B----4-:R-:W-:Y:S01]  /*16ca0*/  LOP3.LUT R5, R2, 0x1f, RZ, 0xc0, !PT ;  /* 0x0000001f02057812 */ /* 0x010fe200078ec0ff */
[----:B------:R-:W-:-:S03]  /*16cb0*/  IMAD.MOV.U32 R2, RZ, RZ, 0x3000 ;  /* 0x00003000ff027424 */ /* 0x000fc600078e00ff */
[----:B------:R-:W-:Y:S01]  /*16cc0*/  ISETP.NE.AND P0, PT, R5, RZ, PT ;  /* 0x000000ff0500720c */ /* 0x000fe20003f05270 */
[----:B------:R4:W-:-:S12]  /*16cd0*/  SYNCS.ARRIVE.TRANS64 RZ, [R4+URZ+0x19c70], R2 ;  /* 0x019c700204ff79a7 */ /* 0x0009d8000800003f */
[----:B----4-:R-:W-:Y:S05]  /*16ce0*/  @!P0 BRA `(.L_x_509) ;  /* 0x0000000000048947 */ /* 0x010fea0003800000 */
[----:B------:R-:W-:Y:S01]  /*16cf0*/  BPT.TRAP 0x1 ;  /* 0x000000040000795c */ /* 0x000fe20000300000 */
.L_x_509:
[----:B------:R-:W4:Y:S01]  /*16d00*/  LDL R5, [R1+0x4] ;  /* 0x0000040001057983 */ /* 0x000f220000100800 */
[----:B------:R-:W-:Y:S01]  /*16d10*/  IMAD R2, R19, 0x3000, R18 ;  /* 0x0000300013027824 */ /* 0x000fe200078e0212 */
[----:B------:R-:W-:Y:S01]  /*16d20*/  R2UR UR9, R4 ;  /* 0x00000000040972ca */ /* 0x000fe200000e0000 */
[----:B------:R-:W-:Y:S01]  /*16d30*/  UIADD3 UR4, UP0, UR38, 0x470, URZ ;  /* 0x0000047026047890 */ /* 0x000fe2000ff1e03f */
[----:B------:R-:W-:Y:S01]  /*16d40*/  R2UR UR12, R16 ;  /* 0x00000000100c72ca */ /* 0x000fe200000e0000 */
[----:B------:R-:W-:Y:S01]  /*16d50*/  UMOV UR10, URZ ;  /* 0x0000003f000a7c82 */ /* 0x000fe20008000000 */
[----:B------:R-:W-:Y:S01]  /*16d60*/  R2UR UR15, R2 ;  /* 0x00000000020f72ca */ /* 0x000fe200000e0000 */
[----:B------:R-:W-:Y:S01]  /*16d70*/  UIADD3.X UR5, URZ, UR39, URZ, UP0, !UPT ;  /* 0x000000273f057290 */ /* 0x000fe200087fe43f */
[----:B-----5:R-:W-:Y:S01]  /*16d80*/  R2UR UR13, R17 ;  /* 0x00000000110d72ca */ /* 0x020fe200000e0000 */
[----:B------:R-:W-:Y:S01]  /*16d90*/  UMOV UR6, 0x0 ;  /* 0x0000000000067882 */ /* 0x000fe20000000000 */
[----:B------:R-:W-:Y:S01]  /*16da0*/  UMOV UR7, 0x14f00000 ;  /* 0x14f0000000077882 */ /* 0x000fe20000000000 */
[----:B------:R-:W-:-:S04]  /*16db0*/  UMOV UR16, 0x20 ;  /* 0x0000002000107882 */ /* 0x000fc80000000000 */
[----:B------:R-:W-:-:S04]  /*16dc0*/  UIADD3 UR9, UR9, 0x19c70, URZ ;  /* 0x00019c7009097890 */ /* 0x000fc8000fffe03f */
[----:B------:R-:W-:Y:S02]  /*16dd0*/  UIADD3 UR8, UR15, 0x9000, URZ ;  /* 0x000090000f087890 */ /* 0x000fe4000fffe03f */
[----:B------:R-:W-:Y:S02]  /*16de0*/  UIADD3 UR14, UR15, 0xa000, URZ ;  /* 0x0000a0000f0e7890 */ /* 0x000fe4000fffe03f */
[----:B------:R-:W-:Y:S01]  /*16df0*/  UIADD3 UR15, UR15, 0xb000, URZ ;  /* 0x0000b0000f0f7890 */ /* 0x000fe2000fffe03f */
[----:B----4-:R-:W-:-:S05]  /*16e00*/  IMAD R0, R0, 0x80, R5 ;  /* 0x0000008000007824 */ /* 0x010fca00078e0205 */
[----:B------:R-:W-:-:S13]  /*16e10*/  R2UR UR11, R0 ;  /* 0x00000000000b72ca */ /* 0x000fda00000e0000 */
[----:B------:R4:W-:Y:S02]  /*16e20*/  UTMALDG.4D [UR8], [UR4], desc[UR6] ;  /* 0x00000608040075b4 */ /* 0x0009e40008019000 */
[----:B----4-:R-:W-:Y:S01]  /*16e30*/  UMOV UR8, UR14 ;  /* 0x0000000e00087c82 */ /* 0x010fe20008000000 */
[----:B------:R-:W-:Y:S01]  /*16e40*/  UMOV UR10, UR16 ;  /* 0x00000010000a7c82 */ /* 0x000fe20008000000 */
[----:B------:R-:W-:Y:S01]  /*16e50*/  UMOV UR14, 0x40 ;  /* 0x00000040000e7882 */ /* 0x000fe20000000000 */
[----:B------:R4:W-:Y:S02]  /*16e60*/  UTMALDG.4D [UR8], [UR4], desc[UR6] ;  /* 0x00000608040075b4 */ /* 0x0009e40008019000 */
[----:B----4-:R-:W-:Y:S01]  /*16e70*/  UMOV UR8, UR15 ;  /* 0x0000000f00087c82 */ /* 0x010fe20008000000 */
[----:B------:R-:W-:Y:S02]  /*16e80*/  UMOV UR10, UR14 ;  /* 0x0000000e000a7c82 */ /* 0x000fe40008000000 */
[----:B------:R4:W-:Y:S01]  /*16e90*/  UTMALDG.4D [UR8], [UR4], desc[UR6] ;  /* 0x00000608040075b4 */ /* 0x0009e20008019000 */
[----:B------:R-:W0:Y:S02]  /*16ea0*/  SYNCS.PHASECHK.TRANS64.TRYWAIT P0, [R4+URZ+0x19c40], R3 ;  /* 0x019c4003040075a7 */ /* 0x000e24000800017f */
[----:B0---4-:R-:W-:Y:S05]  /*16eb0*/  @!P0 BRA `(.L_x_510) ;  /* 0x0000003c00e48947 */ /* 0x011fea0003800000 */
.L_x_614:
[----:B------:R-:W-:Y:S05]  /*16ec0*/  @P1 BRA `(.L_x_511) ;  /* 0x00000000001c1947 */ /* 0x000fea0003800000 */
[----:B------:R-:W4:Y:S01]  /*16ed0*/  S2R R5, SR_TID.X ;  /* 0x0000000000057919 */ /* 0x000f220000002100 */
[----:B0--3--:R-:W-:-:S04]  /*16ee0*/  IMAD.MOV.U32 R3, RZ, RZ, 0x3000 ;  /* 0x00003000ff037424 */ /* 0x009fc800078e00ff */
[----:B------:R0:W-:Y:S01]  /*16ef0*/  SYNCS.ARRIVE.TRANS64 RZ, [R4+URZ+0x19c30], R3 ;  /* 0x019c300304ff79a7 */ /* 0x0001e2000800003f */
[----:B----4-:R-:W-:-:S04]  /*16f00*/  LOP3.LUT R5, R5, 0x1f, RZ, 0xc0, !PT ;  /* 0x0000001f05057812 */ /* 0x010fc800078ec0ff */
[----:B------:R-:W-:-:S13]  /*16f10*/  ISETP.NE.AND P0, PT, R5, RZ, PT ;  /* 0x000000ff0500720c */ /* 0x000fda0003f05270 */
[----:B0-----:R-:W-:Y:S05]  /*16f20*/  @!P0 BRA `(.L_x_511) ;  /* 0x0000000000048947 */ /* 0x001fea0003800000 */
[----:B------:R-:W-:Y:S01]  /*16f30*/  BPT.TRAP 0x1 ;  /* 0x000000040000795c */ /* 0x000fe20000300000 */
.L_x_511:
[----:B0--3--:R-:W3:Y:S01]  /*16f40*/  LDL.LU R3, [R1+0x14] ;  /* 0x0000140001037983 */ /* 0x009ee20000300800 */
[----:B------:R-:W-:Y:S01]  /*16f50*/  R2UR UR15, R2 ;  /* 0x00000000020f72ca */ /* 0x000fe200000e0000 */
[----:B------:R-:W-:Y:S01]  /*16f60*/  UIADD3 UR4, UP0, UR38, 0x370, URZ ;  /* 0x0000037026047890 */ /* 0x000fe2000ff1e03f */
[----:B------:R-:W-:Y:S01]  /*16f70*/  R2UR UR9, R4 ;  /* 0x00000000040972ca */ /* 0x000fe200000e0000 */
[----:B------:R-:W-:Y:S01]  /*16f80*/  UMOV UR10, URZ ;  /* 0x0000003f000a7c82 */ /* 0x000fe20008000000 */
[----:B------:R-:W-:Y:S01]  /*16f90*/  R2UR UR11, R0 ;  /* 0x00000000000b72ca */ /* 0x000fe200000e0000 */
[----:B------:R-:W-:Y:S01]  /*16fa0*/  UIADD3.X UR5, URZ, UR39, URZ, UP0, !UPT ;  /* 0x000000273f057290 */ /* 0x000fe200087fe43f */
[----:B------:R-:W-:Y:S01]  /*16fb0*/  R2UR UR12, R16 ;  /* 0x00000000100c72ca */ /* 0x000fe200000e0000 */
[----:B------:R-:W-:Y:S01]  /*16fc0*/  UMOV UR6, 0x0 ;  /* 0x0000000000067882 */ /* 0x000fe20000000000 */
[----:B------:R-:W-:Y:S01]  /*16fd0*/  R2UR UR13, R17 ;  /* 0x00000000110d72ca */ /* 0x000fe200000e0000 */
[----:B------:R-:W-:Y:S01]  /*16fe0*/  UMOV UR7, 0x14f00000 ;  /* 0x14f0000000077882 */ /* 0x000fe20000000000 */
[----:B------:R-:W-:Y:S01]  /*16ff0*/  PLOP3.LUT P0, PT, PT, PT, PT, 0x80, 0x0 ;  /* 0x000000000000781c */ /* 0x000fe20003f0f070 */
[----:B------:R-:W-:-:S02]  /*17000*/  UMOV UR16, 0x20 ;  /* 0x0000002000107882 */ /* 0x000fc40000000000 */
[----:B------:R-:W-:Y:S02]  /*17010*/  UIADD3 UR8, UR15, 0x13800, URZ ;  /* 0x000138000f087890 */ /* 0x000fe4000fffe03f */
[----:B------:R-:W-:Y:S02]  /*17020*/  UIADD3 UR9, UR9, 0x19c30, URZ ;  /* 0x00019c3009097890 */ /* 0x000fe4000fffe03f */
[----:B------:R-:W-:Y:S02]  /*17030*/  UIADD3 UR14, UR15, 0x14800, URZ ;  /* 0x000148000f0e7890 */ /* 0x000fe4000fffe03f */
[----:B------:R-:W-:-:S05]  /*17040*/  UIADD3 UR15, UR15, 0x15800, URZ ;  /* 0x000158000f0f7890 */ /* 0x000fca000fffe03f */
[----:B------:R0:W-:Y:S02]  /*17050*/  UTMALDG.4D [UR8], [UR4], desc[UR6] ;  /* 0x00000608040075b4 */ /* 0x0001e40008019000 */
[----:B0-----:R-:W-:Y:S01]  /*17060*/  UMOV UR8, UR14 ;  /* 0x0000000e00087c82 */ /* 0x001fe20008000000 */
[----:B------:R-:W-:Y:S01]  /*17070*/  UMOV UR10, UR16 ;  /* 0x00000010000a7c82 */ /* 0x000fe20008000000 */
[----:B------:R-:W-:Y:S01]  /*17080*/  UMOV UR14, 0x40 ;  /* 0x00000040000e7882 */ /* 0x000fe20000000000 */
[----:B------:R0:W-:Y:S02]  /*17090*/  UTMALDG.4D [UR8], [UR4], desc[UR6] ;  /* 0x00000608040075b4 */ /* 0x0001e40008019000 */
[----:B0-----:R-:W-:Y:S01]  /*170a0*/  UMOV UR8, UR15 ;  /* 0x0000000f00087c82 */ /* 0x001fe20008000000 */
[----:B------:R-:W-:Y:S02]  /*170b0*/  UMOV UR10, UR14 ;  /* 0x0000000e000a7c82 */ /* 0x000fe40008000000 */
[----:B------:R4:W-:Y:S01]  /*170c0*/  UTMALDG.4D [UR8], [UR4], desc[UR6] ;  /* 0x00000608040075b4 */ /* 0x0009e20008019000 */
[----:B---3--:R-:W-:-:S04]  /*170d0*/  LOP3.LUT R3, R3, 0xfffffffe, RZ, 0xc0, !PT ;  /* 0xfffffffe03037812 */ /* 0x008fc800078ec0ff */
[----:B------:R-:W-:-:S05]  /*170e0*/  @P0 LOP3.LUT R3, R3, 0x1, RZ, 0xfc, !PT ;  /* 0x0000000103030812 */ /* 0x000fca00078efcff */
[----:B------:R4:W-:Y:S01]  /*170f0*/  STL [R1+0x14], R3 ;  /* 0x0000140301007387 */ /* 0x0009e20000100800 */
[----:B------:R-:W-:Y:S01]  /*17100*/  NOP ;  /* 0x0000000000007918 */ /* 0x000fe20000000000 */
.L_x_505:
[----:B------:R-:W5:Y:S04]  /*17110*/  LDL.LU R4, [R1+0x20] ;  /* 0x0000200001047983 */ /* 0x000f680000300800 */
[----:B0-----:R-:W2:Y:S04]  /*17120*/  LDL.LU R6, [R1+0x18] ;  /* 0x0000180001067983 */ /* 0x001ea80000300800 */
[----:B----4-:R-:W4:Y:S01]  /*17130*/  LDL.LU R3, [R1+0x34] ;  /* 0x0000340001037983 */ /* 0x010f220000300800 */
[----:B------:R-:W-:Y:S05]  /*17140*/  WARPSYNC.ALL ;  /* 0x0000000000007948 */ /* 0x000fea0003800000 */
[----:B------:R-:W-:Y:S01]  /*17150*/  ULDC.64 UR6, c[0x0][0xa00] ;  /* 0x0002800000067ab9 */ /* 0x000fe20000000a00 */
[----:B------:R-:W-:Y:S01]  /*17160*/  ULDC.64 UR4, c[0x0][0x298] ;  /* 0x0000a60000047ab9 */ /* 0x000fe20000000a00 */
[----:B---3--:R-:W-:Y:S01]  /*17170*/  VIADD R0, R18, 0xf000 ;  /* 0x0000f00012007836 */ /* 0x008fe20000000000 */
[----:B------:R-:W-:Y:S01]  /*17180*/  BAR.SYNC.DEFER_BLOCKING 0x8, 0x200 ;  /* 0x0208000000007b1d */ /* 0x000fe20000010000 */
[----:B------:R-:W-:-:S03]  /*17190*/  ISETP.NE.U32.AND P0, PT, RZ, UR6, PT ;  /* 0x00000006ff007c0c */ /* 0x000fc6000bf05070 */
[----:B------:R-:W-:Y:S02]  /*171a0*/  LOP3.LUT P1, RZ, R0, 0x9f, RZ, 0xc0, !PT ;  /* 0x0000009f00ff7812 */ /* 0x000fe4000782c0ff */
[----:B------:R-:W-:Y:S01]  /*171b0*/  ISETP.NE.AND.EX P0, PT, RZ, UR7, PT, P0 ;  /* 0x00000007ff007c0c */ /* 0x000fe2000bf05300 */
[----:B------:R-:W-:Y:S01]  /*171c0*/  BSSY B6, `(.L_x_512) ;  /* 0x000001d000067945 */ /* 0x000fe20003800000 */
[----:B-----5:R-:W-:Y:S02]  /*171d0*/  SHF.R.S32.HI R2, RZ, 0x1f, R4 ;  /* 0x0000001fff027819 */ /* 0x020fe40000011404 */
[----:B--2---:R-:W-:-:S03]  /*171e0*/  SEL R6, R6, RZ, !P0 ;  /* 0x000000ff06067207 */ /* 0x004fc60004000000 */
[----:B------:R-:W-:-:S04]  /*171f0*/  IMAD R2, R2, UR4, RZ ;  /* 0x0000000402027c24 */ /* 0x000fc8000f8e02ff */
[C---:B------:R-:W-:Y:S01]  /*17200*/  IMAD R0, R4.reuse, UR5, R2 ;  /* 0x0000000504007c24 */ /* 0x040fe2000f8e0202 */
[----:B----4-:R-:W-:Y:S01]  /*17210*/  SEL R2, R3, RZ, !P0 ;  /* 0x000000ff03027207 */ /* 0x010fe20004000000 */
[----:B------:R-:W-:-:S04]  /*17220*/  IMAD.WIDE.U32 R4, R4, UR4, RZ ;  /* 0x0000000404047c25 */ /* 0x000fc8000f8e00ff */
[----:B------:R-:W-:Y:S01]  /*17230*/  IMAD.IADD R0, R5, 0x1, R0 ;  /* 0x0000000105007824 */ /* 0x000fe200078e0200 */
[----:B------:R0:W-:Y:S04]  /*17240*/  STL.64 [R1+0x28], R4 ;  /* 0x0000280401007387 */ /* 0x0001e80000100a00 */
[----:B------:R0:W-:Y:S04]  /*17250*/  STL [R1+0x18], R6 ;  /* 0x0000180601007387 */ /* 0x0001e80000100800 */
[----:B------:R0:W-:Y:S04]  /*17260*/  STL [R1+0x34], R2 ;  /* 0x0000340201007387 */ /* 0x0001e80000100800 */
[----:B------:R0:W-:Y:S01]  /*17270*/  STL [R1+0x20], R0 ;  /* 0x0000200001007387 */ /* 0x0001e20000100800 */
[----:B------:R-:W-:Y:S05]  /*17280*/  @!P1 BRA `(.L_x_513) ;  /* 0x0000000000409947 */ /* 0x000fea0003800000 */
[----:B0-----:R-:W-:Y:S01]  /*17290*/  MOV R2, 0x0 ;  /* 0x0000000000027802 */ /* 0x001fe20000000f00 */
        /* <DEDUP_REMOVED lines=9> */
[----:B-1----:R-:W-:Y:S02]  /*17330*/  IMAD.U32 R11, RZ, RZ, UR9 ;  /* 0x00000009ff0b7e24 */ /* 0x002fe4000f8e00ff */
[----:B------:R-:W-:Y:S02]  /*17340*/  IMAD.MOV.U32 R8, RZ, RZ, 0x70 ;  /* 0x00000070ff087424 */ /* 0x000fe400078e00ff */
[----:B------:R-:W-:Y:S02]  /*17350*/  IMAD.MOV.U32 R12, RZ, RZ, 0x1 ;  /* 0x00000001ff0c7424 */ /* 0x000fe400078e00ff */
[----:B------:R-:W-:-:S07]  /*17360*/  IMAD.MOV.U32 R13, RZ, RZ, RZ ;  /* 0x000000ffff0d7224 */ /* 0x000fce00078e00ff */
[----:B------:R-:W-:-:S07]  /*17370*/  LEPC R20, `(.L_x_513) ;  /* 0x000000001014794e */ /* 0x000fce0000000000 */
[----:B0-----:R-:W-:Y:S05]  /*17380*/  CALL.ABS.NOINC R2 ;  /* 0x0000000002007343 */ /* 0x001fea0003c00000 */
.L_x_513:
[----:B------:R-:W-:Y:S05]  /*17390*/  BSYNC B6 ;  /* 0x0000000000067941 */ /* 0x000fea0003800000 */
.L_x_512:
[----:B------:R-:W2:Y:S01]  /*173a0*/  LDL.LU R20, [R1+0x20] ;  /* 0x0000200001147983 */ /* 0x000ea20000300800 */
[----:B------:R-:W3:Y:S01]  /*173b0*/  LDC R9, c[0x0][0x448] ;  /* 0x00011200ff097b82 */ /* 0x000ee20000000800 */
[----:B------:R-:W-:Y:S01]  /*173c0*/  ULDC.64 UR6, c[0x0][0x2e0] ;  /* 0x0000b80000067ab9 */ /* 0x000fe20000000a00 */
[----:B------:R-:W-:Y:S01]  /*173d0*/  ULDC.64 UR4, c[0x0][0x2d8] ;  /* 0x0000b60000047ab9 */ /* 0x000fe20000000a00 */
[----:B0-----:R-:W2:Y:S01]  /*173e0*/  LDL.LU.64 R2, [R1+0x28] ;  /* 0x0000280001027983 */ /* 0x001ea20000300a00 */
[----:B------:R-:W-:-:S03]  /*173f0*/  ULDC.64 UR8, c[0x0][0x280] ;  /* 0x0000a00000087ab9 */ /* 0x000fc60000000a00 */
[----:B------:R-:W4:Y:S04]  /*17400*/  LDL.LU R21, [R1+0x34] ;  /* 0x0000340001157983 */ /* 0x000f280000300800 */
[----:B------:R-:W4:Y:S01]  /*17410*/  LDL.LU R4, [R1+0x18] ;  /* 0x0000180001047983 */ /* 0x000f220000300800 */
[----:B---3--:R-:W-:-:S13]  /*17420*/  ISETP.NE.AND P0, PT, R9, 0x1, PT ;  /* 0x000000010900780c */ /* 0x008fda0003f05270 */
[----:B------:R-:W0:Y:S08]  /*17430*/  @P0 LDC R5, c[0x0][0x44c] ;  /* 0x00011300ff050b82 */ /* 0x000e300000000800 */
[----:B------:R-:W3:Y:S08]  /*17440*/  @P0 LDC R6, c[0x0][0x450] ;  /* 0x00011400ff060b82 */ /* 0x000ef00000000800 */
[----:B------:R-:W1:Y:S01]  /*17450*/  @P0 LDC R8, c[0x0][0x450] ;  /* 0x00011400ff080b82 */ /* 0x000e620000000800 */
[----:B--2---:R-:W-:-:S02]  /*17460*/  IMAD.MOV.U32 R3, RZ, RZ, R20 ;  /* 0x000000ffff037224 */ /* 0x004fc400078e0014 */
[----:B------:R-:W2:Y:S01]  /*17470*/  S2R R20, SR_TID.X ;  /* 0x0000000000147919 */ /* 0x000ea20000002100 */
[----:B----4-:R-:W-:Y:S02]  /*17480*/  IMAD R0, R21, UR6, RZ ;  /* 0x0000000615007c24 */ /* 0x010fe4000f8e02ff */
[----:B------:R-:W-:-:S04]  /*17490*/  IMAD.WIDE.U32 R2, R16, UR4, R2 ;  /* 0x0000000410027c25 */ /* 0x000fc8000f8e0002 */
[----:B------:R-:W-:Y:S01]  /*174a0*/  IMAD R3, R16, UR5, R3 ;  /* 0x0000000510037c24 */ /* 0x000fe2000f8e0203 */
[----:B------:R-:W-:Y:S01]  /*174b0*/  ULDC.64 UR4, c[0x0][0x2d0] ;  /* 0x0000b40000047ab9 */ /* 0x000fe20000000a00 */
[C---:B------:R-:W-:Y:S02]  /*174c0*/  IMAD R0, R4.reuse, UR7, R0 ;  /* 0x0000000704007c24 */ /* 0x040fe4000f8e0200 */
[----:B------:R-:W-:Y:S01]  /*174d0*/  IMAD.WIDE.U32 R2, R4, UR6, R2 ;  /* 0x0000000604027c25 */ /* 0x000fe2000f8e0002 */
[----:B------:R-:W-:-:S03]  /*174e0*/  ULDC.64 UR6, c[0x0][0x2c8] ;  /* 0x0000b20000067ab9 */ /* 0x000fc60000000a00 */
[----:B------:R-:W-:Y:S01]  /*174f0*/  IMAD.IADD R3, R3, 0x1, R0 ;  /* 0x0000000103037824 */ /* 0x000fe200078e0200 */
[C---:B--2---:R-:W-:Y:S01]  /*17500*/  LOP3.LUT R21, R20.reuse, 0x7f, RZ, 0xc0, !PT ;  /* 0x0000007f14157812 */ /* 0x044fe200078ec0ff */
[----:B------:R-:W-:-:S03]  /*17510*/  IMAD.SHL.U32 R20, R20, 0x40, RZ ;  /* 0x0000004014147824 */ /* 0x000fc600078e00ff */
[----:B------:R-:W-:-:S04]  /*17520*/  SHF.R.U32.HI R21, RZ, 0x1, R21 ;  /* 0x00000001ff157819 */ /* 0x000fc80000011615 */
[----:B------:R-:W-:Y:S02]  /*17530*/  LOP3.LUT R20, R21, 0x40, R20, 0xf8, !PT ;  /* 0x0000004015147812 */ /* 0x000fe400078ef814 */
[----:B------:R2:W5:Y:S03]  /*17540*/  LDL R21, [R1+0x3c] ;  /* 0x00003c0001157983 */ /* 0x0005660000100800 */
[----:B------:R-:W-:-:S04]  /*17550*/  IMAD R0, R25, 0xc0, R20 ;  /* 0x000000c019007824 */ /* 0x000fc800078e0214 */
[----:B0-----:R-:W-:-:S04]  /*17560*/  @P0 IMAD.HI.U32 R5, R0, R5, RZ ;  /* 0x0000000500050227 */ /* 0x001fc800078e00ff */
[----:B------:R-:W-:Y:S01]  /*17570*/  IMAD.MOV.U32 R4, RZ, RZ, R0 ;  /* 0x000000ffff047224 */ /* 0x000fe200078e0000 */
[----:B---3--:R-:W-:-:S04]  /*17580*/  @P0 SHF.R.U32.HI R4, RZ, R6, R5 ;  /* 0x00000006ff040219 */ /* 0x008fc80000011605 */
[--C-:B------:R-:W-:Y:S01]  /*17590*/  SHF.R.S32.HI R5, RZ, 0x1f, R4.reuse ;  /* 0x0000001fff057819 */ /* 0x100fe20000011404 */
[----:B------:R-:W-:-:S04]  /*175a0*/  IMAD.MOV R6, RZ, RZ, -R4 ;  /* 0x000000ffff067224 */ /* 0x000fc800078e0a04 */
[----:B------:R-:W-:Y:S02]  /*175b0*/  IMAD R5, R5, UR4, RZ ;  /* 0x0000000405057c24 */ /* 0x000fe4000f8e02ff */
[----:B------:R-:W-:Y:S02]  /*175c0*/  IMAD R6, R9, R6, R0 ;  /* 0x0000000609067224 */ /* 0x000fe400078e0200 */
[C---:B------:R-:W-:Y:S02]  /*175d0*/  IMAD R7, R4.reuse, UR5, R5 ;  /* 0x0000000504077c24 */ /* 0x040fe4000f8e0205 */
[----:B------:R-:W-:-:S04]  /*175e0*/  IMAD.WIDE.U32 R4, R4, UR4, R2 ;  /* 0x0000000404047c25 */ /* 0x000fc8000f8e0002 */
[----:B------:R-:W-:Y:S01]  /*175f0*/  IMAD.IADD R5, R5, 0x1, R7 ;  /* 0x0000000105057824 */ /* 0x000fe200078e0207 */
[----:B------:R-:W-:Y:S01]  /*17600*/  SHF.R.S32.HI R7, RZ, 0x1f, R6 ;  /* 0x0000001fff077819 */ /* 0x000fe20000011406 */
[----:B------:R-:W-:-:S04]  /*17610*/  IMAD.WIDE.U32 R4, R6, UR6, R4 ;  /* 0x0000000606047c25 */ /* 0x000fc8000f8e0004 */
[----:B------:R-:W-:-:S04]  /*17620*/  IMAD R7, R7, UR6, RZ ;  /* 0x0000000607077c24 */ /* 0x000fc8000f8e02ff */
[----:B------:R-:W-:Y:S01]  /*17630*/  IMAD R7, R6, UR7, R7 ;  /* 0x0000000706077c24 */ /* 0x000fe2000f8e0207 */
[----:B------:R-:W-:-:S04]  /*17640*/  IADD3 R6, P1, R4, UR8, RZ ;  /* 0x0000000804067c10 */ /* 0x000fc8000ff3e0ff */
[----:B------:R-:W-:Y:S02]  /*17650*/  IADD3.X R4, R5, UR9, R7, P1, !PT ;  /* 0x0000000905047c10 */ /* 0x000fe40008ffe407 */
[----:B------:R-:W0:Y:S01]  /*17660*/  @P0 LDC R7, c[0x0][0x44c] ;  /* 0x00011300ff070b82 */ /* 0x000e220000000800 */
[----:B------:R-:W-:-:S04]  /*17670*/  VIADD R0, R0, 0x80 ;  /* 0x0000008000007836 */ /* 0x000fc80000000000 */
[----:B------:R-:W-:Y:S02]  /*17680*/  IMAD.MOV.U32 R5, RZ, RZ, R0 ;  /* 0x000000ffff057224 */ /* 0x000fe400078e0000 */
[----:B0-----:R-:W-:-:S05]  /*17690*/  @P0 IMAD.HI.U32 R7, R0, R7, RZ ;  /* 0x0000000700070227 */ /* 0x001fca00078e00ff */
[----:B-1----:R-:W-:Y:S02]  /*176a0*/  @P0 SHF.R.U32.HI R5, RZ, R8, R7 ;  /* 0x00000008ff050219 */ /* 0x002fe40000011607 */
[----:B------:R2:W5:Y:S01]  /*176b0*/  LDL R8, [R1+0x1c] ;  /* 0x00001c0001087983 */ /* 0x0005620000100800 */
[----:B------:R-:W0:Y:S01]  /*176c0*/  S2R R11, SR_TID.X ;  /* 0x00000000000b7919 */ /* 0x000e220000002100 */
[----:B------:R-:W1:Y:S01]  /*176d0*/  S2R R20, SR_TID.X ;  /* 0x0000000000147919 */ /* 0x000e620000002100 */
[----:B------:R-:W-:-:S04]  /*176e0*/  IMAD.MOV R7, RZ, RZ, -R5 ;  /* 0x000000ffff077224 */ /* 0x000fc800078e0a05 */
[----:B------:R-:W-:Y:S01]  /*176f0*/  IMAD R0, R9, R7, R0 ;  /* 0x0000000709007224 */ /* 0x000fe200078e0200 */
[----:B------:R-:W-:Y:S01]  /*17700*/  SHF.R.S32.HI R7, RZ, 0x1f, R5 ;  /* 0x0000001fff077819 */ /* 0x000fe20000011405 */
[----:B------:R-:W-:-:S04]  /*17710*/  IMAD.WIDE.U32 R2, R5, UR4, R2 ;  /* 0x0000000405027c25 */ /* 0x000fc8000f8e0002 */
[----:B------:R-:W-:Y:S01]  /*17720*/  IMAD R7, R7, UR4, RZ ;  /* 0x0000000407077c24 */ /* 0x000fe2000f8e02ff */
[----:B------:R-:W-:-:S03]  /*17730*/  ULDC UR4, c[0x0][0x2b8] ;  /* 0x0000ae0000047ab9 */ /* 0x000fc60000000800 */
[----:B------:R-:W-:Y:S01]  /*17740*/  IMAD R7, R5, UR5, R7 ;  /* 0x0000000505077c24 */ /* 0x000fe2000f8e0207 */
[----:B------:R-:W-:-:S03]  /*17750*/  SHF.R.S32.HI R5, RZ, 0x1f, R0 ;  /* 0x0000001fff057819 */ /* 0x000fc60000011400 */
[----:B------:R-:W-:Y:S02]  /*17760*/  IMAD.IADD R3, R3, 0x1, R7 ;  /* 0x0000000103037824 */ /* 0x000fe400078e0207 */
[----:B0-----:R-:W-:Y:S02]  /*17770*/  IMAD.SHL.U32 R11, R11, 0x10, RZ ;  /* 0x000000100b0b7824 */ /* 0x001fe400078e00ff */
[----:B-1----:R-:W-:-:S03]  /*17780*/  IMAD.SHL.U32 R10, R20, 0x10, RZ ;  /* 0x00000010140a7824 */ /* 0x002fc600078e00ff */
[----:B------:R-:W-:Y:S01]  /*17790*/  LOP3.LUT R11, R11, 0x10, RZ, 0xc0, !PT ;  /* 0x000000100b0b7812 */ /* 0x000fe200078ec0ff */
[----:B------:R-:W-:Y:S02]  /*177a0*/  IMAD R5, R5, UR6, RZ ;  /* 0x0000000605057c24 */ /* 0x000fe4000f8e02ff */
[----:B------:R-:W-:Y:S01]  /*177b0*/  IMAD.WIDE.U32 R2, R0, UR6, R2 ;  /* 0x0000000600027c25 */ /* 0x000fe2000f8e0002 */
[C---:B------:R-:W-:Y:S02]  /*177c0*/  LOP3.LUT R12, R11.reuse, 0x20, RZ, 0xfc, !PT ;  /* 0x000000200b0c7812 */ /* 0x040fe400078efcff */
[----:B------:R-:W-:Y:S02]  /*177d0*/  LOP3.LUT R10, R10, 0x10, RZ, 0xc0, !PT ;  /* 0x000000100a0a7812 */ /* 0x000fe400078ec0ff */
[----:B------:R-:W-:Y:S01]  /*177e0*/  LOP3.LUT R11, R11, 0x40, RZ, 0xfc, !PT ;  /* 0x000000400b0b7812 */ /* 0x000fe200078efcff */
[----:B------:R-:W-:Y:S01]  /*177f0*/  IMAD R5, R0, UR7, R5 ;  /* 0x0000000700057c24 */ /* 0x000fe2000f8e0205 */
[----:B------:R-:W-:-:S02]  /*17800*/  IADD3 R7, P3, R2, UR8, RZ ;  /* 0x0000000802077c10 */ /* 0x000fc4000ff7e0ff */
[----:B------:R-:W-:Y:S02]  /*17810*/  ISETP.GE.AND P2, PT, R10, UR4, PT ;  /* 0x000000040a007c0c */ /* 0x000fe4000bf46270 */
[----:B------:R-:W-:Y:S02]  /*17820*/  ISETP.GE.AND P1, PT, R12, UR4, PT ;  /* 0x000000040c007c0c */ /* 0x000fe4000bf26270 */
[----:B------:R-:W-:Y:S01]  /*17830*/  ISETP.GE.AND P0, PT, R11, UR4, PT ;  /* 0x000000040b007c0c */ /* 0x000fe2000bf06270 */
[----:B------:R-:W-:Y:S01]  /*17840*/  UMOV UR4, 0xffffffff ;  /* 0xffffffff00047882 */ /* 0x000fe20000000000 */
[----:B------:R-:W-:Y:S02]  /*17850*/  LOP3.LUT R20, R20, 0x7f, RZ, 0xc0, !PT ;  /* 0x0000007f14147812 */ /* 0x000fe400078ec0ff */
[----:B------:R-:W-:Y:S02]  /*17860*/  IADD3.X R5, R3, UR9, R5, P3, !PT ;  /* 0x0000000903057c10 */ /* 0x000fe40009ffe405 */
[----:B------:R-:W-:Y:S01]  /*17870*/  SHF.R.U32.HI R20, RZ, 0x1, R20 ;  /* 0x00000001ff147819 */ /* 0x000fe20000011614 */
[----:B--2---:R-:W-:Y:S06]  /*17880*/  BRA.DIV UR4, `(.L_x_514) ;  /* 0x0000003604847947 */ /* 0x004fec000b800000 */
[----:B------:R-:W0:Y:S01]  /*17890*/  SHFL.IDX PT, R3, R6, RZ, 0x1e1f ;  /* 0x001e1fff06037589 */ /* 0x000e2200000e0000 */
[----:B-----5:R-:W-:Y:S02]  /*178a0*/  IMAD R0, R21, R9, RZ ;  /* 0x0000000915007224 */ /* 0x020fe400078e02ff */
[----:B------:R-:W-:Y:S01]  /*178b0*/  IMAD R25, R25, 0xc0, R20 ;  /* 0x000000c019197824 */ /* 0x000fe200078e0214 */
[----:B------:R-:W1:Y:S04]  /*178c0*/  SHFL.IDX PT, R2, R4, RZ, 0x1e1f ;  /* 0x001e1fff04027589 */ /* 0x000e6800000e0000 */
[----:B------:R-:W-:Y:S01]  /*178d0*/  ISETP.GE.AND P4, PT, R25, R0, PT ;  /* 0x000000001900720c */ /* 0x000fe20003f86270 */
[----:B------:R-:W2:Y:S04]  /*178e0*/  SHFL.IDX PT, R6, R6, 0x1, 0x1e1f ;  /* 0x003e1f0006067f89 */ /* 0x000ea800000e0000 */
[----:B------:R-:W3:Y:S08]  /*178f0*/  SHFL.IDX PT, R4, R4, 0x1, 0x1e1f ;  /* 0x003e1f0004047f89 */ /* 0x000ef000000e0000 */
[----:B0-----:R-:W-:-:S05]  /*17900*/  @!P4 IADD3 R3, P3, R10, R3, RZ ;  /* 0x000000030a03c210 */ /* 0x001fca0007f7e0ff */
[----:B-1----:R-:W-:-:S05]  /*17910*/  @!P4 IMAD.X R2, RZ, RZ, R2, P3 ;  /* 0x000000ffff02c224 */ /* 0x002fca00018e0602 */
[----:B------:R-:W-:-:S04]  /*17920*/  @!P4 LOP3.LUT R3, R3, R2, RZ, 0x3c, !PT ;  /* 0x000000020303c212 */ /* 0x000fc800078e3cff */
[----:B------:R-:W-:-:S04]  /*17930*/  @!P4 LOP3.LUT R2, R3, R2, RZ, 0x3c, !PT ;  /* 0x000000020302c212 */ /* 0x000fc800078e3cff */
[----:B------:R-:W-:-:S05]  /*17940*/  @!P4 LOP3.LUT R3, R3, R2, RZ, 0x3c, !PT ;  /* 0x000000020303c212 */ /* 0x000fca00078e3cff */
[----:B------:R-:W-:Y:S04]  /*17950*/  @!P4 LDGSTS.E.BYPASS.LTC128B.128 [R8+0xf000], desc[UR40][R2.64], !P2 ;  /* 0x0f0000000208cfae */ /* 0x000fe8000d101d68 */
[----:B------:R-:W-:Y:S04]  /*17960*/  @!P4 LDGSTS.E.BYPASS.LTC128B.128 [R8+0x10800], desc[UR40][R2.64+0x20], !P1 ;  /* 0x108000200208cfae */ /* 0x000fe8000c901d68 */
[----:B------:R0:W-:Y:S02]  /*17970*/  @!P4 LDGSTS.E.BYPASS.LTC128B.128 [R8+0x12000], desc[UR40][R2.64+0x40], !P0 ;  /* 0x120000400208cfae */ /* 0x0001e4000c101d68 */
[----:B0-----:R-:W-:-:S05]  /*17980*/  VIADD R2, R25, 0x40 ;  /* 0x0000004019027836 */ /* 0x001fca0000000000 */
[----:B------:R-:W-:-:S13]  /*17990*/  ISETP.GE.AND P4, PT, R2, R0, PT ;  /* 0x000000000200720c */ /* 0x000fda0003f86270 */
[----:B--2---:R-:W-:-:S05]  /*179a0*/  @!P4 IADD3 R2, P3, R10, R6, RZ ;  /* 0x000000060a02c210 */ /* 0x004fca0007f7e0ff */
[----:B---3--:R-:W-:-:S05]  /*179b0*/  @!P4 IMAD.X R3, RZ, RZ, R4, P3 ;  /* 0x000000ffff03c224 */ /* 0x008fca00018e0604 */
[----:B------:R-:W-:Y:S04]  /*179c0*/  @!P4 LDGSTS.E.BYPASS.LTC128B.128 [R8+0xf800], desc[UR40][R2.64], !P2 ;  /* 0x0f8000000208cfae */ /* 0x000fe8000d101d68 */
[----:B------:R-:W-:Y:S04]  /*179d0*/  @!P4 LDGSTS.E.BYPASS.LTC128B.128 [R8+0x11000], desc[UR40][R2.64+0x20], !P1 ;  /* 0x110000200208cfae */ /* 0x000fe8000c901d68 */
[----:B------:R0:W-:Y:S04]  /*179e0*/  @!P4 LDGSTS.E.BYPASS.LTC128B.128 [R8+0x12800], desc[UR40][R2.64+0x40], !P0 ;  /* 0x128000400208cfae */ /* 0x0001e8000c101d68 */
[----:B0-----:R0:W1:Y:S04]  /*179f0*/  SHFL.IDX PT, R3, R5, RZ, 0x1e1f ;  /* 0x001e1fff05037589 */ /* 0x00106800000e0000 */
[----:B------:R0:W2:Y:S02]  /*17a00*/  SHFL.IDX PT, R2, R7, RZ, 0x1e1f ;  /* 0x001e1fff07027589 */ /* 0x0000a400000e0000 */
.L_x_621:
[----:B------:R-:W-:Y:S01]  /*17a10*/  VIADD R25, R25, 0x80 ;  /* 0x0000008019197836 */ /* 0x000fe20000000000 */
[----:B------:R-:W-:Y:S04]  /*17a20*/  BSSY B0, `(.L_x_515) ;  /* 0x000000b000007945 */ /* 0x000fe80003800000 */
[----:B------:R-:W-:-:S13]  /*17a30*/  ISETP.GE.AND P3, PT, R25, R0, PT ;  /* 0x000000001900720c */ /* 0x000fda0003f66270 */
[----:B------:R-:W-:Y:S05]  /*17a40*/  @P3 BRA `(.L_x_516) ;  /* 0x0000000000203947 */ /* 0x000fea0003800000 */
[----:B--2---:R-:W-:-:S05]  /*17a50*/  IADD3 R2, P3, R10, R2, RZ ;  /* 0x000000020a027210 */ /* 0x004fca0007f7e0ff */
[----:B-1----:R-:W-:-:S05]  /*17a60*/  IMAD.X R3, RZ, RZ, R3, P3 ;  /* 0x000000ffff037224 */ /* 0x002fca00018e0603 */
[----:B------:R-:W-:Y:S01]  /*17a70*/  @!PT LDS RZ, [RZ] ;  /* 0x00000000fffff984 */ /* 0x000fe20000000800 */
[----:B------:R-:W-:Y:S01]  /*17a80*/  @!PT LDS RZ, [RZ] ;  /* 0x00000000fffff984 */ /* 0x000fe20000000800 */
[----:B------:R-:W-:Y:S01]  /*17a90*/  @!PT LDS RZ, [RZ] ;  /* 0x00000000fffff984 */ /* 0x000fe20000000800 */
[----:B------:R3:W-:Y:S04]  /*17aa0*/  LDGSTS.E.BYPASS.LTC128B.128 [R8+0x10000], desc[UR40][R2.64], !P2 ;  /* 0x1000000002087fae */ /* 0x0007e8000d101d68 */
[----:B------:R3:W-:Y:S04]  /*17ab0*/  LDGSTS.E.BYPASS.LTC128B.128 [R8+0x11800], desc[UR40][R2.64+0x20], !P1 ;  /* 0x1180002002087fae */ /* 0x0007e8000c901d68 */
[----:B------:R3:W-:Y:S02]  /*17ac0*/  LDGSTS.E.BYPASS.LTC128B.128 [R8+0x13000], desc[UR40][R2.64+0x40], !P0 ;  /* 0x1300004002087fae */ /* 0x0007e4000c101d68 */
.L_x_516:
[----:B------:R-:W-:Y:S05]  /*17ad0*/  BSYNC B0 ;  /* 0x0000000000007941 */ /* 0x000fea0003800000 */
.L_x_515:
[----:B------:R-:W-:Y:S01]  /*17ae0*/  NOP ;  /* 0x0000000000007918 */ /* 0x000fe20000000000 */
[----:B------:R-:W-:-:S13]  /*17af0*/  PLOP3.LUT P0, PT, PT, PT, PT, 0x80, 0x0 ;  /* 0x000000000000781c */ /* 0x000fda0003f0f070 */
.L_x_517:
[----:B------:R-:W-:Y:S02]  /*17b00*/  PLOP3.LUT P1, PT, P1, P0, PT, 0xa2, 0x0 ;  /* 0x000000000000781c */ /* 0x000fe40000f21472 */
[----:B------:R-:W-:-:S08]  /*17b10*/  @P0 R2UR P1, UR4, R18 ;  /* 0x00000000120402ca */ /* 0x000fd00000020000 */
[----:B------:R-:W-:-:S05]  /*17b20*/  @P0 PLOP3.LUT P0, PT, P1, PT, PT, 0x80, 0x0 ;  /* 0x000000000000081c */ /* 0x000fca0000f0f070 */
[----:B------:R-:W-:Y:S01]  /*17b30*/  @!P1 SYNCS.ARRIVE.TRANS64.RED.A0T1 RZ, [UR4+0x19c00], RZ ;  /* 0x019c00ffffff99a7 */ /* 0x000fe20008200404 */
[----:B------:R-:W-:Y:S07]  /*17b40*/  @!P1 ARRIVES.LDGSTSBAR.64.TRANSCNT [UR4+0x19c00] ;  /* 0x019c0000ff0099b0 */ /* 0x000fee0008000a84 */
[----:B------:R-:W-:Y:S05]  /*17b50*/  @P0 BRA.U.ANY `(.L_x_517) ;  /* 0xfffffffd00e80947 */ /* 0x000fea000393ffff */
[----:B--23--:R-:W2:Y:S02]  /*17b60*/  LDL.LU R2, [R1+0x44] ;  /* 0x0000440001027983 */ /* 0x00cea40000300800 */
[----:B--2---:R-:W-:-:S05]  /*17b70*/  VIADD R2, R2, 0x1 ;  /* 0x0000000102027836 */ /* 0x004fca0000000000 */
[----:B------:R2:W-:Y:S01]  /*17b80*/  STL [R1+0x44], R2 ;  /* 0x0000440201007387 */ /* 0x0005e20000100800 */
[----:B------:R-:W-:-:S04]  /*17b90*/  LEA.HI R0, R2, R2, RZ, 0x1 ;  /* 0x0000000202007211 */ /* 0x000fc800078f08ff */
[----:B------:R-:W-:-:S05]  /*17ba0*/  LOP3.LUT R0, R0, 0xfffffffe, RZ, 0xc0, !PT ;  /* 0xfffffffe00007812 */ /* 0x000fca00078ec0ff */
[----:B------:R-:W-:-:S05]  /*17bb0*/  IMAD.IADD R0, R2, 0x1, -R0 ;  /* 0x0000000102007824 */ /* 0x000fca00078e0a00 */
[----:B------:R-:W-:Y:S01]  /*17bc0*/  SHF.L.U32 R0, R0, 0x1f, RZ ;  /* 0x0000001f00007819 */ /* 0x000fe200000006ff */
[----:B------:R-:W-:Y:S01]  /*17bd0*/  NOP ;  /* 0x0000000000007918 */ /* 0x000fe20000000000 */
[----:B------:R2:W-:Y:S01]  /*17be0*/  SYNCS.ARRIVE.TRANS64.A1T0 RZ, [R18+URZ+0x19c00], RZ ;  /* 0x019c00ff12ff79a7 */ /* 0x0005e2000810003f */
[----:B------:R-:W-:Y:S01]  /*17bf0*/  BSSY B0, `(.L_x_518) ;  /* 0x0000003000007945 */ /* 0x000fe20003800000 */
[----:B------:R-:W3:Y:S03]  /*17c00*/  SYNCS.PHASECHK.TRANS64.TRYWAIT P0, [R18+URZ+0x19c20], R0 ;  /* 0x019c2000120075a7 */ /* 0x000ee6000800017f */
[----:B--23--:R-:W-:Y:S05]  /*17c10*/  @!P0 BRA `(.L_x_519) ;  /* 0x0000003400908947 */ /* 0x00cfea0003800000 */
.L_x_622:
[----:B------:R-:W-:Y:S05]  /*17c20*/  BSYNC B0 ;  /* 0x0000000000007941 */ /* 0x000fea0003800000 */
.L_x_518:
[----:B------:R-:W3:Y:S02]  /*17c30*/  LDL.LU R2, [R1+0x24] ;  /* 0x0000240001027983 */ /* 0x000ee40000300800 */
[----:B---3--:R-:W-:-:S05]  /*17c40*/  VIADD R2, R2, 0xfffffffe ;  /* 0xfffffffe02027836 */ /* 0x008fca0000000000 */
[----:B------:R-:W-:-:S13]  /*17c50*/  ISETP.GE.AND P0, PT, R2, R29, PT ;  /* 0x0000001d0200720c */ /* 0x000fda0003f06270 */
[----:B------:R-:W-:Y:S05]  /*17c60*/  @!P0 BRA `(.L_x_520) ;  /* 0x0000001000088947 */ /* 0x000fea0003800000 */
[----:B--2---:R-:W-:Y:S02]  /*17c70*/  IMAD.MOV.U32 R0, RZ, RZ, R19 ;  /* 0x000000ffff007224 */ /* 0x004fe400078e0013 */
[----:B------:R-:W-:-:S07]  /*17c80*/  IMAD.MOV.U32 R8, RZ, RZ, R23 ;  /* 0x000000ffff087224 */ /* 0x000fce00078e0017 */
.L_x_544:
[----:B-1----:R-:W2:Y:S01]  /*17c90*/  LDL R3, [R1+0x14] ;  /* 0x0000140001037983 */ /* 0x002ea20000100800 */
        /* <DEDUP_REMOVED lines=14> */
[----:B0-----:R-:W2:Y:S01]  /*17d80*/  LDL R7, [R1] ;  /* 0x0000000001077983 */ /* 0x001ea20000100800 */
[----:B------:R-:W0:Y:S01]  /*17d90*/  LDC R3, c[0x0][0x43c] ;  /* 0x00010f00ff037b82 */ /* 0x000e220000000800 */
[----:B------:R-:W-:Y:S01]  /*17da0*/  ULDC.64 UR6, c[0x0][0x428] ;  /* 0x00010a0000067ab9 */ /* 0x000fe20000000a00 */
[----:B0-----:R-:W-:-:S13]  /*17db0*/  ISETP.NE.AND P0, PT, R3, 0x1, PT ;  /* 0x000000010300780c */ /* 0x001fda0003f05270 */
[----:B------:R-:W0:Y:S02]  /*17dc0*/  @P0 LDC.64 R4, c[0x0][0x440] ;  /* 0x00011000ff040b82 */ /* 0x000e240000000a00 */
[----:B0-----:R-:W-:-:S04]  /*17dd0*/  @P0 IMAD.HI.U32 R6, R2, R4, RZ ;  /* 0x0000000402060227 */ /* 0x001fc800078e00ff */
[----:B------:R-:W-:Y:S01]  /*17de0*/  IMAD.MOV.U32 R4, RZ, RZ, R2 ;  /* 0x000000ffff047224 */ /* 0x000fe200078e0002 */
[----:B------:R-:W-:-:S05]  /*17df0*/  @P0 SHF.R.U32.HI R4, RZ, R5, R6 ;  /* 0x00000005ff040219 */ /* 0x000fca0000011606 */
[----:B------:R-:W-:-:S04]  /*17e00*/  IMAD.MOV R5, RZ, RZ, -R4 ;  /* 0x000000ffff057224 */ /* 0x000fc800078e0a04 */
[----:B------:R-:W-:Y:S01]  /*17e10*/  IMAD R3, R3, R5, R2 ;  /* 0x0000000503037224 */ /* 0x000fe200078e0202 */
[----:B------:R-:W-:-:S03]  /*17e20*/  SHF.R.S32.HI R5, RZ, 0x1f, R4 ;  /* 0x0000001fff057819 */ /* 0x000fc60000011404 */
[----:B------:R-:W-:-:S04]  /*17e30*/  IMAD.WIDE.U32 R4, R26, UR6, R4 ;  /* 0x000000061a047c25 */ /* 0x000fc8000f8e0004 */
[----:B--2---:R-:W-:-:S04]  /*17e40*/  IMAD R6, R7, UR6, RZ ;  /* 0x0000000607067c24 */ /* 0x004fc8000f8e02ff */
[----:B------:R-:W-:-:S04]  /*17e50*/  IMAD R6, R26, UR7, R6 ;  /* 0x000000071a067c24 */ /* 0x000fc8000f8e0206 */
[----:B------:R-:W-:Y:S01]  /*17e60*/  IMAD.IADD R5, R6, 0x1, R5 ;  /* 0x0000000106057824 */ /* 0x000fe200078e0205 */
[----:B------:R-:W-:-:S04]  /*17e70*/  LEA R6, P0, R4, UR4, 0x2 ;  /* 0x0000000404067c11 */ /* 0x000fc8000f8010ff */
[----:B------:R-:W-:-:S05]  /*17e80*/  LEA.HI.X R7, R4, UR5, R5, 0x2, P0 ;  /* 0x0000000504077c11 */ /* 0x000fca00080f1405 */
[----:B------:R1:W5:Y:S04]  /*17e90*/  LDG.E R17, desc[UR40][R6.64] ;  /* 0x0000002806117981 */ /* 0x000368000c1e1900 */
.L_x_523:
[----:B-1----:R-:W-:Y:S01]  /*17ea0*/  IMAD R6, R19, 0x8, R18 ;  /* 0x0000000813067824 */ /* 0x002fe200078e0212 */
[----:B0-----:R-:W-:Y:S01]  /*17eb0*/  SHF.L.U32 R5, R23, 0x1f, RZ ;  /* 0x0000001f17057819 */ /* 0x001fe200000006ff */
[----:B------:R-:W0:Y:S01]  /*17ec0*/  S2R R4, SR_TID.X ;  /* 0x0000000000047919 */ /* 0x000e220000002100 */
[----:B------:R-:W-:Y:S02]  /*17ed0*/  BSSY B1, `(.L_x_524) ;  /* 0x0000005000017945 */ /* 0x000fe40003800000 */
[----:B------:R-:W1:Y:S01]  /*17ee0*/  SYNCS.PHASECHK.TRANS64.TRYWAIT P0, [R6+URZ+0x19c80], R5 ;  /* 0x019c8005060075a7 */ /* 0x000e62000800017f */
[----:B0-----:R-:W-:-:S04]  /*17ef0*/  LOP3.LUT R4, R4, 0x7f, RZ, 0xc0, !PT ;  /* 0x0000007f04047812 */ /* 0x001fc800078ec0ff */
[----:B------:R-:W-:Y:S01]  /*17f00*/  ISETP.NE.AND P1, PT, R4, RZ, PT ;  /* 0x000000ff0400720c */ /* 0x000fe20003f25270 */
[----:B-1----:R-:W-:-:S12]  /*17f10*/  @!P0 BRA `(.L_x_525) ;  /* 0x0000003000e48947 */ /* 0x002fd80003800000 */
.L_x_623:
[----:B------:R-:W-:Y:S05]  /*17f20*/  BSYNC B1 ;  /* 0x0000000000017941 */ /* 0x000fea0003800000 */
.L_x_524:
        /* <DEDUP_REMOVED lines=9> */
.L_x_527:
[----:B------:R-:W-:Y:S05]  /*17fc0*/  BSYNC B1 ;  /* 0x0000000000017941 */ /* 0x000fea0003800000 */
.L_x_526:
[----:B------:R-:W2:Y:S01]  /*17fd0*/  LDL R7, [R1+0x4] ;  /* 0x0000040001077983 */ /* 0x000ea20000100800 */
[----:B------:R-:W-:Y:S01]  /*17fe0*/  IMAD.MOV.U32 R14, RZ, RZ, RZ ;  /* 0x000000ffff0e7224 */ /* 0x000fe200078e00ff */
[----:B------:R-:W-:Y:S01]  /*17ff0*/  UIADD3 UR4, UP0, UR38, 0x470, URZ ;  /* 0x0000047026047890 */ /* 0x000fe2000ff1e03f */
[----:B------:R-:W-:Y:S01]  /*18000*/  IMAD R4, R19, 0x3000, R18 ;  /* 0x0000300013047824 */ /* 0x000fe200078e0212 */
[----:B------:R-:W-:Y:S01]  /*18010*/  PLOP3.LUT P0, PT, PT, PT, PT, 0x80, 0x0 ;  /* 0x000000000000781c */ /* 0x000fe20003f0f070 */
[----:B------:R-:W-:Y:S01]  /*18020*/  UMOV UR6, 0x0 ;  /* 0x0000000000067882 */ /* 0x000fe20000000000 */
[----:B------:R-:W-:Y:S01]  /*18030*/  R2UR UR10, R14 ;  /* 0x000000000e0a72ca */ /* 0x000fe200000e0000 */
[----:B------:R-:W-:Y:S01]  /*18040*/  VIADD R9, R4, 0x9000 ;  /* 0x0000900004097836 */ /* 0x000fe20000000000 */
[----:B------:R-:W-:Y:S01]  /*18050*/  UIADD3.X UR5, URZ, UR39, URZ, UP0, !UPT ;  /* 0x000000273f057290 */ /* 0x000fe200087fe43f */
[----:B------:R-:W-:Y:S01]  /*18060*/  UMOV UR7, 0x14f00000 ;  /* 0x14f0000000077882 */ /* 0x000fe20000000000 */
[----:B--2---:R-:W-:-:S02]  /*18070*/  IMAD R7, R3, 0x80, R7 ;  /* 0x0000008003077824 */ /* 0x004fc400078e0207 */
[----:B------:R-:W-:-:S09]  /*18080*/  VIADD R3, R6, 0x19c70 ;  /* 0x00019c7006037836 */ /* 0x000fd20000000000 */
.L_x_528:
[----:B------:R-:W-:-:S13]  /*18090*/  @P0 ELECT P2, URZ, PT ;  /* 0x00000000003f082f */ /* 0x000fda0003840000 */
[----:B-----5:R-:W-:Y:S02]  /*180a0*/  @P2 R2UR UR13, R17 ;  /* 0x00000000110d22ca */ /* 0x020fe400000e0000 */
[----:B------:R-:W-:Y:S02]  /*180b0*/  @P2 R2UR UR12, R16 ;  /* 0x00000000100c22ca */ /* 0x000fe400000e0000 */
[----:B------:R-:W-:Y:S02]  /*180c0*/  @P2 R2UR UR11, R7 ;  /* 0x00000000070b22ca */ /* 0x000fe400000e0000 */
[----:B------:R-:W-:Y:S02]  /*180d0*/  @P2 R2UR UR9, R3 ;  /* 0x00000000030922ca */ /* 0x000fe400000e0000 */
[----:B------:R-:W-:Y:S02]  /*180e0*/  @P2 R2UR UR8, R9 ;  /* 0x00000000090822ca */ /* 0x000fe400000e0000 */
[----:B------:R-:W-:-:S02]  /*180f0*/  @P2 PLOP3.LUT P0, PT, P2, PT, PT, 0x8, 0x0 ;  /* 0x000000000000281c */ /* 0x000fc4000170e170 */
        /* <DEDUP_REMOVED lines=9> */
.L_x_529:
        /* <DEDUP_REMOVED lines=16> */
.L_x_530:
        /* <DEDUP_REMOVED lines=10> */
[----:B------:R-:W1:Y:S01]  /*18330*/  SYNCS.PHASECHK.TRANS64.TRYWAIT P0, [R6+URZ+0x19c40], R5 ;  /* 0x019c4005060075a7 */ /* 0x000e62000800017f */
[----:B------:R-:W-:Y:S04]  /*18340*/  BSSY B1, `(.L_x_531) ;  /* 0x0000002000017945 */ /* 0x000fe80003800000 */
[----:B-1----:R-:W-:Y:S05]  /*18350*/  @!P0 BRA `(.L_x_532) ;  /* 0x0000002c00e88947 */ /* 0x002fea0003800000 */
.L_x_624:
[----:B------:R-:W-:Y:S05]  /*18360*/  BSYNC B1 ;  /* 0x0000000000017941 */ /* 0x000fea0003800000 */
.L_x_531:
[----:B------:R-:W-:Y:S01]  /*18370*/  BSSY B1, `(.L_x_533) ;  /* 0x000000b000017945 */ /* 0x000fe20003800000 */
[----:B------:R-:W-:Y:S02]  /*18380*/  IMAD.MOV.U32 R10, RZ, RZ, 0x0 ;  /* 0x00000000ff0a7424 */ /* 0x000fe400078e00ff */
[----:B------:R-:W-:Y:S01]  /*18390*/  IMAD.MOV.U32 R11, RZ, RZ, 0x14f00000 ;  /* 0x14f00000ff0b7424 */ /* 0x000fe200078e00ff */
[----:B------:R-:W-:Y:S06]  /*183a0*/  @P1 BRA `(.L_x_534) ;  /* 0x00000000001c1947 */ /* 0x000fec0003800000 */
[----:B------:R-:W2:Y:S02]  /*183b0*/  S2R R3, SR_TID.X ;  /* 0x0000000000037919 */ /* 0x000ea40000002100 */
[----:B--2---:R-:W-:Y:S01]  /*183c0*/  LOP3.LUT R9, R3, 0x1f, RZ, 0xc0, !PT ;  /* 0x0000001f03097812 */ /* 0x004fe200078ec0ff */
[----:B------:R-:W-:-:S03]  /*183d0*/  IMAD.MOV.U32 R3, RZ, RZ, 0x3000 ;  /* 0x00003000ff037424 */ /* 0x000fc600078e00ff */
[----:B------:R-:W-:Y:S01]  /*183e0*/  ISETP.NE.AND P0, PT, R9, RZ, PT ;  /* 0x000000ff0900720c */ /* 0x000fe20003f05270 */
[----:B------:R2:W-:-:S12]  /*183f0*/  SYNCS.ARRIVE.TRANS64 RZ, [R6+URZ+0x19c30], R3 ;  /* 0x019c300306ff79a7 */ /* 0x0005d8000800003f */
[----:B--2---:R-:W-:Y:S05]  /*18400*/  @!P0 BRA `(.L_x_534) ;  /* 0x0000000000048947 */ /* 0x004fea0003800000 */
[----:B------:R-:W-:Y:S01]  /*18410*/  BPT.TRAP 0x1 ;  /* 0x000000040000795c */ /* 0x000fe20000300000 */
.L_x_534:
[----:B------:R-:W-:Y:S05]  /*18420*/  BSYNC B1 ;  /* 0x0000000000017941 */ /* 0x000fea0003800000 */
.L_x_533:
[----:B------:R-:W-:Y:S01]  /*18430*/  R2UR UR10, R14 ;  /* 0x000000000e0a72ca */ /* 0x000fe200000e0000 */
[----:B------:R-:W-:Y:S01]  /*18440*/  UIADD3 UR4, UP0, UR38, 0x370, URZ ;  /* 0x0000037026047890 */ /* 0x000fe2000ff1e03f */
[----:B------:R-:W-:Y:S01]  /*18450*/  R2UR UR6, R10 ;  /* 0x000000000a0672ca */ /* 0x000fe200000e0000 */
[----:B01----:R-:W-:Y:S01]  /*18460*/  VIADD R6, R6, 0x19c30 ;  /* 0x00019c3006067836 */ /* 0x003fe20000000000 */
[----:B------:R-:W-:Y:S01]  /*18470*/  R2UR UR7, R11 ;  /* 0x000000000b0772ca */ /* 0x000fe200000e0000 */
[----:B------:R-:W-:Y:S01]  /*18480*/  VIADD R3, R4, 0x13800 ;  /* 0x0001380004037836 */ /* 0x000fe20000000000 */
[----:B------:R-:W-:Y:S01]  /*18490*/  PLOP3.LUT P0, PT, PT, PT, PT, 0x80, 0x0 ;  /* 0x000000000000781c */ /* 0x000fe20003f0f070 */
[----:B------:R-:W-:-:S12]  /*184a0*/  UIADD3.X UR5, URZ, UR39, URZ, UP0, !UPT ;  /* 0x000000273f057290 */ /* 0x000fd800087fe43f */
.L_x_535:
        /* <DEDUP_REMOVED lines=15> */
.L_x_536:
        /* <DEDUP_REMOVED lines=15> */
.L_x_537:
        /* <DEDUP_REMOVED lines=10> */
.L_x_522:
[----:B------:R-:W-:Y:S05]  /*18730*/  BSYNC B0 ;  /* 0x0000000000007941 */ /* 0x000fea0003800000 */
.L_x_521:
[----:B------:R-:W2:Y:S02]  /*18740*/  LDL R3, [R1+0x48] ;  /* 0x0000480001037983 */ /* 0x000ea40000100800 */
[----:B--2---:R-:W-:-:S13]  /*18750*/  ISETP.NE.AND P0, PT, R3, 0x3, PT ;  /* 0x000000030300780c */ /* 0x004fda0003f05270 */
[----:B------:R-:W-:Y:S05]  /*18760*/  @!P0 BRA `(.L_x_538) ;  /* 0x0000000000048947 */ /* 0x000fea0003800000 */
[----:B------:R-:W-:Y:S01]  /*18770*/  BPT.TRAP 0x1 ;  /* 0x000000040000795c */ /* 0x000fe20000300000 */
.L_x_538:
[----:B0-----:R-:W2:Y:S01]  /*18780*/  LDL R5, [R1+0x30] ;  /* 0x0000300001057983 */ /* 0x001ea20000100800 */
[----:B------:R-:W-:Y:S01]  /*18790*/  LOP3.LUT R4, R8, 0x1, RZ, 0x3c, !PT ;  /* 0x0000000108047812 */ /* 0x000fe200078e3cff */
[----:B------:R-:W-:Y:S01]  /*187a0*/  IMAD R3, R0, 0x8, R18 ;  /* 0x0000000800037824 */ /* 0x000fe200078e0212 */
[----:B------:R-:W-:Y:S02]  /*187b0*/  BSSY B0, `(.L_x_539) ;  /* 0x0000005000007945 */ /* 0x000fe40003800000 */
[----:B------:R-:W-:-:S04]  /*187c0*/  SHF.L.U32 R4, R4, 0x1f, RZ ;  /* 0x0000001f04047819 */ /* 0x000fc800000006ff */
[----:B------:R-:W0:Y:S01]  /*187d0*/  SYNCS.PHASECHK.TRANS64.TRYWAIT P0, [R3+URZ+0x19c70], R4 ;  /* 0x019c7004030075a7 */ /* 0x000e22000800017f */
[----:B--2---:R-:W-:Y:S01]  /*187e0*/  ISETP.NE.AND P1, PT, R5, 0x3, PT ;  /* 0x000000030500780c */ /* 0x004fe20003f25270 */
[----:B0-----:R-:W-:-:S12]  /*187f0*/  @!P0 BRA `(.L_x_540) ;  /* 0x0000002800d48947 */ /* 0x001fd80003800000 */
.L_x_625:
[----:B------:R-:W-:Y:S05]  /*18800*/  BSYNC B0 ;  /* 0x0000000000007941 */ /* 0x000fea0003800000 */
.L_x_539:
[----:B------:R-:W-:Y:S05]  /*18810*/  @!P1 BRA `(.L_x_541) ;  /* 0x0000000000049947 */ /* 0x000fea0003800000 */
[----:B------:R-:W-:Y:S01]  /*18820*/  BPT.TRAP 0x1 ;  /* 0x000000040000795c */ /* 0x000fe20000300000 */
.L_x_541:
[----:B0-----:R-:W-:Y:S01]  /*18830*/  SHF.L.U32 R4, R8, 0x1f, RZ ;  /* 0x0000001f08047819 */ /* 0x001fe200000006ff */
[----:B------:R-:W-:-:S03]  /*18840*/  IMAD R10, R0, 0x3000, RZ ;  /* 0x00003000000a7824 */ /* 0x000fc600078e02ff */
[----:B------:R-:W0:Y:S02]  /*18850*/  SYNCS.PHASECHK.TRANS64.TRYWAIT P0, [R3+URZ+0x19c60], R4 ;  /* 0x019c6004030075a7 */ /* 0x000e24000800017f */
[----:B0-----:R-:W-:Y:S05]  /*18860*/  @!P0 BRA `(.L_x_542) ;  /* 0x0000002800cc8947 */ /* 0x001fea0003800000 */
.L_x_626:
[----:B------:R-:W2:Y:S04]  /*18870*/  LDL R0, [R1+0x10] ;  /* 0x0000100001007983 */ /* 0x000ea80000100800 */
[----:B------:R-:W3:Y:S04]  /*18880*/  LDL R11, [R1+0x8] ;  /* 0x00000800010b7983 */ /* 0x000ee80000100800 */
[----:B------:R-:W4:Y:S01]  /*18890*/  LDL R13, [R1+0xc] ;  /* 0x00000c00010d7983 */ /* 0x000f220000100800 */
[----:B------:R-:W-:Y:S05]  /*188a0*/  WARPSYNC.ALL ;  /* 0x0000000000007948 */ /* 0x000fea0003800000 */
[----:B--2---:R-:W-:-:S02]  /*188b0*/  LOP3.LUT R0, R10, R0, RZ, 0xfc, !PT ;  /* 0x000000000a007212 */ /* 0x004fc400078efcff */
[----:B---3--:R-:W-:-:S03]  /*188c0*/  LOP3.LUT R12, R10, R11, RZ, 0xfc, !PT ;  /* 0x0000000b0a0c7212 */ /* 0x008fc600078efcff */
[C---:B------:R-:W-:Y:S02]  /*188d0*/  IMAD.IADD R0, R18.reuse, 0x1, R0 ;  /* 0x0000000112007824 */ /* 0x040fe400078e0200 */
[----:B------:R-:W-:-:S03]  /*188e0*/  IMAD.IADD R12, R18, 0x1, R12 ;  /* 0x00000001120c7824 */ /* 0x000fc600078e020c */
[----:B0-----:R-:W0:Y:S02]  /*188f0*/  LDSM.16.MT88.4 R4, [R0+0x9000] ;  /* 0x009000000004783b */ /* 0x001e240000004200 */
        /* <DEDUP_REMOVED lines=17> */
[----:B------:R-:W0:Y:S01]  /*18a10*/  LDSM.16.MT88.4 R4, [R0+0x9800] ;  /* 0x009800000004783b */ /* 0x000e220000004200 */
[----:B----4-:R-:W-:Y:S02]  /*18a20*/  IADD3 R12, R13, 0x3000, R12 ;  /* 0x000030000d0c7810 */ /* 0x010fe40007ffe00c */
[C-C-:B0-----:R-:W-:Y:S02]  /*18a30*/  PRMT R8, R4.reuse, 0x6420, R5.reuse ;  /* 0x0000642004087816 */ /* 0x141fe40000000005 */
        /* <DEDUP_REMOVED lines=24> */
.L_x_543:
[----:B------:R-:W2:Y:S01]  /*18bc0*/  S2R R0, SR_TID.X ;  /* 0x0000000000007919 */ /* 0x000ea20000002100 */
[----:B-1----:R1:W-:Y:S01]  /*18bd0*/  SYNCS.ARRIVE.TRANS64.A1T0 RZ, [R3+URZ+0x19c50], RZ ;  /* 0x019c50ff03ff79a7 */ /* 0x0023e2000810003f */
[----:B0-----:R-:W-:Y:S01]  /*18be0*/  IMAD.MOV.U32 R8, RZ, RZ, R23 ;  /* 0x000000ffff087224 */ /* 0x001fe200078e0017 */
[----:B--2---:R-:W-:Y:S01]  /*18bf0*/  LOP3.LUT R0, R0, 0x7f, RZ, 0xc0, !PT ;  /* 0x0000007f00007812 */ /* 0x004fe200078ec0ff */
[----:B------:R-:W-:Y:S03]  /*18c00*/  BAR.SYNC.DEFER_BLOCKING 0x2, 0x80 ;  /* 0x0082000000007b1d */ /* 0x000fe60000010000 */
[----:B------:R-:W-:Y:S01]  /*18c10*/  ISETP.NE.AND P0, PT, R0, RZ, PT ;  /* 0x000000ff0000720c */ /* 0x000fe20003f05270 */
[----:B------:R-:W-:-:S12]  /*18c20*/  IMAD.MOV.U32 R0, RZ, RZ, R19 ;  /* 0x000000ffff007224 */ /* 0x000fd800078e0013 */
[----:B-1----:R-:W-:-:S05]  /*18c30*/  @!P0 VIADD R3, R3, 0x19c80 ;  /* 0x00019c8003038836 */ /* 0x002fca0000000000 */
[----:B------:R-:W-:-:S04]  /*18c40*/  @!P0 PRMT R3, RZ, 0x654, R3 ;  /* 0x00000654ff038816 */ /* 0x000fc80000000003 */
[----:B------:R3:W-:Y:S01]  /*18c50*/  @!P0 SYNCS.ARRIVE.TRANS64.RED.A1T0 RZ, [R3+URZ], RZ ;  /* 0x000000ff03ff89a7 */ /* 0x0007e2000810043f */
[C---:B------:R-:W-:Y:S01]  /*18c60*/  ISETP.GT.AND P0, PT, R2.reuse, R29, PT ;  /* 0x0000001d0200720c */ /* 0x040fe20003f04270 */
[----:B------:R-:W-:-:S12]  /*18c70*/  VIADD R2, R2, 0xffffffff ;  /* 0xffffffff02027836 */ /* 0x000fd80000000000 */
[----:B---3--:R-:W-:Y:S05]  /*18c80*/  @P0 BRA `(.L_x_544) ;  /* 0xfffffff000000947 */ /* 0x008fea000383ffff */
.L_x_520:
[----:B-1----:R-:W1:Y:S02]  /*18c90*/  S2R R3, SR_TID.X ;  /* 0x0000000000037919 */ /* 0x002e640000002100 */
[----:B-1----:R-:W-:Y:S02]  /*18ca0*/  LOP3.LUT R4, R3, 0x7f, RZ, 0xc0, !PT ;  /* 0x0000007f03047812 */ /* 0x002fe400078ec0ff */
[----:B------:R-:W3:Y:S01]  /*18cb0*/  LDL R3, [R1+0x48] ;  /* 0x0000480001037983 */ /* 0x000ee20000100800 */
[----:B------:R-:W-:Y:S01]  /*18cc0*/  BSSY B0, `(.L_x_545) ;  /* 0x0000010000007945 */ /* 0x000fe20003800000 */
[----:B------:R-:W-:Y:S02]  /*18cd0*/  ISETP.NE.AND P0, PT, R4, RZ, PT ;  /* 0x000000ff0400720c */ /* 0x000fe40003f05270 */
[----:B---3--:R-:W-:-:S11]  /*18ce0*/  ISETP.NE.AND P2, PT, R3, 0x3, PT ;  /* 0x000000030300780c */ /* 0x008fd60003f45270 */
[----:B------:R-:W-:Y:S05]  /*18cf0*/  @P0 BRA `(.L_x_546) ;  /* 0x0000000000300947 */ /* 0x000fea0003800000 */
[----:B0-----:R-:W0:Y:S01]  /*18d00*/  S2R R5, SR_LANEID ;  /* 0x0000000000057919 */ /* 0x001e220000000000 */
[----:B------:R-:W-:Y:S01]  /*18d10*/  VOTEU.ANY UR4, UPT, PT ;  /* 0x0000000000047886 */ /* 0x000fe200038e0100 */
[----:B------:R-:W1:Y:S01]  /*18d20*/  LDC.64 R2, c[0x0][0xc60] ;  /* 0x00031800ff027b82 */ /* 0x000e620000000a00 */
[----:B--2---:R-:W0:Y:S02]  /*18d30*/  FLO.U32 R0, UR4 ;  /* 0x0000000400007d00 */ /* 0x004e2400080e0000 */
        /* <DEDUP_REMOVED lines=8> */
.L_x_546:
[----:B------:R-:W-:Y:S05]  /*18dc0*/  BSYNC B0 ;  /* 0x0000000000007941 */ /* 0x000fea0003800000 */
.L_x_545:
[----:B------:R-:W-:Y:S05]  /*18dd0*/  @!P2 BRA `(.L_x_547) ;  /* 0x000000000004a947 */ /* 0x000fea0003800000 */
[----:B------:R-:W-:Y:S01]  /*18de0*/  BPT.TRAP 0x1 ;  /* 0x000000040000795c */ /* 0x000fe20000300000 */
.L_x_547:
[----:B------:R-:W3:Y:S01]  /*18df0*/  LDL R2, [R1+0x30] ;  /* 0x0000300001027983 */ /* 0x000ee20000100800 */
[----:B--2---:R-:W-:Y:S01]  /*18e00*/  LOP3.LUT R0, R23, 0x1, RZ, 0x3c, !PT ;  /* 0x0000000117007812 */ /* 0x004fe200078e3cff */
[----:B------:R-:W-:Y:S01]  /*18e10*/  IMAD R3, R19, 0x8, R18 ;  /* 0x0000000813037824 */ /* 0x000fe200078e0212 */
[----:B------:R-:W-:Y:S02]  /*18e20*/  BSSY B0, `(.L_x_548) ;  /* 0x0000005000007945 */ /* 0x000fe40003800000 */
[----:B------:R-:W-:-:S04]  /*18e30*/  SHF.L.U32 R0, R0, 0x1f, RZ ;  /* 0x0000001f00007819 */ /* 0x000fc800000006ff */
[----:B------:R-:W1:Y:S01]  /*18e40*/  SYNCS.PHASECHK.TRANS64.TRYWAIT P1, [R3+URZ+0x19c70], R0 ;  /* 0x019c7000030075a7 */ /* 0x000e62000802017f */
[----:B---3--:R-:W-:Y:S01]  /*18e50*/  ISETP.NE.AND P2, PT, R2, 0x3, PT ;  /* 0x000000030200780c */ /* 0x008fe20003f45270 */
[----:B-1----:R-:W-:-:S12]  /*18e60*/  @!P1 BRA `(.L_x_549) ;  /* 0x0000002400609947 */ /* 0x002fd80003800000 */
.L_x_627:
[----:B------:R-:W-:Y:S05]  /*18e70*/  BSYNC B0 ;  /* 0x0000000000007941 */ /* 0x000fea0003800000 */
.L_x_548:
[----:B------:R-:W-:Y:S05]  /*18e80*/  @!P2 BRA `(.L_x_550) ;  /* 0x000000000004a947 */ /* 0x000fea0003800000 */
[----:B------:R-:W-:Y:S01]  /*18e90*/  BPT.TRAP 0x1 ;  /* 0x000000040000795c */ /* 0x000fe20000300000 */
.L_x_550:
[----:B-1----:R-:W-:-:S04]  /*18ea0*/  SHF.L.U32 R0, R23, 0x1f, RZ ;  /* 0x0000001f17007819 */ /* 0x002fc800000006ff */
[----:B------:R-:W1:Y:S02]  /*18eb0*/  SYNCS.PHASECHK.TRANS64.TRYWAIT P1, [R3+URZ+0x19c60], R0 ;  /* 0x019c6000030075a7 */ /* 0x000e64000802017f */
[----:B-1----:R-:W-:Y:S05]  /*18ec0*/  @!P1 BRA `(.L_x_551) ;  /* 0x00000024005c9947 */ /* 0x002fea0003800000 */
.L_x_628:
[----:B------:R-:W0:Y:S04]  /*18ed0*/  LDL R4, [R1+0x10] ;  /* 0x0000100001047983 */ /* 0x000e280000100800 */
[----:B------:R-:W2:Y:S04]  /*18ee0*/  LDL R10, [R1+0x8] ;  /* 0x00000800010a7983 */ /* 0x000ea80000100800 */
[----:B------:R-:W3:Y:S01]  /*18ef0*/  LDL R12, [R1+0xc] ;  /* 0x00000c00010c7983 */ /* 0x000ee20000100800 */
[----:B------:R-:W-:Y:S01]  /*18f00*/  IMAD R2, R19, 0x3000, RZ ;  /* 0x0000300013027824 */ /* 0x000fe200078e02ff */
[----:B------:R-:W-:Y:S05]  /*18f10*/  WARPSYNC.ALL ;  /* 0x0000000000007948 */ /* 0x000fea0003800000 */
[----:B0-----:R-:W-:-:S02]  /*18f20*/  LOP3.LUT R5, R2, R4, RZ, 0xfc, !PT ;  /* 0x0000000402057212 */ /* 0x001fc400078efcff */
[----:B--2---:R-:W-:-:S03]  /*18f30*/  LOP3.LUT R2, R2, R10, RZ, 0xfc, !PT ;  /* 0x0000000a02027212 */ /* 0x004fc600078efcff */
[C---:B-1----:R-:W-:Y:S02]  /*18f40*/  IMAD.IADD R0, R18.reuse, 0x1, R5 ;  /* 0x0000000112007824 */ /* 0x042fe400078e0205 */
        /* <DEDUP_REMOVED lines=20> */
[----:B---3--:R-:W-:Y:S02]  /*19090*/  IADD3 R2, R12, 0x3000, R2 ;  /* 0x000030000c027810 */ /* 0x008fe40007ffe002 */
        /* <DEDUP_REMOVED lines=25> */
.L_x_552:
        /* <DEDUP_REMOVED lines=10> */
.L_x_495:
[----:B------:R-:W2:Y:S02]  /*192d0*/  LDL R0, [R1+0x14] ;  /* 0x0000140001007983 */ /* 0x000ea40000100800 */
[----:B--2---:R-:W-:-:S13]  /*192e0*/  LOP3.LUT P0, RZ, R0, 0x2, RZ, 0xc0, !PT ;  /* 0x0000000200ff7812 */ /* 0x004fda000780c0ff */
[----:B------:R-:W-:Y:S05]  /*192f0*/  @!P0 BRA `(.L_x_553) ;  /* 0x0000000000248947 */ /* 0x000fea0003800000 */
[----:B------:R-:W-:Y:S05]  /*19300*/  WARPSYNC.ALL ;  /* 0x0000000000007948 */ /* 0x000fea0003800000 */
[----:B------:R-:W2:Y:S08]  /*19310*/  S2UR UR5, SR_CgaCtaId ;  /* 0x00000000000579c3 */ /* 0x000eb00000008800 */
[----:B------:R-:W-:Y:S06]  /*19320*/  BAR.SYNC.DEFER_BLOCKING 0x5, 0x200 ;  /* 0x0148000000007b1d */ /* 0x000fec0000010000 */
[----:B------:R-:W-:-:S02]  /*19330*/  UMOV UR4, 0x400 ;  /* 0x0000040000047882 */ /* 0x000fc40000000000 */
[----:B--2---:R-:W-:-:S06]  /*19340*/  ULEA UR4, UR5, UR4, 0x18 ;  /* 0x0000000405047291 */ /* 0x004fcc000f8ec03f */
[----:B0-----:R-:W-:-:S05]  /*19350*/  IMAD.U32 R18, RZ, RZ, UR4 ;  /* 0x00000004ff127e24 */ /* 0x001fca000f8e00ff */
[----:B------:R3:W4:Y:S01]  /*19360*/  LDS.128 R24, [R18+0x19cd0] ;  /* 0x019cd00012187984 */ /* 0x0007220000000c00 */
[----:B------:R-:W-:Y:S06]  /*19370*/  BAR.ARV 0x4, 0x200 ;  /* 0x0108000000007b1d */ /* 0x000fec0000002000 */
[----:B------:R-:W-:Y:S05]  /*19380*/  BRA `(.L_x_554) ;  /* 0x0000000800d47947 */ /* 0x000fea0003800000 */
.L_x_553:
[----:B------:R-:W0:Y:S01]  /*19390*/  S2R R0, SR_TID.X ;  /* 0x0000000000007919 */ /* 0x000e220000002100 */
[----:B------:R-:W-:Y:S01]  /*193a0*/  UMOV UR4, 0xffffffff ;  /* 0xffffffff00047882 */ /* 0x000fe20000000000 */
[----:B0-----:R-:W-:-:S04]  /*193b0*/  LOP3.LUT R9, R0, 0x1f, RZ, 0xc0, !PT ;  /* 0x0000001f00097812 */ /* 0x001fc800078ec0ff */
[----:B------:R-:W-:Y:S01]  /*193c0*/  ISETP.NE.AND P0, PT, R9, 0x1f, PT ;  /* 0x0000001f0900780c */ /* 0x000fe20003f05270 */
[----:B------:R-:W-:-:S12]  /*193d0*/  BRA.DIV UR4, `(.L_x_555) ;  /* 0x00000022042c7947 */ /* 0x000fd8000b800000 */
[----:B------:R-:W-:Y:S01]  /*193e0*/  IMAD.IADD R0, R27, 0x1, R9 ;  /* 0x000000011b007824 */ /* 0x000fe200078e0209 */
[----:B------:R-:W-:-:S04]  /*193f0*/  ULDC UR4, c[0x0][0xc3c] ;  /* 0x00030f0000047ab9 */ /* 0x000fc80000000800 */
[----:B------:R-:W-:-:S13]  /*19400*/  ISETP.GE.OR P1, PT, R0, UR4, !P0 ;  /* 0x0000000400007c0c */ /* 0x000fda000c726670 */
[----:B------:R-:W0:Y:S08]  /*19410*/  @!P1 LDC.64 R2, c[0x0][0xc80] ;  /* 0x00032000ff029b82 */ /* 0x000e300000000a00 */
[----:B------:R-:W2:Y:S01]  /*19420*/  @!P1 LDC.64 R4, c[0x0][0xc78] ;  /* 0x00031e00ff049b82 */ /* 0x000ea20000000a00 */
[----:B0-----:R-:W-:-:S05]  /*19430*/  @!P1 IMAD.WIDE R2, R0, 0x4, R2 ;  /* 0x0000000400029825 */ /* 0x001fca00078e0202 */
[----:B------:R2:W3:Y:S02]  /*19440*/  @!P1 LDG.E R7, desc[UR40][R2.64] ;  /* 0x0000002802079981 */ /* 0x0004e4000c1e1900 */
[----:B--2---:R-:W-:-:S06]  /*19450*/  @!P1 IMAD.WIDE R2, R0, 0x4, R4 ;  /* 0x0000000400029825 */ /* 0x004fcc00078e0204 */
[----:B------:R-:W2:Y:S01]  /*19460*/  @!P1 LDG.E R2, desc[UR40][R2.64] ;  /* 0x0000002802029981 */ /* 0x000ea2000c1e1900 */
[----:B------:R-:W-:Y:S01]  /*19470*/  IMAD.MOV.U32 R4, RZ, RZ, RZ ;  /* 0x000000ffff047224 */ /* 0x000fe200078e00ff */
[C---:B------:R-:W-:Y:S02]  /*19480*/  ISETP.GE.U32.AND P2, PT, R9.reuse, 0x2, PT ;  /* 0x000000020900780c */ /* 0x040fe40003f46070 */
[C---:B------:R-:W-:Y:S01]  /*19490*/  ISETP.GE.U32.AND P3, PT, R9.reuse, 0x4, PT ;  /* 0x000000040900780c */ /* 0x040fe20003f66070 */
[----:B------:R-:W-:Y:S01]  /*194a0*/  SHFL.IDX PT, R0, R24, RZ, 0x1f ;  /* 0x00001fff18007589 */ /* 0x000fe200000e0000 */
[C---:B------:R-:W-:Y:S02]  /*194b0*/  ISETP.GE.U32.AND P4, PT, R9.reuse, 0x8, PT ;  /* 0x000000080900780c */ /* 0x040fe40003f86070 */
[----:B------:R-:W-:Y:S01]  /*194c0*/  ISETP.GE.U32.AND P5, PT, R9, 0x10, PT ;  /* 0x000000100900780c */ /* 0x000fe20003fa6070 */
[----:B------:R0:W-:Y:S02]  /*194d0*/  SHFL.IDX PT, R6, R24, 0x1, 0x1f ;  /* 0x00201f0018067f89 */ /* 0x0001e400000e0000 */
[----:B0-----:R-:W-:-:S02]  /*194e0*/  IMAD.MOV.U32 R24, RZ, RZ, RZ ;  /* 0x000000ffff187224 */ /* 0x001fc400078e00ff */
[----:B---3--:R-:W-:Y:S02]  /*194f0*/  @!P1 IMAD.MOV.U32 R4, RZ, RZ, R7 ;  /* 0x000000ffff049224 */ /* 0x008fe400078e0007 */
[----:B------:R-:W-:Y:S02]  /*19500*/  IMAD.MOV.U32 R7, RZ, RZ, RZ ;  /* 0x000000ffff077224 */ /* 0x000fe400078e00ff */
[----:B--2---:R-:W-:Y:S01]  /*19510*/  @!P1 IMAD.MOV.U32 R7, RZ, RZ, R2 ;  /* 0x000000ffff079224 */ /* 0x004fe200078e0002 */
[----:B------:R-:W-:-:S03]  /*19520*/  ISETP.NE.AND P1, PT, R9, RZ, PT ;  /* 0x000000ff0900720c */ /* 0x000fc60003f25270 */
[----:B------:R-:W-:-:S05]  /*19530*/  IMAD R2, R7, R4, RZ ;  /* 0x0000000407027224 */ /* 0x000fca00078e02ff */
        /* <DEDUP_REMOVED lines=15> */
[----:B------:R0:W2:Y:S02]  /*19630*/  SHFL.IDX PT, R8, R2, 0x1f, 0x1f ;  /* 0x03e01f0002087f89 */ /* 0x0000a400000e0000 */
.L_x_638:
[----:B------:R-:W-:Y:S02]  /*19640*/  ULDC UR4, c[0x0][0xc38] ;  /* 0x00030e0000047ab9 */ /* 0x000fe40000000800 */
[----:B------:R-:W-:-:S04]  /*19650*/  IMAD.U32 R3, RZ, RZ, UR4 ;  /* 0x00000004ff037e24 */ /* 0x000fc8000f8e00ff */
[----:B--2---:R-:W-:-:S04]  /*19660*/  IMAD R8, R8, R3, RZ ;  /* 0x0000000308087224 */ /* 0x004fc800078e02ff */
[----:B------:R-:W-:-:S05]  /*19670*/  IMAD.IADD R6, R6, 0x1, R8 ;  /* 0x0000000106067824 */ /* 0x000fca00078e0208 */
[----:B------:R-:W-:-:S13]  /*19680*/  ISETP.GT.AND P6, PT, R6, R0, PT ;  /* 0x000000000600720c */ /* 0x000fda0003fc4270 */
[----:B------:R-:W-:Y:S05]  /*19690*/  @P6 BRA `(.L_x_556) ;  /* 0x0000000000a46947 */ /* 0x000fea0003800000 */
.L_x_559:
[----:B0-----:R-:W0:Y:S01]  /*196a0*/  LDC R2, c[0x0][0xc3c] ;  /* 0x00030f00ff027b82 */ /* 0x001e220000000800 */
[----:B------:R-:W-:-:S05]  /*196b0*/  VIADD R27, R27, 0x1f ;  /* 0x0000001f1b1b7836 */ /* 0x000fca0000000000 */
[----:B0-----:R-:W-:-:S13]  /*196c0*/  ISETP.GE.AND P6, PT, R27, R2, PT ;  /* 0x000000021b00720c */ /* 0x001fda0003fc6270 */
[----:B------:R-:W-:Y:S05]  /*196d0*/  @P6 BRA `(.L_x_557) ;  /* 0x0000000400bc6947 */ /* 0x000fea0003800000 */
[----:B------:R-:W0:Y:S01]  /*196e0*/  S2R R3, SR_TID.X ;  /* 0x0000000000037919 */ /* 0x000e220000002100 */
[----:B------:R-:W-:Y:S01]  /*196f0*/  IMAD.MOV.U32 R4, RZ, RZ, RZ ;  /* 0x000000ffff047224 */ /* 0x000fe200078e00ff */
[----:B0-----:R-:W-:-:S05]  /*19700*/  LOP3.LUT R3, R3, 0x1f, RZ, 0xc0, !PT ;  /* 0x0000001f03037812 */ /* 0x001fca00078ec0ff */
[----:B------:R-:W-:-:S05]  /*19710*/  IMAD.IADD R5, R27, 0x1, R3 ;  /* 0x000000011b057824 */ /* 0x000fca00078e0203 */
[----:B------:R-:W-:-:S13]  /*19720*/  ISETP.GE.OR P6, PT, R5, R2, !P0 ;  /* 0x000000020500720c */ /* 0x000fda00047c6670 */
[----:B------:R-:W0:Y:S02]  /*19730*/  @!P6 LDC.64 R2, c[0x0][0xc80] ;  /* 0x00032000ff02eb82 */ /* 0x000e240000000a00 */
[----:B0-----:R-:W-:-:S05]  /*19740*/  @!P6 IMAD.WIDE R2, R5, 0x4, R2 ;  /* 0x000000040502e825 */ /* 0x001fca00078e0202 */
[----:B------:R0:W2:Y:S01]  /*19750*/  @!P6 LDG.E R4, desc[UR40][R2.64] ;  /* 0x000000280204e981 */ /* 0x0000a2000c1e1900 */
[----:B------:R-:W-:Y:S01]  /*19760*/  IMAD.MOV.U32 R7, RZ, RZ, RZ ;  /* 0x000000ffff077224 */ /* 0x000fe200078e00ff */
[----:B0-----:R-:W0:Y:S02]  /*19770*/  @!P6 LDC.64 R2, c[0x0][0xc78] ;  /* 0x00031e00ff02eb82 */ /* 0x001e240000000a00 */
[----:B0-----:R-:W-:-:S05]  /*19780*/  @!P6 IMAD.WIDE R2, R5, 0x4, R2 ;  /* 0x000000040502e825 */ /* 0x001fca00078e0202 */
[----:B------:R-:W2:Y:S01]  /*19790*/  @!P6 LDG.E R7, desc[UR40][R2.64] ;  /* 0x000000280207e981 */ /* 0x000ea2000c1e1900 */
[----:B------:R-:W-:Y:S01]  /*197a0*/  UMOV UR4, 0xffffffff ;  /* 0xffffffff00047882 */ /* 0x000fe20000000000 */
[----:B--2---:R-:W-:Y:S02]  /*197b0*/  IMAD R2, R7, R4, RZ ;  /* 0x0000000407027224 */ /* 0x004fe400078e02ff */
[----:B------:R-:W-:Y:S05]  /*197c0*/  BRA.DIV UR4, `(.L_x_558) ;  /* 0x0000002204887947 */ /* 0x000fea000b800000 */
        /* <DEDUP_REMOVED lines=16> */
.L_x_646:
[----:B------:R-:W-:Y:S02]  /*198d0*/  ULDC UR4, c[0x0][0xc38] ;  /* 0x00030e0000047ab9 */ /* 0x000fe40000000800 */
[----:B------:R-:W-:-:S04]  /*198e0*/  IMAD.U32 R3, RZ, RZ, UR4 ;  /* 0x00000004ff037e24 */ /* 0x000fc8000f8e00ff */
[----:B--2---:R-:W-:-:S04]  /*198f0*/  IMAD R8, R8, R3, RZ ;  /* 0x0000000308087224 */ /* 0x004fc800078e02ff */
[----:B------:R-:W-:-:S05]  /*19900*/  IMAD.IADD R6, R8, 0x1, R6 ;  /* 0x0000000108067824 */ /* 0x000fca00078e0206 */
[----:B------:R-:W-:-:S13]  /*19910*/  ISETP.GT.AND P6, PT, R6, R0, PT ;  /* 0x000000000600720c */ /* 0x000fda0003fc4270 */
[----:B------:R-:W-:Y:S05]  /*19920*/  @!P6 BRA `(.L_x_559) ;  /* 0xfffffffc005ce947 */ /* 0x000fea000383ffff */
.L_x_556:
[----:B------:R-:W-:Y:S01]  /*19930*/  IMAD.IADD R8, R6, 0x1, -R8 ;  /* 0x0000000106087824 */ /* 0x000fe200078e0a08 */
[----:B------:R-:W-:-:S03]  /*19940*/  UMOV UR4, 0xffffffff ;  /* 0xffffffff00047882 */ /* 0x000fc60000000000 */
[----:B------:R-:W-:-:S05]  /*19950*/  IMAD R5, R2, R3, R8 ;  /* 0x0000000302057224 */ /* 0x000fca00078e0208 */
[----:B------:R-:W-:Y:S01]  /*19960*/  ISETP.GT.AND P6, PT, R5, R0, PT ;  /* 0x000000000500720c */ /* 0x000fe20003fc4270 */
[----:B------:R-:W-:-:S12]  /*19970*/  BRA.DIV UR4, `(.L_x_560) ;  /* 0x0000002204f47947 */ /* 0x000fd8000b800000 */
[----:B------:R-:W-:-:S04]  /*19980*/  VOTE.ANY R6, PT, !P6 ;  /* 0x0000000000067806 */ /* 0x000fc800070e0100 */
[----:B------:R-:W2:Y:S02]  /*19990*/  POPC R5, R6 ;  /* 0x0000000600057309 */ /* 0x000ea40000000000 */
[----:B--2---:R2:W3:Y:S04]  /*199a0*/  SHFL.IDX PT, R4, R4, R5, 0x1f ;  /* 0x00001f0504047589 */ /* 0x0044e800000e0000 */
[----:B------:R2:W4:Y:S02]  /*199b0*/  SHFL.IDX PT, R7, R7, R5, 0x1f ;  /* 0x00001f0507077589 */ /* 0x00052400000e0000 */
.L_x_651:
[----:B------:R-:W-:-:S13]  /*199c0*/  ISETP.NE.AND P0, PT, R6, RZ, PT ;  /* 0x000000ff0600720c */ /* 0x000fda0003f05270 */
[----:B------:R-:W-:Y:S05]  /*199d0*/  @!P0 BRA `(.L_x_561) ;  /* 0x0000000000148947 */ /* 0x000fea0003800000 */
[----:B------:R-:W-:Y:S01]  /*199e0*/  UMOV UR4, 0xffffffff ;  /* 0xffffffff00047882 */ /* 0x000fe20000000000 */
[----:B------:R-:W-:Y:S02]  /*199f0*/  VIADD R12, R5, 0xffffffff ;  /* 0xffffffff050c7836 */ /* 0x000fe40000000000 */
[----:B------:R-:W-:Y:S05]  /*19a00*/  BRA.DIV UR4, `(.L_x_562) ;  /* 0x00000026042c7947 */ /* 0x000fea000b800000 */
[----:B0-----:R0:W0:Y:S02]  /*19a10*/  SHFL.IDX PT, R2, R2, R12, 0x1f ;  /* 0x00001f0c02027589 */ /* 0x00102400000e0000 */
.L_x_654:
[----:B0-----:R-:W-:-:S07]  /*19a20*/  IMAD.MOV.U32 R24, RZ, RZ, R2 ;  /* 0x000000ffff187224 */ /* 0x001fce00078e0002 */
.L_x_561:
[----:B------:R-:W-:Y:S01]  /*19a30*/  IMAD R24, R24, R3, R8 ;  /* 0x0000000318187224 */ /* 0x000fe200078e0208 */
[----:B---3--:R-:W-:Y:S01]  /*19a40*/  IABS R8, R4 ;  /* 0x0000000400087213 */ /* 0x008fe20000000000 */
[----:B------:R-:W-:Y:S02]  /*19a50*/  IMAD.IADD R27, R5, 0x1, R27 ;  /* 0x00000001051b7824 */ /* 0x000fe400078e021b */
[----:B------:R-:W-:Y:S01]  /*19a60*/  IMAD.IADD R25, R0, 0x1, -R24 ;  /* 0x0000000100197824 */ /* 0x000fe200078e0a18 */
[----:B0-----:R-:W0:Y:S04]  /*19a70*/  I2F.RP R2, R8 ;  /* 0x0000000800027306 */ /* 0x001e280000209400 */
[----:B------:R-:W-:-:S04]  /*19a80*/  IABS R0, R25 ;  /* 0x0000001900007213 */ /* 0x000fc80000000000 */
[----:B0-----:R-:W0:Y:S02]  /*19a90*/  MUFU.RCP R2, R2 ;  /* 0x0000000200027308 */ /* 0x001e240000001000 */
[----:B0-----:R-:W-:-:S06]  /*19aa0*/  VIADD R2, R2, 0xffffffe ;  /* 0x0ffffffe02027836 */ /* 0x001fcc0000000000 */
[----:B------:R-:W0:Y:S02]  /*19ab0*/  F2I.FTZ.U32.TRUNC.NTZ R3, R2 ;  /* 0x0000000200037305 */ /* 0x000e24000021f000 */
[----:B0-----:R-:W-:-:S04]  /*19ac0*/  IMAD.MOV R2, RZ, RZ, -R3 ;  /* 0x000000ffff027224 */ /* 0x001fc800078e0a03 */
[----:B------:R-:W-:Y:S02]  /*19ad0*/  IMAD R6, R2, R8, RZ ;  /* 0x0000000802067224 */ /* 0x000fe400078e02ff */
[----:B------:R-:W-:-:S04]  /*19ae0*/  IMAD.MOV.U32 R2, RZ, RZ, RZ ;  /* 0x000000ffff027224 */ /* 0x000fc800078e00ff */
[----:B------:R-:W-:Y:S01]  /*19af0*/  IMAD.HI.U32 R2, R3, R6, R2 ;  /* 0x0000000603027227 */ /* 0x000fe200078e0002 */
[----:B------:R-:W-:-:S05]  /*19b00*/  IABS R3, R4 ;  /* 0x0000000400037213 */ /* 0x000fca0000000000 */
[----:B------:R-:W-:Y:S02]  /*19b10*/  IMAD.MOV R3, RZ, RZ, -R3 ;  /* 0x000000ffff037224 */ /* 0x000fe400078e0a03 */
[----:B------:R-:W-:-:S04]  /*19b20*/  IMAD.HI.U32 R6, R2, R0, RZ ;  /* 0x0000000002067227 */ /* 0x000fc800078e00ff */
[----:B------:R-:W-:-:S05]  /*19b30*/  IMAD R0, R6, R3, R0 ;  /* 0x0000000306007224 */ /* 0x000fca00078e0200 */
[----:B------:R-:W-:-:S13]  /*19b40*/  ISETP.GT.U32.AND P1, PT, R8, R0, PT ;  /* 0x000000000800720c */ /* 0x000fda0003f24070 */
[----:B------:R-:W-:Y:S02]  /*19b50*/  @!P1 IMAD.IADD R0, R0, 0x1, -R8 ;  /* 0x0000000100009824 */ /* 0x000fe400078e0a08 */
[----:B------:R-:W-:Y:S01]  /*19b60*/  @!P1 VIADD R6, R6, 0x1 ;  /* 0x0000000106069836 */ /* 0x000fe20000000000 */
[----:B------:R-:W-:Y:S02]  /*19b70*/  ISETP.NE.AND P1, PT, R4, RZ, PT ;  /* 0x000000ff0400720c */ /* 0x000fe40003f25270 */
[----:B------:R-:W-:Y:S02]  /*19b80*/  ISETP.GE.U32.AND P0, PT, R0, R8, PT ;  /* 0x000000080000720c */ /* 0x000fe40003f06070 */
[----:B----4-:R-:W-:-:S04]  /*19b90*/  IABS R0, R7 ;  /* 0x0000000700007213 */ /* 0x010fc80000000000 */
[----:B------:R-:W0:Y:S07]  /*19ba0*/  I2F.RP R2, R0 ;  /* 0x0000000000027306 */ /* 0x000e2e0000209400 */
[----:B------:R-:W-:Y:S01]  /*19bb0*/  @P0 VIADD R6, R6, 0x1 ;  /* 0x0000000106060836 */ /* 0x000fe20000000000 */
[----:B0-----:R-:W0:Y:S02]  /*19bc0*/  MUFU.RCP R2, R2 ;  /* 0x0000000200027308 */ /* 0x001e240000001000 */
[----:B0-----:R-:W-:-:S06]  /*19bd0*/  VIADD R2, R2, 0xffffffe ;  /* 0x0ffffffe02027836 */ /* 0x001fcc0000000000 */
[----:B------:R-:W0:Y:S02]  /*19be0*/  F2I.FTZ.U32.TRUNC.NTZ R3, R2 ;  /* 0x0000000200037305 */ /* 0x000e24000021f000 */
[----:B0-----:R-:W-:-:S04]  /*19bf0*/  IMAD.MOV R2, RZ, RZ, -R3 ;  /* 0x000000ffff027224 */ /* 0x001fc800078e0a03 */
[----:B------:R-:W-:Y:S02]  /*19c00*/  IMAD R8, R2, R0, RZ ;  /* 0x0000000002087224 */ /* 0x000fe400078e02ff */
[----:B------:R-:W-:-:S04]  /*19c10*/  IMAD.MOV.U32 R2, RZ, RZ, RZ ;  /* 0x000000ffff027224 */ /* 0x000fc800078e00ff */
[----:B------:R-:W-:Y:S01]  /*19c20*/  IMAD.HI.U32 R2, R3, R8, R2 ;  /* 0x0000000803027227 */ /* 0x000fe200078e0002 */
[----:B------:R-:W-:Y:S02]  /*19c30*/  LOP3.LUT R3, R25, R4, RZ, 0x3c, !PT ;  /* 0x0000000419037212 */ /* 0x000fe400078e3cff */
[----:B------:R-:W-:Y:S02]  /*19c40*/  IABS R8, R7 ;  /* 0x0000000700087213 */ /* 0x000fe40000000000 */
[----:B------:R-:W-:-:S03]  /*19c50*/  ISETP.GE.AND P2, PT, R3, RZ, PT ;  /* 0x000000ff0300720c */ /* 0x000fc60003f46270 */
[----:B------:R-:W-:-:S10]  /*19c60*/  IMAD.MOV R8, RZ, RZ, -R8 ;  /* 0x000000ffff087224 */ /* 0x000fd400078e0a08 */
[----:B------:R-:W-:Y:S01]  /*19c70*/  @!P2 IMAD.MOV R6, RZ, RZ, -R6 ;  /* 0x000000ffff06a224 */ /* 0x000fe200078e0a06 */
[----:B------:R-:W-:-:S04]  /*19c80*/  @!P1 LOP3.LUT R6, RZ, R4, RZ, 0x33, !PT ;  /* 0x00000004ff069212 */ /* 0x000fc800078e33ff */
[-C--:B------:R-:W-:Y:S01]  /*19c90*/  IABS R3, R6.reuse ;  /* 0x0000000600037213 */ /* 0x080fe20000000000 */
[----:B------:R-:W-:-:S04]  /*19ca0*/  IMAD R4, R4, R6, RZ ;  /* 0x0000000604047224 */ /* 0x000fc800078e02ff */
[----:B------:R-:W-:-:S04]  /*19cb0*/  IMAD.HI.U32 R2, R2, R3, RZ ;  /* 0x0000000302027227 */ /* 0x000fc800078e00ff */
[----:B------:R-:W-:Y:S02]  /*19cc0*/  IMAD R3, R2, R8, R3 ;  /* 0x0000000802037224 */ /* 0x000fe400078e0203 */
[----:B------:R-:W-:-:S03]  /*19cd0*/  IMAD.IADD R25, R25, 0x1, -R4 ;  /* 0x0000000119197824 */ /* 0x000fc600078e0a04 */
[----:B------:R-:W-:-:S13]  /*19ce0*/  ISETP.GT.U32.AND P1, PT, R0, R3, PT ;  /* 0x000000030000720c */ /* 0x000fda0003f24070 */
[----:B------:R-:W-:Y:S02]  /*19cf0*/  @!P1 IMAD.IADD R3, R3, 0x1, -R0 ;  /* 0x0000000103039824 */ /* 0x000fe400078e0a00 */
[----:B------:R-:W-:Y:S01]  /*19d00*/  @!P1 VIADD R2, R2, 0x1 ;  /* 0x0000000102029836 */ /* 0x000fe20000000000 */
[----:B------:R-:W-:Y:S02]  /*19d10*/  ISETP.NE.AND P1, PT, R7, RZ, PT ;  /* 0x000000ff0700720c */ /* 0x000fe40003f25270 */
[----:B------:R-:W-:Y:S02]  /*19d20*/  ISETP.GE.U32.AND P0, PT, R3, R0, PT ;  /* 0x000000000300720c */ /* 0x000fe40003f06070 */
[----:B------:R-:W-:-:S04]  /*19d30*/  LOP3.LUT R0, R6, R7, RZ, 0x3c, !PT ;  /* 0x0000000706007212 */ /* 0x000fc800078e3cff */
[----:B------:R-:W-:-:S07]  /*19d40*/  ISETP.GE.AND P2, PT, R0, RZ, PT ;  /* 0x000000ff0000720c */ /* 0x000fce0003f46270 */
[----:B------:R-:W-:-:S06]  /*19d50*/  @P0 VIADD R2, R2, 0x1 ;  /* 0x0000000102020836 */ /* 0x000fcc0000000000 */
[----:B------:R-:W-:Y:S01]  /*19d60*/  @!P2 IMAD.MOV R2, RZ, RZ, -R2 ;  /* 0x000000ffff02a224 */ /* 0x000fe200078e0a02 */
[----:B------:R-:W-:-:S05]  /*19d70*/  @!P1 LOP3.LUT R2, RZ, R7, RZ, 0x33, !PT ;  /* 0x00000007ff029212 */ /* 0x000fca00078e33ff */
[--C-:B------:R-:W-:Y:S02]  /*19d80*/  IMAD.MOV R0, RZ, RZ, -R2.reuse ;  /* 0x000000ffff007224 */ /* 0x100fe400078e0a02 */
[C---:B------:R-:W-:Y:S02]  /*19d90*/  IMAD R2, R7.reuse, 0x1000000, R2 ;  /* 0x0100000007027824 */ /* 0x040fe400078e0202 */
[----:B------:R-:W-:-:S04]  /*19da0*/  IMAD R0, R7, R0, R6 ;  /* 0x0000000007007224 */ /* 0x000fc800078e0206 */
[----:B------:R-:W-:Y:S01]  /*19db0*/  IMAD R26, R0, 0x10000, R2 ;  /* 0x00010000001a7824 */ /* 0x000fe200078e0202 */
[----:B------:R-:W-:Y:S06]  /*19dc0*/  BRA `(.L_x_563) ;  /* 0x00000000001c7947 */ /* 0x000fec0003800000 */
.L_x_557:
[----:B------:R-:W-:Y:S01]  /*19dd0*/  UMOV UR4, URZ ;  /* 0x0000003f00047c82 */ /* 0x000fe20008000000 */
[----:B------:R-:W-:Y:S01]  /*19de0*/  UMOV UR5, URZ ;  /* 0x0000003f00057c82 */ /* 0x000fe20008000000 */
[----:B------:R-:W-:Y:S01]  /*19df0*/  ULDC UR6, c[0x0][0xc3c] ;  /* 0x00030f0000067ab9 */ /* 0x000fe20000000800 */
[----:B------:R-:W-:Y:S02]  /*19e00*/  IMAD.MOV.U32 R24, RZ, RZ, R0 ;  /* 0x000000ffff187224 */ /* 0x000fe400078e0000 */
[----:B------:R-:W-:Y:S02]  /*19e10*/  IMAD.U32 R25, RZ, RZ, UR4 ;  /* 0x00000004ff197e24 */ /* 0x000fe4000f8e00ff */
[----:B------:R-:W-:Y:S02]  /*19e20*/  IMAD.U32 R26, RZ, RZ, UR5 ;  /* 0x00000005ff1a7e24 */ /* 0x000fe4000f8e00ff */
[----:B------:R-:W-:-:S07]  /*19e30*/  IMAD.U32 R27, RZ, RZ, UR6 ;  /* 0x00000006ff1b7e24 */ /* 0x000fce000f8e00ff */
.L_x_563:
[----:B------:R-:W0:Y:S01]  /*19e40*/  S2R R0, SR_TID.X ;  /* 0x0000000000007919 */ /* 0x000e220000002100 */
[----:B------:R-:W-:Y:S05]  /*19e50*/  WARPSYNC.ALL ;  /* 0x0000000000007948 */ /* 0x000fea0003800000 */
        /* <DEDUP_REMOVED lines=8> */
.L_x_554:
[----:B------:R-:W-:Y:S02]  /*19ee0*/  ULDC UR4, c[0x0][0xc3c] ;  /* 0x00030f0000047ab9 */ /* 0x000fe40000000800 */
[----:B----4-:R-:W-:-:S13]  /*19ef0*/  ISETP.GE.AND P0, PT, R27, UR4, PT ;  /* 0x000000041b007c0c */ /* 0x010fda000bf06270 */
[----:B------:R-:W-:Y:S05]  /*19f00*/  @!P0 BRA `(.L_x_564) ;  /* 0xffffffa000e48947 */ /* 0x000fea000383ffff */
[----:B------:R-:W-:Y:S05]  /*19f10*/  BSYNC B7 ;  /* 0x0000000000077941 */ /* 0x000fea0003800000 */
.L_x_446:
[----:B--2---:R-:W2:Y:S01]  /*19f20*/  LDL.LU R0, [R1+0x44] ;  /* 0x0000440001007983 */ /* 0x004ea20000300800 */
[----:B------:R-:W-:Y:S01]  /*19f30*/  BSSY B0, `(.L_x_565) ;  /* 0x000000b000007945 */ /* 0x000fe20003800000 */
[----:B------:R-:W4:Y:S01]  /*19f40*/  S2R R5, SR_CgaCtaId ;  /* 0x0000000000057919 */ /* 0x000f220000008800 */
[----:B--2---:R-:W-:-:S05]  /*19f50*/  VIADD R0, R0, 0x1 ;  /* 0x0000000100007836 */ /* 0x004fca0000000000 */
[----:B0-----:R-:W-:-:S04]  /*19f60*/  LEA.HI R2, R0, R0, RZ, 0x1 ;  /* 0x0000000000027211 */ /* 0x001fc800078f08ff */
[----:B------:R-:W-:Y:S02]  /*19f70*/  LOP3.LUT R3, R2, 0xfffffffe, RZ, 0xc0, !PT ;  /* 0xfffffffe02037812 */ /* 0x000fe400078ec0ff */
[----:B------:R-:W-:-:S03]  /*19f80*/  MOV R2, 0x400 ;  /* 0x0000040000027802 */ /* 0x000fc60000000f00 */
[----:B------:R-:W-:Y:S01]  /*19f90*/  IMAD.IADD R0, R0, 0x1, -R3 ;  /* 0x0000000100007824 */ /* 0x000fe200078e0a03 */
[----:B----4-:R-:W-:-:S04]  /*19fa0*/  LEA R8, R5, R2, 0x18 ;  /* 0x0000000205087211 */ /* 0x010fc800078ec0ff */
[----:B------:R-:W-:-:S04]  /*19fb0*/  SHF.L.U32 R0, R0, 0x1f, RZ ;  /* 0x0000001f00007819 */ /* 0x000fc800000006ff */
[----:B------:R-:W0:Y:S02]  /*19fc0*/  SYNCS.PHASECHK.TRANS64.TRYWAIT P0, [R8+URZ+0x19c20], R0 ;  /* 0x019c2000080075a7 */ /* 0x000e24000800017f */
[----:B0-----:R-:W-:Y:S05]  /*19fd0*/  @!P0 BRA `(.L_x_566) ;  /* 0x0000001c00e08947 */ /* 0x001fea0003800000 */
.L_x_655:
[----:B------:R-:W-:Y:S05]  /*19fe0*/  BSYNC B0 ;  /* 0x0000000000007941 */ /* 0x000fea0003800000 */
.L_x_565:
[----:B------:R-:W-:-:S03]  /*19ff0*/  UMOV UR4, 0xffffffff ;  /* 0xffffffff00047882 */ /* 0x000fc60000000000 */
[----:B------:R-:W-:Y:S05]  /*1a000*/  BRA.DIV UR4, `(.L_x_567) ;  /* 0x0000001e04e87947 */ /* 0x000fea000b800000 */
[----:B0-----:R-:W0:Y:S02]  /*1a010*/  S2R R0, SR_TID.X ;  /* 0x0000000000007919 */ /* 0x001e240000002100 */
[----:B0-----:R-:W-:-:S04]  /*1a020*/  SHF.R.U32.HI R0, RZ, 0x5, R0 ;  /* 0x00000005ff007819 */ /* 0x001fc80000011600 */
[----:B------:R-:W-:-:S05]  /*1a030*/  LOP3.LUT R0, R0, 0x3, RZ, 0xc0, !PT ;  /* 0x0000000300007812 */ /* 0x000fca00078ec0ff */
[----:B------:R0:W2:Y:S02]  /*1a040*/  SHFL.IDX PT, R14, R0, RZ, 0x1f ;  /* 0x00001fff000e7589 */ /* 0x0000a400000e0000 */
.L_x_658:
[----:B--2---:R-:W-:-:S13]  /*1a050*/  ISETP.NE.AND P0, PT, R14, RZ, PT ;  /* 0x000000ff0e00720c */ /* 0x004fda0003f05270 */
[----:B------:R-:W-:Y:S05]  /*1a060*/  @P0 BRA `(.L_x_316) ;  /* 0x0000000000a40947 */ /* 0x000fea0003800000 */
[----:B------:R-:W-:-:S03]  /*1a070*/  UMOV UR4, 0xffffffff ;  /* 0xffffffff00047882 */ /* 0x000fc60000000000 */
[----:B------:R-:W-:Y:S05]  /*1a080*/  BRA.DIV UR4, `(.L_x_568) ;  /* 0x0000001e04fc7947 */ /* 0x000fea000b800000 */
[----:B------:R-:W-:-:S13]  /*1a090*/  ELECT P6, URZ, PT ;  /* 0x00000000003f782f */ /* 0x000fda00038c0000 */
.L_x_661:
[----:B------:R-:W-:Y:S05]  /*1a0a0*/  @!P6 BRA `(.L_x_316) ;  /* 0x000000000094e947 */ /* 0x000fea0003800000 */
[----:B0-----:R-:W2:Y:S02]  /*1a0b0*/  LDL.LU R0, [R1+0x40] ;  /* 0x0000400001007983 */ /* 0x001ea40000300800 */
[----:B--2---:R-:W-:-:S04]  /*1a0c0*/  LOP3.LUT R0, R0, 0x2, RZ, 0xfc, !PT ;  /* 0x0000000200007812 */ /* 0x004fc800078efcff */
[----:B------:R-:W-:-:S13]  /*1a0d0*/  ISETP.NE.AND P0, PT, R0, 0x3, PT ;  /* 0x000000030000780c */ /* 0x000fda0003f05270 */
[----:B------:R-:W-:Y:S05]  /*1a0e0*/  @!P0 BRA `(.L_x_569) ;  /* 0x0000000000048947 */ /* 0x000fea0003800000 */
[----:B------:R-:W-:Y:S01]  /*1a0f0*/  BPT.TRAP 0x1 ;  /* 0x000000040000795c */ /* 0x000fe20000300000 */
.L_x_569:
        /* <DEDUP_REMOVED lines=12> */
.L_x_662:
[----:B------:R-:W2:Y:S02]  /*1a1c0*/  SYNCS.PHASECHK.TRANS64.TRYWAIT P1, [R7+URZ], R0 ;  /* 0x00000000070075a7 */ /* 0x000ea4000802017f */
[----:B--2---:R-:W-:Y:S05]  /*1a1d0*/  @!P1 BRA `(.L_x_571) ;  /* 0x0000001c00dc9947 */ /* 0x004fea0003800000 */
.L_x_663:
[----:B------:R-:W-:Y:S05]  /*1a1e0*/  @!P0 BRA `(.L_x_572) ;  /* 0x0000000000048947 */ /* 0x000fea0003800000 */
[----:B------:R-:W-:Y:S01]  /*1a1f0*/  BPT.TRAP 0x1 ;  /* 0x000000040000795c */ /* 0x000fe20000300000 */
.L_x_572:
[----:B------:R-:W-:-:S04]  /*1a200*/  IMAD R2, R19, 0x8, R8 ;  /* 0x0000000813027824 */ /* 0x000fc800078e0208 */
[----:B------:R-:W4:Y:S02]  /*1a210*/  SYNCS.PHASECHK.TRANS64.TRYWAIT P1, [R2+URZ+0x19c60], R3 ;  /* 0x019c6003020075a7 */ /* 0x000f24000802017f */
[----:B----4-:R-:W-:Y:S05]  /*1a220*/  @!P1 BRA `(.L_x_573) ;  /* 0x0000001c00dc9947 */ /* 0x010fea0003800000 */
.L_x_664:
[----:B------:R-:W-:Y:S05]  /*1a230*/  @!P0 BRA `(.L_x_574) ;  /* 0x0000000000048947 */ /* 0x000fea0003800000 */
[----:B------:R-:W-:Y:S01]  /*1a240*/  BPT.TRAP 0x1 ;  /* 0x000000040000795c */ /* 0x000fe20000300000 */
.L_x_574:
[----:B------:R-:W-:-:S04]  /*1a250*/  IMAD R5, R5, 0x8, R8 ;  /* 0x0000000805057824 */ /* 0x000fc800078e0208 */
[----:B------:R-:W5:Y:S02]  /*1a260*/  SYNCS.PHASECHK.TRANS64.TRYWAIT P1, [R5+URZ+0x19c60], R0 ;  /* 0x019c6000050075a7 */ /* 0x000f64000802017f */
[----:B-----5:R-:W-:Y:S05]  /*1a270*/  @!P1 BRA `(.L_x_575) ;  /* 0x0000001c00dc9947 */ /* 0x020fea0003800000 */
.L_x_665:
[----:B------:R-:W-:Y:S05]  /*1a280*/  @!P0 BRA `(.L_x_576) ;  /* 0x0000000000048947 */ /* 0x000fea0003800000 */
[----:B------:R-:W-:Y:S01]  /*1a290*/  BPT.TRAP 0x1 ;  /* 0x000000040000795c */ /* 0x000fe20000300000 */
.L_x_576:
[----:B------:R-:W5:Y:S02]  /*1a2a0*/  SYNCS.PHASECHK.TRANS64.TRYWAIT P0, [R2+URZ+0x19c80], R3 ;  /* 0x019c8003020075a7 */ /* 0x000f64000800017f */
[----:B-----5:R-:W-:Y:S05]  /*1a2b0*/  @!P0 BRA `(.L_x_577) ;  /* 0x0000001c00e08947 */ /* 0x020fea0003800000 */
.L_x_578:
[----:B------:R0:W0:Y:S02]  /*1a2c0*/  SYNCS.PHASECHK.TRANS64.TRYWAIT P0, [R5+URZ+0x19c80], R0 ;  /* 0x019c8000050075a7 */ /* 0x000024000800017f */
[----:B0-----:R-:W-:Y:S05]  /*1a2d0*/  @!P0 NANOSLEEP.SYNCS 0x989680 ;  /* 0x009896800000895d */ /* 0x001fea0003900000 */
[----:B------:R-:W0:Y:S02]  /*1a2e0*/  @!P0 SYNCS.PHASECHK.TRANS64 P0, [R5+URZ+0x19c80], R0 ;  /* 0x019c8000050085a7 */ /* 0x000e24000800007f */
[----:B0-----:R-:W-:Y:S05]  /*1a2f0*/  @!P0 BRA `(.L_x_578) ;  /* 0xfffffffc00f08947 */ /* 0x001fea000383ffff */
.L_x_316:
[----:B------:R-:W-:Y:S05]  /*1a300*/  BSYNC B8 ;  /* 0x0000000000087941 */ /* 0x000fea0003800000 */
.L_x_313:
[----:B------:R-:W-:Y:S05]  /*1a310*/  EXIT ;  /* 0x000000000000794d */ /* 0x000fea0003800000 */
.L_x_334:
[----:B0-----:R0:W1:Y:S02]  /*1a320*/  SYNCS.PHASECHK.TRANS64.TRYWAIT P5, [R83+URZ+0x19c90], R86 ;  /* 0x019c9056530075a7 */ /* 0x00106400080a017f */
[----:B-1----:R-:W-:Y:S05]  /*1a330*/  @!P5 NANOSLEEP.SYNCS 0x989680 ;  /* 0x009896800000d95d */ /* 0x002fea0003900000 */
[----:B------:R-:W1:Y:S02]  /*1a340*/  @!P5 SYNCS.PHASECHK.TRANS64 P5, [R83+URZ+0x19c90], R86 ;  /* 0x019c90565300d5a7 */ /* 0x000e6400080a007f */
[----:B-1----:R-:W-:Y:S05]  /*1a350*/  @!P5 BRA `(.L_x_334) ;  /* 0xfffffffc00f0d947 */ /* 0x002fea000383ffff */
[----:B------:R-:W-:Y:S05]  /*1a360*/  BRA `(.L_x_579) ;  /* 0xfffffe8400f47947 */ /* 0x000fea000383ffff */
.L_x_350:
[----:B-1----:R1:W2:Y:S02]  /*1a370*/  SYNCS.PHASECHK.TRANS64.TRYWAIT P5, [R83+URZ+0x19c90], R86 ;  /* 0x019c9056530075a7 */ /* 0x0022a400080a017f */
[----:B--2---:R-:W-:Y:S05]  /*1a380*/  @!P5 NANOSLEEP.SYNCS 0x989680 ;  /* 0x009896800000d95d */ /* 0x004fea0003900000 */
[----:B------:R-:W2:Y:S02]  /*1a390*/  @!P5 SYNCS.PHASECHK.TRANS64 P5, [R83+URZ+0x19c90], R86 ;  /* 0x019c90565300d5a7 */ /* 0x000ea400080a007f */
[----:B--2---:R-:W-:Y:S05]  /*1a3a0*/  @!P5 BRA `(.L_x_350) ;  /* 0xfffffffc00f0d947 */ /* 0x004fea000383ffff */
[----:B------:R-:W-:Y:S05]  /*1a3b0*/  BRA `(.L_x_580) ;  /* 0xfffffe9c00e87947 */ /* 0x000fea000383ffff */
.L_x_359:
[----:B0-----:R0:W1:Y:S02]  /*1a3c0*/  SYNCS.PHASECHK.TRANS64.TRYWAIT P4, [R83+URZ+0x19c90], R86 ;  /* 0x019c9056530075a7 */ /* 0x001064000808017f */
[----:B-1----:R-:W-:Y:S05]  /*1a3d0*/  @!P4 NANOSLEEP.SYNCS 0x989680 ;  /* 0x009896800000c95d */ /* 0x002fea0003900000 */
[----:B------:R-:W1:Y:S02]  /*1a3e0*/  @!P4 SYNCS.PHASECHK.TRANS64 P4, [R83+URZ+0x19c90], R86 ;  /* 0x019c90565300c5a7 */ /* 0x000e64000808007f */
[----:B-1----:R-:W-:Y:S05]  /*1a3f0*/  @!P4 BRA `(.L_x_359) ;  /* 0xfffffffc00f0c947 */ /* 0x002fea000383ffff */
[----:B------:R-:W-:Y:S05]  /*1a400*/  BRA `(.L_x_581) ;  /* 0xfffffebc00f87947 */ /* 0x000fea000383ffff */
.L_x_363:
[----:B--2---:R2:W0:Y:S02]  /*1a410*/  SYNCS.PHASECHK.TRANS64.TRYWAIT P3, [R83+URZ+0x19cb0], R86 ;  /* 0x019cb056530075a7 */ /* 0x004424000806017f */
[----:B0-----:R-:W-:Y:S05]  /*1a420*/  @!P3 NANOSLEEP.SYNCS 0x989680 ;  /* 0x009896800000b95d */ /* 0x001fea0003900000 */
[----:B------:R-:W0:Y:S02]  /*1a430*/  @!P3 SYNCS.PHASECHK.TRANS64 P3, [R83+URZ+0x19cb0], R86 ;  /* 0x019cb0565300b5a7 */ /* 0x000e24000806007f */
[----:B0-----:R-:W-:Y:S05]  /*1a440*/  @!P3 BRA `(.L_x_363) ;  /* 0xfffffffc00f0b947 */ /* 0x001fea000383ffff */
[----:B------:R-:W-:Y:S05]  /*1a450*/  BRA `(.L_x_582) ;  /* 0xfffffec000687947 */ /* 0x000fea000383ffff */
.L_x_383:
[----:B------:R-:W-:Y:S01]  /*1a460*/  BSSY B1, `(.L_x_583) ;  /* 0x0000008000017945 */ /* 0x000fe20003800000 */
[----:B------:R-:W-:Y:S02]  /*1a470*/  IMAD.MOV.U32 R13, RZ, RZ, R25 ;  /* 0x000000ffff0d7224 */ /* 0x000fe400078e0019 */
[----:B------:R-:W-:Y:S02]  /*1a480*/  IMAD.MOV.U32 R12, RZ, RZ, RZ ;  /* 0x000000ffff0c7224 */ /* 0x000fe400078e00ff */
[----:B------:R-:W-:Y:S02]  /*1a490*/  IMAD.MOV.U32 R11, RZ, RZ, 0x1e1f ;  /* 0x00001e1fff0b7424 */ /* 0x000fe400078e00ff */
[----:B------:R-:W-:-:S07]  /*1a4a0*/  IMAD.MOV.U32 R15, RZ, RZ, -0x1 ;  /* 0xffffffffff0f7424 */ /* 0x000fce00078e00ff */
[----:B------:R-:W-:Y:S05]  /*1a4b0*/  WARPSYNC.COLLECTIVE R15, `(.L_x_584) ;  /* 0x000000000f087348 */ /* 0x000fea0003c00000 */
[----:B------:R0:W1:Y:S02]  /*1a4c0*/  SHFL.IDX P6, R14, R13, R12, R11 ;  /* 0x0000000c0d0e7389 */ /* 0x00006400000c000b */
[----:B01----:R-:W-:Y:S01]  /*1a4d0*/  ENDCOLLECTIVE ;  /* 0x000000000000791b */ /* 0x003fe20003800000 */
.L_x_584:
[----:B------:R-:W-:Y:S05]  /*1a4e0*/  BSYNC B1 ;  /* 0x0000000000017941 */ /* 0x000fea0003800000 */
.L_x_583:
[----:B------:R-:W-:Y:S02]  /*1a4f0*/  IMAD.MOV.U32 R13, RZ, RZ, R30 ;  /* 0x000000ffff0d7224 */ /* 0x000fe400078e001e */
[----:B------:R-:W-:Y:S02]  /*1a500*/  IMAD.MOV.U32 R12, RZ, RZ, RZ ;  /* 0x000000ffff0c7224 */ /* 0x000fe400078e00ff */
[----:B------:R-:W-:Y:S02]  /*1a510*/  IMAD.MOV.U32 R11, RZ, RZ, 0x1e1f ;  /* 0x00001e1fff0b7424 */ /* 0x000fe400078e00ff */
[----:B------:R-:W-:Y:S02]  /*1a520*/  IMAD.MOV.U32 R15, RZ, RZ, -0x1 ;  /* 0xffffffffff0f7424 */ /* 0x000fe400078e00ff */
[----:B------:R-:W-:-:S07]  /*1a530*/  IMAD.MOV.U32 R0, RZ, RZ, R14 ;  /* 0x000000ffff007224 */ /* 0x000fce00078e000e */
[----:B------:R-:W-:Y:S05]  /*1a540*/  WARPSYNC.COLLECTIVE R15, `(.L_x_585) ;  /* 0x000000000f087348 */ /* 0x000fea0003c00000 */
[----:B------:R0:W1:Y:S02]  /*1a550*/  SHFL.IDX P6, R14, R13, R12, R11 ;  /* 0x0000000c0d0e7389 */ /* 0x00006400000c000b */
[----:B01----:R-:W-:Y:S01]  /*1a560*/  ENDCOLLECTIVE ;  /* 0x000000000000791b */ /* 0x003fe20003800000 */
.L_x_585:
[----:B------:R-:W-:Y:S02]  /*1a570*/  IMAD.MOV.U32 R13, RZ, RZ, R28 ;  /* 0x000000ffff0d7224 */ /* 0x000fe400078e001c */
[----:B------:R-:W-:-:S07]  /*1a580*/  IMAD.MOV.U32 R31, RZ, RZ, R14 ;  /* 0x000000ffff1f7224 */ /* 0x000fce00078e000e */
[----:B------:R-:W-:Y:S05]  /*1a590*/  WARPSYNC.COLLECTIVE R15, `(.L_x_586) ;  /* 0x000000000f087348 */ /* 0x000fea0003c00000 */
[----:B------:R0:W1:Y:S02]  /*1a5a0*/  SHFL.IDX P6, R14, R13, R12, R11 ;  /* 0x0000000c0d0e7389 */ /* 0x00006400000c000b */
[----:B01----:R-:W-:Y:S01]  /*1a5b0*/  ENDCOLLECTIVE ;  /* 0x000000000000791b */ /* 0x003fe20003800000 */
.L_x_586:
[----:B------:R-:W-:Y:S02]  /*1a5c0*/  IMAD.MOV.U32 R13, RZ, RZ, R26 ;  /* 0x000000ffff0d7224 */ /* 0x000fe400078e001a */
[----:B------:R-:W-:-:S07]  /*1a5d0*/  IMAD.MOV.U32 R3, RZ, RZ, R14 ;  /* 0x000000ffff037224 */ /* 0x000fce00078e000e */
[----:B------:R-:W-:Y:S05]  /*1a5e0*/  WARPSYNC.COLLECTIVE R15, `(.L_x_587) ;  /* 0x000000000f087348 */ /* 0x000fea0003c00000 */
[----:B------:R0:W1:Y:S02]  /*1a5f0*/  SHFL.IDX P6, R14, R13, R12, R11 ;  /* 0x0000000c0d0e7389 */ /* 0x00006400000c000b */
[----:B01----:R-:W-:Y:S01]  /*1a600*/  ENDCOLLECTIVE ;  /* 0x000000000000791b */ /* 0x003fe20003800000 */
.L_x_587:
[----:B------:R-:W-:Y:S05]  /*1a610*/  BRA `(.L_x_588) ;  /* 0xfffffecc00f07947 */ /* 0x000fea000383ffff */
.L_x_387:
[----:B-1----:R1:W3:Y:S02]  /*1a620*/  SYNCS.PHASECHK.TRANS64.TRYWAIT P0, [R16+URZ+0x19c00], R21 ;  /* 0x019c0015100075a7 */ /* 0x0022e4000800017f */
[----:B---3--:R-:W-:Y:S05]  /*1a630*/  @!P0 NANOSLEEP.SYNCS 0x989680 ;  /* 0x009896800000895d */ /* 0x008fea0003900000 */
[----:B------:R-:W3:Y:S02]  /*1a640*/  @!P0 SYNCS.PHASECHK.TRANS64 P0, [R16+URZ+0x19c00], R21 ;  /* 0x019c0015100085a7 */ /* 0x000ee4000800007f */
[----:B---3--:R-:W-:Y:S05]  /*1a650*/  @!P0 BRA `(.L_x_387) ;  /* 0xfffffffc00f08947 */ /* 0x008fea000383ffff */
[----:B------:R-:W-:Y:S05]  /*1a660*/  BRA `(.L_x_589) ;  /* 0xfffffed000bc7947 */ /* 0x000fea000383ffff */
.L_x_393:
        /* <DEDUP_REMOVED lines=8> */
.L_x_591:
[----:B------:R-:W-:Y:S05]  /*1a6f0*/  BSYNC B1 ;  /* 0x0000000000017941 */ /* 0x000fea0003800000 */
.L_x_590:
        /* <DEDUP_REMOVED lines=8> */
.L_x_592:
[----:B------:R-:W-:Y:S02]  /*1a780*/  IMAD.MOV.U32 R13, RZ, RZ, R28 ;  /* 0x000000ffff0d7224 */ /* 0x000fe400078e001c */
[----:B------:R-:W-:-:S07]  /*1a790*/  IMAD.MOV.U32 R31, RZ, RZ, R14 ;  /* 0x000000ffff1f7224 */ /* 0x000fce00078e000e */
[----:B------:R-:W-:Y:S05]  /*1a7a0*/  WARPSYNC.COLLECTIVE R15, `(.L_x_593) ;  /* 0x000000000f087348 */ /* 0x000fea0003c00000 */
[----:B------:R0:W1:Y:S02]  /*1a7b0*/  SHFL.IDX P6, R14, R13, R12, R11 ;  /* 0x0000000c0d0e7389 */ /* 0x00006400000c000b */
[----:B01----:R-:W-:Y:S01]  /*1a7c0*/  ENDCOLLECTIVE ;  /* 0x000000000000791b */ /* 0x003fe20003800000 */
.L_x_593:
[----:B------:R-:W-:Y:S02]  /*1a7d0*/  IMAD.MOV.U32 R13, RZ, RZ, R26 ;  /* 0x000000ffff0d7224 */ /* 0x000fe400078e001a */
[----:B------:R-:W-:-:S07]  /*1a7e0*/  IMAD.MOV.U32 R3, RZ, RZ, R14 ;  /* 0x000000ffff037224 */ /* 0x000fce00078e000e */
[----:B------:R-:W-:Y:S05]  /*1a7f0*/  WARPSYNC.COLLECTIVE R15, `(.L_x_594) ;  /* 0x000000000f087348 */ /* 0x000fea0003c00000 */
[----:B------:R0:W1:Y:S02]  /*1a800*/  SHFL.IDX P6, R14, R13, R12, R11 ;  /* 0x0000000c0d0e7389 */ /* 0x00006400000c000b */
[----:B01----:R-:W-:Y:S01]  /*1a810*/  ENDCOLLECTIVE ;  /* 0x000000000000791b */ /* 0x003fe20003800000 */
.L_x_594:
[----:B------:R-:W-:Y:S01]  /*1a820*/  IMAD.MOV.U32 R21, RZ, RZ, R14 ;  /* 0x000000ffff157224 */ /* 0x000fe200078e000e */
[----:B------:R-:W-:Y:S06]  /*1a830*/  BRA `(.L_x_595) ;  /* 0xfffffee800387947 */ /* 0x000fec000383ffff */
.L_x_397:
[----:B-1----:R1:W3:Y:S02]  /*1a840*/  SYNCS.PHASECHK.TRANS64.TRYWAIT P0, [R16+URZ+0x19c00], R37 ;  /* 0x019c0025100075a7 */ /* 0x0022e4000800017f */
[----:B---3--:R-:W-:Y:S05]  /*1a850*/  @!P0 NANOSLEEP.SYNCS 0x989680 ;  /* 0x009896800000895d */ /* 0x008fea0003900000 */
[----:B------:R-:W3:Y:S02]  /*1a860*/  @!P0 SYNCS.PHASECHK.TRANS64 P0, [R16+URZ+0x19c00], R37 ;  /* 0x019c0025100085a7 */ /* 0x000ee4000800007f */
[----:B---3--:R-:W-:Y:S05]  /*1a870*/  @!P0 BRA `(.L_x_397) ;  /* 0xfffffffc00f08947 */ /* 0x008fea000383ffff */
[----:B------:R-:W-:Y:S05]  /*1a880*/  BRA `(.L_x_596) ;  /* 0xfffffee800f87947 */ /* 0x000fea000383ffff */
.L_x_403:
[----:B-1----:R1:W4:Y:S02]  /*1a890*/  SYNCS.PHASECHK.TRANS64.TRYWAIT P1, [R3+URZ+0x19c30], R6 ;  /* 0x019c3006030075a7 */ /* 0x002324000802017f */
[----:B----4-:R-:W-:Y:S05]  /*1a8a0*/  @!P1 NANOSLEEP.SYNCS 0x989680 ;  /* 0x009896800000995d */ /* 0x010fea0003900000 */
[----:B------:R-:W4:Y:S02]  /*1a8b0*/  @!P1 SYNCS.PHASECHK.TRANS64 P1, [R3+URZ+0x19c30], R6 ;  /* 0x019c3006030095a7 */ /* 0x000f24000802007f */
[----:B----4-:R-:W-:Y:S05]  /*1a8c0*/  @!P1 BRA `(.L_x_403) ;  /* 0xfffffffc00f09947 */ /* 0x010fea000383ffff */
[----:B------:R-:W-:Y:S05]  /*1a8d0*/  BRA `(.L_x_402) ;  /* 0xffffff0c005c7947 */ /* 0x000fea000383ffff */
.L_x_410:
[----:B-1----:R1:W2:Y:S02]  /*1a8e0*/  SYNCS.PHASECHK.TRANS64.TRYWAIT P1, [R9+URZ+0x19c30], R0 ;  /* 0x019c3000090075a7 */ /* 0x0022a4000802017f */
[----:B--2---:R-:W-:Y:S05]  /*1a8f0*/  @!P1 NANOSLEEP.SYNCS 0x989680 ;  /* 0x009896800000995d */ /* 0x004fea0003900000 */
[----:B------:R-:W2:Y:S02]  /*1a900*/  @!P1 SYNCS.PHASECHK.TRANS64 P1, [R9+URZ+0x19c30], R0 ;  /* 0x019c3000090095a7 */ /* 0x000ea4000802007f */
[----:B--2---:R-:W-:Y:S05]  /*1a910*/  @!P1 BRA `(.L_x_410) ;  /* 0xfffffffc00f09947 */ /* 0x004fea000383ffff */
[----:B------:R-:W-:Y:S05]  /*1a920*/  BRA `(.L_x_409) ;  /* 0xffffff2c00e47947 */ /* 0x000fea000383ffff */
.L_x_415:
[----:B-1----:R1:W2:Y:S02]  /*1a930*/  SYNCS.PHASECHK.TRANS64.TRYWAIT P1, [R14+URZ+0x19c50], R0 ;  /* 0x019c50000e0075a7 */ /* 0x0022a4000802017f */
[----:B--2---:R-:W-:Y:S05]  /*1a940*/  @!P1 NANOSLEEP.SYNCS 0x989680 ;  /* 0x009896800000995d */ /* 0x004fea0003900000 */
[----:B------:R-:W2:Y:S02]  /*1a950*/  @!P1 SYNCS.PHASECHK.TRANS64 P1, [R14+URZ+0x19c50], R0 ;  /* 0x019c50000e0095a7 */ /* 0x000ea4000802007f */
[----:B--2---:R-:W-:Y:S05]  /*1a960*/  @!P1 BRA `(.L_x_415) ;  /* 0xfffffffc00f09947 */ /* 0x004fea000383ffff */
[----:B------:R-:W-:Y:S05]  /*1a970*/  BRA `(.L_x_414) ;  /* 0xffffff3000707947 */ /* 0x000fea000383ffff */
.L_x_422:
[----:B-1----:R1:W2:Y:S02]  /*1a980*/  SYNCS.PHASECHK.TRANS64.TRYWAIT P1, [R7+URZ+0x19c50], R4 ;  /* 0x019c5004070075a7 */ /* 0x0022a4000802017f */
[----:B--2---:R-:W-:Y:S05]  /*1a990*/  @!P1 NANOSLEEP.SYNCS 0x989680 ;  /* 0x009896800000995d */ /* 0x004fea0003900000 */
[----:B------:R-:W2:Y:S02]  /*1a9a0*/  @!P1 SYNCS.PHASECHK.TRANS64 P1, [R7+URZ+0x19c50], R4 ;  /* 0x019c5004070095a7 */ /* 0x000ea4000802007f */
[----:B--2---:R-:W-:Y:S05]  /*1a9b0*/  @!P1 BRA `(.L_x_422) ;  /* 0xfffffffc00f09947 */ /* 0x004fea000383ffff */
[----:B------:R-:W-:Y:S05]  /*1a9c0*/  BRA `(.L_x_421) ;  /* 0xffffff4c00187947 */ /* 0x000fea000383ffff */
.L_x_454:
[----:B------:R-:W0:Y:S01]  /*1a9d0*/  S2R R6, SR_TID.X ;  /* 0x0000000000067919 */ /* 0x000e220000002100 */
[----:B------:R-:W-:Y:S01]  /*1a9e0*/  BSSY B1, `(.L_x_597) ;  /* 0x000000a000017945 */ /* 0x000fe20003800000 */
[----:B------:R-:W-:Y:S02]  /*1a9f0*/  IMAD.MOV.U32 R12, RZ, RZ, RZ ;  /* 0x000000ffff0c7224 */ /* 0x000fe400078e00ff */
[----:B-1----:R-:W-:Y:S02]  /*1aa00*/  IMAD.MOV.U32 R11, RZ, RZ, 0x1f ;  /* 0x0000001fff0b7424 */ /* 0x002fe400078e00ff */
[----:B------:R-:W-:Y:S01]  /*1aa10*/  IMAD.MOV.U32 R15, RZ, RZ, -0x1 ;  /* 0xffffffffff0f7424 */ /* 0x000fe200078e00ff */
[----:B0-----:R-:W-:-:S04]  /*1aa20*/  SHF.R.U32.HI R6, RZ, 0x5, R6 ;  /* 0x00000005ff067819 */ /* 0x001fc80000011606 */
[----:B------:R-:W-:-:S05]  /*1aa30*/  LOP3.LUT R6, R6, 0x3, RZ, 0xc0, !PT ;  /* 0x0000000306067812 */ /* 0x000fca00078ec0ff */
[----:B------:R-:W-:-:S07]  /*1aa40*/  IMAD.MOV.U32 R13, RZ, RZ, R6 ;  /* 0x000000ffff0d7224 */ /* 0x000fce00078e0006 */
[----:B------:R-:W-:Y:S05]  /*1aa50*/  WARPSYNC.COLLECTIVE R15, `(.L_x_598) ;  /* 0x000000000f087348 */ /* 0x000fea0003c00000 */
[----:B------:R0:W1:Y:S02]  /*1aa60*/  SHFL.IDX P6, R14, R13, R12, R11 ;  /* 0x0000000c0d0e7389 */ /* 0x00006400000c000b */
[----:B01----:R-:W-:Y:S01]  /*1aa70*/  ENDCOLLECTIVE ;  /* 0x000000000000791b */ /* 0x003fe20003800000 */
.L_x_598:
[----:B------:R-:W-:Y:S05]  /*1aa80*/  BSYNC B1 ;  /* 0x0000000000017941 */ /* 0x000fea0003800000 */
.L_x_597:
[----:B------:R-:W-:Y:S05]  /*1aa90*/  BRA `(.L_x_599) ;  /* 0xffffffa000607947 */ /* 0x000fea000383ffff */
.L_x_456:
[----:B------:R-:W-:Y:S01]  /*1aaa0*/  BSSY B1, `(.L_x_600) ;  /* 0x0000006000017945 */ /* 0x000fe20003800000 */
[----:B------:R-:W-:-:S07]  /*1aab0*/  IMAD.MOV.U32 R15, RZ, RZ, -0x1 ;  /* 0xffffffffff0f7424 */ /* 0x000fce00078e00ff */
[----:B01----:R-:W-:Y:S05]  /*1aac0*/  WARPSYNC.COLLECTIVE R15, `(.L_x_601) ;  /* 0x000000000f0c7348 */ /* 0x003fea0003c00000 */
[----:B------:R-:W-:Y:S02]  /*1aad0*/  ELECT P6, UR62, PT ;  /* 0x00000000003e782f */ /* 0x000fe400038c0000 */
[----:B------:R-:W-:Y:S01]  /*1aae0*/  MOV R14, UR62 ;  /* 0x0000003e000e7c02 */ /* 0x000fe20008000f00 */
[----:B01----:R-:W-:Y:S10]  /*1aaf0*/  ENDCOLLECTIVE ;  /* 0x000000000000791b */ /* 0x003ff40003800000 */
.L_x_601:
[----:B------:R-:W-:Y:S05]  /*1ab00*/  BSYNC B1 ;  /* 0x0000000000017941 */ /* 0x000fea0003800000 */
.L_x_600:
[----:B------:R-:W-:Y:S05]  /*1ab10*/  BRA `(.L_x_455) ;  /* 0xffffffa000587947 */ /* 0x000fea000383ffff */
.L_x_458:
[----:B0-----:R0:W2:Y:S02]  /*1ab20*/  SYNCS.PHASECHK.TRANS64.TRYWAIT P0, [R18+URZ+0x19c20], R6 ;  /* 0x019c2006120075a7 */ /* 0x0010a4000800017f */
[----:B--2---:R-:W-:Y:S05]  /*1ab30*/  @!P0 NANOSLEEP.SYNCS 0x989680 ;  /* 0x009896800000895d */ /* 0x004fea0003900000 */
[----:B------:R-:W2:Y:S02]  /*1ab40*/  @!P0 SYNCS.PHASECHK.TRANS64 P0, [R18+URZ+0x19c20], R6 ;  /* 0x019c2006120085a7 */ /* 0x000ea4000800007f */
[----:B--2---:R-:W-:Y:S05]  /*1ab50*/  @!P0 BRA `(.L_x_458) ;  /* 0xfffffffc00f08947 */ /* 0x004fea000383ffff */
[----:B------:R-:W-:Y:S05]  /*1ab60*/  BRA `(.L_x_602) ;  /* 0xffffffa000687947 */ /* 0x000fea000383ffff */
.L_x_462:
[----:B-1----:R1:W2:Y:S02]  /*1ab70*/  SYNCS.PHASECHK.TRANS64.TRYWAIT P0, [R9+URZ+0x19ca0], R11 ;  /* 0x019ca00b090075a7 */ /* 0x0022a4000800017f */
[----:B--2---:R-:W-:Y:S05]  /*1ab80*/  @!P0 NANOSLEEP.SYNCS 0x989680 ;  /* 0x009896800000895d */ /* 0x004fea0003900000 */
[----:B------:R-:W2:Y:S02]  /*1ab90*/  @!P0 SYNCS.PHASECHK.TRANS64 P0, [R9+URZ+0x19ca0], R11 ;  /* 0x019ca00b090085a7 */ /* 0x000ea4000800007f */
[----:B--2---:R-:W-:Y:S05]  /*1aba0*/  @!P0 BRA `(.L_x_462) ;  /* 0xfffffffc00f08947 */ /* 0x004fea000383ffff */
[----:B------:R-:W-:Y:S05]  /*1abb0*/  BRA `(.L_x_603) ;  /* 0xffffffa000807947 */ /* 0x000fea000383ffff */
.L_x_469:
[----:B0-----:R0:W2:Y:S02]  /*1abc0*/  SYNCS.PHASECHK.TRANS64.TRYWAIT P0, [R9+URZ+0x19cc0], R11 ;  /* 0x019cc00b090075a7 */ /* 0x0010a4000800017f */
[----:B--2---:R-:W-:Y:S05]  /*1abd0*/  @!P0 NANOSLEEP.SYNCS 0x989680 ;  /* 0x009896800000895d */ /* 0x004fea0003900000 */
[----:B------:R-:W2:Y:S02]  /*1abe0*/  @!P0 SYNCS.PHASECHK.TRANS64 P0, [R9+URZ+0x19cc0], R11 ;  /* 0x019cc00b090085a7 */ /* 0x000ea4000800007f */
[----:B--2---:R-:W-:Y:S05]  /*1abf0*/  @!P0 BRA `(.L_x_469) ;  /* 0xfffffffc00f08947 */ /* 0x004fea000383ffff */
[----:B------:R-:W-:Y:S05]  /*1ac00*/  BRA `(.L_x_604) ;  /* 0xffffffa4007c7947 */ /* 0x000fea000383ffff */
.L_x_478:
[----:B--2---:R2:W3:Y:S02]  /*1ac10*/  SYNCS.PHASECHK.TRANS64.TRYWAIT P2, [R9+URZ+0x19ca0], R8 ;  /* 0x019ca008090075a7 */ /* 0x0044e4000804017f */
[----:B---3--:R-:W-:Y:S05]  /*1ac20*/  @!P2 NANOSLEEP.SYNCS 0x989680 ;  /* 0x009896800000a95d */ /* 0x008fea0003900000 */
[----:B------:R-:W3:Y:S02]  /*1ac30*/  @!P2 SYNCS.PHASECHK.TRANS64 P2, [R9+URZ+0x19ca0], R8 ;  /* 0x019ca0080900a5a7 */ /* 0x000ee4000804007f */
[----:B---3--:R-:W-:Y:S05]  /*1ac40*/  @!P2 BRA `(.L_x_478) ;  /* 0xfffffffc00f0a947 */ /* 0x008fea000383ffff */
[----:B------:R-:W-:Y:S05]  /*1ac50*/  BRA `(.L_x_605) ;  /* 0xffffffa800b07947 */ /* 0x000fea000383ffff */
.L_x_485:
[----:B0-----:R0:W1:Y:S02]  /*1ac60*/  SYNCS.PHASECHK.TRANS64.TRYWAIT P2, [R9+URZ+0x19cc0], R8 ;  /* 0x019cc008090075a7 */ /* 0x001064000804017f */
[----:B-1----:R-:W-:Y:S05]  /*1ac70*/  @!P2 NANOSLEEP.SYNCS 0x989680 ;  /* 0x009896800000a95d */ /* 0x002fea0003900000 */
[----:B------:R-:W1:Y:S02]  /*1ac80*/  @!P2 SYNCS.PHASECHK.TRANS64 P2, [R9+URZ+0x19cc0], R8 ;  /* 0x019cc0080900a5a7 */ /* 0x000e64000804007f */
[----:B-1----:R-:W-:Y:S05]  /*1ac90*/  @!P2 BRA `(.L_x_485) ;  /* 0xfffffffc00f0a947 */ /* 0x002fea000383ffff */
[----:B------:R-:W-:Y:S05]  /*1aca0*/  BRA `(.L_x_606) ;  /* 0xffffffac00a87947 */ /* 0x000fea000383ffff */
.L_x_504:
[----:B------:R-:W3:Y:S01]  /*1acb0*/  S2R R20, SR_TID.X ;  /* 0x0000000000147919 */ /* 0x000ee20000002100 */
[----:B------:R-:W-:Y:S01]  /*1acc0*/  BSSY B0, `(.L_x_607) ;  /* 0x000000a000007945 */ /* 0x000fe20003800000 */
[----:B------:R-:W-:Y:S02]  /*1acd0*/  IMAD.MOV.U32 R12, RZ, RZ, RZ ;  /* 0x000000ffff0c7224 */ /* 0x000fe400078e00ff */
[----:B-1----:R-:W-:Y:S02]  /*1ace0*/  IMAD.MOV.U32 R11, RZ, RZ, 0x1f ;  /* 0x0000001fff0b7424 */ /* 0x002fe400078e00ff */
[----:B------:R-:W-:Y:S01]  /*1acf0*/  IMAD.MOV.U32 R15, RZ, RZ, -0x1 ;  /* 0xffffffffff0f7424 */ /* 0x000fe200078e00ff */
[----:B---3--:R-:W-:-:S04]  /*1ad00*/  SHF.R.U32.HI R20, RZ, 0x5, R20 ;  /* 0x00000005ff147819 */ /* 0x008fc80000011614 */
[----:B------:R-:W-:-:S05]  /*1ad10*/  LOP3.LUT R20, R20, 0x3, RZ, 0xc0, !PT ;  /* 0x0000000314147812 */ /* 0x000fca00078ec0ff */
[----:B------:R-:W-:-:S07]  /*1ad20*/  IMAD.MOV.U32 R13, RZ, RZ, R20 ;  /* 0x000000ffff0d7224 */ /* 0x000fce00078e0014 */
[----:B0-2---:R-:W-:Y:S05]  /*1ad30*/  WARPSYNC.COLLECTIVE R15, `(.L_x_608) ;  /* 0x000000000f087348 */ /* 0x005fea0003c00000 */
[----:B------:R1:W3:Y:S02]  /*1ad40*/  SHFL.IDX P6, R14, R13, R12, R11 ;  /* 0x0000000c0d0e7389 */ /* 0x0002e400000c000b */
[----:B0123--:R-:W-:Y:S01]  /*1ad50*/  ENDCOLLECTIVE ;  /* 0x000000000000791b */ /* 0x00ffe20003800000 */
.L_x_608:
[----:B------:R-:W-:Y:S05]  /*1ad60*/  BSYNC B0 ;  /* 0x0000000000007941 */ /* 0x000fea0003800000 */
.L_x_607:
[----:B------:R-:W-:Y:S05]  /*1ad70*/  BRA `(.L_x_609) ;  /* 0xffffffbc00207947 */ /* 0x000fea000383ffff */
.L_x_506:
[----:B------:R-:W-:Y:S01]  /*1ad80*/  BSSY B0, `(.L_x_610) ;  /* 0x0000006000007945 */ /* 0x000fe20003800000 */
[----:B------:R-:W-:-:S07]  /*1ad90*/  IMAD.MOV.U32 R15, RZ, RZ, -0x1 ;  /* 0xffffffffff0f7424 */ /* 0x000fce00078e00ff */
[----:B0123--:R-:W-:Y:S05]  /*1ada0*/  WARPSYNC.COLLECTIVE R15, `(.L_x_611) ;  /* 0x000000000f0c7348 */ /* 0x00ffea0003c00000 */
[----:B------:R-:W-:Y:S02]  /*1adb0*/  ELECT P6, UR62, PT ;  /* 0x00000000003e782f */ /* 0x000fe400038c0000 */
[----:B------:R-:W-:Y:S01]  /*1adc0*/  MOV R14, UR62 ;  /* 0x0000003e000e7c02 */ /* 0x000fe20008000f00 */
[----:B0123--:R-:W-:Y:S10]  /*1add0*/  ENDCOLLECTIVE ;  /* 0x000000000000791b */ /* 0x00fff40003800000 */
.L_x_611:
[----:B------:R-:W-:Y:S05]  /*1ade0*/  BSYNC B0 ;  /* 0x0000000000007941 */ /* 0x000fea0003800000 */
.L_x_610:
[----:B------:R-:W-:Y:S05]  /*1adf0*/  BRA `(.L_x_612) ;  /* 0xffffffbc00287947 */ /* 0x000fea000383ffff */
.L_x_508:
[----:B---3--:R3:W4:Y:S02]  /*1ae00*/  SYNCS.PHASECHK.TRANS64.TRYWAIT P0, [R4+URZ+0x19c80], R3 ;  /* 0x019c8003040075a7 */ /* 0x008724000800017f */
[----:B----4-:R-:W-:Y:S05]  /*1ae10*/  @!P0 NANOSLEEP.SYNCS 0x989680 ;  /* 0x009896800000895d */ /* 0x010fea0003900000 */
[----:B------:R-:W4:Y:S02]  /*1ae20*/  @!P0 SYNCS.PHASECHK.TRANS64 P0, [R4+URZ+0x19c80], R3 ;  /* 0x019c8003040085a7 */ /* 0x000f24000800007f */
[----:B----4-:R-:W-:Y:S05]  /*1ae30*/  @!P0 BRA `(.L_x_508) ;  /* 0xfffffffc00f08947 */ /* 0x010fea000383ffff */
[----:B------:R-:W-:Y:S05]  /*1ae40*/  BRA `(.L_x_613) ;  /* 0xffffffbc008c7947 */ /* 0x000fea000383ffff */
.L_x_510:
[----:B0-----:R0:W4:Y:S02]  /*1ae50*/  SYNCS.PHASECHK.TRANS64.TRYWAIT P0, [R4+URZ+0x19c40], R3 ;  /* 0x019c4003040075a7 */ /* 0x001124000800017f */
[----:B----4-:R-:W-:Y:S05]  /*1ae60*/  @!P0 NANOSLEEP.SYNCS 0x989680 ;  /* 0x009896800000895d */ /* 0x010fea0003900000 */
[----:B------:R-:W4:Y:S02]  /*1ae70*/  @!P0 SYNCS.PHASECHK.TRANS64 P0, [R4+URZ+0x19c40], R3 ;  /* 0x019c4003040085a7 */ /* 0x000f24000800007f */
[----:B----4-:R-:W-:Y:S05]  /*1ae80*/  @!P0 BRA `(.L_x_510) ;  /* 0xfffffffc00f08947 */ /* 0x010fea000383ffff */
[----:B------:R-:W-:Y:S05]  /*1ae90*/  BRA `(.L_x_614) ;  /* 0xffffffc000087947 */ /* 0x000fea000383ffff */
.L_x_514:
[----:B------:R-:W-:Y:S02]  /*1aea0*/  IMAD.MOV.U32 R13, RZ, RZ, R4 ;  /* 0x000000ffff0d7224 */ /* 0x000fe400078e0004 */
[----:B------:R-:W-:Y:S02]  /*1aeb0*/  IMAD.MOV.U32 R12, RZ, RZ, RZ ;  /* 0x000000ffff0c7224 */ /* 0x000fe400078e00ff */
[----:B------:R-:W-:Y:S02]  /*1aec0*/  IMAD.MOV.U32 R11, RZ, RZ, 0x1e1f ;  /* 0x00001e1fff0b7424 */ /* 0x000fe400078e00ff */
[----:B------:R-:W-:Y:S02]  /*1aed0*/  IMAD.MOV.U32 R15, RZ, RZ, -0x1 ;  /* 0xffffffffff0f7424 */ /* 0x000fe400078e00ff */
[----:B-----5:R-:W-:Y:S02]  /*1aee0*/  IMAD R0, R21, R9, RZ ;  /* 0x0000000915007224 */ /* 0x020fe400078e02ff */
[----:B------:R-:W-:-:S07]  /*1aef0*/  IMAD R25, R25, 0xc0, R20 ;  /* 0x000000c019197824 */ /* 0x000fce00078e0214 */
[----:B------:R-:W-:Y:S05]  /*1af00*/  WARPSYNC.COLLECTIVE R15, `(.L_x_615) ;  /* 0x000000000f087348 */ /* 0x000fea0003c00000 */
[----:B------:R0:W1:Y:S02]  /*1af10*/  SHFL.IDX P6, R14, R13, R12, R11 ;  /* 0x0000000c0d0e7389 */ /* 0x00006400000c000b */
[----:B01----:R-:W-:Y:S01]  /*1af20*/  ENDCOLLECTIVE ;  /* 0x000000000000791b */ /* 0x003fe20003800000 */
.L_x_615:
[----:B------:R-:W-:Y:S01]  /*1af30*/  ISETP.GE.AND P4, PT, R25, R0, PT ;  /* 0x000000001900720c */ /* 0x000fe20003f86270 */
[----:B------:R-:W-:Y:S02]  /*1af40*/  IMAD.MOV.U32 R13, RZ, RZ, R6 ;  /* 0x000000ffff0d7224 */ /* 0x000fe400078e0006 */
[----:B------:R-:W-:-:S10]  /*1af50*/  IMAD.MOV.U32 R2, RZ, RZ, R14 ;  /* 0x000000ffff027224 */ /* 0x000fd400078e000e */
[----:B------:R-:W-:Y:S05]  /*1af60*/  WARPSYNC.COLLECTIVE R15, `(.L_x_616) ;  /* 0x000000000f087348 */ /* 0x000fea0003c00000 */
[----:B------:R0:W1:Y:S02]  /*1af70*/  SHFL.IDX P6, R14, R13, R12, R11 ;  /* 0x0000000c0d0e7389 */ /* 0x00006400000c000b */
[----:B01----:R-:W-:Y:S01]  /*1af80*/  ENDCOLLECTIVE ;  /* 0x000000000000791b */ /* 0x003fe20003800000 */
.L_x_616:
[----:B------:R-:W-:Y:S02]  /*1af90*/  IMAD.MOV.U32 R13, RZ, RZ, R4 ;  /* 0x000000ffff0d7224 */ /* 0x000fe400078e0004 */
[----:B------:R-:W-:Y:S02]  /*1afa0*/  IMAD.MOV.U32 R12, RZ, RZ, 0x1 ;  /* 0x00000001ff0c7424 */ /* 0x000fe400078e00ff */
[----:B------:R-:W-:-:S07]  /*1afb0*/  IMAD.MOV.U32 R3, RZ, RZ, R14 ;  /* 0x000000ffff037224 */ /* 0x000fce00078e000e */
[----:B------:R-:W-:Y:S05]  /*1afc0*/  WARPSYNC.COLLECTIVE R15, `(.L_x_617) ;  /* 0x000000000f087348 */ /* 0x000fea0003c00000 */
[----:B------:R0:W1:Y:S02]  /*1afd0*/  SHFL.IDX P6, R14, R13, R12, R11 ;  /* 0x0000000c0d0e7389 */ /* 0x00006400000c000b */
[----:B01----:R-:W-:Y:S01]  /*1afe0*/  ENDCOLLECTIVE ;  /* 0x000000000000791b */ /* 0x003fe20003800000 */
.L_x_617:
[----:B------:R-:W-:-:S05]  /*1aff0*/  @!P4 IADD3 R3, P3, R10, R3, RZ ;  /* 0x000000030a03c210 */ /* 0x000fca0007f7e0ff */
[----:B------:R-:W-:-:S05]  /*1b000*/  @!P4 IMAD.X R2, RZ, RZ, R2, P3 ;  /* 0x000000ffff02c224 */ /* 0x000fca00018e0602 */
[----:B------:R-:W-:Y:S01]  /*1b010*/  @!P4 LOP3.LUT R3, R3, R2, RZ, 0x3c, !PT ;  /* 0x000000020303c212 */ /* 0x000fe200078e3cff */
[----:B------:R-:W-:-:S03]  /*1b020*/  IMAD.MOV.U32 R13, RZ, RZ, R6 ;  /* 0x000000ffff0d7224 */ /* 0x000fc600078e0006 */
[----:B------:R-:W-:-:S04]  /*1b030*/  @!P4 LOP3.LUT R2, R3, R2, RZ, 0x3c, !PT ;  /* 0x000000020302c212 */ /* 0x000fc800078e3cff */
[----:B------:R-:W-:Y:S01]  /*1b040*/  @!P4 LOP3.LUT R3, R3, R2, RZ, 0x3c, !PT ;  /* 0x000000020303c212 */ /* 0x000fe200078e3cff */
[----:B------:R-:W-:-:S07]  /*1b050*/  IMAD.MOV.U32 R4, RZ, RZ, R14 ;  /* 0x000000ffff047224 */ /* 0x000fce00078e000e */
[----:B------:R-:W-:Y:S05]  /*1b060*/  WARPSYNC.COLLECTIVE R15, `(.L_x_618) ;  /* 0x000000000f087348 */ /* 0x000fea0003c00000 */
[----:B------:R0:W1:Y:S02]  /*1b070*/  SHFL.IDX P6, R14, R13, R12, R11 ;  /* 0x0000000c0d0e7389 */ /* 0x00006400000c000b */
[----:B01----:R-:W-:Y:S01]  /*1b080*/  ENDCOLLECTIVE ;  /* 0x000000000000791b */ /* 0x003fe20003800000 */
.L_x_618:
[----:B------:R-:W-:Y:S01]  /*1b090*/  @!PT LDS RZ, [RZ] ;  /* 0x00000000fffff984 */ /* 0x000fe20000000800 */
[----:B------:R-:W-:Y:S01]  /*1b0a0*/  @!PT LDS RZ, [RZ] ;  /* 0x00000000fffff984 */ /* 0x000fe20000000800 */
[----:B------:R-:W-:Y:S01]  /*1b0b0*/  @!PT LDS RZ, [RZ] ;  /* 0x00000000fffff984 */ /* 0x000fe20000000800 */
[----:B------:R-:W-:Y:S04]  /*1b0c0*/  @!P4 LDGSTS.E.BYPASS.LTC128B.128 [R8+0xf000], desc[UR40][R2.64], !P2 ;  /* 0x0f0000000208cfae */ /* 0x000fe8000d101d68 */
[----:B------:R-:W-:Y:S04]  /*1b0d0*/  @!P4 LDGSTS.E.BYPASS.LTC128B.128 [R8+0x10800], desc[UR40][R2.64+0x20], !P1 ;  /* 0x108000200208cfae */ /* 0x000fe8000c901d68 */
[----:B------:R0:W-:Y:S01]  /*1b0e0*/  @!P4 LDGSTS.E.BYPASS.LTC128B.128 [R8+0x12000], desc[UR40][R2.64+0x40], !P0 ;  /* 0x120000400208cfae */ /* 0x0001e2000c101d68 */
[----:B------:R-:W-:Y:S02]  /*1b0f0*/  IMAD.MOV.U32 R13, RZ, RZ, R5 ;  /* 0x000000ffff0d7224 */ /* 0x000fe400078e0005 */
[----:B------:R-:W-:-:S02]  /*1b100*/  IMAD.MOV.U32 R12, RZ, RZ, RZ ;  /* 0x000000ffff0c7224 */ /* 0x000fc400078e00ff */
[----:B0-----:R-:W-:Y:S02]  /*1b110*/  VIADD R3, R25, 0x40 ;  /* 0x0000004019037836 */ /* 0x001fe40000000000 */
[----:B------:R-:W-:-:S07]  /*1b120*/  IMAD.MOV.U32 R6, RZ, RZ, R14 ;  /* 0x000000ffff067224 */ /* 0x000fce00078e000e */
[----:B------:R-:W-:Y:S05]  /*1b130*/  WARPSYNC.COLLECTIVE R15, `(.L_x_619) ;  /* 0x000000000f087348 */ /* 0x000fea0003c00000 */
[----:B------:R0:W1:Y:S02]  /*1b140*/  SHFL.IDX P6, R14, R13, R12, R11 ;  /* 0x0000000c0d0e7389 */ /* 0x00006400000c000b */
[----:B01----:R-:W-:Y:S01]  /*1b150*/  ENDCOLLECTIVE ;  /* 0x000000000000791b */ /* 0x003fe20003800000 */
.L_x_619:
[----:B------:R-:W-:-:S13]  /*1b160*/  ISETP.GE.AND P4, PT, R3, R0, PT ;  /* 0x000000000300720c */ /* 0x000fda0003f86270 */
[----:B------:R-:W-:Y:S01]  /*1b170*/  @!P4 IADD3 R2, P3, R10, R6, RZ ;  /* 0x000000060a02c210 */ /* 0x000fe20007f7e0ff */
[----:B------:R-:W-:-:S04]  /*1b180*/  IMAD.MOV.U32 R13, RZ, RZ, R7 ;  /* 0x000000ffff0d7224 */ /* 0x000fc800078e0007 */
[----:B------:R-:W-:-:S05]  /*1b190*/  @!P4 IMAD.X R3, RZ, RZ, R4, P3 ;  /* 0x000000ffff03c224 */ /* 0x000fca00018e0604 */
[----:B------:R-:W-:Y:S01]  /*1b1a0*/  @!PT LDS RZ, [RZ] ;  /* 0x00000000fffff984 */ /* 0x000fe20000000800 */
[----:B------:R-:W-:Y:S01]  /*1b1b0*/  @!PT LDS RZ, [RZ] ;  /* 0x00000000fffff984 */ /* 0x000fe20000000800 */
[----:B------:R-:W-:Y:S01]  /*1b1c0*/  @!PT LDS RZ, [RZ] ;  /* 0x00000000fffff984 */ /* 0x000fe20000000800 */
[----:B------:R-:W-:Y:S04]  /*1b1d0*/  @!P4 LDGSTS.E.BYPASS.LTC128B.128 [R8+0xf800], desc[UR40][R2.64], !P2 ;  /* 0x0f8000000208cfae */ /* 0x000fe8000d101d68 */
[----:B------:R-:W-:Y:S04]  /*1b1e0*/  @!P4 LDGSTS.E.BYPASS.LTC128B.128 [R8+0x11000], desc[UR40][R2.64+0x20], !P1 ;  /* 0x110000200208cfae */ /* 0x000fe8000c901d68 */
[----:B------:R0:W-:Y:S02]  /*1b1f0*/  @!P4 LDGSTS.E.BYPASS.LTC128B.128 [R8+0x12800], desc[UR40][R2.64+0x40], !P0 ;  /* 0x128000400208cfae */ /* 0x0001e4000c101d68 */
[----:B0-----:R-:W-:-:S07]  /*1b200*/  IMAD.MOV.U32 R3, RZ, RZ, R14 ;  /* 0x000000ffff037224 */ /* 0x001fce00078e000e */
[----:B------:R-:W-:Y:S05]  /*1b210*/  WARPSYNC.COLLECTIVE R15, `(.L_x_620) ;  /* 0x000000000f087348 */ /* 0x000fea0003c00000 */
[----:B------:R0:W1:Y:S02]  /*1b220*/  SHFL.IDX P6, R14, R13, R12, R11 ;  /* 0x0000000c0d0e7389 */ /* 0x00006400000c000b */
[----:B01----:R-:W-:Y:S01]  /*1b230*/  ENDCOLLECTIVE ;  /* 0x000000000000791b */ /* 0x003fe20003800000 */
.L_x_620:
[----:B------:R-:W-:Y:S01]  /*1b240*/  IMAD.MOV.U32 R2, RZ, RZ, R14 ;  /* 0x000000ffff027224 */ /* 0x000fe200078e000e */
[----:B------:R-:W-:Y:S06]  /*1b250*/  BRA `(.L_x_621) ;  /* 0xffffffc400ec7947 */ /* 0x000fec000383ffff */
.L_x_519:
[----:B--2---:R2:W3:Y:S02]  /*1b260*/  SYNCS.PHASECHK.TRANS64.TRYWAIT P0, [R18+URZ+0x19c20], R0 ;  /* 0x019c2000120075a7 */ /* 0x0044e4000800017f */
[----:B---3--:R-:W-:Y:S05]  /*1b270*/  @!P0 NANOSLEEP.SYNCS 0x989680 ;  /* 0x009896800000895d */ /* 0x008fea0003900000 */
[----:B------:R-:W3:Y:S02]  /*1b280*/  @!P0 SYNCS.PHASECHK.TRANS64 P0, [R18+URZ+0x19c20], R0 ;  /* 0x019c2000120085a7 */ /* 0x000ee4000800007f */
[----:B---3--:R-:W-:Y:S05]  /*1b290*/  @!P0 BRA `(.L_x_519) ;  /* 0xfffffffc00f08947 */ /* 0x008fea000383ffff */
[----:B------:R-:W-:Y:S05]  /*1b2a0*/  BRA `(.L_x_622) ;  /* 0xffffffc8005c7947 */ /* 0x000fea000383ffff */
.L_x_525:
[----:B0-----:R0:W1:Y:S02]  /*1b2b0*/  SYNCS.PHASECHK.TRANS64.TRYWAIT P0, [R6+URZ+0x19c80], R5 ;  /* 0x019c8005060075a7 */ /* 0x001064000800017f */
[----:B-1----:R-:W-:Y:S05]  /*1b2c0*/  @!P0 NANOSLEEP.SYNCS 0x989680 ;  /* 0x009896800000895d */ /* 0x002fea0003900000 */
[----:B------:R-:W1:Y:S02]  /*1b2d0*/  @!P0 SYNCS.PHASECHK.TRANS64 P0, [R6+URZ+0x19c80], R5 ;  /* 0x019c8005060085a7 */ /* 0x000e64000800007f */
[----:B-1----:R-:W-:Y:S05]  /*1b2e0*/  @!P0 BRA `(.L_x_525) ;  /* 0xfffffffc00f08947 */ /* 0x002fea000383ffff */
[----:B------:R-:W-:Y:S05]  /*1b2f0*/  BRA `(.L_x_623) ;  /* 0xffffffcc00087947 */ /* 0x000fea000383ffff */
.L_x_532:
[----:B-1----:R1:W2:Y:S02]  /*1b300*/  SYNCS.PHASECHK.TRANS64.TRYWAIT P0, [R6+URZ+0x19c40], R5 ;  /* 0x019c4005060075a7 */ /* 0x0022a4000800017f */
[----:B--2---:R-:W-:Y:S05]  /*1b310*/  @!P0 NANOSLEEP.SYNCS 0x989680 ;  /* 0x009896800000895d */ /* 0x004fea0003900000 */
[----:B------:R-:W2:Y:S02]  /*1b320*/  @!P0 SYNCS.PHASECHK.TRANS64 P0, [R6+URZ+0x19c40], R5 ;  /* 0x019c4005060085a7 */ /* 0x000ea4000800007f */
[----:B--2---:R-:W-:Y:S05]  /*1b330*/  @!P0 BRA `(.L_x_532) ;  /* 0xfffffffc00f08947 */ /* 0x004fea000383ffff */
[----:B------:R-:W-:Y:S05]  /*1b340*/  BRA `(.L_x_624) ;  /* 0xffffffd000047947 */ /* 0x000fea000383ffff */
.L_x_540:
[----:B0-----:R0:W1:Y:S02]  /*1b350*/  SYNCS.PHASECHK.TRANS64.TRYWAIT P0, [R3+URZ+0x19c70], R4 ;  /* 0x019c7004030075a7 */ /* 0x001064000800017f */
[----:B-1----:R-:W-:Y:S05]  /*1b360*/  @!P0 NANOSLEEP.SYNCS 0x989680 ;  /* 0x009896800000895d */ /* 0x002fea0003900000 */
[----:B------:R-:W1:Y:S02]  /*1b370*/  @!P0 SYNCS.PHASECHK.TRANS64 P0, [R3+URZ+0x19c70], R4 ;  /* 0x019c7004030085a7 */ /* 0x000e64000800007f */
[----:B-1----:R-:W-:Y:S05]  /*1b380*/  @!P0 BRA `(.L_x_540) ;  /* 0xfffffffc00f08947 */ /* 0x002fea000383ffff */
[----:B------:R-:W-:Y:S05]  /*1b390*/  BRA `(.L_x_625) ;  /* 0xffffffd400187947 */ /* 0x000fea000383ffff */
.L_x_542:
[----:B0-----:R0:W1:Y:S02]  /*1b3a0*/  SYNCS.PHASECHK.TRANS64.TRYWAIT P0, [R3+URZ+0x19c60], R4 ;  /* 0x019c6004030075a7 */ /* 0x001064000800017f */
[----:B-1----:R-:W-:Y:S05]  /*1b3b0*/  @!P0 NANOSLEEP.SYNCS 0x989680 ;  /* 0x009896800000895d */ /* 0x002fea0003900000 */
[----:B------:R-:W1:Y:S02]  /*1b3c0*/  @!P0 SYNCS.PHASECHK.TRANS64 P0, [R3+URZ+0x19c60], R4 ;  /* 0x019c6004030085a7 */ /* 0x000e64000800007f */
[----:B-1----:R-:W-:Y:S05]  /*1b3d0*/  @!P0 BRA `(.L_x_542) ;  /* 0xfffffffc00f08947 */ /* 0x002fea000383ffff */
[----:B------:R-:W-:Y:S05]  /*1b3e0*/  BRA `(.L_x_626) ;  /* 0xffffffd400207947 */ /* 0x000fea000383ffff */
.L_x_549:
[----:B-1----:R1:W2:Y:S02]  /*1b3f0*/  SYNCS.PHASECHK.TRANS64.TRYWAIT P1, [R3+URZ+0x19c70], R0 ;  /* 0x019c7000030075a7 */ /* 0x0022a4000802017f */
[----:B--2---:R-:W-:Y:S05]  /*1b400*/  @!P1 NANOSLEEP.SYNCS 0x989680 ;  /* 0x009896800000995d */ /* 0x004fea0003900000 */
[----:B------:R-:W2:Y:S02]  /*1b410*/  @!P1 SYNCS.PHASECHK.TRANS64 P1, [R3+URZ+0x19c70], R0 ;  /* 0x019c7000030095a7 */ /* 0x000ea4000802007f */
[----:B--2---:R-:W-:Y:S05]  /*1b420*/  @!P1 BRA `(.L_x_549) ;  /* 0xfffffffc00f09947 */ /* 0x004fea000383ffff */
[----:B------:R-:W-:Y:S05]  /*1b430*/  BRA `(.L_x_627) ;  /* 0xffffffd8008c7947 */ /* 0x000fea000383ffff */
.L_x_551:
[----:B-1----:R1:W2:Y:S02]  /*1b440*/  SYNCS.PHASECHK.TRANS64.TRYWAIT P1, [R3+URZ+0x19c60], R0 ;  /* 0x019c6000030075a7 */ /* 0x0022a4000802017f */
[----:B--2---:R-:W-:Y:S05]  /*1b450*/  @!P1 NANOSLEEP.SYNCS 0x989680 ;  /* 0x009896800000995d */ /* 0x004fea0003900000 */
[----:B------:R-:W2:Y:S02]  /*1b460*/  @!P1 SYNCS.PHASECHK.TRANS64 P1, [R3+URZ+0x19c60], R0 ;  /* 0x019c6000030095a7 */ /* 0x000ea4000802007f */
[----:B--2---:R-:W-:Y:S05]  /*1b470*/  @!P1 BRA `(.L_x_551) ;  /* 0xfffffffc00f09947 */ /* 0x004fea000383ffff */
[----:B------:R-:W-:Y:S05]  /*1b480*/  BRA `(.L_x_628) ;  /* 0xffffffd800907947 */ /* 0x000fea000383ffff */
.L_x_555:
[----:B------:R-:W-:Y:S01]  /*1b490*/  BSSY B0, `(.L_x_629) ;  /* 0x0000008000007945 */ /* 0x000fe20003800000 */
[----:B------:R-:W-:Y:S02]  /*1b4a0*/  IMAD.MOV.U32 R13, RZ, RZ, R24 ;  /* 0x000000ffff0d7224 */ /* 0x000fe400078e0018 */
[----:B------:R-:W-:Y:S02]  /*1b4b0*/  IMAD.MOV.U32 R12, RZ, RZ, RZ ;  /* 0x000000ffff0c7224 */ /* 0x000fe400078e00ff */
[----:B-1----:R-:W-:Y:S02]  /*1b4c0*/  IMAD.MOV.U32 R11, RZ, RZ, 0x1f ;  /* 0x0000001fff0b7424 */ /* 0x002fe400078e00ff */
[----:B------:R-:W-:-:S07]  /*1b4d0*/  IMAD.MOV.U32 R15, RZ, RZ, -0x1 ;  /* 0xffffffffff0f7424 */ /* 0x000fce00078e00ff */
[----:B------:R-:W-:Y:S05]  /*1b4e0*/  WARPSYNC.COLLECTIVE R15, `(.L_x_630) ;  /* 0x000000000f087348 */ /* 0x000fea0003c00000 */
[----:B------:R0:W1:Y:S02]  /*1b4f0*/  SHFL.IDX P6, R14, R13, R12, R11 ;  /* 0x0000000c0d0e7389 */ /* 0x00006400000c000b */
[----:B01----:R-:W-:Y:S01]  /*1b500*/  ENDCOLLECTIVE ;  /* 0x000000000000791b */ /* 0x003fe20003800000 */
.L_x_630:
[----:B------:R-:W-:Y:S05]  /*1b510*/  BSYNC B0 ;  /* 0x0000000000007941 */ /* 0x000fea0003800000 */
.L_x_629:
[----:B------:R-:W-:Y:S02]  /*1b520*/  IMAD.MOV.U32 R13, RZ, RZ, R24 ;  /* 0x000000ffff0d7224 */ /* 0x000fe400078e0018 */
[----:B------:R-:W-:Y:S02]  /*1b530*/  IMAD.MOV.U32 R12, RZ, RZ, 0x1 ;  /* 0x00000001ff0c7424 */ /* 0x000fe400078e00ff */
[----:B------:R-:W-:Y:S02]  /*1b540*/  IMAD.MOV.U32 R11, RZ, RZ, 0x1f ;  /* 0x0000001fff0b7424 */ /* 0x000fe400078e00ff */
[----:B------:R-:W-:Y:S02]  /*1b550*/  IMAD.MOV.U32 R15, RZ, RZ, -0x1 ;  /* 0xffffffffff0f7424 */ /* 0x000fe400078e00ff */
[----:B------:R-:W-:Y:S02]  /*1b560*/  IMAD.IADD R8, R27, 0x1, R9 ;  /* 0x000000011b087824 */ /* 0x000fe400078e0209 */
[----:B------:R-:W-:-:S07]  /*1b570*/  IMAD.MOV.U32 R0, RZ, RZ, R14 ;  /* 0x000000ffff007224 */ /* 0x000fce00078e000e */
[----:B------:R-:W-:Y:S05]  /*1b580*/  WARPSYNC.COLLECTIVE R15, `(.L_x_631) ;  /* 0x000000000f087348 */ /* 0x000fea0003c00000 */
[----:B------:R0:W1:Y:S02]  /*1b590*/  SHFL.IDX P6, R14, R13, R12, R11 ;  /* 0x0000000c0d0e7389 */ /* 0x00006400000c000b */
[----:B01----:R-:W-:Y:S01]  /*1b5a0*/  ENDCOLLECTIVE ;  /* 0x000000000000791b */ /* 0x003fe20003800000 */
.L_x_631:
[----:B------:R-:W-:Y:S02]  /*1b5b0*/  ULDC UR4, c[0x0][0xc3c] ;  /* 0x00030f0000047ab9 */ /* 0x000fe40000000800 */
[----:B------:R-:W-:-:S13]  /*1b5c0*/  ISETP.GE.OR P1, PT, R8, UR4, !P0 ;  /* 0x0000000408007c0c */ /* 0x000fda000c726670 */
[----:B------:R-:W0:Y:S08]  /*1b5d0*/  @!P1 LDC.64 R2, c[0x0][0xc80] ;  /* 0x00032000ff029b82 */ /* 0x000e300000000a00 */
[----:B------:R-:W1:Y:S01]  /*1b5e0*/  @!P1 LDC.64 R4, c[0x0][0xc78] ;  /* 0x00031e00ff049b82 */ /* 0x000e620000000a00 */
[----:B------:R-:W-:Y:S02]  /*1b5f0*/  IMAD.MOV.U32 R11, RZ, RZ, RZ ;  /* 0x000000ffff0b7224 */ /* 0x000fe400078e00ff */
[----:B------:R-:W-:-:S02]  /*1b600*/  IMAD.MOV.U32 R6, RZ, RZ, R14 ;  /* 0x000000ffff067224 */ /* 0x000fc400078e000e */
[----:B0-----:R-:W-:-:S05]  /*1b610*/  @!P1 IMAD.WIDE R2, R8, 0x4, R2 ;  /* 0x0000000408029825 */ /* 0x001fca00078e0202 */
[----:B------:R1:W2:Y:S02]  /*1b620*/  @!P1 LDG.E R7, desc[UR40][R2.64] ;  /* 0x0000002802079981 */ /* 0x0002a4000c1e1900 */
[----:B-1----:R-:W-:-:S06]  /*1b630*/  @!P1 IMAD.WIDE R2, R8, 0x4, R4 ;  /* 0x0000000408029825 */ /* 0x002fcc00078e0204 */
[----:B------:R-:W3:Y:S01]  /*1b640*/  @!P1 LDG.E R2, desc[UR40][R2.64] ;  /* 0x0000002802029981 */ /* 0x000ee2000c1e1900 */
[----:B------:R-:W-:Y:S01]  /*1b650*/  IMAD.MOV.U32 R4, RZ, RZ, RZ ;  /* 0x000000ffff047224 */ /* 0x000fe200078e00ff */
[C---:B------:R-:W-:Y:S01]  /*1b660*/  ISETP.GE.U32.AND P2, PT, R9.reuse, 0x2, PT ;  /* 0x000000020900780c */ /* 0x040fe20003f46070 */
[----:B------:R-:W-:Y:S01]  /*1b670*/  IMAD.MOV.U32 R24, RZ, RZ, RZ ;  /* 0x000000ffff187224 */ /* 0x000fe200078e00ff */
[C---:B------:R-:W-:Y:S02]  /*1b680*/  ISETP.GE.U32.AND P3, PT, R9.reuse, 0x4, PT ;  /* 0x000000040900780c */ /* 0x040fe40003f66070 */
[C---:B------:R-:W-:Y:S02]  /*1b690*/  ISETP.GE.U32.AND P4, PT, R9.reuse, 0x8, PT ;  /* 0x000000080900780c */ /* 0x040fe40003f86070 */
[----:B------:R-:W-:Y:S01]  /*1b6a0*/  ISETP.GE.U32.AND P5, PT, R9, 0x10, PT ;  /* 0x000000100900780c */ /* 0x000fe20003fa6070 */
[----:B--2---:R-:W-:Y:S02]  /*1b6b0*/  @!P1 IMAD.MOV.U32 R4, RZ, RZ, R7 ;  /* 0x000000ffff049224 */ /* 0x004fe400078e0007 */
[----:B------:R-:W-:-:S02]  /*1b6c0*/  IMAD.MOV.U32 R7, RZ, RZ, RZ ;  /* 0x000000ffff077224 */ /* 0x000fc400078e00ff */
[----:B---3--:R-:W-:Y:S01]  /*1b6d0*/  @!P1 IMAD.MOV.U32 R7, RZ, RZ, R2 ;  /* 0x000000ffff079224 */ /* 0x008fe200078e0002 */
[----:B------:R-:W-:-:S03]  /*1b6e0*/  ISETP.NE.AND P1, PT, R9, RZ, PT ;  /* 0x000000ff0900720c */ /* 0x000fc60003f25270 */
[----:B------:R-:W-:-:S04]  /*1b6f0*/  IMAD R2, R7, R4, RZ ;  /* 0x0000000407027224 */ /* 0x000fc800078e02ff */
[----:B------:R-:W-:-:S07]  /*1b700*/  IMAD.MOV.U32 R13, RZ, RZ, R2 ;  /* 0x000000ffff0d7224 */ /* 0x000fce00078e0002 */
[----:B------:R-:W-:Y:S05]  /*1b710*/  WARPSYNC.COLLECTIVE R15, `(.L_x_632) ;  /* 0x000000000f087348 */ /* 0x000fea0003c00000 */
[----:B------:R0:W1:Y:S02]  /*1b720*/  SHFL.UP P6, R14, R13, R12, R11 ;  /* 0x0400000c0d0e7389 */ /* 0x00006400000c000b */
[----:B01----:R-:W-:Y:S01]  /*1b730*/  ENDCOLLECTIVE ;  /* 0x000000000000791b */ /* 0x003fe20003800000 */
.L_x_632:
[----:B------:R-:W-:Y:S02]  /*1b740*/  IMAD.MOV.U32 R12, RZ, RZ, 0x2 ;  /* 0x00000002ff0c7424 */ /* 0x000fe400078e00ff */
[----:B------:R-:W-:-:S05]  /*1b750*/  IMAD.MOV.U32 R3, RZ, RZ, R14 ;  /* 0x000000ffff037224 */ /* 0x000fca00078e000e */
[----:B------:R-:W-:-:S05]  /*1b760*/  SEL R3, R3, RZ, P1 ;  /* 0x000000ff03037207 */ /* 0x000fca0000800000 */
[----:B------:R-:W-:-:S04]  /*1b770*/  IMAD.IADD R2, R2, 0x1, R3 ;  /* 0x0000000102027824 */ /* 0x000fc800078e0203 */
[----:B------:R-:W-:-:S07]  /*1b780*/  IMAD.MOV.U32 R13, RZ, RZ, R2 ;  /* 0x000000ffff0d7224 */ /* 0x000fce00078e0002 */
[----:B------:R-:W-:Y:S05]  /*1b790*/  WARPSYNC.COLLECTIVE R15, `(.L_x_633) ;  /* 0x000000000f087348 */ /* 0x000fea0003c00000 */
[----:B------:R0:W1:Y:S02]  /*1b7a0*/  SHFL.UP P6, R14, R13, R12, R11 ;  /* 0x0400000c0d0e7389 */ /* 0x00006400000c000b */
[----:B01----:R-:W-:Y:S01]  /*1b7b0*/  ENDCOLLECTIVE ;  /* 0x000000000000791b */ /* 0x003fe20003800000 */
.L_x_633:
        /* <DEDUP_REMOVED lines=8> */
.L_x_634:
        /* <DEDUP_REMOVED lines=8> */
.L_x_635:
        /* <DEDUP_REMOVED lines=8> */
.L_x_636:
[----:B------:R-:W-:Y:S02]  /*1b940*/  IMAD.MOV.U32 R12, RZ, RZ, 0x1f ;  /* 0x0000001fff0c7424 */ /* 0x000fe400078e00ff */
[----:B------:R-:W-:Y:S02]  /*1b950*/  IMAD.MOV.U32 R11, RZ, RZ, 0x1f ;  /* 0x0000001fff0b7424 */ /* 0x000fe400078e00ff */
[----:B------:R-:W-:-:S05]  /*1b960*/  IMAD.MOV.U32 R3, RZ, RZ, R14 ;  /* 0x000000ffff037224 */ /* 0x000fca00078e000e */
[----:B------:R-:W-:-:S05]  /*1b970*/  SEL R3, R3, RZ, P5 ;  /* 0x000000ff03037207 */ /* 0x000fca0002800000 */
[----:B------:R-:W-:-:S04]  /*1b980*/  IMAD.IADD R2, R2, 0x1, R3 ;  /* 0x0000000102027824 */ /* 0x000fc800078e0203 */
[----:B------:R-:W-:-:S07]  /*1b990*/  IMAD.MOV.U32 R13, RZ, RZ, R2 ;  /* 0x000000ffff0d7224 */ /* 0x000fce00078e0002 */
[----:B------:R-:W-:Y:S05]  /*1b9a0*/  WARPSYNC.COLLECTIVE R15, `(.L_x_637) ;  /* 0x000000000f087348 */ /* 0x000fea0003c00000 */
[----:B------:R0:W1:Y:S02]  /*1b9b0*/  SHFL.IDX P6, R14, R13, R12, R11 ;  /* 0x0000000c0d0e7389 */ /* 0x00006400000c000b */
[----:B01----:R-:W-:Y:S01]  /*1b9c0*/  ENDCOLLECTIVE ;  /* 0x000000000000791b */ /* 0x003fe20003800000 */
.L_x_637:
[----:B------:R-:W-:Y:S01]  /*1b9d0*/  IMAD.MOV.U32 R8, RZ, RZ, R14 ;  /* 0x000000ffff087224 */ /* 0x000fe200078e000e */
[----:B------:R-:W-:Y:S06]  /*1b9e0*/  BRA `(.L_x_638) ;  /* 0xffffffdc00147947 */ /* 0x000fec000383ffff */
.L_x_558:
[----:B------:R-:W-:Y:S01]  /*1b9f0*/  BSSY B0, `(.L_x_639) ;  /* 0x0000008000007945 */ /* 0x000fe20003800000 */
[----:B------:R-:W-:Y:S02]  /*1ba00*/  IMAD.MOV.U32 R13, RZ, RZ, R2 ;  /* 0x000000ffff0d7224 */ /* 0x000fe400078e0002 */
[----:B------:R-:W-:Y:S02]  /*1ba10*/  IMAD.MOV.U32 R12, RZ, RZ, 0x1 ;  /* 0x00000001ff0c7424 */ /* 0x000fe400078e00ff */
[----:B-1----:R-:W-:Y:S02]  /*1ba20*/  IMAD.MOV.U32 R11, RZ, RZ, RZ ;  /* 0x000000ffff0b7224 */ /* 0x002fe400078e00ff */
[----:B------:R-:W-:-:S07]  /*1ba30*/  IMAD.MOV.U32 R15, RZ, RZ, -0x1 ;  /* 0xffffffffff0f7424 */ /* 0x000fce00078e00ff */
[----:B------:R-:W-:Y:S05]  /*1ba40*/  WARPSYNC.COLLECTIVE R15, `(.L_x_640) ;  /* 0x000000000f087348 */ /* 0x000fea0003c00000 */
[----:B------:R0:W1:Y:S02]  /*1ba50*/  SHFL.UP P6, R14, R13, R12, R11 ;  /* 0x0400000c0d0e7389 */ /* 0x00006400000c000b */
[----:B01----:R-:W-:Y:S01]  /*1ba60*/  ENDCOLLECTIVE ;  /* 0x000000000000791b */ /* 0x003fe20003800000 */
.L_x_640:
[----:B------:R-:W-:Y:S05]  /*1ba70*/  BSYNC B0 ;  /* 0x0000000000007941 */ /* 0x000fea0003800000 */
.L_x_639:
[----:B------:R-:W-:Y:S02]  /*1ba80*/  IMAD.MOV.U32 R3, RZ, RZ, R14 ;  /* 0x000000ffff037224 */ /* 0x000fe400078e000e */
[----:B------:R-:W-:Y:S02]  /*1ba90*/  IMAD.MOV.U32 R12, RZ, RZ, 0x2 ;  /* 0x00000002ff0c7424 */ /* 0x000fe400078e00ff */
[----:B------:R-:W-:Y:S01]  /*1baa0*/  IMAD.MOV.U32 R11, RZ, RZ, RZ ;  /* 0x000000ffff0b7224 */ /* 0x000fe200078e00ff */
[----:B------:R-:W-:Y:S01]  /*1bab0*/  SEL R3, R3, RZ, P1 ;  /* 0x000000ff03037207 */ /* 0x000fe20000800000 */
[----:B------:R-:W-:-:S04]  /*1bac0*/  IMAD.MOV.U32 R15, RZ, RZ, -0x1 ;  /* 0xffffffffff0f7424 */ /* 0x000fc800078e00ff */
[----:B------:R-:W-:-:S04]  /*1bad0*/  IMAD.IADD R2, R2, 0x1, R3 ;  /* 0x0000000102027824 */ /* 0x000fc800078e0203 */
[----:B------:R-:W-:-:S07]  /*1bae0*/  IMAD.MOV.U32 R13, RZ, RZ, R2 ;  /* 0x000000ffff0d7224 */ /* 0x000fce00078e0002 */
[----:B------:R-:W-:Y:S05]  /*1baf0*/  WARPSYNC.COLLECTIVE R15, `(.L_x_641) ;  /* 0x000000000f087348 */ /* 0x000fea0003c00000 */
[----:B------:R0:W1:Y:S02]  /*1bb00*/  SHFL.UP P6, R14, R13, R12, R11 ;  /* 0x0400000c0d0e7389 */ /* 0x00006400000c000b */
[----:B01----:R-:W-:Y:S01]  /*1bb10*/  ENDCOLLECTIVE ;  /* 0x000000000000791b */ /* 0x003fe20003800000 */
.L_x_641:
        /* <DEDUP_REMOVED lines=8> */
.L_x_642:
        /* <DEDUP_REMOVED lines=8> */
.L_x_643:
        /* <DEDUP_REMOVED lines=8> */
.L_x_644:
        /* <DEDUP_REMOVED lines=9> */
.L_x_645:
[----:B------:R-:W-:Y:S01]  /*1bd30*/  IMAD.MOV.U32 R8, RZ, RZ, R14 ;  /* 0x000000ffff087224 */ /* 0x000fe200078e000e */
[----:B------:R-:W-:Y:S06]  /*1bd40*/  BRA `(.L_x_646) ;  /* 0xffffffd800e07947 */ /* 0x000fec000383ffff */
.L_x_560:
[----:B------:R-:W-:Y:S01]  /*1bd50*/  BSSY B0, `(.L_x_647) ;  /* 0x0000006000007945 */ /* 0x000fe20003800000 */
[----:B------:R-:W-:Y:S01]  /*1bd60*/  PLOP3.LUT P6, PT, P6, PT, PT, 0x8, 0x0 ;  /* 0x000000000000781c */ /* 0x000fe200037ce170 */
[----:B------:R-:W-:-:S12]  /*1bd70*/  IMAD.MOV.U32 R15, RZ, RZ, -0x1 ;  /* 0xffffffffff0f7424 */ /* 0x000fd800078e00ff */
[----:B01----:R-:W-:Y:S05]  /*1bd80*/  WARPSYNC.COLLECTIVE R15, `(.L_x_648) ;  /* 0x000000000f087348 */ /* 0x003fea0003c00000 */
[----:B------:R-:W-:Y:S01]  /*1bd90*/  VOTE.ANY R14, PT, P6 ;  /* 0x00000000000e7806 */ /* 0x000fe200030e0100 */
[----:B01----:R-:W-:Y:S06]  /*1bda0*/  ENDCOLLECTIVE ;  /* 0x000000000000791b */ /* 0x003fec0003800000 */
.L_x_648:
[----:B------:R-:W-:Y:S05]  /*1bdb0*/  BSYNC B0 ;  /* 0x0000000000007941 */ /* 0x000fea0003800000 */
.L_x_647:
[----:B------:R-:W-:Y:S02]  /*1bdc0*/  IMAD.MOV.U32 R6, RZ, RZ, R14 ;  /* 0x000000ffff067224 */ /* 0x000fe400078e000e */
[----:B------:R-:W-:Y:S02]  /*1bdd0*/  IMAD.MOV.U32 R13, RZ, RZ, R4 ;  /* 0x000000ffff0d7224 */ /* 0x000fe400078e0004 */
[----:B------:R-:W0:Y:S01]  /*1bde0*/  POPC R5, R6 ;  /* 0x0000000600057309 */ /* 0x000e220000000000 */
[----:B------:R-:W-:Y:S02]  /*1bdf0*/  IMAD.MOV.U32 R11, RZ, RZ, 0x1f ;  /* 0x0000001fff0b7424 */ /* 0x000fe400078e00ff */
[----:B------:R-:W-:Y:S02]  /*1be00*/  IMAD.MOV.U32 R15, RZ, RZ, -0x1 ;  /* 0xffffffffff0f7424 */ /* 0x000fe400078e00ff */
[----:B0-----:R-:W-:-:S07]  /*1be10*/  IMAD.MOV.U32 R12, RZ, RZ, R5 ;  /* 0x000000ffff0c7224 */ /* 0x001fce00078e0005 */
[----:B------:R-:W-:Y:S05]  /*1be20*/  WARPSYNC.COLLECTIVE R15, `(.L_x_649) ;  /* 0x000000000f087348 */ /* 0x000fea0003c00000 */
[----:B------:R0:W1:Y:S02]  /*1be30*/  SHFL.IDX P6, R14, R13, R12, R11 ;  /* 0x0000000c0d0e7389 */ /* 0x00006400000c000b */
[----:B01----:R-:W-:Y:S01]  /*1be40*/  ENDCOLLECTIVE ;  /* 0x000000000000791b */ /* 0x003fe20003800000 */
.L_x_649:
[----:B------:R-:W-:Y:S02]  /*1be50*/  IMAD.MOV.U32 R13, RZ, RZ, R7 ;  /* 0x000000ffff0d7224 */ /* 0x000fe400078e0007 */
[----:B------:R-:W-:-:S07]  /*1be60*/  IMAD.MOV.U32 R4, RZ, RZ, R14 ;  /* 0x000000ffff047224 */ /* 0x000fce00078e000e */
[----:B------:R-:W-:Y:S05]  /*1be70*/  WARPSYNC.COLLECTIVE R15, `(.L_x_650) ;  /* 0x000000000f087348 */ /* 0x000fea0003c00000 */
[----:B------:R0:W1:Y:S02]  /*1be80*/  SHFL.IDX P6, R14, R13, R12, R11 ;  /* 0x0000000c0d0e7389 */ /* 0x00006400000c000b */
[----:B01----:R-:W-:Y:S01]  /*1be90*/  ENDCOLLECTIVE ;  /* 0x000000000000791b */ /* 0x003fe20003800000 */
.L_x_650:
[----:B------:R-:W-:Y:S01]  /*1bea0*/  IMAD.MOV.U32 R7, RZ, RZ, R14 ;  /* 0x000000ffff077224 */ /* 0x000fe200078e000e */
[----:B------:R-:W-:Y:S06]  /*1beb0*/  BRA `(.L_x_651) ;  /* 0xffffffd800c07947 */ /* 0x000fec000383ffff */
.L_x_562:
[----:B------:R-:W-:Y:S01]  /*1bec0*/  BSSY B0, `(.L_x_652) ;  /* 0x0000007000007945 */ /* 0x000fe20003800000 */
[----:B------:R-:W-:Y:S02]  /*1bed0*/  IMAD.MOV.U32 R13, RZ, RZ, R2 ;  /* 0x000000ffff0d7224 */ /* 0x000fe400078e0002 */
[----:B-1----:R-:W-:Y:S02]  /*1bee0*/  IMAD.MOV.U32 R11, RZ, RZ, 0x1f ;  /* 0x0000001fff0b7424 */ /* 0x002fe400078e00ff */
[----:B------:R-:W-:-:S07]  /*1bef0*/  IMAD.MOV.U32 R15, RZ, RZ, -0x1 ;  /* 0xffffffffff0f7424 */ /* 0x000fce00078e00ff */
[----:B0-234-:R-:W-:Y:S05]  /*1bf00*/  WARPSYNC.COLLECTIVE R15, `(.L_x_653) ;  /* 0x000000000f087348 */ /* 0x01dfea0003c00000 */
[----:B------:R1:W0:Y:S02]  /*1bf10*/  SHFL.IDX P6, R14, R13, R12, R11 ;  /* 0x0000000c0d0e7389 */ /* 0x00022400000c000b */
[----:B01234-:R-:W-:Y:S01]  /*1bf20*/  ENDCOLLECTIVE ;  /* 0x000000000000791b */ /* 0x01ffe20003800000 */
.L_x_653:
[----:B------:R-:W-:Y:S05]  /*1bf30*/  BSYNC B0 ;  /* 0x0000000000007941 */ /* 0x000fea0003800000 */
.L_x_652:
[----:B------:R-:W-:Y:S01]  /*1bf40*/  IMAD.MOV.U32 R2, RZ, RZ, R14 ;  /* 0x000000ffff027224 */ /* 0x000fe200078e000e */
[----:B------:R-:W-:Y:S06]  /*1bf50*/  BRA `(.L_x_654) ;  /* 0xffffffd800b07947 */ /* 0x000fec000383ffff */
.L_x_566:
[----:B0-----:R0:W2:Y:S02]  /*1bf60*/  SYNCS.PHASECHK.TRANS64.TRYWAIT P0, [R8+URZ+0x19c20], R0 ;  /* 0x019c2000080075a7 */ /* 0x0010a4000800017f */
[----:B--2---:R-:W-:Y:S05]  /*1bf70*/  @!P0 NANOSLEEP.SYNCS 0x989680 ;  /* 0x009896800000895d */ /* 0x004fea0003900000 */
[----:B------:R-:W2:Y:S02]  /*1bf80*/  @!P0 SYNCS.PHASECHK.TRANS64 P0, [R8+URZ+0x19c20], R0 ;  /* 0x019c2000080085a7 */ /* 0x000ea4000800007f */
[----:B--2---:R-:W-:Y:S05]  /*1bf90*/  @!P0 BRA `(.L_x_566) ;  /* 0xfffffffc00f08947 */ /* 0x004fea000383ffff */
[----:B------:R-:W-:Y:S05]  /*1bfa0*/  BRA `(.L_x_655) ;  /* 0xffffffe0000c7947 */ /* 0x000fea000383ffff */
.L_x_567:
[----:B------:R-:W2:Y:S01]  /*1bfb0*/  S2R R2, SR_TID.X ;  /* 0x0000000000027919 */ /* 0x000ea20000002100 */
[----:B------:R-:W-:Y:S01]  /*1bfc0*/  BSSY B0, `(.L_x_656) ;  /* 0x000000a000007945 */ /* 0x000fe20003800000 */
[----:B------:R-:W-:Y:S02]  /*1bfd0*/  IMAD.MOV.U32 R12, RZ, RZ, RZ ;  /* 0x000000ffff0c7224 */ /* 0x000fe400078e00ff */
[----:B-1----:R-:W-:Y:S02]  /*1bfe0*/  IMAD.MOV.U32 R11, RZ, RZ, 0x1f ;  /* 0x0000001fff0b7424 */ /* 0x002fe400078e00ff */
[----:B------:R-:W-:Y:S01]  /*1bff0*/  IMAD.MOV.U32 R15, RZ, RZ, -0x1 ;  /* 0xffffffffff0f7424 */ /* 0x000fe200078e00ff */
[----:B--2---:R-:W-:-:S04]  /*1c000*/  SHF.R.U32.HI R2, RZ, 0x5, R2 ;  /* 0x00000005ff027819 */ /* 0x004fc80000011602 */
[----:B------:R-:W-:-:S05]  /*1c010*/  LOP3.LUT R2, R2, 0x3, RZ, 0xc0, !PT ;  /* 0x0000000302027812 */ /* 0x000fca00078ec0ff */
[----:B------:R-:W-:-:S07]  /*1c020*/  IMAD.MOV.U32 R13, RZ, RZ, R2 ;  /* 0x000000ffff0d7224 */ /* 0x000fce00078e0002 */
[----:B0--3--:R-:W-:Y:S05]  /*1c030*/  WARPSYNC.COLLECTIVE R15, `(.L_x_657) ;  /* 0x000000000f087348 */ /* 0x009fea0003c00000 */
[----:B------:R1:W2:Y:S02]  /*1c040*/  SHFL.IDX P6, R14, R13, R12, R11 ;  /* 0x0000000c0d0e7389 */ /* 0x0002a400000c000b */
[----:B0123--:R-:W-:Y:S01]  /*1c050*/  ENDCOLLECTIVE ;  /* 0x000000000000791b */ /* 0x00ffe20003800000 */
.L_x_657:
[----:B------:R-:W-:Y:S05]  /*1c060*/  BSYNC B0 ;  /* 0x0000000000007941 */ /* 0x000fea0003800000 */
.L_x_656:
[----:B------:R-:W-:Y:S05]  /*1c070*/  BRA `(.L_x_658) ;  /* 0xffffffdc00f47947 */ /* 0x000fea000383ffff */
.L_x_568:
[----:B------:R-:W-:Y:S01]  /*1c080*/  BSSY B0, `(.L_x_659) ;  /* 0x0000006000007945 */ /* 0x000fe20003800000 */
[----:B------:R-:W-:-:S07]  /*1c090*/  IMAD.MOV.U32 R15, RZ, RZ, -0x1 ;  /* 0xffffffffff0f7424 */ /* 0x000fce00078e00ff */
[----:B01-3--:R-:W-:Y:S05]  /*1c0a0*/  WARPSYNC.COLLECTIVE R15, `(.L_x_660) ;  /* 0x000000000f0c7348 */ /* 0x00bfea0003c00000 */
[----:B------:R-:W-:Y:S02]  /*1c0b0*/  ELECT P6, UR62, PT ;  /* 0x00000000003e782f */ /* 0x000fe400038c0000 */
[----:B------:R-:W-:Y:S01]  /*1c0c0*/  MOV R14, UR62 ;  /* 0x0000003e000e7c02 */ /* 0x000fe20008000f00 */
[----:B01-3--:R-:W-:Y:S10]  /*1c0d0*/  ENDCOLLECTIVE ;  /* 0x000000000000791b */ /* 0x00bff40003800000 */
.L_x_660:
[----:B------:R-:W-:Y:S05]  /*1c0e0*/  BSYNC B0 ;  /* 0x0000000000007941 */ /* 0x000fea0003800000 */
.L_x_659:
[----:B------:R-:W-:Y:S05]  /*1c0f0*/  BRA `(.L_x_661) ;  /* 0xffffffdc00e87947 */ /* 0x000fea000383ffff */
.L_x_570:
[----:B0-----:R0:W2:Y:S02]  /*1c100*/  SYNCS.PHASECHK.TRANS64.TRYWAIT P1, [R6+URZ], R3 ;  /* 0x00000003060075a7 */ /* 0x0010a4000802017f */
[----:B--2---:R-:W-:Y:S05]  /*1c110*/  @!P1 NANOSLEEP.SYNCS 0x989680 ;  /* 0x009896800000995d */ /* 0x004fea0003900000 */
[----:B------:R-:W2:Y:S02]  /*1c120*/  @!P1 SYNCS.PHASECHK.TRANS64 P1, [R6+URZ], R3 ;  /* 0x00000003060095a7 */ /* 0x000ea4000802007f */
[----:B--2---:R-:W-:Y:S05]  /*1c130*/  @!P1 BRA `(.L_x_570) ;  /* 0xfffffffc00f09947 */ /* 0x004fea000383ffff */
[----:B------:R-:W-:Y:S05]  /*1c140*/  BRA `(.L_x_662) ;  /* 0xffffffe0001c7947 */ /* 0x000fea000383ffff */
.L_x_571:
[----:B--2---:R2:W4:Y:S02]  /*1c150*/  SYNCS.PHASECHK.TRANS64.TRYWAIT P1, [R7+URZ], R0 ;  /* 0x00000000070075a7 */ /* 0x004524000802017f */
[----:B----4-:R-:W-:Y:S05]  /*1c160*/  @!P1 NANOSLEEP.SYNCS 0x989680 ;  /* 0x009896800000995d */ /* 0x010fea0003900000 */
[----:B------:R-:W4:Y:S02]  /*1c170*/  @!P1 SYNCS.PHASECHK.TRANS64 P1, [R7+URZ], R0 ;  /* 0x00000000070095a7 */ /* 0x000f24000802007f */
[----:B----4-:R-:W-:Y:S05]  /*1c180*/  @!P1 BRA `(.L_x_571) ;  /* 0xfffffffc00f09947 */ /* 0x010fea000383ffff */
[----:B------:R-:W-:Y:S05]  /*1c190*/  BRA `(.L_x_663) ;  /* 0xffffffe000107947 */ /* 0x000fea000383ffff */
.L_x_573:
[----:B----4-:R4:W0:Y:S02]  /*1c1a0*/  SYNCS.PHASECHK.TRANS64.TRYWAIT P1, [R2+URZ+0x19c60], R3 ;  /* 0x019c6003020075a7 */ /* 0x010824000802017f */
[----:B0-----:R-:W-:Y:S05]  /*1c1b0*/  @!P1 NANOSLEEP.SYNCS 0x989680 ;  /* 0x009896800000995d */ /* 0x001fea0003900000 */
[----:B------:R-:W0:Y:S02]  /*1c1c0*/  @!P1 SYNCS.PHASECHK.TRANS64 P1, [R2+URZ+0x19c60], R3 ;  /* 0x019c6003020095a7 */ /* 0x000e24000802007f */
[----:B0-----:R-:W-:Y:S05]  /*1c1d0*/  @!P1 BRA `(.L_x_573) ;  /* 0xfffffffc00f09947 */ /* 0x001fea000383ffff */
[----:B------:R-:W-:Y:S05]  /*1c1e0*/  BRA `(.L_x_664) ;  /* 0xffffffe000107947 */ /* 0x000fea000383ffff */
.L_x_575:
[----:B------:R0:W0:Y:S02]  /*1c1f0*/  SYNCS.PHASECHK.TRANS64.TRYWAIT P1, [R5+URZ+0x19c60], R0 ;  /* 0x019c6000050075a7 */ /* 0x000024000802017f */
[----:B0-----:R-:W-:Y:S05]  /*1c200*/  @!P1 NANOSLEEP.SYNCS 0x989680 ;  /* 0x009896800000995d */ /* 0x001fea0003900000 */
[----:B------:R-:W0:Y:S02]  /*1c210*/  @!P1 SYNCS.PHASECHK.TRANS64 P1, [R5+URZ+0x19c60], R0 ;  /* 0x019c6000050095a7 */ /* 0x000e24000802007f */
[----:B0-----:R-:W-:Y:S05]  /*1c220*/  @!P1 BRA `(.L_x_575) ;  /* 0xfffffffc00f09947 */ /* 0x001fea000383ffff */
[----:B------:R-:W-:Y:S05]  /*1c230*/  BRA `(.L_x_665) ;  /* 0xffffffe000107947 */ /* 0x000fea000383ffff */
.L_x_577:
[----:B------:R0:W0:Y:S02]  /*1c240*/  SYNCS.PHASECHK.TRANS64.TRYWAIT P0, [R2+URZ+0x19c80], R3 ;  /* 0x019c8003020075a7 */ /* 0x000024000800017f */
[----:B0-----:R-:W-:Y:S05]  /*1c250*/  @!P0 NANOSLEEP.SYNCS 0x989680 ;  /* 0x009896800000895d */ /* 0x001fea0003900000 */
[----:B------:R-:W0:Y:S02]  /*1c260*/  @!P0 SYNCS.PHASECHK.TRANS64 P0, [R2+URZ+0x19c80], R3 ;  /* 0x019c8003020085a7 */ /* 0x000e24000800007f */
[----:B0-----:R-:W-:Y:S05]  /*1c270*/  @!P0 BRA `(.L_x_577) ;  /* 0xfffffffc00f08947 */ /* 0x001fea000383ffff */
[----:B------:R-:W-:Y:S05]  /*1c280*/  BRA `(.L_x_578) ;  /* 0xffffffe0000c7947 */ /* 0x000fea000383ffff */
.L_x_666:
        /* <DEDUP_REMOVED lines=15> */
.L_x_2278:


//--------------------- .text._ZN7cutlass13device_kernelIN5flash11enable_sm90INS1_16FlashAttnFwdSm90INS1_25CollectiveMainloopFwdSm90ILi2EN4cute5tupleIJNS5_1CILi1EEES8_S8_EEENS6_IJNS7_ILi192EEENS7_ILi128EEENS7_ILi96EEEEEELi96ENS_12float_e4m3_tEfNS_4arch4Sm90ELb0ELb1ELb0ELb0ELb0ELb0ELb0ELb1ELb1ELb1ELb1ELb0EEENS1_21CollectiveEpilogueFwdINS6_IJSA_SC_SB_EEES9_NS_10bfloat16_tESG_Li384ELb0ELb1ELb1ELb1EEENS1_19SingleTileSchedulerILb0ELb1ELb1ELi192EEEEEEEEEvNT_6ParamsE --------------------------
	.section	.text._ZN7cutlass13device_kernelIN5flash11enable_sm90INS1_16FlashAttnFwdSm90INS1_25CollectiveMainloopFwdSm90ILi2EN4cute5tupleIJNS5_1CILi1EEES8_S8_EEENS6_IJNS7_ILi192EEENS7_ILi128EEENS7_ILi96EEEEEELi96ENS_12float_e4m3_tEfNS_4arch4Sm90ELb0ELb1ELb0ELb0ELb0ELb0ELb0ELb1ELb1ELb1ELb1ELb0EEENS1_21CollectiveEpilogueFwdINS6_IJSA_SC_SB_EEES9_NS_10bfloat16_tESG_Li384ELb0ELb1ELb1ELb1EEENS1_19SingleTileSchedulerILb0ELb1ELb1ELi192EEEEEEEEEvNT_6ParamsE,"ax",@progbits
	.align	128
.text._ZN7cutlass13device_kernelIN5flash11enable_sm90INS1_16FlashAttnFwdSm90INS1_25CollectiveMainloopFwdSm90ILi2EN4cute5tupleIJNS5_1CILi1EEES8_S8_EEENS6_IJNS7_ILi192EEENS7_ILi128EEENS7_ILi96EEEEEELi96ENS_12float_e4m3_tEfNS_4arch4Sm90ELb0ELb1ELb0ELb0ELb0ELb0ELb0ELb1ELb1ELb1ELb1ELb0EEENS1_21CollectiveEpilogueFwdINS6_IJSA_SC_SB_EEES9_NS_10bfloat16_tESG_Li384ELb0ELb1ELb1ELb1EEENS1_19SingleTileSchedulerILb0ELb1ELb1ELi192EEEEEEEEEvNT_6ParamsE:
        .type           _ZN7cutlass13device_kernelIN5flash11enable_sm90INS1_16FlashAttnFwdSm90INS1_25CollectiveMainloopFwdSm90ILi2EN4cute5tupleIJNS5_1CILi1EEES8_S8_EEENS6_IJNS7_ILi192EEENS7_ILi128EEENS7_ILi96EEEEEELi96ENS_12float_e4m3_tEfNS_4arch4Sm90ELb0ELb1ELb0ELb0ELb0ELb0ELb0ELb1ELb1ELb1ELb1ELb0EEENS1_21CollectiveEpilogueFwdINS6_IJSA_SC_SB_EEES9_NS_10bfloat16_tESG_Li384ELb0ELb1ELb1ELb1EEENS1_19SingleTileSchedulerILb0ELb1ELb1ELi192EEEEEEEEEvNT_6ParamsE,@function
        .size           _ZN7cutlass13device_kernelIN5flash11enable_sm90INS1_16FlashAttnFwdSm90INS1_25CollectiveMainloopFwdSm90ILi2EN4cute5tupleIJNS5_1CILi1EEES8_S8_EEENS6_IJNS7_ILi192EEENS7_ILi128EEENS7_ILi96EEEEEELi96ENS_12float_e4m3_tEfNS_4arch4Sm90ELb0ELb1ELb0ELb0ELb0ELb0ELb0ELb1ELb1ELb1ELb1ELb0EEENS1_21CollectiveEpilogueFwdINS6_IJSA_SC_SB_EEES9_NS_10bfloat16_tESG_Li384ELb0ELb1ELb1ELb1EEENS1_19SingleTileSchedulerILb0ELb1ELb1ELi192EEEEEEEEEvNT_6ParamsE,(.L_x_2279 - _ZN7cutlass13device_kernelIN5flash11enable_sm90INS1_16FlashAttnFwdSm90INS1_25CollectiveMainloopFwdSm90ILi2EN4cute5tupleIJNS5_1CILi1EEES8_S8_EEENS6_IJNS7_ILi192EEENS7_ILi128EEENS7_ILi96EEEEEELi96ENS_12float_e4m3_tEfNS_4arch4Sm90ELb0ELb1ELb0ELb0ELb0ELb0ELb0ELb1ELb1ELb1ELb1ELb0EEENS1_21CollectiveEpilogueFwdINS6_IJSA_SC_SB_EEES9_NS_10bfloat16_tESG_Li384ELb0ELb1ELb1ELb1EEENS1_19SingleTileSchedulerILb0ELb1ELb1ELi192EEEEEEEEEvNT_6ParamsE)
        .other          _ZN7cutlass13device_kernelIN5flash11enable_sm90INS1_16FlashAttnFwdSm90INS1_25CollectiveMainloopFwdSm90ILi2EN4cute5tupleIJNS5_1CILi1EEES8_S8_EEENS6_IJNS7_ILi192EEENS7_ILi128EEENS7_ILi96EEEEEELi96ENS_12float_e4m3_tEfNS_4arch4Sm90ELb0ELb1ELb0ELb0ELb0ELb0ELb0ELb1ELb1ELb1ELb1ELb0EEENS1_21CollectiveEpilogueFwdINS6_IJSA_SC_SB_EEES9_NS_10bfloat16_tESG_Li384ELb0ELb1ELb1ELb1EEENS1_19SingleTileSchedulerILb0ELb1ELb1ELi192EEEEEEEEEvNT_6ParamsE,@"STO_CUDA_ENTRY STV_DEFAULT"
_ZN7cutlass13device_kernelIN5flash11enable_sm90INS1_16FlashAttnFwdSm90INS1_25CollectiveMainloopFwdSm90ILi2EN4cute5tupleIJNS5_1CILi1EEES8_S8_EEENS6_IJNS7_ILi192EEENS7_ILi128EEENS7_ILi96EEEEEELi96ENS_12float_e4m3_tEfNS_4arch4Sm90ELb0ELb1ELb0ELb0ELb0ELb0ELb0ELb1ELb1ELb1ELb1ELb0EEENS1_21CollectiveEpilogueFwdINS6_IJSA_SC_SB_EEES9_NS_10bfloat16_tESG_Li384ELb0ELb1ELb1ELb1EEENS1_19SingleTileSchedulerILb0ELb1ELb1ELi192EEEEEEEEEvNT_6ParamsE:
        /* <DEDUP_REMOVED lines=17> */
.L_x_668:
[----:B------:R-:W-:Y:S05]  /*0110*/  BSYNC B0 ;  /* 0x0000000000007941 */ /* 0x000fea0003800000 */
.L_x_667:
        /* <DEDUP_REMOVED lines=41> */
.L_x_669:
        /* <DEDUP_REMOVED lines=22> */
.L_x_670:
        /* <DEDUP_REMOVED lines=18> */
.L_x_671:
        /* <DEDUP_REMOVED lines=22> */
.L_x_672:
        /* <DEDUP_REMOVED lines=22> */
.L_x_673:
        /* <DEDUP_REMOVED lines=9> */
.L_x_676:
        /* <DEDUP_REMOVED lines=24> */
[----:B------:R-:W-:Y:S01]  /*0b00*/  UISETP.NE.AND.EX UP0, UPT, UR5, URZ, UPT, UP0 ;  /* 0x0000003f0500728c */ /* 0x000fe2000bf05300 */
[----:B------:R-:W0:Y:S01]  /*0b10*/  LDC.64 R8, c[0x0][0x418] ;  /* 0x00010600ff087b82 */ /* 0x000e220000000a00 */
[----:B------:R-:W-:Y:S02]  /*0b20*/  UISETP.NE.AND.EX UP1, UPT, UR9, URZ, UPT, UP1 ;  /* 0x0000003f0900728c */ /* 0x000fe4000bf25310 */
[----:B------:R-:W-:-:S02]  /*0b30*/  USHF.R.S32.HI UR39, URZ, 0x1f, UR38 ;  /* 0x0000001f3f277899 */ /* 0x000fc40008011426 */
[----:B------:R-:W-:Y:S02]  /*0b40*/  PLOP3.LUT P0, PT, PT, PT, UP0, 0x80, 0x0 ;  /* 0x000000000000781c */ /* 0x000fe40003f0f008 */
[----:B------:R-:W-:Y:S01]  /*0b50*/  PLOP3.LUT P1, PT, PT, PT, UP1, 0x80, 0x0 ;  /* 0x000000000000781c */ /* 0x000fe20003f2f018 */
[----:B------:R-:W1:Y:S02]  /*0b60*/  LDC R6, c[0x0][0x288] ;  /* 0x0000a200ff067b82 */ /* 0x000e640000000800 */
[----:B------:R-:W-:Y:S02]  /*0b70*/  @UP0 ULDC.64 UR12, c[0x0][0x9a8] ;  /* 0x00026a00000c0ab9 */ /* 0x000fe40000000a00 */
[----:B------:R-:W-:Y:S01]  /*0b80*/  @UP1 ULDC.64 UR16, c[0x0][0x9b8] ;  /* 0x00026e0000101ab9 */ /* 0x000fe20000000a00 */
[----:B------:R-:W-:Y:S02]  /*0b90*/  @UP0 UIMAD UR7, UR39, UR12, URZ ;  /* 0x0000000c270702a4 */ /* 0x000fe4000f8e023f */
[----:B------:R-:W-:Y:S01]  /*0ba0*/  @UP1 UIMAD UR15, UR39, UR16, URZ ;  /* 0x00000010270f12a4 */ /* 0x000fe2000f8e023f */
[----:B------:R-:W2:Y:S01]  /*0bb0*/  LDC R17, c[0x0][0x424] ;  /* 0x00010900ff117b82 */ /* 0x000ea20000000800 */
[----:B------:R-:W-:-:S02]  /*0bc0*/  @UP0 UIMAD UR14, UR38, UR13, UR7 ;  /* 0x0000000d260e02a4 */ /* 0x000fc4000f8e0207 */
[----:B------:R-:W-:Y:S02]  /*0bd0*/  @UP0 UIMAD.WIDE.U32 UR10, UR38, UR12, URZ ;  /* 0x0000000c260a02a5 */ /* 0x000fe4000f8e003f */
[----:B------:R-:W-:Y:S02]  /*0be0*/  @UP0 USHF.R.S32.HI UR7, URZ, 0x1f, UR36 ;  /* 0x0000001f3f070899 */ /* 0x000fe40008011424 */
[----:B------:R-:W-:Y:S01]  /*0bf0*/  @UP1 UIMAD.WIDE.U32 UR12, UR38, UR16, URZ ;  /* 0x00000010260c12a5 */ /* 0x000fe2000f8e003f */
[----:B------:R-:W3:Y:S01]  /*0c00*/  LDC R10, c[0x0][0x2f0] ;  /* 0x0000bc00ff0a7b82 */ /* 0x000ee20000000800 */
[----:B------:R-:W-:Y:S02]  /*0c10*/  @UP1 UIMAD UR15, UR38, UR17, UR15 ;  /* 0x00000011260f12a4 */ /* 0x000fe4000f8e020f */
[----:B------:R-:W-:Y:S01]  /*0c20*/  @UP1 USHF.R.S32.HI UR20, URZ, 0x1f, UR36 ;  /* 0x0000001f3f141899 */ /* 0x000fe20008011424 */
[----:B------:R-:W-:Y:S01]  /*0c30*/  @UP0 ULDC.64 UR16, c[0x0][0x9b0] ;  /* 0x00026c0000100ab9 */ /* 0x000fe20000000a00 */
[----:B------:R-:W-:Y:S01]  /*0c40*/  @UP1 ULDC.64 UR18, c[0x0][0x9c0] ;  /* 0x0002700000121ab9 */ /* 0x000fe20000000a00 */
[----:B------:R-:W-:-:S02]  /*0c50*/  @UP0 UIMAD UR7, UR7, UR16, URZ ;  /* 0x00000010070702a4 */ /* 0x000fc4000f8e023f */
[----:B------:R-:W-:Y:S02]  /*0c60*/  @UP0 UIADD3 UR11, UR11, UR14, URZ ;  /* 0x0000000e0b0b0290 */ /* 0x000fe4000fffe03f */
[----:B------:R-:W-:Y:S02]  /*0c70*/  @UP1 UIMAD UR14, UR20, UR18, URZ ;  /* 0x00000012140e12a4 */ /* 0x000fe4000f8e023f */
[----:B------:R-:W-:Y:S02]  /*0c80*/  @UP1 UIADD3 UR13, UR13, UR15, URZ ;  /* 0x0000000f0d0d1290 */ /* 0x000fe4000fffe03f */
[----:B------:R-:W-:Y:S02]  /*0c90*/  @UP0 UIMAD UR7, UR36, UR17, UR7 ;  /* 0x00000011240702a4 */ /* 0x000fe4000f8e0207 */
[----:B------:R-:W-:Y:S02]  /*0ca0*/  @UP0 UIMAD.WIDE.U32 UR10, UR36, UR16, UR10 ;  /* 0x00000010240a02a5 */ /* 0x000fe4000f8e000a */
[----:B------:R-:W-:-:S02]  /*0cb0*/  @UP1 UIMAD UR14, UR36, UR19, UR14 ;  /* 0x00000013240e12a4 */ /* 0x000fc4000f8e020e */
[----:B------:R-:W-:Y:S02]  /*0cc0*/  @UP1 UIMAD.WIDE.U32 UR12, UR36, UR18, UR12 ;  /* 0x00000012240c12a5 */ /* 0x000fe4000f8e000c */
[----:B------:R-:W-:Y:S02]  /*0cd0*/  @UP0 UIADD3 UR11, UR11, UR7, URZ ;  /* 0x000000070b0b0290 */ /* 0x000fe4000fffe03f */
[----:B------:R-:W-:Y:S02]  /*0ce0*/  @UP0 ULEA UR4, UP2, UR10, UR4, 0x2 ;  /* 0x000000040a040291 */ /* 0x000fe4000f84103f */
[----:B------:R-:W-:Y:S02]  /*0cf0*/  @UP1 UIADD3 UR7, UR13, UR14, URZ ;  /* 0x0000000e0d071290 */ /* 0x000fe4000fffe03f */
[----:B------:R-:W-:Y:S02]  /*0d00*/  @UP1 ULEA UR8, UP3, UR12, UR8, 0x2 ;  /* 0x000000080c081291 */ /* 0x000fe4000f86103f */
[----:B------:R-:W-:Y:S01]  /*0d10*/  @UP0 ULEA.HI.X UR5, UR10, UR5, UR11, 0x2, UP2 ;  /* 0x000000050a050291 */ /* 0x000fe200090f140b */
[----:B------:R-:W-:Y:S01]  /*0d20*/  IMAD.U32 R2, RZ, RZ, UR4 ;  /* 0x00000004ff027e24 */ /* 0x000fe2000f8e00ff */
[----:B------:R-:W-:-:S02]  /*0d30*/  @UP1 ULEA.HI.X UR9, UR12, UR9, UR7, 0x2, UP3 ;  /* 0x000000090c091291 */ /* 0x000fc400098f1407 */
[----:B------:R-:W-:Y:S01]  /*0d40*/  IMAD.U32 R4, RZ, RZ, UR8 ;  /* 0x00000008ff047e24 */ /* 0x000fe2000f8e00ff */
[----:B------:R-:W4:Y:S01]  /*0d50*/  S2UR UR43, SR_CTAID.X ;  /* 0x00000000002b79c3 */ /* 0x000f220000002500 */
[----:B------:R-:W-:Y:S01]  /*0d60*/  IMAD.U32 R3, RZ, RZ, UR5 ;  /* 0x00000005ff037e24 */ /* 0x000fe2000f8e00ff */
[----:B------:R-:W-:Y:S01]  /*0d70*/  ULDC UR4, c[0x0][0x448] ;  /* 0x0001120000047ab9 */ /* 0x000fe20000000800 */
[----:B------:R-:W-:Y:S01]  /*0d80*/  IMAD.U32 R5, RZ, RZ, UR9 ;  /* 0x00000009ff057e24 */ /* 0x000fe2000f8e00ff */
[----:B------:R-:W-:Y:S02]  /*0d90*/  ULDC UR11, c[0x0][0x988] ;  /* 0x00026200000b7ab9 */ /* 0x000fe40000000800 */
[----:B------:R1:W5:Y:S04]  /*0da0*/  @P0 LDG.E R7, desc[UR44][R2.64] ;  /* 0x0000002c02070981 */ /* 0x000368000c1e1900 */
[----:B------:R-:W5:Y:S01]  /*0db0*/  @P1 LDG.E R0, desc[UR44][R4.64] ;  /* 0x0000002c04001981 */ /* 0x000f62000c1e1900 */
[----:B0-----:R-:W-:Y:S01]  /*0dc0*/  ISETP.NE.U32.AND P0, PT, R8, RZ, PT ;  /* 0x000000ff0800720c */ /* 0x001fe20003f05070 */
[----:B------:R-:W-:Y:S01]  /*0dd0*/  UISETP.NE.AND UP1, UPT, UR4, 0x1, UPT ;  /* 0x000000010400788c */ /* 0x000fe2000bf25270 */
[----:B------:R-:W-:-:S02]  /*0de0*/  VIADD R16, R28, 0xffffff80 ;  /* 0xffffff801c107836 */ /* 0x000fc40000000000 */
[----:B------:R-:W-:Y:S01]  /*0df0*/  ISETP.NE.AND.EX P0, PT, R9, RZ, PT, P0 ;  /* 0x000000ff0900720c */ /* 0x000fe20003f05300 */
[----:B------:R-:W-:Y:S01]  /*0e00*/  ULDC.64 UR4, c[0x0][0x9e0] ;  /* 0x0002780000047ab9 */ /* 0x000fe20000000a00 */
[----:B-1----:R-:W-:Y:S01]  /*0e10*/  IADD3 R2, -R6, 0x1, RZ ;  /* 0x0000000106027810 */ /* 0x002fe20007ffe1ff */
[----:B------:R-:W-:Y:S01]  /*0e20*/  UISETP.GE.AND UP0, UPT, UR5, 0x1, UPT ;  /* 0x000000010500788c */ /* 0x000fe2000bf06270 */
[----:B--2---:R-:W-:-:S04]  /*0e30*/  SEL R17, R17, 0x1, P0 ;  /* 0x0000000111117807 */ /* 0x004fc80000000000 */
[----:B------:R-:W-:Y:S01]  /*0e40*/  @UP1 ULDC UR9, c[0x0][0x44c] ;  /* 0x0001130000091ab9 */ /* 0x000fe20000000800 */
[----:B---3--:R-:W-:Y:S01]  /*0e50*/  IMAD R2, R17, R10, R2 ;  /* 0x0000000a11027224 */ /* 0x008fe200078e0202 */
[----:B----4-:R-:W-:Y:S01]  /*0e60*/  UIMAD UR43, UR43, 0xc0, URZ ;  /* 0x000000c02b2b78a4 */ /* 0x010fe2000f8e023f */
[----:B------:R-:W-:Y:S01]  /*0e70*/  PLOP3.LUT P1, PT, PT, PT, UP0, 0x80, 0x0 ;  /* 0x000000000000781c */ /* 0x000fe20003f2f008 */
[----:B------:R-:W-:Y:S02]  /*0e80*/  @UP1 ULDC UR12, c[0x0][0x450] ;  /* 0x00011400000c1ab9 */ /* 0x000fe40000000800 */
[----:B------:R-:W-:Y:S01]  /*0e90*/  R2UR UR10, R2 ;  /* 0x00000000020a72ca */ /* 0x000fe200000e0000 */
[----:B------:R-:W-:Y:S02]  /*0ea0*/  @UP1 UIADD3 UR8, UR43, 0xbf, URZ ;  /* 0x000000bf2b081890 */ /* 0x000fe4000fffe03f */
[----:B------:R-:W-:Y:S02]  /*0eb0*/  UIADD3 UR7, UR43, 0xbf, URZ ;  /* 0x000000bf2b077890 */ /* 0x000fe4000fffe03f */
[----:B------:R-:W-:-:S04]  /*0ec0*/  UIMAD.WIDE.U32 UR8, UR8, UR9, URZ ;  /* 0x00000009080872a5 */ /* 0x000fc8000f8e003f */
[----:B------:R-:W-:-:S04]  /*0ed0*/  @UP1 USHF.R.U32.HI UR7, URZ, UR12, UR9 ;  /* 0x0000000c3f071299 */ /* 0x000fc80008011609 */
[----:B------:R-:W-:-:S04]  /*0ee0*/  UIADD3 UR7, UR10, UR7, URZ ;  /* 0x000000070a077290 */ /* 0x000fc8000fffe03f */
[----:B------:R-:W-:Y:S01]  /*0ef0*/  UIADD3 UR4, UR7, UR4, URZ ;  /* 0x0000000407047290 */ /* 0x000fe2000fffe03f */
[----:B-----5:R-:W-:-:S04]  /*0f00*/  FMUL.FTZ R0, R7, R0 ;  /* 0x0000000007007220 */ /* 0x020fc80000410000 */
[----:B------:R-:W-:-:S05]  /*0f10*/  FMUL.FTZ R0, R0, UR11 ;  /* 0x0000000b00007c20 */ /* 0x000fca0008410000 */
[----:B------:R-:W-:Y:S01]  /*0f20*/  R2UR UR40, R0 ;  /* 0x00000000002872ca */ /* 0x000fe200000e0000 */
[----:B------:R-:W-:Y:S01]  /*0f30*/  IMAD.U32 R0, RZ, RZ, UR4 ;  /* 0x00000004ff007e24 */ /* 0x000fe2000f8e00ff */
[----:B------:R-:W-:-:S13]  /*0f40*/  @!P1 BRA `(.L_x_678) ;  /* 0x0000000000409947 */ /* 0x000fda0003800000 */
[----:B------:R-:W-:Y:S01]  /*0f50*/  ISETP.LT.AND P0, PT, RZ, UR7, PT ;  /* 0x00000007ff007c0c */ /* 0x000fe2000bf01270 */
[----:B------:R-:W-:-:S12]  /*0f60*/  UIADD3 UR4, UR7, -0x1, URZ ;  /* 0xffffffff07047890 */ /* 0x000fd8000fffe03f */
[----:B------:R-:W-:Y:S05]  /*0f70*/  @P0 BRA `(.L_x_679) ;  /* 0x00000000001c0947 */ /* 0x000fea0003800000 */
[----:B------:R-:W-:Y:S02]  /*0f80*/  UISETP.NE.AND UP0, UPT, UR5, 0x1, UPT ;  /* 0x000000010500788c */ /* 0x000fe4000bf05270 */
[----:B------:R-:W-:-:S09]  /*0f90*/  UIADD3 UR4, -UR7, URZ, URZ ;  /* 0x0000003f07047290 */ /* 0x000fd2000fffe13f */
[----:B------:R-:W-:Y:S02]  /*0fa0*/  @UP0 ULDC.64 UR10, c[0x0][0x9e8] ;  /* 0x00027a00000a0ab9 */ /* 0x000fe40000000a00 */
[----:B------:R-:W-:-:S04]  /*0fb0*/  UIMAD.WIDE.U32 UR8, UR4, UR10, URZ ;  /* 0x0000000a040872a5 */ /* 0x000fc8000f8e003f */
[----:B------:R-:W-:-:S04]  /*0fc0*/  @UP0 USHF.R.U32.HI UR4, URZ, UR11, UR9 ;  /* 0x0000000b3f040299 */ /* 0x000fc80008011609 */
[----:B------:R-:W-:Y:S01]  /*0fd0*/  ULOP3.LUT UR4, URZ, UR4, URZ, 0x33, !UPT ;  /* 0x000000043f047292 */ /* 0x000fe2000f8e333f */
[----:B------:R-:W-:Y:S11]  /*0fe0*/  BRA `(.L_x_680) ;  /* 0x0000000000107947 */ /* 0x000ff60003800000 */
.L_x_679:
[----:B------:R-:W-:-:S11]  /*0ff0*/  UISETP.NE.AND UP0, UPT, UR5, 0x1, UPT ;  /* 0x000000010500788c */ /* 0x000fd6000bf05270 */
[----:B------:R-:W-:Y:S02]  /*1000*/  @UP0 ULDC.64 UR10, c[0x0][0x9e8] ;  /* 0x00027a00000a0ab9 */ /* 0x000fe40000000a00 */
[----:B------:R-:W-:-:S04]  /*1010*/  UIMAD.WIDE.U32 UR8, UR4, UR10, URZ ;  /* 0x0000000a040872a5 */ /* 0x000fc8000f8e003f */
[----:B------:R-:W-:-:S12]  /*1020*/  @UP0 USHF.R.U32.HI UR4, URZ, UR11, UR9 ;  /* 0x0000000b3f040299 */ /* 0x000fd80008011609 */
.L_x_680:
[----:B------:R-:W-:-:S06]  /*1030*/  UIMAD UR4, UR4, UR5, UR5 ;  /* 0x00000005040472a4 */ /* 0x000fcc000f8e0205 */
[----:B------:R-:W-:-:S07]  /*1040*/  VIMNMX R0, R0, UR4, PT ;  /* 0x0000000400007c48 */ /* 0x000fce000bfe0100 */
.L_x_678:
[CC--:B------:R-:W-:Y:S01]  /*1050*/  IMAD R19, R17.reuse, R10.reuse, -R6 ;  /* 0x0000000a11137224 */ /* 0x0c0fe200078e0a06 */
[----:B------:R-:W-:Y:S01]  /*1060*/  @UP1 ULDC UR8, c[0x0][0x44c] ;  /* 0x0001130000081ab9 */ /* 0x000fe20000000800 */
[----:B------:R-:W-:Y:S01]  /*1070*/  VIADD R2, R0, 0x7f ;  /* 0x0000007f00027836 */ /* 0x000fe20000000000 */
[----:B------:R-:W-:Y:S01]  /*1080*/  UIMAD.WIDE.U32 UR8, UR43, UR8, URZ ;  /* 0x000000082b0872a5 */ /* 0x000fe2000f8e003f */
[----:B------:R-:W-:Y:S01]  /*1090*/  IMAD R0, R17, R10, 0x7f ;  /* 0x0000007f11007424 */ /* 0x000fe200078e020a */
[----:B------:R-:W-:Y:S01]  /*10a0*/  R2UR UR7, R19 ;  /* 0x00000000130772ca */ /* 0x000fe200000e0000 */
[----:B------:R-:W-:Y:S01]  /*10b0*/  @UP1 ULDC UR10, c[0x0][0x450] ;  /* 0x00011400000a1ab9 */ /* 0x000fe20000000800 */
[----:B------:R-:W-:Y:S01]  /*10c0*/  UMOV UR4, UR43 ;  /* 0x0000002b00047c82 */ /* 0x000fe20008000000 */
[----:B------:R-:W-:Y:S01]  /*10d0*/  SHF.R.S32.HI R5, RZ, 0x1f, R2 ;  /* 0x0000001fff057819 */ /* 0x000fe20000011402 */
[----:B------:R-:W-:Y:S01]  /*10e0*/  @UP1 USHF.R.U32.HI UR4, URZ, UR10, UR9 ;  /* 0x0000000a3f041299 */ /* 0x000fe20008011609 */
[----:B------:R-:W-:-:S02]  /*10f0*/  SHF.R.S32.HI R3, RZ, 0x1f, R0 ;  /* 0x0000001fff037819 */ /* 0x000fc40000011400 */
[----:B------:R-:W-:Y:S02]  /*1100*/  LEA.HI R5, R5, R2, RZ, 0x7 ;  /* 0x0000000205057211 */ /* 0x000fe400078f38ff */
[----:B------:R-:W-:Y:S02]  /*1110*/  LEA.HI R3, R3, R0, RZ, 0x7 ;  /* 0x0000000003037211 */ /* 0x000fe400078f38ff */
[----:B------:R-:W-:Y:S02]  /*1120*/  SHF.R.S32.HI R0, RZ, 0x7, R5 ;  /* 0x00000007ff007819 */ /* 0x000fe40000011405 */
[----:B------:R-:W-:Y:S01]  /*1130*/  UIADD3 UR4, UR7, UR4, URZ ;  /* 0x0000000407047290 */ /* 0x000fe2000fffe03f */
[----:B------:R-:W-:Y:S02]  /*1140*/  SHF.R.S32.HI R3, RZ, 0x7, R3 ;  /* 0x00000007ff037819 */ /* 0x000fe40000011403 */
[----:B------:R-:W-:Y:S02]  /*1150*/  ULDC UR7, c[0x0][0x9dc] ;  /* 0x0002770000077ab9 */ /* 0x000fe40000000800 */
[----:B------:R-:W-:Y:S01]  /*1160*/  UIADD3 UR7, UR4, -UR7, URZ ;  /* 0x8000000704077290 */ /* 0x000fe2000fffe03f */
[----:B------:R-:W-:Y:S01]  /*1170*/  VIMNMX R18, R3, R0, PT ;  /* 0x0000000003127248 */ /* 0x000fe20003fe0100 */
[----:B------:R-:W-:Y:S10]  /*1180*/  @!P1 BRA `(.L_x_681) ;  /* 0x0000000000449947 */ /* 0x000ff40003800000 */
[----:B------:R-:W-:-:S06]  /*1190*/  UISETP.GT.AND UP0, UPT, UR4, -0x1, UPT ;  /* 0xffffffff0400788c */ /* 0x000fcc000bf04270 */
[----:B------:R-:W-:-:S13]  /*11a0*/  PLOP3.LUT P0, PT, PT, PT, UP0, 0x80, 0x0 ;  /* 0x000000000000781c */ /* 0x000fda0003f0f008 */
[----:B------:R-:W-:Y:S05]  /*11b0*/  @P0 BRA `(.L_x_682) ;  /* 0x00000000001c0947 */ /* 0x000fea0003800000 */
[----:B------:R-:W-:Y:S02]  /*11c0*/  UISETP.NE.AND UP0, UPT, UR5, 0x1, UPT ;  /* 0x000000010500788c */ /* 0x000fe4000bf05270 */
[----:B------:R-:W-:-:S09]  /*11d0*/  ULOP3.LUT UR4, URZ, UR4, URZ, 0x33, !UPT ;  /* 0x000000043f047292 */ /* 0x000fd2000f8e333f */
[----:B------:R-:W-:Y:S02]  /*11e0*/  @UP0 ULDC.64 UR10, c[0x0][0x9e8] ;  /* 0x00027a00000a0ab9 */ /* 0x000fe40000000a00 */
[----:B------:R-:W-:-:S04]  /*11f0*/  UIMAD.WIDE.U32 UR8, UR4, UR10, URZ ;  /* 0x0000000a040872a5 */ /* 0x000fc8000f8e003f */
[----:B------:R-:W-:-:S04]  /*1200*/  @UP0 USHF.R.U32.HI UR4, URZ, UR11, UR9 ;  /* 0x0000000b3f040299 */ /* 0x000fc80008011609 */
[----:B------:R-:W-:Y:S01]  /*1210*/  ULOP3.LUT UR4, URZ, UR4, URZ, 0x33, !UPT ;  /* 0x000000043f047292 */ /* 0x000fe2000f8e333f */
[----:B------:R-:W-:Y:S11]  /*1220*/  BRA `(.L_x_683) ;  /* 0x0000000000107947 */ /* 0x000ff60003800000 */
.L_x_682:
[----:B------:R-:W-:-:S11]  /*1230*/  UISETP.NE.AND UP0, UPT, UR5, 0x1, UPT ;  /* 0x000000010500788c */ /* 0x000fd6000bf05270 */
[----:B------:R-:W-:Y:S02]  /*1240*/  @UP0 ULDC.64 UR10, c[0x0][0x9e8] ;  /* 0x00027a00000a0ab9 */ /* 0x000fe40000000a00 */
[----:B------:R-:W-:-:S04]  /*1250*/  UIMAD.WIDE.U32 UR8, UR4, UR10, URZ ;  /* 0x0000000a040872a5 */ /* 0x000fc8000f8e003f */
[----:B------:R-:W-:-:S12]  /*1260*/  @UP0 USHF.R.U32.HI UR4, URZ, UR11, UR9 ;  /* 0x0000000b3f040299 */ /* 0x000fd80008011609 */
.L_x_683:
[----:B------:R-:W-:-:S04]  /*1270*/  UIMAD UR4, UR4, UR5, URZ ;  /* 0x00000005040472a4 */ /* 0x000fc8000f8e023f */
[----:B------:R-:W-:-:S04]  /*1280*/  UISETP.LT.AND UP0, UPT, UR7, UR4, UPT ;  /* 0x000000040700728c */ /* 0x000fc8000bf01270 */
[----:B------:R-:W-:-:S12]  /*1290*/  USEL UR7, UR7, UR4, !UP0 ;  /* 0x0000000407077287 */ /* 0x000fd8000c000000 */
.L_x_681:
[----:B------:R-:W-:Y:S02]  /*12a0*/  USHF.R.S32.HI UR4, URZ, 0x1f, UR7 ;  /* 0x0000001f3f047899 */ /* 0x000fe40008011407 */
[----:B------:R-:W-:Y:S02]  /*12b0*/  USHF.R.U32.HI UR10, URZ, 0x10, UR6 ;  /* 0x000000103f0a7899 */ /* 0x000fe40008011606 */
[----:B------:R-:W-:Y:S02]  /*12c0*/  ULEA.HI UR4, UR4, UR7, URZ, 0x7 ;  /* 0x0000000704047291 */ /* 0x000fe4000f8f383f */
[----:B------:R-:W-:Y:S02]  /*12d0*/  ULOP3.LUT UR37, UR6, 0xffff, URZ, 0xc0, !UPT ;  /* 0x0000ffff06257892 */ /* 0x000fe4000f8ec03f */
[----:B------:R-:W-:-:S04]  /*12e0*/  USHF.R.S32.HI UR4, URZ, 0x7, UR4 ;  /* 0x000000073f047899 */ /* 0x000fc80008011404 */
[----:B------:R-:W-:-:S04]  /*12f0*/  UISETP.LT.AND UP0, UPT, URZ, UR4, UPT ;  /* 0x000000043f00728c */ /* 0x000fc8000bf01270 */
[----:B------:R-:W-:Y:S02]  /*1300*/  USEL UR9, URZ, UR4, !UP0 ;  /* 0x000000043f097287 */ /* 0x000fe4000c000000 */
[----:B------:R-:W-:Y:S01]  /*1310*/  UISETP.NE.AND UP0, UPT, UR10, URZ, UPT ;  /* 0x0000003f0a00728c */ /* 0x000fe2000bf05270 */
[----:B------:R-:W-:-:S03]  /*1320*/  UMOV UR4, URZ ;  /* 0x0000003f00047c82 */ /* 0x000fc60008000000 */
[----:B------:R-:W-:-:S07]  /*1330*/  ISETP.GT.AND P0, PT, R18, UR9, PT ;  /* 0x0000000912007c0c */ /* 0x000fce000bf04270 */
[----:B------:R-:W-:-:S06]  /*1340*/  @!UP0 ULDC UR10, c[0x0][0x9f0] ;  /* 0x00027c00000a8ab9 */ /* 0x000fcc0000000800 */
[----:B------:R-:W-:Y:S05]  /*1350*/  @!P0 BRA `(.L_x_684) ;  /* 0x00000000008c8947 */ /* 0x000fea0003800000 */
[----:B------:R-:W-:Y:S01]  /*1360*/  IMAD.U32 R5, RZ, RZ, UR10 ;  /* 0x0000000aff057e24 */ /* 0x000fe2000f8e00ff */
[----:B------:R-:W-:-:S04]  /*1370*/  UMOV UR4, URZ ;  /* 0x0000003f00047c82 */ /* 0x000fc80008000000 */
[----:B------:R-:W-:-:S04]  /*1380*/  IABS R0, R5 ;  /* 0x0000000500007213 */ /* 0x000fc80000000000 */
[----:B------:R-:W-:Y:S02]  /*1390*/  R2UR UR11, R0 ;  /* 0x00000000000b72ca */ /* 0x000fe400000e0000 */
[----:B------:R-:W-:Y:S02]  /*13a0*/  IADD3 R0, R5, -0x1, R18 ;  /* 0xffffffff05007810 */ /* 0x000fe40007ffe012 */
[----:B------:R-:W-:Y:S02]  /*13b0*/  IABS R5, R5 ;  /* 0x0000000500057213 */ /* 0x000fe40000000000 */
[----:B------:R-:W-:-:S03]  /*13c0*/  R2UR UR6, R0 ;  /* 0x00000000000672ca */ /* 0x000fc600000e0000 */
[----:B------:R-:W-:-:S04]  /*13d0*/  IMAD.MOV R5, RZ, RZ, -R5 ;  /* 0x000000ffff057224 */ /* 0x000fc800078e0a05 */
[----:B------:R-:W0:Y:S06]  /*13e0*/  I2F.RP R2, UR11 ;  /* 0x0000000b00027d06 */ /* 0x000e2c0008209400 */
[----:B------:R-:W-:-:S06]  /*13f0*/  UIADD3 UR6, -UR9, UR6, URZ ;  /* 0x0000000609067290 */ /* 0x000fcc000fffe13f */
[----:B------:R-:W-:Y:S01]  /*1400*/  IMAD.U32 R0, RZ, RZ, UR6 ;  /* 0x00000006ff007e24 */ /* 0x000fe2000f8e00ff */
[----:B------:R-:W-:Y:S01]  /*1410*/  ULOP3.LUT UR6, UR6, UR10, URZ, 0x3c, !UPT ;  /* 0x0000000a06067292 */ /* 0x000fe2000f8e3c3f */
[----:B0-----:R-:W0:Y:S03]  /*1420*/  MUFU.RCP R2, R2 ;  /* 0x0000000200027308 */ /* 0x001e260000001000 */
[----:B------:R-:W-:-:S04]  /*1430*/  IABS R0, R0 ;  /* 0x0000000000007213 */ /* 0x000fc80000000000 */
[----:B------:R-:W-:Y:S01]  /*1440*/  R2UR UR8, R0 ;  /* 0x00000000000872ca */ /* 0x000fe200000e0000 */
[----:B------:R-:W-:Y:S02]  /*1450*/  IMAD.MOV.U32 R0, RZ, RZ, R5 ;  /* 0x000000ffff007224 */ /* 0x000fe400078e0005 */
[----:B0-----:R-:W-:-:S06]  /*1460*/  VIADD R3, R2, 0xffffffe ;  /* 0x0ffffffe02037836 */ /* 0x001fcc0000000000 */
        /* <DEDUP_REMOVED lines=18> */
.L_x_684:
[----:B------:R-:W-:Y:S02]  /*1590*/  UIMAD UR37, UR37, UR4, UR9 ;  /* 0x00000004252572a4 */ /* 0x000fe4000f8e0209 */
[----:B------:R-:W-:Y:S01]  /*15a0*/  IMAD.U32 R3, RZ, RZ, UR4 ;  /* 0x00000004ff037e24 */ /* 0x000fe2000f8e00ff */
[----:B------:R-:W-:Y:S02]  /*15b0*/  PLOP3.LUT P0, PT, PT, PT, PT, 0x80, 0x0 ;  /* 0x000000000000781c */ /* 0x000fe40003f0f070 */
[----:B------:R-:W-:Y:S02]  /*15c0*/  CS2R R14, SRZ ;  /* 0x00000000000e7805 */ /* 0x000fe4000001ff00 */
[----:B------:R-:W-:Y:S01]  /*15d0*/  CS2R R4, SRZ ;  /* 0x0000000000047805 */ /* 0x000fe2000001ff00 */
[----:B------:R-:W-:Y:S01]  /*15e0*/  IMAD.MOV.U32 R6, RZ, RZ, RZ ;  /* 0x000000ffff067224 */ /* 0x000fe200078e00ff */
[----:B------:R-:W-:Y:S02]  /*15f0*/  VIADDMNMX R18, R3, UR37, R18, PT ;  /* 0x0000002503127c46 */ /* 0x000fe4000b800112 */
[----:B------:R-:W-:-:S02]  /*1600*/  CS2R R2, SRZ ;  /* 0x0000000000027805 */ /* 0x000fc4000001ff00 */
[----:B------:R-:W-:Y:S02]  /*1610*/  CS2R R94, SRZ ;  /* 0x00000000005e7805 */ /* 0x000fe4000001ff00 */
[----:B------:R-:W-:Y:S02]  /*1620*/  CS2R R90, SRZ ;  /* 0x00000000005a7805 */ /* 0x000fe4000001ff00 */
[----:B------:R-:W-:Y:S01]  /*1630*/  ISETP.GT.AND P1, PT, R18, UR37, PT ;  /* 0x0000002512007c0c */ /* 0x000fe2000bf24270 */
[----:B------:R-:W-:Y:S01]  /*1640*/  IMAD.MOV.U32 R93, RZ, RZ, RZ ;  /* 0x000000ffff5d7224 */ /* 0x000fe200078e00ff */
[----:B------:R-:W-:Y:S01]  /*1650*/  CS2R R102, SRZ ;  /* 0x0000000000667805 */ /* 0x000fe2000001ff00 */
[----:B------:R-:W-:Y:S01]  /*1660*/  IMAD.MOV.U32 R0, RZ, RZ, RZ ;  /* 0x000000ffff007224 */ /* 0x000fe200078e00ff */
[----:B------:R-:W-:Y:S01]  /*1670*/  CS2R R98, SRZ ;  /* 0x0000000000627805 */ /* 0x000fe2000001ff00 */
[----:B------:R-:W-:Y:S01]  /*1680*/  IMAD.MOV.U32 R8, RZ, RZ, RZ ;  /* 0x000000ffff087224 */ /* 0x000fe200078e00ff */
[----:B------:R-:W-:-:S02]  /*1690*/  CS2R R108, SRZ ;  /* 0x00000000006c7805 */ /* 0x000fc4000001ff00 */
[----:B------:R-:W-:Y:S02]  /*16a0*/  CS2R R104, SRZ ;  /* 0x0000000000687805 */ /* 0x000fe4000001ff00 */
        /* <DEDUP_REMOVED lines=10> */
[----:B------:R-:W-:Y:S01]  /*1750*/  CS2R R122, SRZ ;  /* 0x00000000007a7805 */ /* 0x000fe2000001ff00 */
[----:B------:R-:W-:Y:S01]  /*1760*/  IMAD.MOV.U32 R10, RZ, RZ, RZ ;  /* 0x000000ffff0a7224 */ /* 0x000fe200078e00ff */
[----:B------:R-:W-:Y:S01]  /*1770*/  CS2R R132, SRZ ;  /* 0x0000000000847805 */ /* 0x000fe2000001ff00 */
[----:B------:R-:W-:Y:S01]  /*1780*/  IMAD.MOV.U32 R51, RZ, RZ, RZ ;  /* 0x000000ffff337224 */ /* 0x000fe200078e00ff */
[----:B------:R-:W-:Y:S02]  /*1790*/  CS2R R134, SRZ ;  /* 0x0000000000867805 */ /* 0x000fe4000001ff00 */
[----:B------:R-:W-:Y:S01]  /*17a0*/  CS2R R130, SRZ ;  /* 0x0000000000827805 */ /* 0x000fe2000001ff00 */
[----:B------:R-:W-:Y:S01]  /*17b0*/  IMAD.MOV.U32 R20, RZ, RZ, RZ ;  /* 0x000000ffff147224 */ /* 0x000fe200078e00ff */
[----:B------:R-:W-:Y:S06]  /*17c0*/  @!P1 BRA `(.L_x_685) ;  /* 0x000000b800309947 */ /* 0x000fec0003800000 */
[----:B------:R-:W-:Y:S01]  /*17d0*/  SHF.R.S32.HI R23, RZ, 0x1f, R16 ;  /* 0x0000001fff177819 */ /* 0x000fe20000011410 */
[----:B------:R-:W0:Y:S01]  /*17e0*/  S2UR UR7, SR_CgaCtaId ;  /* 0x00000000000779c3 */ /* 0x000e220000008800 */
[----:B------:R-:W-:Y:S02]  /*17f0*/  UMOV UR42, 0x400 ;  /* 0x00000400002a7882 */ /* 0x000fe40000000000 */
[----:B------:R-:W-:-:S04]  /*1800*/  LEA.HI R22, R23, R16, RZ, 0x7 ;  /* 0x0000001017167211 */ /* 0x000fc800078f38ff */
[----:B------:R-:W-:-:S05]  /*1810*/  SHF.R.S32.HI R88, RZ, 0x7, R22 ;  /* 0x00000007ff587819 */ /* 0x000fca0000011416 */
        /* <DEDUP_REMOVED lines=29> */
.L_x_686:
[----:B------:R-:W-:-:S04]  /*19f0*/  SHF.L.U32 R0, RZ, 0x1f, RZ ;  /* 0x0000001fff007819 */ /* 0x000fc800000006ff */
[----:B------:R-:W0:Y:S02]  /*1a00*/  SYNCS.PHASECHK.TRANS64.TRYWAIT P0, [UR42+0x17000], R0 ;  /* 0x01700000ff0075a7 */ /* 0x000e24000800016a */
[----:B0-----:R-:W-:Y:S05]  /*1a10*/  @!P0 BRA `(.L_x_687) ;  /* 0x0000010c00d88947 */ /* 0x001fea0003800000 */
.L_x_830:
[----:B------:R-:W-:-:S06]  /*1a20*/  ULOP3.LUT UR4, UR41, 0x1, URZ, 0xfc, !UPT ;  /* 0x0000000129047892 */ /* 0x000fcc000f8efc3f */
[----:B------:R-:W-:-:S05]  /*1a30*/  IMAD.U32 R2, RZ, RZ, UR4 ;  /* 0x00000004ff027e24 */ /* 0x000fca000f8e00ff */
[----:B------:R-:W-:-:S13]  /*1a40*/  ISETP.NE.AND P0, PT, R2, 0x3, PT ;  /* 0x000000030200780c */ /* 0x000fda0003f05270 */
[----:B------:R-:W-:Y:S05]  /*1a50*/  @!P0 BRA `(.L_x_688) ;  /* 0x0000000000048947 */ /* 0x000fea0003800000 */
[----:B------:R-:W-:Y:S01]  /*1a60*/  BPT.TRAP 0x1 ;  /* 0x000000040000795c */ /* 0x000fe20000300000 */
.L_x_688:
[----:B------:R1:W2:Y:S01]  /*1a70*/  SYNCS.PHASECHK.TRANS64.TRYWAIT P2, [UR42+0x17030], R0 ;  /* 0x01703000ff0075a7 */ /* 0x0002a2000804016a */
[----:B------:R-:W-:Y:S05]  /*1a80*/  @!P0 BRA `(.L_x_689) ;  /* 0x0000000000048947 */ /* 0x000fea0003800000 */
[----:B------:R-:W-:Y:S01]  /*1a90*/  BPT.TRAP 0x1 ;  /* 0x000000040000795c */ /* 0x000fe20000300000 */
.L_x_689:
[----:B------:R-:W-:Y:S01]  /*1aa0*/  IMAD.U32 R8, RZ, RZ, UR46 ;  /* 0x0000002eff087e24 */ /* 0x000fe2000f8e00ff */
[----:B------:R-:W-:-:S04]  /*1ab0*/  ISETP.NE.AND P1, PT, R26, RZ, PT ;  /* 0x000000ff1a00720c */ /* 0x000fc80003f25270 */
[----:B------:R-:W-:Y:S01]  /*1ac0*/  LOP3.LUT R8, R8, 0x10000, RZ, 0xfc, !PT ;  /* 0x0001000008087812 */ /* 0x000fe200078efcff */
[----:B--2---:R-:W-:Y:S08]  /*1ad0*/  @P2 BRA `(.L_x_690) ;  /* 0x0000000000082947 */ /* 0x004ff00003800000 */
[----:B------:R-:W2:Y:S02]  /*1ae0*/  SYNCS.PHASECHK.TRANS64.TRYWAIT P2, [UR42+0x17030], R0 ;  /* 0x01703000ff0075a7 */ /* 0x000ea4000804016a */
[----:B--2---:R-:W-:Y:S05]  /*1af0*/  @!P2 BRA `(.L_x_691) ;  /* 0x0000010c00b8a947 */ /* 0x004fea0003800000 */
.L_x_690:
[----:B------:R-:W-:Y:S05]  /*1b00*/  WARPSYNC.ALL ;  /* 0x0000000000007948 */ /* 0x000fea0003800000 */
[----:B------:R-:W-:Y:S01]  /*1b10*/  IMAD.MOV.U32 R9, RZ, RZ, -0x3ffffff0 ;  /* 0xc0000010ff097424 */ /* 0x000fe200078e00ff */
[----:B------:R-:W-:Y:S01]  /*1b20*/  UIADD3 UR4, UR42, 0x10c00, URZ ;  /* 0x00010c002a047890 */ /* 0x000fe2000fffe03f */
[C---:B------:R-:W-:Y:S01]  /*1b30*/  R2UR UR8, R8.reuse ;  /* 0x00000000080872ca */ /* 0x040fe200000e0000 */
[----:B------:R-:W-:Y:S02]  /*1b40*/  WARPGROUP.ARRIVE ;  /* 0x00000000000079c5 */ /* 0x000fe40000000000 */
[----:B------:R-:W-:Y:S01]  /*1b50*/  R2UR UR9, R9 ;  /* 0x00000000090972ca */ /* 0x000fe200000e0000 */
[----:B------:R-:W-:Y:S01]  /*1b60*/  USHF.R.U32.HI UR4, URZ, 0x4, UR4 ;  /* 0x000000043f047899 */ /* 0x000fe20008011604 */
[----:B------:R-:W-:Y:S01]  /*1b70*/  R2UR UR12, R8 ;  /* 0x00000000080c72ca */ /* 0x000fe200000e0000 */
[----:B------:R-:W-:Y:S01]  /*1b80*/  UMOV UR11, 0xc0000010 ;  /* 0xc0000010000b7882 */ /* 0x000fe20000000000 */
[----:B------:R-:W-:Y:S01]  /*1b90*/  UMOV UR13, 0xc0000010 ;  /* 0xc0000010000d7882 */ /* 0x000fe20000000000 */
[----:B------:R-:W-:Y:S01]  /*1ba0*/  ULOP3.LUT UR4, UR4, 0x3fff, URZ, 0xc0, !UPT ;  /* 0x00003fff04047892 */ /* 0x000fe2000f8ec03f */
[----:B0-----:R-:W-:Y:S01]  /*1bb0*/  LOP3.LUT R3, R22, 0xffffff80, RZ, 0xc0, !PT ;  /* 0xffffff8016037812 */ /* 0x001fe200078ec0ff */
[----:B------:R-:W-:Y:S01]  /*1bc0*/  UMOV UR15, 0xc0000010 ;  /* 0xc0000010000f7882 */ /* 0x000fe20000000000 */
[----:B------:R-:W-:Y:S01]  /*1bd0*/  LEA.HI R23, R23, R16, RZ, 0x2 ;  /* 0x0000001017177211 */ /* 0x000fe200078f10ff */
[----:B------:R-:W-:Y:S01]  /*1be0*/  ULOP3.LUT UR20, UR4, 0x10000, URZ, 0xfc, !UPT ;  /* 0x0001000004147892 */ /* 0x000fe2000f8efc3f */
[----:B------:R-:W-:Y:S01]  /*1bf0*/  IMAD.HI R6, R88, 0x55555556, RZ ;  /* 0x5555555658067827 */ /* 0x000fe200078e02ff */
[----:B------:R-:W-:Y:S01]  /*1c00*/  ULDC UR6, c[0x0][0x288] ;  /* 0x0000a20000067ab9 */ /* 0x000fe20000000800 */
[----:B------:R-:W-:Y:S01]  /*1c10*/  LOP3.LUT R23, R23, 0xfffffffc, RZ, 0xc0, !PT ;  /* 0xfffffffc17177812 */ /* 0x000fe200078ec0ff */
[----:B------:R-:W-:Y:S01]  /*1c20*/  UIADD3 UR14, UR20, 0x200, URZ ;  /* 0x00000200140e7890 */ /* 0x000fe2000fffe03f */
[C---:B------:R-:W-:Y:S01]  /*1c30*/  IMAD.IADD R3, R16.reuse, 0x1, -R3 ;  /* 0x0000000110037824 */ /* 0x040fe200078e0a03 */
[----:B------:R-:W-:Y:S01]  /*1c40*/  ULDC UR4, c[0x0][0x448] ;  /* 0x0001120000047ab9 */ /* 0x000fe20000000800 */
[----:B------:R-:W-:Y:S01]  /*1c50*/  UMOV UR10, UR20 ;  /* 0x00000014000a7c82 */ /* 0x000fe20008000000 */
[----:B------:R-:W-:Y:S01]  /*1c60*/  IMAD.IADD R23, R16, 0x1, -R23 ;  /* 0x0000000110177824 */ /* 0x000fe200078e0a17 */
[----:B------:R-:W-:Y:S01]  /*1c70*/  QGMMA.64x128x32.F32.E4M3.E4M3 R24, gdesc[UR8], RZ, !UPT, gsb0 ;  /* 0x01e00000081879f3 */ /* 0x000fe2000c0008ff */
[----:B------:R-:W-:Y:S01]  /*1c80*/  UIADD3 UR8, UR12, 0x180, URZ ;  /* 0x000001800c087890 */ /* 0x000fe2000fffe03f */
[----:B-1----:R-:W-:Y:S01]  /*1c90*/  SHF.R.S32.HI R0, RZ, 0x1f, R3 ;  /* 0x0000001fff007819 */ /* 0x002fe20000011403 */
[----:B------:R-:W-:Y:S01]  /*1ca0*/  UIADD3 UR10, UR20, 0x100, URZ ;  /* 0x00000100140a7890 */ /* 0x000fe2000fffe03f */
[----:B------:R-:W-:Y:S01]  /*1cb0*/  LEA.HI R7, R6, R6, RZ, 0x1 ;  /* 0x0000000606077211 */ /* 0x000fe200078f08ff */
[----:B------:R-:W-:Y:S01]  /*1cc0*/  UMOV UR9, 0xc0000010 ;  /* 0xc000001000097882 */ /* 0x000fe20000000000 */
[----:B------:R-:W-:Y:S01]  /*1cd0*/  UMOV UR11, 0xc0000010 ;  /* 0xc0000010000b7882 */ /* 0x000fe20000000000 */
[----:B------:R-:W-:Y:S01]  /*1ce0*/  UIADD3 UR12, UR12, 0x300, URZ ;  /* 0x000003000c0c7890 */ /* 0x000fe2000fffe03f */
[CC--:B------:R-:W-:Y:S01]  /*1cf0*/  LEA.HI R2, R0.reuse, R3.reuse, RZ, 0x2 ;  /* 0x0000000300027211 */ /* 0x0c0fe200078f10ff */
[----:B------:R-:W-:Y:S01]  /*1d00*/  UISETP.NE.AND UP0, UPT, UR4, 0x1, UPT ;  /* 0x000000010400788c */ /* 0x000fe2000bf05270 */
[----:B------:R-:W-:Y:S01]  /*1d10*/  LEA.HI R4, R0, R3, RZ, 0x5 ;  /* 0x0000000300047211 */ /* 0x000fe200078f28ff */
[----:B------:R-:W-:Y:S01]  /*1d20*/  IMAD R7, R7, -0x3, R88 ;  /* 0xfffffffd07077824 */ /* 0x000fe200078e0258 */
[--C-:B------:R-:W-:Y:S01]  /*1d30*/  SHF.R.S32.HI R0, RZ, 0x2, R2.reuse ;  /* 0x00000002ff007819 */ /* 0x100fe20000011402 */
[----:B------:R-:W-:Y:S01]  /*1d40*/  ULDC UR21, c[0x0][0x9dc] ;  /* 0x0002770000157ab9 */ /* 0x000fe20000000800 */
[----:B------:R-:W-:Y:S01]  /*1d50*/  SHF.R.S32.HI R5, RZ, 0x1f, R2 ;  /* 0x0000001fff057819 */ /* 0x000fe20000011402 */
[----:B------:R-:W-:Y:S01]  /*1d60*/  ULOP3.LUT UR21, URZ, UR21, URZ, 0x33, !UPT ;  /* 0x000000153f157292 */ /* 0x000fe2000f8e333f */
[----:B------:R-:W-:-:S02]  /*1d70*/  SHF.R.S32.HI R4, RZ, 0x5, R4 ;  /* 0x00000005ff047819 */ /* 0x000fc40000011404 */
[-C--:B------:R-:W-:Y:S02]  /*1d80*/  LEA.HI R5, R5, R0.reuse, RZ, 0x3 ;  /* 0x0000000005057211 */ /* 0x080fe400078f18ff */
[----:B------:R-:W-:Y:S01]  /*1d90*/  LEA R6, R4, UR43, 0x4 ;  /* 0x0000002b04067c11 */ /* 0x000fe2000f8e20ff */
[----:B------:R-:W-:Y:S01]  /*1da0*/  @UP0 ULDC UR4, c[0x0][0x44c] ;  /* 0x0001130000040ab9 */ /* 0x000fe20000000800 */
[----:B------:R-:W-:Y:S02]  /*1db0*/  LOP3.LUT R5, R5, 0xfffffff8, RZ, 0xc0, !PT ;  /* 0xfffffff805057812 */ /* 0x000fe400078ec0ff */
[----:B------:R-:W-:Y:S02]  /*1dc0*/  LEA.HI R4, R23, R23, RZ, 0x1 ;  /* 0x0000001717047211 */ /* 0x000fe400078f08ff */
[----:B------:R-:W-:Y:S01]  /*1dd0*/  IADD3 R6, R6, R0, -R5 ;  /* 0x0000000006067210 */ /* 0x000fe20007ffe805 */
[----:B------:R-:W-:Y:S01]  /*1de0*/  IMAD.MOV.U32 R5, RZ, RZ, -0x80 ;  /* 0xffffff80ff057424 */ /* 0x000fe200078e00ff */
[----:B------:R-:W-:Y:S01]  /*1df0*/  LOP3.LUT R4, R4, 0x1ffffffe, RZ, 0xc0, !PT ;  /* 0x1ffffffe04047812 */ /* 0x000fe200078ec0ff */
[----:B------:R-:W-:Y:S01]  /*1e00*/  IMAD.U32 R0, RZ, RZ, UR42 ;  /* 0x0000002aff007e24 */ /* 0x000fe2000f8e00ff */
[----:B------:R-:W-:Y:S01]  /*1e10*/  PLOP3.LUT P2, PT, PT, PT, UP0, 0x80, 0x0 ;  /* 0x000000000000781c */ /* 0x000fe20003f4f008 */
[----:B------:R-:W-:Y:S01]  /*1e20*/  IMAD R7, R7, 0x40, R6 ;  /* 0x0000004007077824 */ /* 0x000fe200078e0206 */
[----:B------:R-:W-:Y:S01]  /*1e30*/  PLOP3.LUT P3, PT, PT, PT, UP0, 0x80, 0x0 ;  /* 0x000000000000781c */ /* 0x000fe20003f6f008 */
[----:B------:R-:W-:Y:S01]  /*1e40*/  IMAD.IADD R4, R23, 0x1, -R4 ;  /* 0x0000000117047824 */ /* 0x000fe200078e0a04 */
[----:B------:R-:W-:Y:S01]  /*1e50*/  LOP3.LUT R2, R2, 0x7ffffffc, RZ, 0xc0, !PT ;  /* 0x7ffffffc02027812 */ /* 0x000fe200078ec0ff */
[C---:B------:R-:W-:Y:S01]  /*1e60*/  IMAD R20, R18.reuse, R5, 0x80 ;  /* 0x0000008012147424 */ /* 0x040fe200078e0205 */
[----:B------:R-:W-:Y:S01]  /*1e70*/  LEA R14, R18, 0xffffff80, 0x7 ;  /* 0xffffff80120e7811 */ /* 0x000fe200078e38ff */
[----:B------:R-:W-:-:S02]  /*1e80*/  IMAD R10, R4, 0x8, R7 ;  /* 0x00000008040a7824 */ /* 0x000fc400078e0207 */
[----:B------:R-:W-:Y:S02]  /*1e90*/  IMAD.IADD R7, R3, 0x1, -R2 ;  /* 0x0000000103077824 */ /* 0x000fe400078e0a02 */
[----:B------:R-:W-:Y:S02]  /*1ea0*/  IMAD.MOV.U32 R4, RZ, RZ, R10 ;  /* 0x000000ffff047224 */ /* 0x000fe400078e000a */
[----:B------:R-:W-:Y:S01]  /*1eb0*/  @P2 IMAD.HI.U32 R6, R10, UR4, RZ ;  /* 0x000000040a062c27 */ /* 0x000fe2000f8e00ff */
[----:B------:R-:W-:-:S03]  /*1ec0*/  @UP0 ULDC UR4, c[0x0][0x450] ;  /* 0x0001140000040ab9 */ /* 0x000fc60000000800 */
[----:B------:R-:W-:Y:S01]  /*1ed0*/  VIADD R2, R20, 0x1 ;  /* 0x0000000114027836 */ /* 0x000fe20000000000 */
[----:B------:R-:W-:Y:S01]  /*1ee0*/  @P3 SHF.R.U32.HI R4, RZ, UR4, R6 ;  /* 0x00000004ff043c19 */ /* 0x000fe20008011606 */
[----:B------:R-:W-:Y:S01]  /*1ef0*/  ULDC.64 UR4, c[0x0][0x9e0] ;  /* 0x0002780000047ab9 */ /* 0x000fe20000000a00 */
[----:B------:R-:W-:Y:S01]  /*1f00*/  @!P1 VIADD R0, R0, 0x17040 ;  /* 0x0001704000009836 */ /* 0x000fe20000000000 */
[----:B------:R-:W-:Y:S01]  /*1f10*/  UISETP.GE.AND UP1, UPT, UR5, 0x1, UPT ;  /* 0x000000010500788c */ /* 0x000fe2000bf26270 */
[----:B------:R-:W-:Y:S01]  /*1f20*/  IMAD R2, R7, -0x2, R2 ;  /* 0xfffffffe07027824 */ /* 0x000fe200078e0202 */
[----:B------:R-:W0:Y:S01]  /*1f30*/  SHFL.IDX PT, R12, R4, RZ, 0x1c1f ;  /* 0x001c1fff040c7589 */ /* 0x000e2200000e0000 */
[----:B------:R-:W-:Y:S01]  /*1f40*/  IMAD.U32 R6, RZ, RZ, UR6 ;  /* 0x00000006ff067e24 */ /* 0x000fe2000f8e00ff */
[----:B------:R-:W-:Y:S02]  /*1f50*/  @!P1 PRMT R0, RZ, 0x654, R0 ;  /* 0x00000654ff009816 */ /* 0x000fe40000000000 */
[----:B------:R-:W-:Y:S01]  /*1f60*/  PLOP3.LUT P2, PT, PT, PT, UP1, 0x40, 0x0 ;  /* 0x000000000000781c */ /* 0x000fe20003f4e818 */
[----:B------:R-:W-:-:S02]  /*1f70*/  WARPGROUP.DEPBAR.LE gsb0, 0x0 ;  /* 0x00008000000079c5 */ /* 0x000fc40000010000 */
[----:B------:R-:W-:-:S06]  /*1f80*/  WARPGROUP.ARRIVE ;  /* 0x00000000000079c5 */ /* 0x000fcc0000000000 */
[----:B------:R-:W-:Y:S01]  /*1f90*/  QGMMA.64x128x32.F32.E4M3.E4M3 R24, gdesc[UR8], R24, gsb0 ;  /* 0x01e00000081879f3 */ /* 0x000fe20008000818 */
[----:B------:R-:W-:Y:S02]  /*1fa0*/  ULDC UR10, c[0x0][0x2f0] ;  /* 0x0000bc00000a7ab9 */ /* 0x000fe40000000800 */
[----:B------:R-:W-:-:S04]  /*1fb0*/  IMAD R3, R17, UR10, R2 ;  /* 0x0000000a11037c24 */ /* 0x000fc8000f8e0202 */
[----:B------:R-:W-:-:S04]  /*1fc0*/  IMAD.IADD R3, R3, 0x1, -R6 ;  /* 0x0000000103037824 */ /* 0x000fc800078e0a06 */
[C---:B------:R-:W-:Y:S02]  /*1fd0*/  VIADD R22, R3.reuse, UR4 ;  /* 0x0000000403167c36 */ /* 0x040fe40008000000 */
[----:B------:R-:W-:-:S04]  /*1fe0*/  VIADD R11, R3, UR21 ;  /* 0x00000015030b7c36 */ /* 0x000fc80008000000 */
[----:B0-----:R-:W-:Y:S01]  /*1ff0*/  IMAD.IADD R2, R11, 0x1, R12 ;  /* 0x000000010b027824 */ /* 0x001fe200078e020c */
[----:B------:R-:W-:Y:S02]  /*2000*/  WARPGROUP.DEPBAR.LE gsb0, 0x0 ;  /* 0x00008000000079c5 */ /* 0x000fe40000010000 */
[----:B------:R-:W-:-:S06]  /*2010*/  WARPGROUP.ARRIVE ;  /* 0x00000000000079c5 */ /* 0x000fcc0000000000 */
[----:B------:R-:W-:Y:S03]  /*2020*/  QGMMA.64x128x32.F32.E4M3.E4M3 R24, gdesc[UR12], R24, gsb0 ;  /* 0x01e000000c1879f3 */ /* 0x000fe60008000818 */
[----:B------:R-:W-:Y:S02]  /*2030*/  WARPGROUP.DEPBAR.LE gsb0, 0x0 ;  /* 0x00008000000079c5 */ /* 0x000fe40000010000 */
[----:B------:R0:W-:Y:S02]  /*2040*/  @!P1 SYNCS.ARRIVE.TRANS64.RED.A1T0 RZ, [R0+URZ], RZ ;  /* 0x000000ff00ff99a7 */ /* 0x0001e4000810043f */
[----:B0-----:R-:W-:-:S04]  /*2050*/  IMAD R0, R17, UR10, R20 ;  /* 0x0000000a11007c24 */ /* 0x001fc8000f8e0214 */
[----:B------:R-:W-:-:S05]  /*2060*/  IMAD R5, R7, -0x2, R0 ;  /* 0xfffffffe07057824 */ /* 0x000fca00078e0200 */
[----:B------:R-:W-:Y:S01]  /*2070*/  VIADDMNMX R0, R12, R22, R5, PT ;  /* 0x000000160c007246 */ /* 0x000fe20003800105 */
[----:B------:R-:W-:Y:S06]  /*2080*/  @P2 BRA `(.L_x_692) ;  /* 0x00000000005c2947 */ /* 0x000fec0003800000 */
[----:B------:R-:W-:Y:S01]  /*2090*/  IMAD R3, R17, UR10, R12 ;  /* 0x0000000a11037c24 */ /* 0x000fe2000f8e020c */
[----:B------:R-:W-:Y:S03]  /*20a0*/  BSSY B0, `(.L_x_693) ;  /* 0x0000011000007945 */ /* 0x000fe60003800000 */
[----:B------:R-:W-:-:S05]  /*20b0*/  IMAD.IADD R3, R3, 0x1, -R6 ;  /* 0x0000000103037824 */ /* 0x000fca00078e0a06 */
[----:B------:R-:W-:-:S13]  /*20c0*/  ISETP.GT.AND P2, PT, R3, -0x1, PT ;  /* 0xffffffff0300780c */ /* 0x000fda0003f44270 */
[----:B------:R-:W-:Y:S05]  /*20d0*/  @P2 BRA `(.L_x_694) ;  /* 0x0000000000202947 */ /* 0x000fea0003800000 */
[----:B------:R-:W-:Y:S01]  /*20e0*/  UISETP.NE.AND UP2, UPT, UR5, 0x1, UPT ;  /* 0x000000010500788c */ /* 0x000fe2000bf45270 */
[----:B------:R-:W-:-:S05]  /*20f0*/  LOP3.LUT R3, RZ, R3, RZ, 0x33, !PT ;  /* 0x00000003ff037212 */ /* 0x000fca00078e33ff */
[----:B------:R-:W-:-:S05]  /*2100*/  PLOP3.LUT P2, PT, PT, PT, UP2, 0x80, 0x0 ;  /* 0x000000000000781c */ /* 0x000fca0003f4f028 */
[----:B------:R-:W-:-:S08]  /*2110*/  @UP2 ULDC.64 UR6, c[0x0][0x9e8] ;  /* 0x00027a0000062ab9 */ /* 0x000fd00000000a00 */
[----:B------:R-:W-:-:S05]  /*2120*/  @P2 IMAD.HI.U32 R12, R3, UR6, RZ ;  /* 0x00000006030c2c27 */ /* 0x000fca000f8e00ff */
[----:B------:R-:W-:-:S04]  /*2130*/  @P2 SHF.R.U32.HI R3, RZ, UR7, R12 ;  /* 0x00000007ff032c19 */ /* 0x000fc8000801160c */
[----:B------:R-:W-:Y:S01]  /*2140*/  LOP3.LUT R3, RZ, R3, RZ, 0x33, !PT ;  /* 0x00000003ff037212 */ /* 0x000fe200078e33ff */
[----:B------:R-:W-:Y:S06]  /*2150*/  BRA `(.L_x_695) ;  /* 0x0000000000147947 */ /* 0x000fec0003800000 */
.L_x_694:
[----:B------:R-:W-:-:S06]  /*2160*/  UISETP.NE.AND UP2, UPT, UR5, 0x1, UPT ;  /* 0x000000010500788c */ /* 0x000fcc000bf45270 */
[----:B------:R-:W-:-:S05]  /*2170*/  PLOP3.LUT P2, PT, PT, PT, UP2, 0x80, 0x0 ;  /* 0x000000000000781c */ /* 0x000fca0003f4f028 */
[----:B------:R-:W-:-:S08]  /*2180*/  @UP2 ULDC.64 UR6, c[0x0][0x9e8] ;  /* 0x00027a0000062ab9 */ /* 0x000fd00000000a00 */
[----:B------:R-:W-:-:S05]  /*2190*/  @P2 IMAD.HI.U32 R12, R3, UR6, RZ ;  /* 0x00000006030c2c27 */ /* 0x000fca000f8e00ff */
[----:B------:R-:W-:-:S07]  /*21a0*/  @P2 SHF.R.U32.HI R3, RZ, UR7, R12 ;  /* 0x00000007ff032c19 */ /* 0x000fce000801160c */
.L_x_695:
[----:B------:R-:W-:Y:S05]  /*21b0*/  BSYNC B0 ;  /* 0x0000000000007941 */ /* 0x000fea0003800000 */
.L_x_693:
[----:B------:R-:W-:-:S04]  /*21c0*/  IMAD R12, R3, UR5, -R14 ;  /* 0x00000005030c7c24 */ /* 0x000fc8000f8e0a0e */
[----:B------:R-:W-:-:S05]  /*21d0*/  IMAD R3, R7, -0x2, R12 ;  /* 0xfffffffe07037824 */ /* 0x000fca00078e020c */
[----:B------:R-:W-:Y:S02]  /*21e0*/  VIMNMX R2, R2, R3, !PT ;  /* 0x0000000302027248 */ /* 0x000fe40007fe0100 */
[----:B------:R-:W-:-:S07]  /*21f0*/  VIADDMNMX R0, R3, UR5, R0, PT ;  /* 0x0000000503007c46 */ /* 0x000fce000b800100 */
.L_x_692:
[C---:B------:R-:W-:Y:S02]  /*2200*/  ISETP.GE.AND P4, PT, R20.reuse, 0x9, PT ;  /* 0x000000091400780c */ /* 0x040fe40003f86270 */
[C---:B------:R-:W-:Y:S02]  /*2210*/  ISETP.GE.AND P2, PT, R20.reuse, 0x2, PT ;  /* 0x000000021400780c */ /* 0x040fe40003f46270 */
[----:B------:R-:W-:Y:S02]  /*2220*/  ISETP.GE.AND P5, PT, R20, 0xa, PT ;  /* 0x0000000a1400780c */ /* 0x000fe40003fa6270 */
[----:B------:R-:W-:Y:S02]  /*2230*/  LOP3.LUT R16, R16, 0xfffffffd, RZ, 0xc0, !PT ;  /* 0xfffffffd10107812 */ /* 0x000fe400078ec0ff */
[----:B------:R-:W-:-:S04]  /*2240*/  ISETP.GT.AND P3, PT, R2, 0x1, !P2 ;  /* 0x000000010200780c */ /* 0x000fc80005764270 */
[----:B------:R-:W-:Y:S02]  /*2250*/  ISETP.LT.OR P3, PT, R0, 0x2, P3 ;  /* 0x000000020000780c */ /* 0x000fe40001f61670 */
[----:B------:R-:W-:Y:S02]  /*2260*/  @P4 LOP3.LUT R16, R16, 0x2, RZ, 0xfc, !PT ;  /* 0x0000000210104812 */ /* 0x000fe400078efcff */
[----:B------:R-:W-:Y:S02]  /*2270*/  FSEL R25, R25, -INF , !P3 ;  /* 0xff80000019197808 */ /* 0x000fe40005800000 */
[----:B------:R-:W-:Y:S02]  /*2280*/  LOP3.LUT R16, R16, 0xfffffffb, RZ, 0xc0, !PT ;  /* 0xfffffffb10107812 */ /* 0x000fe400078ec0ff */
[----:B------:R-:W-:Y:S02]  /*2290*/  ISETP.GT.AND P4, PT, R2, 0x8, !P4 ;  /* 0x000000080200780c */ /* 0x000fe40006784270 */
[----:B------:R-:W-:-:S02]  /*22a0*/  @P5 LOP3.LUT R16, R16, 0x4, RZ, 0xfc, !PT ;  /* 0x0000000410105812 */ /* 0x000fc400078efcff */
[----:B------:R-:W-:Y:S02]  /*22b0*/  ISETP.GT.AND P3, PT, R2, 0x9, !P5 ;  /* 0x000000090200780c */ /* 0x000fe40006f64270 */
[----:B------:R-:W-:Y:S02]  /*22c0*/  ISETP.GE.AND P5, PT, R20, 0x11, PT ;  /* 0x000000111400780c */ /* 0x000fe40003fa6270 */
[C---:B------:R-:W-:Y:S02]  /*22d0*/  ISETP.LT.OR P4, PT, R0.reuse, 0x9, P4 ;  /* 0x000000090000780c */ /* 0x040fe40002781670 */
[----:B------:R-:W-:Y:S02]  /*22e0*/  ISETP.LT.OR P3, PT, R0, 0xa, P3 ;  /* 0x0000000a0000780c */ /* 0x000fe40001f61670 */
[----:B------:R-:W-:Y:S02]  /*22f0*/  FSEL R28, R28, -INF , !P4 ;  /* 0xff8000001c1c7808 */ /* 0x000fe40006000000 */
[----:B------:R-:W-:-:S02]  /*2300*/  ISETP.GE.AND P4, PT, R20, 0x12, PT ;  /* 0x000000121400780c */ /* 0x000fc40003f86270 */
[----:B------:R-:W-:Y:S02]  /*2310*/  LOP3.LUT R16, R16, 0xfffffff7, RZ, 0xc0, !PT ;  /* 0xfffffff710107812 */ /* 0x000fe400078ec0ff */
[----:B------:R-:W-:Y:S02]  /*2320*/  FSEL R29, R29, -INF , !P3 ;  /* 0xff8000001d1d7808 */ /* 0x000fe40005800000 */
[----:B------:R-:W-:Y:S02]  /*2330*/  ISETP.GT.AND P3, PT, R2, 0x10, !P5 ;  /* 0x000000100200780c */ /* 0x000fe40006f64270 */
[----:B------:R-:W-:Y:S02]  /*2340*/  @P5 LOP3.LUT R16, R16, 0x8, RZ, 0xfc, !PT ;  /* 0x0000000810105812 */ /* 0x000fe400078efcff */
[----:B------:R-:W-:Y:S02]  /*2350*/  ISETP.LT.OR P3, PT, R0, 0x11, P3 ;  /* 0x000000110000780c */ /* 0x000fe40001f61670 */
[----:B------:R-:W-:-:S02]  /*2360*/  LOP3.LUT R16, R16, 0xfdffffff, RZ, 0xc0, !PT ;  /* 0xfdffffff10107812 */ /* 0x000fc400078ec0ff */
[----:B------:R-:W-:Y:S02]  /*2370*/  FSEL R32, R32, -INF , !P3 ;  /* 0xff80000020207808 */ /* 0x000fe40005800000 */
[----:B------:R-:W-:Y:S02]  /*2380*/  @P4 LOP3.LUT R16, R16, 0x2000000, RZ, 0xfc, !PT ;  /* 0x0200000010104812 */ /* 0x000fe400078efcff */
[----:B------:R-:W-:Y:S02]  /*2390*/  ISETP.GT.AND P3, PT, R2, 0x11, !P4 ;  /* 0x000000110200780c */ /* 0x000fe40006764270 */
[----:B------:R-:W-:Y:S02]  /*23a0*/  ISETP.GE.AND P4, PT, R20, 0x19, PT ;  /* 0x000000191400780c */ /* 0x000fe40003f86270 */
[----:B------:R-:W-:Y:S02]  /*23b0*/  ISETP.LT.OR P3, PT, R0, 0x12, P3 ;  /* 0x000000120000780c */ /* 0x000fe40001f61670 */
[----:B------:R-:W-:-:S02]  /*23c0*/  LOP3.LUT R16, R16, 0xfeffffff, RZ, 0xc0, !PT ;  /* 0xfeffffff10107812 */ /* 0x000fc400078ec0ff */
[----:B------:R-:W-:Y:S02]  /*23d0*/  FSEL R33, R33, -INF , !P3 ;  /* 0xff80000021217808 */ /* 0x000fe40005800000 */
[----:B------:R-:W-:-:S04]  /*23e0*/  ISETP.GT.AND P3, PT, R2, 0x18, !P4 ;  /* 0x000000180200780c */ /* 0x000fc80006764270 */
[----:B------:R-:W-:Y:S02]  /*23f0*/  ISETP.LT.OR P3, PT, R0, 0x19, P3 ;  /* 0x000000190000780c */ /* 0x000fe40001f61670 */
[----:B------:R-:W-:Y:S02]  /*2400*/  @P4 LOP3.LUT R16, R16, 0x1000000, RZ, 0xfc, !PT ;  /* 0x0100000010104812 */ /* 0x000fe400078efcff */
[----:B------:R-:W-:Y:S02]  /*2410*/  ISETP.GE.AND P4, PT, R20, 0x1a, PT ;  /* 0x0000001a1400780c */ /* 0x000fe40003f86270 */
[----:B------:R-:W-:Y:S02]  /*2420*/  LOP3.LUT R16, R16, 0xff7fffff, RZ, 0xc0, !PT ;  /* 0xff7fffff10107812 */ /* 0x000fe400078ec0ff */
[----:B------:R-:W-:Y:S02]  /*2430*/  FSEL R36, R36, -INF , !P3 ;  /* 0xff80000024247808 */ /* 0x000fe40005800000 */
[----:B------:R-:W-:-:S04]  /*2440*/  ISETP.GT.AND P3, PT, R2, 0x19, !P4 ;  /* 0x000000190200780c */ /* 0x000fc80006764270 */
[----:B------:R-:W-:-:S03]  /*2450*/  ISETP.LT.OR P3, PT, R0, 0x1a, P3 ;  /* 0x0000001a0000780c */ /* 0x000fc60001f61670 */
        /* <DEDUP_REMOVED lines=110> */
[----:B------:R-:W-:Y:S02]  /*2b40*/  FSEL R73, R73, -INF , !P3 ;  /* 0xff80000049497808 */ /* 0x000fe40005800000 */
[----:B------:R-:W-:Y:S02]  /*2b50*/  LOP3.LUT R16, R16, 0xffffffef, RZ, 0xc0, !PT ;  /* 0xffffffef10107812 */ /* 0x000fe400078ec0ff */
[----:B------:R-:W-:-:S04]  /*2b60*/  ISETP.GT.AND P3, PT, R2, 0x68, !P4 ;  /* 0x000000680200780c */ /* 0x000fc80006764270 */
[----:B------:R-:W-:-:S03]  /*2b70*/  ISETP.LT.OR P3, PT, R0, 0x69, P3 ;  /* 0x000000690000780c */ /* 0x000fc60001f61670 */
[----:B------:R-:W-:Y:S02]  /*2b80*/  @P4 LOP3.LUT R16, R16, 0x10, RZ, 0xfc, !PT ;  /* 0x0000001010104812 */ /* 0x000fe400078efcff */
[----:B------:R-:W-:Y:S02]  /*2b90*/  ISETP.GE.AND P4, PT, R20, 0x6a, PT ;  /* 0x0000006a1400780c */ /* 0x000fe40003f86270 */
[----:B------:R-:W-:Y:S02]  /*2ba0*/  FSEL R76, R76, -INF , !P3 ;  /* 0xff8000004c4c7808 */ /* 0x000fe40005800000 */
[----:B------:R-:W-:Y:S02]  /*2bb0*/  ISETP.GT.AND P3, PT, R2, 0x69, !P4 ;  /* 0x000000690200780c */ /* 0x000fe40006764270 */
[----:B------:R-:W-:Y:S02]  /*2bc0*/  LOP3.LUT R16, R16, 0xfbffffff, RZ, 0xc0, !PT ;  /* 0xfbffffff10107812 */ /* 0x000fe400078ec0ff */
[----:B------:R-:W-:-:S04]  /*2bd0*/  ISETP.LT.OR P3, PT, R0, 0x6a, P3 ;  /* 0x0000006a0000780c */ /* 0x000fc80001f61670 */
[----:B------:R-:W-:Y:S02]  /*2be0*/  FSEL R77, R77, -INF , !P3 ;  /* 0xff8000004d4d7808 */ /* 0x000fe40005800000 */
[----:B------:R-:W-:Y:S02]  /*2bf0*/  ISETP.GE.AND P3, PT, R20, 0x71, PT ;  /* 0x000000711400780c */ /* 0x000fe40003f66270 */
[----:B------:R-:W-:Y:S02]  /*2c00*/  @P4 LOP3.LUT R16, R16, 0x4000000, RZ, 0xfc, !PT ;  /* 0x0400000010104812 */ /* 0x000fe400078efcff */
[----:B------:R-:W-:Y:S02]  /*2c10*/  ISETP.GT.AND P4, PT, R2, 0x70, !P3 ;  /* 0x000000700200780c */ /* 0x000fe40005f84270 */
[----:B------:R-:W-:Y:S02]  /*2c20*/  LOP3.LUT R16, R16, 0xfffffffe, RZ, 0xc0, !PT ;  /* 0xfffffffe10107812 */ /* 0x000fe400078ec0ff */
[----:B------:R-:W-:-:S04]  /*2c30*/  ISETP.LT.OR P4, PT, R0, 0x71, P4 ;  /* 0x000000710000780c */ /* 0x000fc80002781670 */
[----:B------:R-:W-:Y:S02]  /*2c40*/  FSEL R80, R80, -INF , !P4 ;  /* 0xff80000050507808 */ /* 0x000fe40006000000 */
[----:B------:R-:W-:-:S04]  /*2c50*/  ISETP.GE.AND P4, PT, R20, 0x72, PT ;  /* 0x000000721400780c */ /* 0x000fc80003f86270 */
[----:B------:R-:W-:-:S04]  /*2c60*/  ISETP.GT.AND P5, PT, R2, 0x71, !P4 ;  /* 0x000000710200780c */ /* 0x000fc800067a4270 */
[----:B------:R-:W-:-:S04]  /*2c70*/  ISETP.LT.OR P5, PT, R0, 0x72, P5 ;  /* 0x000000720000780c */ /* 0x000fc80002fa1670 */
[----:B------:R-:W-:Y:S02]  /*2c80*/  FSEL R81, R81, -INF , !P5 ;  /* 0xff80000051517808 */ /* 0x000fe40006800000 */
[----:B------:R-:W-:-:S04]  /*2c90*/  ISETP.GE.AND P5, PT, R20, 0x79, PT ;  /* 0x000000791400780c */ /* 0x000fc80003fa6270 */
[----:B------:R-:W-:-:S04]  /*2ca0*/  ISETP.GT.AND P6, PT, R2, 0x78, !P5 ;  /* 0x000000780200780c */ /* 0x000fc80006fc4270 */
[----:B------:R-:W-:-:S04]  /*2cb0*/  ISETP.LT.OR P6, PT, R0, 0x79, P6 ;  /* 0x000000790000780c */ /* 0x000fc800037c1670 */
[----:B------:R-:W-:Y:S02]  /*2cc0*/  FSEL R84, R84, -INF , !P6 ;  /* 0xff80000054547808 */ /* 0x000fe40007000000 */
[----:B------:R-:W-:-:S13]  /*2cd0*/  ISETP.GE.AND P6, PT, R20, 0x1, PT ;  /* 0x000000011400780c */ /* 0x000fda0003fc6270 */
[----:B------:R-:W-:Y:S02]  /*2ce0*/  @P6 LOP3.LUT R16, R16, 0x1, RZ, 0xfc, !PT ;  /* 0x0000000110106812 */ /* 0x000fe400078efcff */
[----:B------:R-:W-:Y:S02]  /*2cf0*/  ISETP.GT.AND P6, PT, R2, RZ, !P6 ;  /* 0x000000ff0200720c */ /* 0x000fe400077c4270 */
[----:B------:R-:W-:Y:S02]  /*2d00*/  LOP3.LUT R16, R16, 0xf7ffffff, RZ, 0xc0, !PT ;  /* 0xf7ffffff10107812 */ /* 0x000fe400078ec0ff */
[----:B------:R-:W-:-:S04]  /*2d10*/  ISETP.LT.OR P6, PT, R0, 0x1, P6 ;  /* 0x000000010000780c */ /* 0x000fc800037c1670 */
[----:B------:R-:W-:Y:S02]  /*2d20*/  FSEL R13, R24, -INF , !P6 ;  /* 0xff800000180d7808 */ /* 0x000fe40007000000 */
[----:B------:R-:W-:-:S13]  /*2d30*/  ISETP.GE.AND P6, PT, R20, 0x7a, PT ;  /* 0x0000007a1400780c */ /* 0x000fda0003fc6270 */
[----:B------:R-:W-:Y:S02]  /*2d40*/  @P6 LOP3.LUT R16, R16, 0x8000000, RZ, 0xfc, !PT ;  /* 0x0800000010106812 */ /* 0x000fe400078efcff */
[----:B------:R-:W-:Y:S02]  /*2d50*/  ISETP.GT.AND P6, PT, R2, 0x79, !P6 ;  /* 0x000000790200780c */ /* 0x000fe400077c4270 */
[----:B------:R-:W0:Y:S02]  /*2d60*/  SHFL.IDX PT, R2, R4, 0x1, 0x1c1f ;  /* 0x003c1f0004027f89 */ /* 0x000e2400000e0000 */
[----:B------:R-:W-:-:S04]  /*2d70*/  ISETP.LT.OR P6, PT, R0, 0x7a, P6 ;  /* 0x0000007a0000780c */ /* 0x000fc800037c1670 */
[----:B------:R-:W-:Y:S02]  /*2d80*/  FSEL R85, R85, -INF , !P6 ;  /* 0xff80000055557808 */ /* 0x000fe40007000000 */
[----:B------:R-:W-:Y:S02]  /*2d90*/  PLOP3.LUT P6, PT, PT, PT, UP1, 0x40, 0x0 ;  /* 0x000000000000781c */ /* 0x000fe40003fce818 */
[----:B0-----:R-:W-:Y:S01]  /*2da0*/  VIADDMNMX R0, R2, R22, R5, PT ;  /* 0x0000001602007246 */ /* 0x001fe20003800105 */
[----:B------:R-:W-:-:S10]  /*2db0*/  IMAD.IADD R3, R11, 0x1, R2 ;  /* 0x000000010b037824 */ /* 0x000fd400078e0202 */
[----:B------:R-:W-:Y:S05]  /*2dc0*/  @P6 BRA `(.L_x_696) ;  /* 0x0000000000646947 */ /* 0x000fea0003800000 */
        /* <DEDUP_REMOVED lines=9> */
[----:B------:R-:W-:Y:S01]  /*2e60*/  @P6 IMAD.HI.U32 R2, R5, UR6, RZ ;  /* 0x0000000605026c27 */ /* 0x000fe2000f8e00ff */
[----:B------:R-:W-:-:S13]  /*2e70*/  PLOP3.LUT P6, PT, PT, PT, UP2, 0x80, 0x0 ;  /* 0x000000000000781c */ /* 0x000fda0003fcf028 */
[----:B------:R-:W-:-:S04]  /*2e80*/  @P6 SHF.R.U32.HI R5, RZ, UR7, R2 ;  /* 0x00000007ff056c19 */ /* 0x000fc80008011602 */
[----:B------:R-:W-:Y:S01]  /*2e90*/  LOP3.LUT R5, RZ, R5, RZ, 0x33, !PT ;  /* 0x00000005ff057212 */ /* 0x000fe200078e33ff */
[----:B------:R-:W-:Y:S06]  /*2ea0*/  BRA `(.L_x_699) ;  /* 0x0000000000187947 */ /* 0x000fec0003800000 */
.L_x_698:
[----:B------:R-:W-:-:S06]  /*2eb0*/  UISETP.NE.AND UP2, UPT, UR5, 0x1, UPT ;  /* 0x000000010500788c */ /* 0x000fcc000bf45270 */
[----:B------:R-:W-:-:S05]  /*2ec0*/  PLOP3.LUT P6, PT, PT, PT, UP2, 0x80, 0x0 ;  /* 0x000000000000781c */ /* 0x000fca0003fcf028 */
[----:B------:R-:W-:-:S08]  /*2ed0*/  @UP2 ULDC.64 UR6, c[0x0][0x9e8] ;  /* 0x00027a0000062ab9 */ /* 0x000fd00000000a00 */
[----:B------:R-:W-:Y:S01]  /*2ee0*/  @P6 IMAD.HI.U32 R2, R5, UR6, RZ ;  /* 0x0000000605026c27 */ /* 0x000fe2000f8e00ff */
[----:B------:R-:W-:-:S13]  /*2ef0*/  PLOP3.LUT P6, PT, PT, PT, UP2, 0x80, 0x0 ;  /* 0x000000000000781c */ /* 0x000fda0003fcf028 */
[----:B------:R-:W-:-:S07]  /*2f00*/  @P6 SHF.R.U32.HI R5, RZ, UR7, R2 ;  /* 0x00000007ff056c19 */ /* 0x000fce0008011602 */
.L_x_699:
[----:B------:R-:W-:Y:S05]  /*2f10*/  BSYNC B0 ;  /* 0x0000000000007941 */ /* 0x000fea0003800000 */
.L_x_697:
[----:B------:R-:W-:-:S04]  /*2f20*/  IMAD R2, R5, UR5, -R14 ;  /* 0x0000000505027c24 */ /* 0x000fc8000f8e0a0e */
[----:B------:R-:W-:-:S05]  /*2f30*/  IMAD R2, R7, -0x2, R2 ;  /* 0xfffffffe07027824 */ /* 0x000fca00078e0202 */
[----:B------:R-:W-:Y:S02]  /*2f40*/  VIMNMX R3, R3, R2, !PT ;  /* 0x0000000203037248 */ /* 0x000fe40007fe0100 */
[----:B------:R-:W-:-:S07]  /*2f50*/  VIADDMNMX R0, R2, UR5, R0, PT ;  /* 0x0000000502007c46 */ /* 0x000fce000b800100 */
.L_x_696:
[----:B------:R-:W-:Y:S01]  /*2f60*/  ISETP.GT.AND P2, PT, R3, 0x1, !P2 ;  /* 0x000000010300780c */ /* 0x000fe20005744270 */
[----:B------:R-:W-:Y:S01]  /*2f70*/  IMAD.U32 R11, RZ, RZ, UR40 ;  /* 0x00000028ff0b7e24 */ /* 0x000fe2000f8e00ff */
[----:B------:R-:W-:Y:S01]  /*2f80*/  LOP3.LUT P6, RZ, R16, 0x8, RZ, 0xc0, !PT ;  /* 0x0000000810ff7812 */ /* 0x000fe200078cc0ff */
[----:B------:R-:W-:Y:S01]  /*2f90*/  @UP0 ULDC UR6, c[0x0][0x44c] ;  /* 0x0001130000060ab9 */ /* 0x000fe20000000800 */
[----:B------:R-:W-:Y:S01]  /*2fa0*/  ISETP.LT.OR P2, PT, R0, 0x2, P2 ;  /* 0x000000020000780c */ /* 0x000fe20001741670 */
[----:B------:R-:W-:Y:S01]  /*2fb0*/  UIMAD.WIDE.U32 UR6, UR43, UR6, URZ ;  /* 0x000000062b0672a5 */ /* 0x000fe2000f8e003f */
[----:B------:R-:W-:Y:S01]  /*2fc0*/  FMNMX.FTZ R5, R13, R25, !PT ;  /* 0x000000190d057209 */ /* 0x000fe20007810000 */
[----:B------:R-:W-:Y:S01]  /*2fd0*/  @UP0 ULDC UR14, c[0x0][0x450] ;  /* 0x00011400000e0ab9 */ /* 0x000fe20000000800 */
[----:B------:R-:W-:Y:S01]  /*2fe0*/  FSEL R27, R27, -INF , !P2 ;  /* 0xff8000001b1b7808 */ /* 0x000fe20005000000 */
[----:B------:R-:W-:Y:S01]  /*2ff0*/  @UP0 USHF.R.U32.HI UR43, URZ, UR14, UR7 ;  /* 0x0000000e3f2b0299 */ /* 0x000fe20008011607 */
[----:B------:R-:W-:-:S02]  /*3000*/  LOP3.LUT P2, RZ, R16, 0x2, RZ, 0xc0, !PT ;  /* 0x0000000210ff7812 */ /* 0x000fc4000784c0ff */
[----:B------:R-:W-:Y:S02]  /*3010*/  FMNMX.FTZ R2, R28, R5, !PT ;  /* 0x000000051c027209 */ /* 0x000fe40007810000 */
[----:B------:R-:W-:Y:S02]  /*3020*/  ISETP.GT.AND P2, PT, R3, 0x8, !P2 ;  /* 0x000000080300780c */ /* 0x000fe40005744270 */
[----:B------:R-:W-:Y:S02]  /*3030*/  FMNMX.FTZ R5, R29, R2, !PT ;  /* 0x000000021d057209 */ /* 0x000fe40007810000 */
[----:B------:R-:W-:Y:S02]  /*3040*/  ISETP.LT.OR P2, PT, R0, 0x9, P2 ;  /* 0x000000090000780c */ /* 0x000fe40001741670 */
[----:B------:R-:W-:Y:S02]  /*3050*/  FMNMX.FTZ R2, R32, R5, !PT ;  /* 0x0000000520027209 */ /* 0x000fe40007810000 */
[----:B------:R-:W-:-:S02]  /*3060*/  FSEL R30, R30, -INF , !P2 ;  /* 0xff8000001e1e7808 */ /* 0x000fc40005000000 */
[----:B------:R-:W-:Y:S02]  /*3070*/  LOP3.LUT P2, RZ, R16, 0x4, RZ, 0xc0, !PT ;  /* 0x0000000410ff7812 */ /* 0x000fe4000784c0ff */
[----:B------:R-:W-:Y:S02]  /*3080*/  FMNMX.FTZ R5, R33, R2, !PT ;  /* 0x0000000221057209 */ /* 0x000fe40007810000 */
[----:B------:R-:W-:Y:S02]  /*3090*/  ISETP.GT.AND P2, PT, R3, 0x9, !P2 ;  /* 0x000000090300780c */ /* 0x000fe40005744270 */
[----:B------:R-:W-:Y:S02]  /*30a0*/  FMNMX.FTZ R2, R36, R5, !PT ;  /* 0x0000000524027209 */ /* 0x000fe40007810000 */
[----:B------:R-:W-:Y:S02]  /*30b0*/  ISETP.LT.OR P2, PT, R0, 0xa, P2 ;  /* 0x0000000a0000780c */ /* 0x000fe40001741670 */
[----:B------:R-:W-:-:S02]  /*30c0*/  FMNMX.FTZ R5, R37, R2, !PT ;  /* 0x0000000225057209 */ /* 0x000fc40007810000 */
[----:B------:R-:W-:Y:S02]  /*30d0*/  FSEL R31, R31, -INF , !P2 ;  /* 0xff8000001f1f7808 */ /* 0x000fe40005000000 */
[----:B------:R-:W-:Y:S02]  /*30e0*/  ISETP.GT.AND P2, PT, R3, 0x10, !P6 ;  /* 0x000000100300780c */ /* 0x000fe40007744270 */
[----:B------:R-:W-:Y:S02]  /*30f0*/  FMNMX.FTZ R2, R40, R5, !PT ;  /* 0x0000000528027209 */ /* 0x000fe40007810000 */
[----:B------:R-:W-:Y:S02]  /*3100*/  ISETP.LT.OR P2, PT, R0, 0x11, P2 ;  /* 0x000000110000780c */ /* 0x000fe40001741670 */
[----:B------:R-:W-:Y:S02]  /*3110*/  LOP3.LUT P6, RZ, R16, 0x8000, RZ, 0xc0, !PT ;  /* 0x0000800010ff7812 */ /* 0x000fe400078cc0ff */
        /* <DEDUP_REMOVED lines=8> */
[----:B------:R-:W-:Y:S02]  /*31a0*/  LOP3.LUT P2, RZ, R16, 0x1000000, RZ, 0xc0, !PT ;  /* 0x0100000010ff7812 */ /* 0x000fe4000784c0ff */
[----:B------:R-:W-:Y:S02]  /*31b0*/  FMNMX.FTZ R2, R48, R5, !PT ;  /* 0x0000000530027209 */ /* 0x000fe40007810000 */
[----:B------:R-:W-:Y:S02]  /*31c0*/  ISETP.GT.AND P2, PT, R3, 0x18, !P2 ;  /* 0x000000180300780c */ /* 0x000fe40005744270 */
[----:B------:R-:W-:Y:S02]  /*31d0*/  FMNMX.FTZ R5, R49, R2, !PT ;  /* 0x0000000231057209 */ /* 0x000fe40007810000 */
[----:B------:R-:W-:-:S02]  /*31e0*/  ISETP.LT.OR P2, PT, R0, 0x19, P2 ;  /* 0x000000190000780c */ /* 0x000fc40001741670 */
[----:B------:R-:W-:Y:S02]  /*31f0*/  FMNMX.FTZ R2, R52, R5, !PT ;  /* 0x0000000534027209 */ /* 0x000fe40007810000 */
[----:B------:R-:W-:Y:S02]  /*3200*/  FSEL R38, R38, -INF , !P2 ;  /* 0xff80000026267808 */ /* 0x000fe40005000000 */
[----:B------:R-:W-:Y:S02]  /*3210*/  LOP3.LUT P2, RZ, R16, 0x800000, RZ, 0xc0, !PT ;  /* 0x0080000010ff7812 */ /* 0x000fe4000784c0ff */
[----:B------:R-:W-:Y:S02]  /*3220*/  FMNMX.FTZ R5, R53, R2, !PT ;  /* 0x0000000235057209 */ /* 0x000fe40007810000 */
[----:B------:R-:W-:Y:S02]  /*3230*/  ISETP.GT.AND P2, PT, R3, 0x19, !P2 ;  /* 0x000000190300780c */ /* 0x000fe40005744270 */
[----:B------:R-:W-:-:S02]  /*3240*/  FMNMX.FTZ R2, R56, R5, !PT ;  /* 0x0000000538027209 */ /* 0x000fc40007810000 */
[----:B------:R-:W-:Y:S02]  /*3250*/  ISETP.LT.OR P2, PT, R0, 0x1a, P2 ;  /* 0x0000001a0000780c */ /* 0x000fe40001741670 */
[----:B------:R-:W-:Y:S02]  /*3260*/  FMNMX.FTZ R5, R57, R2, !PT ;  /* 0x0000000239057209 */ /* 0x000fe40007810000 */
[----:B------:R-:W-:Y:S02]  /*3270*/  FSEL R39, R39, -INF , !P2 ;  /* 0xff80000027277808 */ /* 0x000fe40005000000 */
[----:B------:R-:W-:Y:S02]  /*3280*/  LOP3.LUT P2, RZ, R16, 0x400000, RZ, 0xc0, !PT ;  /* 0x0040000010ff7812 */ /* 0x000fe4000784c0ff */
[----:B------:R-:W-:Y:S02]  /*3290*/  FMNMX.FTZ R2, R60, R5, !PT ;  /* 0x000000053c027209 */ /* 0x000fe40007810000 */
[----:B------:R-:W-:-:S02]  /*32a0*/  ISETP.GT.AND P2, PT, R3, 0x20, !P2 ;  /* 0x000000200300780c */ /* 0x000fc40005744270 */
[----:B------:R-:W-:Y:S02]  /*32b0*/  FMNMX.FTZ R5, R61, R2, !PT ;  /* 0x000000023d057209 */ /* 0x000fe40007810000 */
[----:B------:R-:W-:Y:S02]  /*32c0*/  ISETP.LT.OR P2, PT, R0, 0x21, P2 ;  /* 0x000000210000780c */ /* 0x000fe40001741670 */
[----:B------:R-:W-:Y:S02]  /*32d0*/  FMNMX.FTZ R2, R64, R5, !PT ;  /* 0x0000000540027209 */ /* 0x000fe40007810000 */
[----:B------:R-:W-:Y:S02]  /*32e0*/  FSEL R42, R42, -INF , !P2 ;  /* 0xff8000002a2a7808 */ /* 0x000fe40005000000 */
[----:B------:R-:W-:Y:S02]  /*32f0*/  LOP3.LUT P2, RZ, R16, 0x200000, RZ, 0xc0, !PT ;  /* 0x0020000010ff7812 */ /* 0x000fe4000784c0ff */
[----:B------:R-:W-:-:S02]  /*3300*/  FMNMX.FTZ R5, R65, R2, !PT ;  /* 0x0000000241057209 */ /* 0x000fc40007810000 */
[----:B------:R-:W-:Y:S02]  /*3310*/  ISETP.GT.AND P2, PT, R3, 0x21, !P2 ;  /* 0x000000210300780c */ /* 0x000fe40005744270 */
[----:B------:R-:W-:Y:S02]  /*3320*/  FMNMX.FTZ R2, R68, R5, !PT ;  /* 0x0000000544027209 */ /* 0x000fe40007810000 */
[----:B------:R-:W-:Y:S02]  /*3330*/  ISETP.LT.OR P2, PT, R0, 0x22, P2 ;  /* 0x000000220000780c */ /* 0x000fe40001741670 */
[----:B------:R-:W-:Y:S02]  /*3340*/  FMNMX.FTZ R5, R69, R2, !PT ;  /* 0x0000000245057209 */ /* 0x000fe40007810000 */
[----:B------:R-:W-:Y:S02]  /*3350*/  FSEL R43, R43, -INF , !P2 ;  /* 0xff8000002b2b7808 */ /* 0x000fe40005000000 */
        /* <DEDUP_REMOVED lines=19> */
[C---:B------:R-:W-:Y:S01]  /*3490*/  ISETP.GT.AND P3, PT, R3.reuse, 0x70, !P3 ;  /* 0x000000700300780c */ /* 0x040fe20005f64270 */
[----:B------:R-:W0:Y:S01]  /*34a0*/  SHFL.BFLY PT, R5, R4, 0x2, 0x1f ;  /* 0x0c401f0004057f89 */ /* 0x000e2200000e0000 */
[----:B------:R-:W-:Y:S02]  /*34b0*/  FSEL R50, R50, -INF , !P2 ;  /* 0xff80000032327808 */ /* 0x000fe40005000000 */
[----:B------:R-:W-:Y:S02]  /*34c0*/  LOP3.LUT P2, RZ, R16, 0x20000, RZ, 0xc0, !PT ;  /* 0x0002000010ff7812 */ /* 0x000fe4000784c0ff */
[C---:B------:R-:W-:Y:S02]  /*34d0*/  ISETP.GT.AND P4, PT, R3.reuse, 0x71, !P4 ;  /* 0x000000710300780c */ /* 0x040fe40006784270 */
[C---:B------:R-:W-:Y:S02]  /*34e0*/  ISETP.GT.AND P2, PT, R3.reuse, 0x31, !P2 ;  /* 0x000000310300780c */ /* 0x040fe40005744270 */
[----:B------:R-:W-:-:S02]  /*34f0*/  ISETP.GT.AND P5, PT, R3, 0x78, !P5 ;  /* 0x000000780300780c */ /* 0x000fc40006fa4270 */
[C---:B------:R-:W-:Y:S02]  /*3500*/  ISETP.LT.OR P2, PT, R0.reuse, 0x32, P2 ;  /* 0x000000320000780c */ /* 0x040fe40001741670 */
[----:B------:R-:W-:Y:S02]  /*3510*/  ISETP.LT.OR P3, PT, R0, 0x71, P3 ;  /* 0x000000710000780c */ /* 0x000fe40001f61670 */
[----:B------:R-:W-:Y:S02]  /*3520*/  FSEL R51, R51, -INF , !P2 ;  /* 0xff80000033337808 */ /* 0x000fe40005000000 */
[----:B------:R-:W-:Y:S02]  /*3530*/  LOP3.LUT P2, RZ, R16, 0x10000, RZ, 0xc0, !PT ;  /* 0x0001000010ff7812 */ /* 0x000fe4000784c0ff */
[----:B------:R-:W-:Y:S02]  /*3540*/  ISETP.LT.OR P4, PT, R0, 0x72, P4 ;  /* 0x000000720000780c */ /* 0x000fe40002781670 */
[----:B------:R-:W-:-:S02]  /*3550*/  ISETP.GT.AND P2, PT, R3, 0x38, !P2 ;  /* 0x000000380300780c */ /* 0x000fc40005744270 */
[----:B------:R-:W-:Y:S02]  /*3560*/  FSEL R82, R82, -INF , !P3 ;  /* 0xff80000052527808 */ /* 0x000fe40005800000 */
[----:B------:R-:W-:Y:S02]  /*3570*/  ISETP.LT.OR P2, PT, R0, 0x39, P2 ;  /* 0x000000390000780c */ /* 0x000fe40001741670 */
[----:B0-----:R-:W-:Y:S02]  /*3580*/  FMNMX.FTZ R5, R4, R5, !PT ;  /* 0x0000000504057209 */ /* 0x001fe40007810000 */
[----:B------:R-:W-:Y:S02]  /*3590*/  FSEL R54, R54, -INF , !P2 ;  /* 0xff80000036367808 */ /* 0x000fe40005000000 */
[----:B------:R-:W-:Y:S01]  /*35a0*/  ISETP.GT.AND P2, PT, R3, 0x39, !P6 ;  /* 0x000000390300780c */ /* 0x000fe20007744270 */
[----:B------:R-:W0:Y:S01]  /*35b0*/  SHFL.BFLY PT, R2, R5, 0x1, 0x1f ;  /* 0x0c201f0005027f89 */ /* 0x000e2200000e0000 */
[----:B------:R-:W-:-:S02]  /*35c0*/  LOP3.LUT P6, RZ, R16, 0x10, RZ, 0xc0, !PT ;  /* 0x0000001010ff7812 */ /* 0x000fc400078cc0ff */
[C---:B------:R-:W-:Y:S02]  /*35d0*/  ISETP.LT.OR P2, PT, R0.reuse, 0x3a, P2 ;  /* 0x0000003a0000780c */ /* 0x040fe40001741670 */
[----:B------:R-:W-:Y:S02]  /*35e0*/  ISETP.LT.OR P5, PT, R0, 0x79, P5 ;  /* 0x000000790000780c */ /* 0x000fe40002fa1670 */
[----:B------:R-:W-:Y:S02]  /*35f0*/  FSEL R55, R55, -INF , !P2 ;  /* 0xff80000037377808 */ /* 0x000fe40005000000 */
[----:B------:R-:W-:Y:S02]  /*3600*/  LOP3.LUT P2, RZ, R16, 0x4000, RZ, 0xc0, !PT ;  /* 0x0000400010ff7812 */ /* 0x000fe4000784c0ff */
[----:B------:R-:W-:Y:S02]  /*3610*/  FSEL R83, R83, -INF , !P4 ;  /* 0xff80000053537808 */ /* 0x000fe40006000000 */
[----:B------:R-:W-:-:S02]  /*3620*/  ISETP.GT.AND P2, PT, R3, 0x40, !P2 ;  /* 0x000000400300780c */ /* 0x000fc40005744270 */
[----:B------:R-:W-:Y:S02]  /*3630*/  FSEL R86, R86, -INF , !P5 ;  /* 0xff80000056567808 */ /* 0x000fe40006800000 */
[----:B------:R-:W-:Y:S02]  /*3640*/  ISETP.LT.OR P2, PT, R0, 0x41, P2 ;  /* 0x000000410000780c */ /* 0x000fe40001741670 */
[----:B------:R-:W-:Y:S02]  /*3650*/  R2UR UR11, R19 ;  /* 0x00000000130b72ca */ /* 0x000fe400000e0000 */
[----:B------:R-:W-:Y:S02]  /*3660*/  FSEL R58, R58, -INF , !P2 ;  /* 0xff8000003a3a7808 */ /* 0x000fe40005000000 */
[----:B------:R-:W-:Y:S02]  /*3670*/  LOP3.LUT P2, RZ, R16, 0x2000, RZ, 0xc0, !PT ;  /* 0x0000200010ff7812 */ /* 0x000fe4000784c0ff */
[----:B0-----:R-:W-:-:S02]  /*3680*/  FMNMX.FTZ R2, R5, R2, !PT ;  /* 0x0000000205027209 */ /* 0x001fc40007810000 */
[----:B------:R-:W-:-:S03]  /*3690*/  ISETP.GT.AND P2, PT, R3, 0x41, !P2 ;  /* 0x000000410300780c */ /* 0x000fc60005744270 */
[----:B------:R-:W-:Y:S01]  /*36a0*/  FFMA.FTZ R20, R2, R11, -8 ;  /* 0xc100000002147423 */ /* 0x000fe2000001000b */
[----:B------:R-:W-:Y:S01]  /*36b0*/  ISETP.LT.OR P2, PT, R0, 0x42, P2 ;  /* 0x000000420000780c */ /* 0x000fe20001741670 */
[----:B------:R-:W-:-:S03]  /*36c0*/  UIADD3 UR43, UR11, UR43, URZ ;  /* 0x0000002b0b2b7290 */ /* 0x000fc6000fffe03f */
[----:B------:R-:W-:Y:S01]  /*36d0*/  FSEL R59, R59, -INF , !P2 ;  /* 0xff8000003b3b7808 */ /* 0x000fe20005000000 */
[----:B------:R-:W-:Y:S01]  /*36e0*/  UIADD3 UR4, UR43, UR4, URZ ;  /* 0x000000042b047290 */ /* 0x000fe2000fffe03f */
[----:B------:R-:W-:-:S04]  /*36f0*/  LOP3.LUT P2, RZ, R16, 0x1000, RZ, 0xc0, !PT ;  /* 0x0000100010ff7812 */ /* 0x000fc8000784c0ff */
[----:B------:R-:W-:-:S04]  /*3700*/  ISETP.GT.AND P2, PT, R3, 0x48, !P2 ;  /* 0x000000480300780c */ /* 0x000fc80005744270 */
[----:B------:R-:W-:-:S04]  /*3710*/  ISETP.LT.OR P2, PT, R0, 0x49, P2 ;  /* 0x000000490000780c */ /* 0x000fc80001741670 */
[----:B------:R-:W-:Y:S02]  /*3720*/  FSEL R62, R62, -INF , !P2 ;  /* 0xff8000003e3e7808 */ /* 0x000fe40005000000 */
        /* <DEDUP_REMOVED lines=28> */
[----:B------:R-:W-:Y:S02]  /*38f0*/  ISETP.GT.AND P2, PT, R3, 0x68, !P6 ;  /* 0x000000680300780c */ /* 0x000fe40007744270 */
[----:B------:R-:W-:Y:S02]  /*3900*/  LOP3.LUT P6, RZ, R16, 0x1, RZ, 0xc0, !PT ;  /* 0x0000000110ff7812 */ /* 0x000fe400078cc0ff */
[----:B------:R-:W-:-:S04]  /*3910*/  ISETP.LT.OR P2, PT, R0, 0x69, P2 ;  /* 0x000000690000780c */ /* 0x000fc80001741670 */
[----:B------:R-:W-:Y:S02]  /*3920*/  FSEL R78, R78, -INF , !P2 ;  /* 0xff8000004e4e7808 */ /* 0x000fe40005000000 */
[----:B------:R-:W-:-:S04]  /*3930*/  FSETP.NEU.FTZ.AND P2, PT, R2, -INF , PT ;  /* 0xff8000000200780b */ /* 0x000fc80003f5d000 */
[----:B------:R-:W-:Y:S02]  /*3940*/  FSEL R20, R20, RZ, P2 ;  /* 0x000000ff14147208 */ /* 0x000fe40001000000 */
[----:B------:R-:W-:Y:S02]  /*3950*/  ISETP.GT.AND P2, PT, R3, RZ, !P6 ;  /* 0x000000ff0300720c */ /* 0x000fe40007744270 */
[----:B------:R-:W-:Y:S01]  /*3960*/  LOP3.LUT P6, RZ, R16, 0x8000000, RZ, 0xc0, !PT ;  /* 0x0800000010ff7812 */ /* 0x000fe200078cc0ff */
[--C-:B------:R-:W-:Y:S01]  /*3970*/  FFMA.FTZ R4, R13, UR40, -R20.reuse ;  /* 0x000000280d047c23 */ /* 0x100fe20008010814 */
[----:B------:R-:W-:Y:S01]  /*3980*/  ISETP.LT.OR P2, PT, R0, 0x1, P2 ;  /* 0x000000010000780c */ /* 0x000fe20001741670 */
[--C-:B------:R-:W-:Y:S01]  /*3990*/  FFMA.FTZ R5, R25, UR40, -R20.reuse ;  /* 0x0000002819057c23 */ /* 0x100fe20008010814 */
[--C-:B------:R-:W-:Y:S01]  /*39a0*/  FFMA.FTZ R11, R28, UR40, -R20.reuse ;  /* 0x000000281c0b7c23 */ /* 0x100fe20008010814 */
[--C-:B------:R-:W-:Y:S01]  /*39b0*/  FFMA.FTZ R12, R29, UR40, -R20.reuse ;  /* 0x000000281d0c7c23 */ /* 0x100fe20008010814 */
[----:B------:R-:W-:Y:S01]  /*39c0*/  FSEL R26, R26, -INF , !P2 ;  /* 0xff8000001a1a7808 */ /* 0x000fe20005000000 */
[--C-:B------:R-:W-:Y:S01]  /*39d0*/  FFMA.FTZ R32, R32, UR40, -R20.reuse ;  /* 0x0000002820207c23 */ /* 0x100fe20008010814 */
[----:B------:R-:W-:Y:S01]  /*39e0*/  LOP3.LUT P2, RZ, R16, 0x4000000, RZ, 0xc0, !PT ;  /* 0x0400000010ff7812 */ /* 0x000fe2000784c0ff */
[--C-:B------:R-:W-:Y:S01]  /*39f0*/  FFMA.FTZ R36, R36, UR40, -R20.reuse ;  /* 0x0000002824247c23 */ /* 0x100fe20008010814 */
[----:B------:R-:W-:Y:S01]  /*3a00*/  FMNMX.FTZ R13, R26, R27, !PT ;  /* 0x0000001b1a0d7209 */ /* 0x000fe20007810000 */
[--C-:B------:R-:W-:Y:S01]  /*3a10*/  FFMA.FTZ R40, R40, UR40, -R20.reuse ;  /* 0x0000002828287c23 */ /* 0x100fe20008010814 */
[C---:B------:R-:W-:Y:S01]  /*3a20*/  ISETP.GT.AND P2, PT, R3.reuse, 0x69, !P2 ;  /* 0x000000690300780c */ /* 0x040fe20005744270 */
[----:B------:R-:W-:Y:S01]  /*3a30*/  MUFU.EX2 R4, R4 ;  /* 0x0000000400047308 */ /* 0x000fe20000000800 */
[----:B------:R-:W-:Y:S01]  /*3a40*/  FMNMX.FTZ R14, R30, R13, !PT ;  /* 0x0000000d1e0e7209 */ /* 0x000fe20007810000 */
[--C-:B------:R-:W-:Y:S01]  /*3a50*/  FFMA.FTZ R48, R48, UR40, -R20.reuse ;  /* 0x0000002830307c23 */ /* 0x100fe20008010814 */
[----:B------:R-:W-:Y:S01]  /*3a60*/  ISETP.GT.AND P6, PT, R3, 0x79, !P6 ;  /* 0x000000790300780c */ /* 0x000fe200077c4270 */
[--C-:B------:R-:W-:Y:S01]  /*3a70*/  FFMA.FTZ R44, R44, UR40, -R20.reuse ;  /* 0x000000282c2c7c23 */ /* 0x100fe20008010814 */
[----:B------:R-:W-:Y:S01]  /*3a80*/  FMNMX.FTZ R15, R31, R14, !PT ;  /* 0x0000000e1f0f7209 */ /* 0x000fe20007810000 */
[--C-:B------:R-:W-:Y:S01]  /*3a90*/  FFMA.FTZ R14, R33, UR40, -R20.reuse ;  /* 0x00000028210e7c23 */ /* 0x100fe20008010814 */
[----:B------:R-:W-:Y:S01]  /*3aa0*/  ISETP.LT.OR P2, PT, R0, 0x6a, P2 ;  /* 0x0000006a0000780c */ /* 0x000fe20001741670 */
[----:B------:R-:W-:Y:S01]  /*3ab0*/  MUFU.EX2 R13, R32 ;  /* 0x00000020000d7308 */ /* 0x000fe20000000800 */
[----:B------:R-:W-:Y:S01]  /*3ac0*/  FMNMX.FTZ R16, R34, R15, !PT ;  /* 0x0000000f22107209 */ /* 0x000fe20007810000 */
[--C-:B------:R-:W-:Y:S01]  /*3ad0*/  FFMA.FTZ R52, R52, UR40, -R20.reuse ;  /* 0x0000002834347c23 */ /* 0x100fe20008010814 */
[----:B------:R-:W-:Y:S01]  /*3ae0*/  FSEL R79, R79, -INF , !P2 ;  /* 0xff8000004f4f7808 */ /* 0x000fe20005000000 */
[--C-:B------:R-:W-:Y:S01]  /*3af0*/  FFMA.FTZ R60, R60, UR40, -R20.reuse ;  /* 0x000000283c3c7c23 */ /* 0x100fe20008010814 */
[----:B------:R-:W-:Y:S01]  /*3b00*/  FMNMX.FTZ R15, R35, R16, !PT ;  /* 0x00000010230f7209 */ /* 0x000fe20007810000 */
[--C-:B------:R-:W-:Y:S01]  /*3b10*/  FFMA.FTZ R56, R56, UR40, -R20.reuse ;  /* 0x0000002838387c23 */ /* 0x100fe20008010814 */
[----:B------:R-:W-:Y:S01]  /*3b20*/  ISETP.LT.OR P6, PT, R0, 0x7a, P6 ;  /* 0x0000007a0000780c */ /* 0x000fe200037c1670 */
[----:B------:R-:W-:Y:S01]  /*3b30*/  MUFU.EX2 R5, R5 ;  /* 0x0000000500057308 */ /* 0x000fe20000000800 */
[----:B------:R-:W-:Y:S01]  /*3b40*/  FMNMX.FTZ R16, R38, R15, !PT ;  /* 0x0000000f26107209 */ /* 0x000fe20007810000 */
[----:B------:R-:W-:Y:S01]  /*3b50*/  FFMA.FTZ R72, R72, UR40, -R20 ;  /* 0x0000002848487c23 */ /* 0x000fe20008010814 */
[----:B------:R-:W-:-:S02]  /*3b60*/  FSEL R87, R87, -INF , !P6 ;  /* 0xff80000057577808 */ /* 0x000fc40007000000 */
[----:B------:R-:W-:Y:S01]  /*3b70*/  FMNMX.FTZ R21, R39, R16, !PT ;  /* 0x0000001027157209 */ /* 0x000fe20007810000 */
[--C-:B------:R-:W-:Y:S01]  /*3b80*/  FFMA.FTZ R16, R37, UR40, -R20.reuse ;  /* 0x0000002825107c23 */ /* 0x100fe20008010814 */
[----:B------:R-:W-:Y:S01]  /*3b90*/  FFMA.FTZ R37, R64, UR40, -R20 ;  /* 0x0000002840257c23 */ /* 0x000fe20008010814 */
[----:B------:R-:W-:Y:S01]  /*3ba0*/  MUFU.EX2 R15, R36 ;  /* 0x00000024000f7308 */ /* 0x000fe20000000800 */
[----:B------:R-:W-:-:S04]  /*3bb0*/  FMNMX.FTZ R22, R42, R21, !PT ;  /* 0x000000152a167209 */ /* 0x000fc80007810000 */
[----:B------:R-:W-:-:S03]  /*3bc0*/  FMNMX.FTZ R21, R43, R22, !PT ;  /* 0x000000162b157209 */ /* 0x000fc60007810000 */
[----:B------:R-:W-:Y:S01]  /*3bd0*/  MUFU.EX2 R11, R11 ;  /* 0x0000000b000b7308 */ /* 0x000fe20000000800 */
[----:B------:R-:W-:-:S04]  /*3be0*/  FMNMX.FTZ R22, R46, R21, !PT ;  /* 0x000000152e167209 */ /* 0x000fc80007810000 */
[----:B------:R-:W-:Y:S01]  /*3bf0*/  FMNMX.FTZ R23, R47, R22, !PT ;  /* 0x000000162f177209 */ /* 0x000fe20007810000 */
[--C-:B------:R-:W-:Y:S01]  /*3c00*/  FFMA.FTZ R22, R41, UR40, -R20.reuse ;  /* 0x0000002829167c23 */ /* 0x100fe20008010814 */
[----:B------:R-:W-:Y:S01]  /*3c10*/  FFMA.FTZ R41, R68, UR40, -R20 ;  /* 0x0000002844297c23 */ /* 0x000fe20008010814 */
[----:B------:R-:W-:Y:S01]  /*3c20*/  MUFU.EX2 R21, R40 ;  /* 0x0000002800157308 */ /* 0x000fe20000000800 */
[----:B------:R-:W-:-:S04]  /*3c30*/  FMNMX.FTZ R24, R50, R23, !PT ;  /* 0x0000001732187209 */ /* 0x000fc80007810000 */
[----:B------:R-:W-:-:S03]  /*3c40*/  FMNMX.FTZ R23, R51, R24, !PT ;  /* 0x0000001833177209 */ /* 0x000fc60007810000 */
[----:B------:R-:W0:Y:S01]  /*3c50*/  MUFU.EX2 R12, R12 ;  /* 0x0000000c000c7308 */ /* 0x000e220000000800 */
[----:B------:R-:W-:-:S04]  /*3c60*/  FMNMX.FTZ R24, R54, R23, !PT ;  /* 0x0000001736187209 */ /* 0x000fc80007810000 */
[----:B------:R-:W-:Y:S01]  /*3c70*/  FMNMX.FTZ R25, R55, R24, !PT ;  /* 0x0000001837197209 */ /* 0x000fe20007810000 */
[----:B------:R-:W-:Y:S02]  /*3c80*/  FFMA.FTZ R24, R45, UR40, -R20 ;  /* 0x000000282d187c23 */ /* 0x000fe40008010814 */
[----:B------:R1:W-:Y:S01]  /*3c90*/  MUFU.EX2 R23, R44 ;  /* 0x0000002c00177308 */ /* 0x0003e20000000800 */
[----:B------:R-:W-:-:S04]  /*3ca0*/  FMNMX.FTZ R28, R58, R25, !PT ;  /* 0x000000193a1c7209 */ /* 0x000fc80007810000 */
[----:B------:R-:W-:-:S03]  /*3cb0*/  FMNMX.FTZ R25, R59, R28, !PT ;  /* 0x0000001c3b197209 */ /* 0x000fc60007810000 */
[----:B------:R-:W-:Y:S01]  /*3cc0*/  MUFU.EX2 R14, R14 ;  /* 0x0000000e000e7308 */ /* 0x000fe20000000800 */
[----:B------:R-:W-:Y:S01]  /*3cd0*/  FMNMX.FTZ R28, R62, R25, !PT ;  /* 0x000000193e1c7209 */ /* 0x000fe20007810000 */
[--C-:B-1----:R-:W-:Y:S01]  /*3ce0*/  FFMA.FTZ R44, R65, UR40, -R20.reuse ;  /* 0x00000028412c7c23 */ /* 0x102fe20008010814 */
[----:B0-----:R-:W-:Y:S02]  /*3cf0*/  F2FP.SATFINITE.E4M3.F32.PACK_AB_MERGE_C R148, R12, R11, RZ ;  /* 0x0000000b0c94723e */ /* 0x001fe400048070ff */
[----:B------:R-:W-:Y:S01]  /*3d00*/  FMNMX.FTZ R29, R63, R28, !PT ;  /* 0x0000001c3f1d7209 */ /* 0x000fe20007810000 */
[----:B------:R-:W-:Y:S01]  /*3d10*/  FFMA.FTZ R28, R49, UR40, -R20 ;  /* 0x00000028311c7c23 */ /* 0x000fe20008010814 */
[----:B------:R-:W-:Y:S01]  /*3d20*/  F2FP.SATFINITE.E4M3.F32.PACK_AB_MERGE_C R148, R5, R4, R148 ;  /* 0x000000040594723e */ /* 0x000fe20004807094 */
[----:B------:R0:W-:Y:S01]  /*3d30*/  MUFU.EX2 R25, R48 ;  /* 0x0000003000197308 */ /* 0x0001e20000000800 */
[----:B------:R-:W-:Y:S01]  /*3d40*/  FMNMX.FTZ R32, R66, R29, !PT ;  /* 0x0000001d42207209 */ /* 0x000fe20007810000 */
[----:B------:R-:W-:-:S03]  /*3d50*/  FFMA.FTZ R49, R76, UR40, -R20 ;  /* 0x000000284c317c23 */ /* 0x000fc60008010814 */
[----:B------:R-:W-:-:S03]  /*3d60*/  FMNMX.FTZ R29, R67, R32, !PT ;  /* 0x00000020431d7209 */ /* 0x000fc60007810000 */
[----:B------:R-:W1:Y:S01]  /*3d70*/  MUFU.EX2 R16, R16 ;  /* 0x0000001000107308 */ /* 0x000e620000000800 */
[----:B------:R-:W-:Y:S01]  /*3d80*/  FMNMX.FTZ R32, R70, R29, !PT ;  /* 0x0000001d46207209 */ /* 0x000fe20007810000 */
[----:B0-----:R-:W-:-:S03]  /*3d90*/  FFMA.FTZ R48, R69, UR40, -R20 ;  /* 0x0000002845307c23 */ /* 0x001fc60008010814 */
[----:B------:R-:W-:Y:S01]  /*3da0*/  FMNMX.FTZ R33, R71, R32, !PT ;  /* 0x0000002047217209 */ /* 0x000fe20007810000 */
[--C-:B------:R-:W-:Y:S01]  /*3db0*/  FFMA.FTZ R32, R53, UR40, -R20.reuse ;  /* 0x0000002835207c23 */ /* 0x100fe20008010814 */
[----:B------:R-:W-:Y:S01]  /*3dc0*/  FFMA.FTZ R53, R80, UR40, -R20 ;  /* 0x0000002850357c23 */ /* 0x000fe20008010814 */
[----:B------:R-:W-:Y:S01]  /*3dd0*/  MUFU.EX2 R22, R22 ;  /* 0x0000001600167308 */ /* 0x000fe20000000800 */
        /* <DEDUP_REMOVED lines=8> */
[----:B------:R0:W-:Y:S01]  /*3e60*/  MUFU.EX2 R29, R52 ;  /* 0x00000034001d7308 */ /* 0x0001e20000000800 */
[----:B------:R-:W-:-:S04]  /*3e70*/  FMNMX.FTZ R40, R82, R33, !PT ;  /* 0x0000002152287209 */ /* 0x000fc80007810000 */
[----:B------:R-:W-:Y:S01]  /*3e80*/  FMNMX.FTZ R33, R83, R40, !PT ;  /* 0x0000002853217209 */ /* 0x000fe20007810000 */
[--C-:B------:R-:W-:Y:S01]  /*3e90*/  FFMA.FTZ R40, R61, UR40, -R20.reuse ;  /* 0x000000283d287c23 */ /* 0x100fe20008010814 */
[----:B------:R-:W-:Y:S01]  /*3ea0*/  IMAD.U32 R61, RZ, RZ, UR40 ;  /* 0x00000028ff3d7e24 */ /* 0x000fe2000f8e00ff */
[----:B------:R-:W-:Y:S01]  /*3eb0*/  MUFU.EX2 R32, R32 ;  /* 0x0000002000207308 */ /* 0x000fe20000000800 */
[----:B------:R-:W-:Y:S01]  /*3ec0*/  FMNMX.FTZ R0, R86, R33, !PT ;  /* 0x0000002156007209 */ /* 0x000fe20007810000 */
[----:B0-----:R-:W-:-:S03]  /*3ed0*/  FFMA.FTZ R52, R73, UR40, -R20 ;  /* 0x0000002849347c23 */ /* 0x001fc60008010814 */
[----:B------:R-:W-:-:S03]  /*3ee0*/  FMNMX.FTZ R0, R87, R0, !PT ;  /* 0x0000000057007209 */ /* 0x000fc60007810000 */
[----:B------:R-:W-:Y:S02]  /*3ef0*/  MUFU.EX2 R28, R28 ;  /* 0x0000001c001c7308 */ /* 0x000fe40000000800 */
[----:B------:R-:W0:Y:S06]  /*3f00*/  SHFL.BFLY PT, R45, R0, 0x2, 0x1f ;  /* 0x0c401f00002d7f89 */ /* 0x000e2c00000e0000 */
[----:B------:R1:W-:Y:S08]  /*3f10*/  MUFU.EX2 R33, R60 ;  /* 0x0000003c00217308 */ /* 0x0003f00000000800 */
[----:B------:R-:W-:Y:S01]  /*3f20*/  MUFU.EX2 R40, R40 ;  /* 0x0000002800287308 */ /* 0x000fe20000000800 */
[----:B-1----:R-:W-:-:S07]  /*3f30*/  FFMA.FTZ R60, R81, UR40, -R20 ;  /* 0x00000028513c7c23 */ /* 0x002fce0008010814 */
[----:B------:R1:W-:Y:S01]  /*3f40*/  MUFU.EX2 R3, R56 ;  /* 0x0000003800037308 */ /* 0x0003e20000000800 */
[----:B0-----:R-:W-:-:S05]  /*3f50*/  FMNMX.FTZ R57, R0, R45, !PT ;  /* 0x0000002d00397209 */ /* 0x001fca0007810000 */
[----:B------:R-:W0:Y:S02]  /*3f60*/  SHFL.BFLY PT, R0, R57, 0x1, 0x1f ;  /* 0x0c201f0039007f89 */ /* 0x000e2400000e0000 */
[----:B------:R-:W-:Y:S01]  /*3f70*/  MUFU.EX2 R36, R36 ;  /* 0x0000002400247308 */ /* 0x000fe20000000800 */
[----:B-1----:R-:W-:-:S07]  /*3f80*/  FFMA.FTZ R56, R77, UR40, -R20 ;  /* 0x000000284d387c23 */ /* 0x002fce0008010814 */
[----:B------:R-:W-:Y:S08]  /*3f90*/  MUFU.EX2 R41, R41 ;  /* 0x0000002900297308 */ /* 0x000ff00000000800 */
[----:B------:R-:W-:Y:S01]  /*3fa0*/  MUFU.EX2 R48, R48 ;  /* 0x0000003000307308 */ /* 0x000fe20000000800 */
[----:B0-----:R-:W-:-:S07]  /*3fb0*/  FMNMX.FTZ R0, R57, R0, !PT ;  /* 0x0000000039007209 */ /* 0x001fce0007810000 */
        /* <DEDUP_REMOVED lines=16> */
[----:B------:R-:W-:Y:S01]  /*40c0*/  FFMA.FTZ R31, R34, UR40, -R61 ;  /* 0x00000028221f7c23 */ /* 0x000fe2000801083d */
[----:B------:R-:W-:Y:S01]  /*40d0*/  FADD.FTZ R54, R4, R5 ;  /* 0x0000000504367221 */ /* 0x000fe20000010000 */
[--C-:B------:R-:W-:Y:S01]  /*40e0*/  FFMA.FTZ R34, R35, UR40, -R61.reuse ;  /* 0x0000002823227c23 */ /* 0x100fe2000801083d */
[--C-:B------:R-:W-:Y:S01]  /*40f0*/  FFMA.FTZ R35, R42, UR40, -R61.reuse ;  /* 0x000000282a237c23 */ /* 0x100fe2000801083d */
[--C-:B------:R-:W-:Y:S01]  /*4100*/  FFMA.FTZ R42, R51, UR40, -R61.reuse ;  /* 0x00000028332a7c23 */ /* 0x100fe2000801083d */
[----:B------:R-:W-:Y:S01]  /*4110*/  FADD.FTZ R51, R11, R54 ;  /* 0x000000360b337221 */ /* 0x000fe20000010000 */
[----:B------:R-:W0:Y:S01]  /*4120*/  MUFU.EX2 R27, R27 ;  /* 0x0000001b001b7308 */ /* 0x000e220000000800 */
[--C-:B------:R-:W-:Y:S01]  /*4130*/  FFMA.FTZ R64, R38, UR40, -R61.reuse ;  /* 0x0000002826407c23 */ /* 0x100fe2000801083d */
[----:B------:R-:W-:Y:S01]  /*4140*/  FFMA.FTZ R68, R46, UR40, -R61 ;  /* 0x000000282e447c23 */ /* 0x000fe2000801083d */
[----:B------:R-:W-:Y:S01]  /*4150*/  FADD.FTZ R54, R12, R51 ;  /* 0x000000330c367221 */ /* 0x000fe20000010000 */
[--C-:B------:R-:W-:Y:S01]  /*4160*/  FFMA.FTZ R46, R59, UR40, -R61.reuse ;  /* 0x000000283b2e7c23 */ /* 0x100fe2000801083d */
[--C-:B------:R-:W-:Y:S01]  /*4170*/  FFMA.FTZ R38, R43, UR40, -R61.reuse ;  /* 0x000000282b267c23 */ /* 0x100fe2000801083d */
[--C-:B------:R-:W-:Y:S01]  /*4180*/  FFMA.FTZ R43, R58, UR40, -R61.reuse ;  /* 0x000000283a2b7c23 */ /* 0x100fe2000801083d */
[----:B------:R-:W-:Y:S01]  /*4190*/  FADD.FTZ R59, R13, R54 ;  /* 0x000000360d3b7221 */ /* 0x000fe20000010000 */
[----:B------:R-:W1:Y:S01]  /*41a0*/  MUFU.EX2 R30, R30 ;  /* 0x0000001e001e7308 */ /* 0x000e620000000800 */
[--C-:B------:R-:W-:Y:S01]  /*41b0*/  FFMA.FTZ R47, R47, UR40, -R61.reuse ;  /* 0x000000282f2f7c23 */ /* 0x100fe2000801083d */
[----:B------:R-:W-:Y:S01]  /*41c0*/  FFMA.FTZ R55, R55, UR40, -R61 ;  /* 0x0000002837377c23 */ /* 0x000fe2000801083d */
[----:B------:R-:W-:Y:S01]  /*41d0*/  FADD.FTZ R58, R14, R59 ;  /* 0x0000003b0e3a7221 */ /* 0x000fe20000010000 */
[--C-:B------:R-:W-:Y:S01]  /*41e0*/  FFMA.FTZ R62, R62, UR40, -R61.reuse ;  /* 0x000000283e3e7c23 */ /* 0x100fe2000801083d */
[--C-:B------:R-:W-:Y:S01]  /*41f0*/  FFMA.FTZ R63, R63, UR40, -R61.reuse ;  /* 0x000000283f3f7c23 */ /* 0x100fe2000801083d */
[--C-:B------:R-:W-:Y:S01]  /*4200*/  FFMA.FTZ R66, R66, UR40, -R61.reuse ;  /* 0x0000002842427c23 */ /* 0x100fe2000801083d */
[----:B------:R-:W-:Y:S01]  /*4210*/  FFMA.FTZ R12, R67, UR40, -R61 ;  /* 0x00000028430c7c23 */ /* 0x000fe2000801083d */
[----:B------:R-:W2:Y:S01]  /*4220*/  MUFU.EX2 R65, R65 ;  /* 0x0000004100417308 */ /* 0x000ea20000000800 */
[----:B0-----:R-:W-:Y:S01]  /*4230*/  FADD.FTZ R51, R26, R27 ;  /* 0x0000001b1a337221 */ /* 0x001fe20000010000 */
[--C-:B------:R-:W-:Y:S01]  /*4240*/  FFMA.FTZ R70, R70, UR40, -R61.reuse ;  /* 0x0000002846467c23 */ /* 0x100fe2000801083d */
[--C-:B------:R-:W-:Y:S01]  /*4250*/  FFMA.FTZ R71, R71, UR40, -R61.reuse ;  /* 0x0000002847477c23 */ /* 0x100fe2000801083d */
[--C-:B------:R-:W-:Y:S01]  /*4260*/  FFMA.FTZ R74, R74, UR40, -R61.reuse ;  /* 0x000000284a4a7c23 */ /* 0x100fe2000801083d */
[--C-:B------:R-:W-:Y:S01]  /*4270*/  FFMA.FTZ R75, R75, UR40, -R61.reuse ;  /* 0x000000284b4b7c23 */ /* 0x100fe2000801083d */
[--C-:B------:R-:W-:Y:S01]  /*4280*/  FFMA.FTZ R78, R78, UR40, -R61.reuse ;  /* 0x000000284e4e7c23 */ /* 0x100fe2000801083d */
[----:B------:R-:W-:Y:S01]  /*4290*/  FFMA.FTZ R79, R79, UR40, -R61 ;  /* 0x000000284f4f7c23 */ /* 0x000fe2000801083d */
[----:B------:R-:W0:Y:S01]  /*42a0*/  MUFU.EX2 R31, R31 ;  /* 0x0000001f001f7308 */ /* 0x000e220000000800 */
[----:B-1----:R-:W-:Y:S01]  /*42b0*/  FADD.FTZ R54, R30, R51 ;  /* 0x000000331e367221 */ /* 0x002fe20000010000 */
[----:B------:R-:W-:Y:S01]  /*42c0*/  FADD.FTZ R51, R15, R58 ;  /* 0x0000003a0f337221 */ /* 0x000fe20000010000 */
[--C-:B------:R-:W-:Y:S01]  /*42d0*/  FFMA.FTZ R82, R82, UR40, -R61.reuse ;  /* 0x0000002852527c23 */ /* 0x100fe2000801083d */
[--C-:B------:R-:W-:Y:S01]  /*42e0*/  FFMA.FTZ R83, R83, UR40, -R61.reuse ;  /* 0x0000002853537c23 */ /* 0x100fe2000801083d */
[----:B------:R-:W-:Y:S01]  /*42f0*/  FFMA.FTZ R86, R86, UR40, -R61 ;  /* 0x0000002856567c23 */ /* 0x000fe2000801083d */
[----:B------:R-:W-:Y:S01]  /*4300*/  FADD.FTZ R58, R16, R51 ;  /* 0x00000033103a7221 */ /* 0x000fe20000010000 */
[----:B------:R-:W-:Y:S01]  /*4310*/  FFMA.FTZ R61, R87, UR40, -R61 ;  /* 0x00000028573d7c23 */ /* 0x000fe2000801083d */
[----:B------:R-:W1:Y:S01]  /*4320*/  MUFU.EX2 R34, R34 ;  /* 0x0000002200227308 */ /* 0x000e620000000800 */
[----:B--2---:R-:W-:Y:S01]  /*4330*/  FADD.FTZ R54, R65, R54 ;  /* 0x0000003641367221 */ /* 0x004fe20000010000 */
[----:B------:R-:W-:Y:S01]  /*4340*/  FADD.FTZ R15, R21, R58 ;  /* 0x0000003a150f7221 */ /* 0x000fe20000010000 */
[----:B------:R-:W-:-:S03]  /*4350*/  F2FP.SATFINITE.E4M3.F32.PACK_AB_MERGE_C R30, R65, R30, RZ ;  /* 0x0000001e411e723e */ /* 0x000fc600048070ff */
[----:B------:R-:W-:Y:S01]  /*4360*/  FADD.FTZ R16, R22, R15 ;  /* 0x0000000f16107221 */ /* 0x000fe20000010000 */
[----:B------:R-:W-:Y:S01]  /*4370*/  F2FP.SATFINITE.E4M3.F32.PACK_AB_MERGE_C R149, R27, R26, R30 ;  /* 0x0000001a1b95723e */ /* 0x000fe2000480701e */
[----:B------:R-:W2:Y:S01]  /*4380*/  MUFU.EX2 R64, R64 ;  /* 0x0000004000407308 */ /* 0x000ea20000000800 */
[----:B0-----:R-:W-:Y:S01]  /*4390*/  FADD.FTZ R11, R31, R54 ;  /* 0x000000361f0b7221 */ /* 0x001fe20000010000 */
[----:B------:R-:W-:Y:S01]  /*43a0*/  FADD.FTZ R5, R23, R16 ;  /* 0x0000001017057221 */ /* 0x000fe20000010000 */
[----:B------:R-:W-:-:S03]  /*43b0*/  F2FP.SATFINITE.E4M3.F32.PACK_AB_MERGE_C R23, R24, R23, RZ ;  /* 0x000000171817723e */ /* 0x000fc600048070ff */
[----:B------:R-:W-:Y:S01]  /*43c0*/  FADD.FTZ R24, R24, R5 ;  /* 0x0000000518187221 */ /* 0x000fe20000010000 */
[----:B------:R-:W-:Y:S01]  /*43d0*/  F2FP.SATFINITE.E4M3.F32.PACK_AB_MERGE_C R144, R22, R21, R23 ;  /* 0x000000151690723e */ /* 0x000fe20004807017 */
[----:B------:R-:W0:Y:S01]  /*43e0*/  MUFU.EX2 R69, R69 ;  /* 0x0000004500457308 */ /* 0x000e220000000800 */
[----:B-1----:R-:W-:-:S07]  /*43f0*/  FADD.FTZ R11, R34, R11 ;  /* 0x0000000b220b7221 */ /* 0x002fce0000010000 */
[----:B------:R-:W1:Y:S01]  /*4400*/  MUFU.EX2 R35, R35 ;  /* 0x0000002300237308 */ /* 0x000e620000000800 */
[----:B--2---:R-:W-:Y:S01]  /*4410*/  FADD.FTZ R4, R64, R11 ;  /* 0x0000000b40047221 */ /* 0x004fe20000010000 */
[----:B------:R-:W-:-:S04]  /*4420*/  FADD.FTZ R11, R25, R24 ;  /* 0x00000018190b7221 */ /* 0x000fc80000010000 */
[----:B------:R-:W-:Y:S02]  /*4430*/  FADD.FTZ R14, R28, R11 ;  /* 0x0000000b1c0e7221 */ /* 0x000fe40000010000 */
[----:B------:R-:W2:Y:S01]  /*4440*/  MUFU.EX2 R38, R38 ;  /* 0x0000002600267308 */ /* 0x000ea20000000800 */
[C---:B0-----:R-:W-:Y:S01]  /*4450*/  FADD.FTZ R4, R69.reuse, R4 ;  /* 0x0000000445047221 */ /* 0x041fe20000010000 */
[----:B------:R-:W-:-:S04]  /*4460*/  F2FP.SATFINITE.E4M3.F32.PACK_AB_MERGE_C R64, R69, R64, RZ ;  /* 0x000000404540723e */ /* 0x000fc800048070ff */
[----:B------:R-:W-:Y:S02]  /*4470*/  F2FP.SATFINITE.E4M3.F32.PACK_AB_MERGE_C R151, R34, R31, R64 ;  /* 0x0000001f2297723e */ /* 0x000fe40004807040 */
[----:B------:R-:W0:Y:S01]  /*4480*/  MUFU.EX2 R68, R68 ;  /* 0x0000004400447308 */ /* 0x000e220000000800 */
[----:B-1----:R-:W-:Y:S01]  /*4490*/  FADD.FTZ R5, R35, R4 ;  /* 0x0000000423057221 */ /* 0x002fe20000010000 */
[----:B------:R-:W-:Y:S01]  /*44a0*/  F2FP.SATFINITE.E4M3.F32.PACK_AB_MERGE_C R4, R32, R29, RZ ;  /* 0x0000001d2004723e */ /* 0x000fe200048070ff */
[----:B------:R-:W-:-:S03]  /*44b0*/  FADD.FTZ R29, R29, R14 ;  /* 0x0000000e1d1d7221 */ /* 0x000fc60000010000 */
[----:B------:R-:W-:Y:S01]  /*44c0*/  F2FP.SATFINITE.E4M3.F32.PACK_AB_MERGE_C R146, R28, R25, R4 ;  /* 0x000000191c92723e */ /* 0x000fe20004807004 */
[----:B------:R-:W-:Y:S01]  /*44d0*/  FADD.FTZ R32, R32, R29 ;  /* 0x0000001d20207221 */ /* 0x000fe20000010000 */
[----:B------:R-:W1:Y:S01]  /*44e0*/  MUFU.EX2 R47, R47 ;  /* 0x0000002f002f7308 */ /* 0x000e620000000800 */
[----:B--2---:R-:W-:-:S07]  /*44f0*/  FADD.FTZ R5, R38, R5 ;  /* 0x0000000526057221 */ /* 0x004fce0000010000 */
[----:B------:R-:W2:Y:S01]  /*4500*/  MUFU.EX2 R39, R39 ;  /* 0x0000002700277308 */ /* 0x000ea20000000800 */
[----:B0-----:R-:W-:Y:S01]  /*4510*/  FADD.FTZ R4, R68, R5 ;  /* 0x0000000544047221 */ /* 0x001fe20000010000 */
[----:B------:R-:W-:-:S04]  /*4520*/  F2FP.SATFINITE.E4M3.F32.PACK_AB_MERGE_C R5, R40, R33, RZ ;  /* 0x000000212805723e */ /* 0x000fc800048070ff */
[C---:B------:R-:W-:Y:S01]  /*4530*/  F2FP.SATFINITE.E4M3.F32.PACK_AB_MERGE_C R140, R36.reuse, R3, R5 ;  /* 0x00000003248c723e */ /* 0x040fe20004807005 */
[----:B------:R-:W-:Y:S01]  /*4540*/  FADD.FTZ R3, R3, R32 ;  /* 0x0000002003037221 */ /* 0x000fe20000010000 */
[----:B------:R-:W0:Y:S01]  /*4550*/  MUFU.EX2 R42, R42 ;  /* 0x0000002a002a7308 */ /* 0x000e220000000800 */
[C---:B-1----:R-:W-:Y:S01]  /*4560*/  FADD.FTZ R4, R47.reuse, R4 ;  /* 0x000000042f047221 */ /* 0x042fe20000010000 */
[----:B------:R-:W-:Y:S01]  /*4570*/  F2FP.SATFINITE.E4M3.F32.PACK_AB_MERGE_C R47, R47, R68, RZ ;  /* 0x000000442f2f723e */ /* 0x000fe200048070ff */
[----:B------:R-:W-:-:S03]  /*4580*/  FADD.FTZ R36, R36, R3 ;  /* 0x0000000324247221 */ /* 0x000fc60000010000 */
[----:B------:R-:W-:Y:S01]  /*4590*/  F2FP.SATFINITE.E4M3.F32.PACK_AB_MERGE_C R145, R38, R35, R47 ;  /* 0x000000232691723e */ /* 0x000fe2000480702f */
[----:B------:R-:W-:Y:S01]  /*45a0*/  FADD.FTZ R33, R33, R36 ;  /* 0x0000002421217221 */ /* 0x000fe20000010000 */
[----:B------:R-:W1:Y:S01]  /*45b0*/  MUFU.EX2 R50, R50 ;  /* 0x0000003200327308 */ /* 0x000e620000000800 */
[----:B--2---:R-:W-:Y:S02]  /*45c0*/  FADD.FTZ R5, R39, R4 ;  /* 0x0000000427057221 */ /* 0x004fe40000010000 */
[----:B------:R-:W-:-:S05]  /*45d0*/  FADD.FTZ R40, R40, R33 ;  /* 0x0000002128287221 */ /* 0x000fca0000010000 */
[----:B------:R-:W2:Y:S01]  /*45e0*/  MUFU.EX2 R55, R55 ;  /* 0x0000003700377308 */ /* 0x000ea20000000800 */
[----:B0-----:R-:W-:-:S07]  /*45f0*/  FADD.FTZ R5, R42, R5 ;  /* 0x000000052a057221 */ /* 0x001fce0000010000 */
[----:B------:R-:W0:Y:S01]  /*4600*/  MUFU.EX2 R43, R43 ;  /* 0x0000002b002b7308 */ /* 0x000e220000000800 */
[----:B-1----:R-:W-:-:S07]  /*4610*/  FADD.FTZ R4, R50, R5 ;  /* 0x0000000532047221 */ /* 0x002fce0000010000 */
[----:B------:R-:W1:Y:S01]  /*4620*/  MUFU.EX2 R46, R46 ;  /* 0x0000002e002e7308 */ /* 0x000e620000000800 */
[C---:B--2---:R-:W-:Y:S01]  /*4630*/  FADD.FTZ R4, R55.reuse, R4 ;  /* 0x0000000437047221 */ /* 0x044fe20000010000 */
[----:B------:R-:W-:-:S04]  /*4640*/  F2FP.SATFINITE.E4M3.F32.PACK_AB_MERGE_C R50, R55, R50, RZ ;  /* 0x000000323732723e */ /* 0x000fc800048070ff */
[----:B------:R-:W-:Y:S02]  /*4650*/  F2FP.SATFINITE.E4M3.F32.PACK_AB_MERGE_C R147, R42, R39, R50 ;  /* 0x000000272a93723e */ /* 0x000fe40004807032 */
[----:B------:R-:W2:Y:S01]  /*4660*/  MUFU.EX2 R62, R62 ;  /* 0x0000003e003e7308 */ /* 0x000ea20000000800 */
[----:B0-----:R-:W-:Y:S01]  /*4670*/  FADD.FTZ R3, R43, R4 ;  /* 0x000000042b037221 */ /* 0x001fe20000010000 */
[----:B------:R-:W-:-:S04]  /*4680*/  F2FP.SATFINITE.E4M3.F32.PACK_AB_MERGE_C R4, R48, R41, RZ ;  /* 0x000000293004723e */ /* 0x000fc800048070ff */
[----:B------:R-:W-:Y:S01]  /*4690*/  F2FP.SATFINITE.E4M3.F32.PACK_AB_MERGE_C R142, R44, R37, R4 ;  /* 0x000000252c8e723e */ /* 0x000fe20004807004 */
[----:B------:R-:W-:Y:S01]  /*46a0*/  FADD.FTZ R37, R37, R40 ;  /* 0x0000002825257221 */ /* 0x000fe20000010000 */
[----:B------:R-:W0:Y:S01]  /*46b0*/  MUFU.EX2 R63, R63 ;  /* 0x0000003f003f7308 */ /* 0x000e220000000800 */
[----:B-1----:R-:W-:Y:S02]  /*46c0*/  FADD.FTZ R3, R46, R3 ;  /* 0x000000032e037221 */ /* 0x002fe40000010000 */
[----:B------:R-:W-:-:S04]  /*46d0*/  FADD.FTZ R44, R44, R37 ;  /* 0x000000252c2c7221 */ /* 0x000fc80000010000 */
[----:B------:R-:W-:Y:S01]  /*46e0*/  FADD.FTZ R41, R41, R44 ;  /* 0x0000002c29297221 */ /* 0x000fe20000010000 */
[----:B------:R-:W1:Y:S01]  /*46f0*/  MUFU.EX2 R19, R66 ;  /* 0x0000004200137308 */ /* 0x000e620000000800 */
[----:B--2---:R-:W-:Y:S02]  /*4700*/  FADD.FTZ R4, R62, R3 ;  /* 0x000000033e047221 */ /* 0x004fe40000010000 */
[----:B------:R-:W-:-:S05]  /*4710*/  FADD.FTZ R48, R48, R41 ;  /* 0x0000002930307221 */ /* 0x000fca0000010000 */
[----:B------:R-:W-:Y:S01]  /*4720*/  MUFU.EX2 R49, R49 ;  /* 0x0000003100317308 */ /* 0x000fe20000000800 */
[C---:B0-----:R-:W-:Y:S01]  /*4730*/  FADD.FTZ R4, R63.reuse, R4 ;  /* 0x000000043f047221 */ /* 0x041fe20000010000 */
[----:B------:R-:W-:-:S04]  /*4740*/  F2FP.SATFINITE.E4M3.F32.PACK_AB_MERGE_C R62, R63, R62, RZ ;  /* 0x0000003e3f3e723e */ /* 0x000fc800048070ff */
[----:B------:R-:W-:Y:S02]  /*4750*/  F2FP.SATFINITE.E4M3.F32.PACK_AB_MERGE_C R141, R46, R43, R62 ;  /* 0x0000002b2e8d723e */ /* 0x000fe4000480703e */
[----:B------:R-:W0:Y:S01]  /*4760*/  MUFU.EX2 R56, R56 ;  /* 0x0000003800387308 */ /* 0x000e220000000800 */
[----:B-1----:R-:W-:-:S07]  /*4770*/  FADD.FTZ R3, R19, R4 ;  /* 0x0000000413037221 */ /* 0x002fce0000010000 */
[----:B------:R-:W1:Y:S08]  /*4780*/  MUFU.EX2 R12, R12 ;  /* 0x0000000c000c7308 */ /* 0x000e700000000800 */
[----:B------:R-:W-:Y:S01]  /*4790*/  MUFU.EX2 R45, R72 ;  /* 0x00000048002d7308 */ /* 0x000fe20000000800 */
[----:B0-----:R-:W-:-:S07]  /*47a0*/  F2FP.SATFINITE.E4M3.F32.PACK_AB_MERGE_C R4, R56, R49, RZ ;  /* 0x000000313804723e */ /* 0x001fce00048070ff */
[----:B------:R-:W0:Y:S01]  /*47b0*/  MUFU.EX2 R52, R52 ;  /* 0x0000003400347308 */ /* 0x000e220000000800 */
[----:B-1----:R-:W-:-:S07]  /*47c0*/  FADD.FTZ R3, R12, R3 ;  /* 0x000000030c037221 */ /* 0x002fce0000010000 */
[----:B------:R-:W1:Y:S08]  /*47d0*/  MUFU.EX2 R70, R70 ;  /* 0x0000004600467308 */ /* 0x000e700000000800 */
[----:B------:R-:W2:Y:S01]  /*47e0*/  MUFU.EX2 R71, R71 ;  /* 0x0000004700477308 */ /* 0x000ea20000000800 */
[----:B0-----:R-:W-:Y:S01]  /*47f0*/  F2FP.SATFINITE.E4M3.F32.PACK_AB_MERGE_C R136, R52, R45, R4 ;  /* 0x0000002d3488723e */ /* 0x001fe20004807004 */
[----:B------:R-:W-:-:S04]  /*4800*/  FADD.FTZ R45, R45, R48 ;  /* 0x000000302d2d7221 */ /* 0x000fc80000010000 */
[----:B------:R-:W-:Y:S02]  /*4810*/  FADD.FTZ R52, R52, R45 ;  /* 0x0000002d34347221 */ /* 0x000fe40000010000 */
[----:B------:R-:W0:Y:S01]  /*4820*/  MUFU.EX2 R74, R74 ;  /* 0x0000004a004a7308 */ /* 0x000e220000000800 */
[----:B-1----:R-:W-:Y:S01]  /*4830*/  FADD.FTZ R4, R70, R3 ;  /* 0x0000000346047221 */ /* 0x002fe20000010000 */
[----:B------:R-:W-:-:S04]  /*4840*/  FADD.FTZ R49, R49, R52 ;  /* 0x0000003431317221 */ /* 0x000fc80000010000 */
[----:B------:R-:W-:Y:S02]  /*4850*/  FADD.FTZ R56, R56, R49 ;  /* 0x0000003138387221 */ /* 0x000fe40000010000 */
[----:B------:R-:W1:Y:S01]  /*4860*/  MUFU.EX2 R75, R75 ;  /* 0x0000004b004b7308 */ /* 0x000e620000000800 */
[C---:B--2---:R-:W-:Y:S01]  /*4870*/  F2FP.SATFINITE.E4M3.F32.PACK_AB_MERGE_C R70, R71.reuse, R70, RZ ;  /* 0x000000464746723e */ /* 0x044fe200048070ff */
[----:B------:R-:W-:-:S03]  /*4880*/  FADD.FTZ R71, R71, R4 ;  /* 0x0000000447477221 */ /* 0x000fc60000010000 */
[----:B------:R-:W-:-:S03]  /*4890*/  F2FP.SATFINITE.E4M3.F32.PACK_AB_MERGE_C R143, R12, R19, R70 ;  /* 0x000000130c8f723e */ /* 0x000fc60004807046 */
[----:B------:R-:W2:Y:S01]  /*48a0*/  MUFU.EX2 R78, R78 ;  /* 0x0000004e004e7308 */ /* 0x000ea20000000800 */
[----:B0-----:R-:W-:-:S07]  /*48b0*/  FADD.FTZ R4, R74, R71 ;  /* 0x000000474a047221 */ /* 0x001fce0000010000 */
[----:B------:R-:W-:Y:S01]  /*48c0*/  MUFU.EX2 R57, R57 ;  /* 0x0000003900397308 */ /* 0x000fe20000000800 */
[----:B-1----:R-:W-:-:S07]  /*48d0*/  FADD.FTZ R3, R75, R4 ;  /* 0x000000044b037221 */ /* 0x002fce0000010000 */
[----:B------:R-:W0:Y:S01]  /*48e0*/  MUFU.EX2 R20, R20 ;  /* 0x0000001400147308 */ /* 0x000e220000000800 */
[----:B--2---:R-:W-:-:S07]  /*48f0*/  FADD.FTZ R4, R78, R3 ;  /* 0x000000034e047221 */ /* 0x004fce0000010000 */
[----:B------:R-:W1:Y:S08]  /*4900*/  MUFU.EX2 R79, R79 ;  /* 0x0000004f004f7308 */ /* 0x000e700000000800 */
[----:B------:R-:W-:Y:S01]  /*4910*/  MUFU.EX2 R53, R53 ;  /* 0x0000003500357308 */ /* 0x000fe20000000800 */
[----:B0-----:R-:W-:-:S07]  /*4920*/  F2FP.SATFINITE.E4M3.F32.PACK_AB_MERGE_C R5, R20, R57, RZ ;  /* 0x000000391405723e */ /* 0x001fce00048070ff */
[----:B------:R-:W0:Y:S01]  /*4930*/  MUFU.EX2 R60, R60 ;  /* 0x0000003c003c7308 */ /* 0x000e220000000800 */
[C---:B-1----:R-:W-:Y:S01]  /*4940*/  F2FP.SATFINITE.E4M3.F32.PACK_AB_MERGE_C R78, R79.reuse, R78, RZ ;  /* 0x0000004e4f4e723e */ /* 0x042fe200048070ff */
[----:B------:R-:W-:-:S03]  /*4950*/  FADD.FTZ R79, R79, R4 ;  /* 0x000000044f4f7221 */ /* 0x000fc60000010000 */
[----:B------:R-:W-:-:S03]  /*4960*/  F2FP.SATFINITE.E4M3.F32.PACK_AB_MERGE_C R137, R75, R74, R78 ;  /* 0x0000004a4b89723e */ /* 0x000fc6000480704e */
        /* <DEDUP_REMOVED lines=10> */
[----:B--2---:R-:W-:-:S04]  /*4a10*/  FADD.FTZ R3, R83, R4 ;  /* 0x0000000453037221 */ /* 0x004fc80000010000 */
[----:B0-----:R-:W-:Y:S01]  /*4a20*/  FADD.FTZ R4, R86, R3 ;  /* 0x0000000356047221 */ /* 0x001fe20000010000 */
[----:B------:R-:W-:Y:S01]  /*4a30*/  VIADD R3, R18, 0xfffffffe ;  /* 0xfffffffe12037836 */ /* 0x000fe20000000000 */
[C---:B-1----:R-:W-:Y:S02]  /*4a40*/  F2FP.SATFINITE.E4M3.F32.PACK_AB_MERGE_C R11, R61.reuse, R86, RZ ;  /* 0x000000563d0b723e */ /* 0x042fe400048070ff */
[----:B------:R-:W-:Y:S02]  /*4a50*/  FADD.FTZ R4, R61, R4 ;  /* 0x000000043d047221 */ /* 0x000fe40000010000 */
[----:B------:R-:W-:Y:S01]  /*4a60*/  F2FP.SATFINITE.E4M3.F32.PACK_AB_MERGE_C R139, R83, R82, R11 ;  /* 0x00000052538b723e */ /* 0x000fe2000480700b */
[----:B------:R-:W-:Y:S06]  /*4a70*/  @P2 BRA `(.L_x_700) ;  /* 0x0000000000442947 */ /* 0x000fec0003800000 */
        /* <DEDUP_REMOVED lines=10> */
.L_x_701:
[----:B------:R-:W-:-:S11]  /*4b20*/  UISETP.NE.AND UP2, UPT, UR5, 0x1, UPT ;  /* 0x000000010500788c */ /* 0x000fd6000bf45270 */
[----:B------:R-:W-:Y:S02]  /*4b30*/  @UP2 ULDC.64 UR14, c[0x0][0x9e8] ;  /* 0x00027a00000e2ab9 */ /* 0x000fe40000000a00 */
[----:B------:R-:W-:-:S04]  /*4b40*/  UIMAD.WIDE.U32 UR6, UR11, UR14, URZ ;  /* 0x0000000e0b0672a5 */ /* 0x000fc8000f8e003f */
[----:B------:R-:W-:-:S12]  /*4b50*/  @UP2 USHF.R.U32.HI UR11, URZ, UR15, UR7 ;  /* 0x0000000f3f0b2299 */ /* 0x000fd80008011607 */
.L_x_702:
[----:B------:R-:W-:-:S04]  /*4b60*/  UIMAD UR5, UR11, UR5, UR5 ;  /* 0x000000050b0572a4 */ /* 0x000fc8000f8e0205 */
[----:B------:R-:W-:-:S04]  /*4b70*/  UISETP.LT.AND UP2, UPT, UR4, UR5, UPT ;  /* 0x000000050400728c */ /* 0x000fc8000bf41270 */
[----:B------:R-:W-:-:S12]  /*4b80*/  USEL UR4, UR4, UR5, UP2 ;  /* 0x0000000504047287 */ /* 0x000fd80009000000 */
.L_x_700:
[----:B------:R-:W-:Y:S01]  /*4b90*/  USHF.R.S32.HI UR5, URZ, 0x1f, UR4 ;  /* 0x0000001f3f057899 */ /* 0x000fe20008011404 */
[----:B------:R-:W0:Y:S01]  /*4ba0*/  S2UR UR22, SR_CgaCtaId ;  /* 0x00000000001679c3 */ /* 0x000e220000008800 */
[----:B------:R-:W-:Y:S02]  /*4bb0*/  CS2R R88, SRZ ;  /* 0x0000000000587805 */ /* 0x000fe4000001ff00 */
[----:B------:R-:W-:Y:S01]  /*4bc0*/  CS2R R90, SRZ ;  /* 0x00000000005a7805 */ /* 0x000fe2000001ff00 */
[----:B------:R-:W-:Y:S01]  /*4bd0*/  ULEA.HI UR5, UR5, UR4, URZ, 0x7 ;  /* 0x0000000405057291 */ /* 0x000fe2000f8f383f */
[----:B------:R-:W-:Y:S02]  /*4be0*/  CS2R R92, SRZ ;  /* 0x00000000005c7805 */ /* 0x000fe4000001ff00 */
[----:B------:R-:W-:Y:S01]  /*4bf0*/  CS2R R94, SRZ ;  /* 0x00000000005e7805 */ /* 0x000fe2000001ff00 */
[----:B------:R-:W-:Y:S01]  /*4c00*/  UMOV UR4, URZ ;  /* 0x0000003f00047c82 */ /* 0x000fe20008000000 */
[----:B------:R-:W-:Y:S01]  /*4c10*/  USHF.R.S32.HI UR5, URZ, 0x7, UR5 ;  /* 0x000000073f057899 */ /* 0x000fe20008011405 */
[----:B------:R-:W-:-:S02]  /*4c20*/  CS2R R96, SRZ ;  /* 0x0000000000607805 */ /* 0x000fc4000001ff00 */
[----:B------:R-:W-:Y:S02]  /*4c30*/  CS2R R98, SRZ ;  /* 0x0000000000627805 */ /* 0x000fe4000001ff00 */
[----:B------:R-:W-:Y:S01]  /*4c40*/  CS2R R100, SRZ ;  /* 0x0000000000647805 */ /* 0x000fe2000001ff00 */
[----:B------:R-:W-:Y:S01]  /*4c50*/  UISETP.LT.AND UP2, UPT, UR37, UR5, UPT ;  /* 0x000000052500728c */ /* 0x000fe2000bf41270 */
[----:B------:R-:W-:Y:S02]  /*4c60*/  CS2R R102, SRZ ;  /* 0x0000000000667805 */ /* 0x000fe4000001ff00 */
[----:B------:R-:W-:Y:S02]  /*4c70*/  CS2R R104, SRZ ;  /* 0x0000000000687805 */ /* 0x000fe4000001ff00 */
[----:B------:R-:W-:Y:S01]  /*4c80*/  CS2R R106, SRZ ;  /* 0x00000000006a7805 */ /* 0x000fe2000001ff00 */
[----:B------:R-:W-:Y:S01]  /*4c90*/  USEL UR23, UR37, UR5, !UP2 ;  /* 0x0000000525177287 */ /* 0x000fe2000d000000 */
[----:B------:R-:W-:-:S02]  /*4ca0*/  CS2R R108, SRZ ;  /* 0x00000000006c7805 */ /* 0x000fc4000001ff00 */
[----:B------:R-:W-:Y:S01]  /*4cb0*/  CS2R R110, SRZ ;  /* 0x00000000006e7805 */ /* 0x000fe2000001ff00 */
[----:B------:R-:W-:Y:S01]  /*4cc0*/  UMOV UR5, URZ ;  /* 0x0000003f00057c82 */ /* 0x000fe20008000000 */
[----:B------:R-:W-:Y:S02]  /*4cd0*/  CS2R R112, SRZ ;  /* 0x0000000000707805 */ /* 0x000fe4000001ff00 */
[----:B------:R-:W-:Y:S02]  /*4ce0*/  CS2R R114, SRZ ;  /* 0x0000000000727805 */ /* 0x000fe4000001ff00 */
[----:B------:R-:W-:Y:S02]  /*4cf0*/  ISETP.GE.AND P2, PT, R3, UR23, PT ;  /* 0x0000001703007c0c */ /* 0x000fe4000bf46270 */
        /* <DEDUP_REMOVED lines=10> */
[----:B0-----:R-:W-:Y:S06]  /*4da0*/  @!P2 BRA `(.L_x_703) ;  /* 0x0000002c0094a947 */ /* 0x001fec0003800000 */
        /* <DEDUP_REMOVED lines=25> */
[----:B------:R-:W-:Y:S01]  /*4f40*/  UMOV UR7, URZ ;  /* 0x0000003f00077c82 */ /* 0x000fe20008000000 */
[----:B------:R-:W-:Y:S01]  /*4f50*/  ULDC UR26, c[0x0][0x9e4] ;  /* 0x00027900001a7ab9 */ /* 0x000fe20000000800 */
[----:B------:R-:W-:Y:S01]  /*4f60*/  ULDC UR24, c[0x0][0x2f0] ;  /* 0x0000bc0000187ab9 */ /* 0x000fe20000000800 */
[----:B------:R-:W-:-:S05]  /*4f70*/  ULDC UR25, c[0x0][0x9e0] ;  /* 0x0002780000197ab9 */ /* 0x000fca0000000800 */
.L_x_721:
[----:B------:R-:W-:-:S04]  /*4f80*/  UIADD3 UR4, UR7, 0x1, URZ ;  /* 0x0000000107047890 */ /* 0x000fc8000fffe03f */
[----:B------:R-:W-:-:S04]  /*4f90*/  UISETP.NE.AND UP2, UPT, UR4, 0x2, UPT ;  /* 0x000000020400788c */ /* 0x000fc8000bf45270 */
[----:B------:R-:W-:Y:S02]  /*4fa0*/  USEL UR5, URZ, 0x1, UP2 ;  /* 0x000000013f057887 */ /* 0x000fe40009000000 */
[----:B------:R-:W-:Y:S02]  /*4fb0*/  USEL UR4, UR4, URZ, UP2 ;  /* 0x0000003f04047287 */ /* 0x000fe40009000000 */
[----:B------:R-:W-:Y:S01]  /*4fc0*/  ULOP3.LUT UR5, UR6, UR5, URZ, 0x3c, !UPT ;  /* 0x0000000506057292 */ /* 0x000fe2000f8e3c3f */
[----:B------:R-:W-:Y:S11]  /*4fd0*/  @!P0 BRA `(.L_x_704) ;  /* 0x0000000000048947 */ /* 0x000ff60003800000 */
[----:B------:R-:W-:Y:S01]  /*4fe0*/  BPT.TRAP 0x1 ;  /* 0x000000040000795c */ /* 0x000fe20000300000 */
.L_x_704:
[----:B------:R-:W-:Y:S01]  /*4ff0*/  ULEA UR27, UR4, UR42, 0x3 ;  /* 0x0000002a041b7291 */ /* 0x000fe2000f8e183f */
[----:B------:R-:W-:-:S05]  /*5000*/  IMAD.U32 R6, RZ, RZ, UR5 ;  /* 0x00000005ff067e24 */ /* 0x000fca000f8e00ff */
[----:B------:R-:W-:-:S04]  /*5010*/  SHF.L.U32 R6, R6, 0x1f, RZ ;  /* 0x0000001f06067819 */ /* 0x000fc800000006ff */
[----:B------:R0:W1:Y:S01]  /*5020*/  SYNCS.PHASECHK.TRANS64.TRYWAIT P2, [UR27+0x17030], R6 ;  /* 0x01703006ff0075a7 */ /* 0x000062000804015b */
[----:B------:R-:W-:Y:S05]  /*5030*/  @!P0 BRA `(.L_x_705) ;  /* 0x0000000000048947 */ /* 0x000fea0003800000 */
[----:B------:R-:W-:Y:S01]  /*5040*/  BPT.TRAP 0x1 ;  /* 0x000000040000795c */ /* 0x000fe20000300000 */
.L_x_705:
[----:B-1----:R-:W-:Y:S05]  /*5050*/  @P2 BRA `(.L_x_706) ;  /* 0x0000000000082947 */ /* 0x002fea0003800000 */
[----:B------:R-:W1:Y:S02]  /*5060*/  SYNCS.PHASECHK.TRANS64.TRYWAIT P2, [UR27+0x17030], R6 ;  /* 0x01703006ff0075a7 */ /* 0x000e64000804015b */
[----:B-1----:R-:W-:Y:S05]  /*5070*/  @!P2 BRA `(.L_x_707) ;  /* 0x000000d80070a947 */ /* 0x002fea0003800000 */
.L_x_706:
[----:B------:R-:W-:Y:S01]  /*5080*/  R2UR UR16, R8 ;  /* 0x00000000081072ca */ /* 0x000fe200000e0000 */
[----:B------:R-:W-:Y:S01]  /*5090*/  UIMAD UR18, UR4, 0x300, UR20 ;  /* 0x00000300041278a4 */ /* 0x000fe2000f8e0214 */
[----:B------:R-:W-:Y:S01]  /*50a0*/  R2UR UR17, R9 ;  /* 0x00000000091172ca */ /* 0x000fe200000e0000 */
[----:B------:R-:W-:Y:S01]  /*50b0*/  WARPGROUP.ARRIVE ;  /* 0x00000000000079c5 */ /* 0x000fe20000000000 */
[----:B------:R-:W-:Y:S01]  /*50c0*/  UMOV UR19, 0xc0000010 ;  /* 0xc000001000137882 */ /* 0x000fe20000000000 */
[----:B------:R-:W-:Y:S01]  /*50d0*/  UIADD3 UR10, UR18, 0x100, URZ ;  /* 0x00000100120a7890 */ /* 0x000fe2000fffe03f */
[----:B------:R-:W-:Y:S01]  /*50e0*/  UMOV UR11, 0xc0000010 ;  /* 0xc0000010000b7882 */ /* 0x000fe20000000000 */
[----:B------:R-:W-:Y:S01]  /*50f0*/  UIADD3 UR14, UR18, 0x200, URZ ;  /* 0x00000200120e7890 */ /* 0x000fe2000fffe03f */
[----:B------:R-:W-:-:S07]  /*5100*/  UMOV UR15, 0xc0000010 ;  /* 0xc0000010000f7882 */ /* 0x000fce0000000000 */
        /* <DEDUP_REMOVED lines=10> */
.L_x_708:
[----:B------:R-:W-:Y:S01]  /*51b0*/  ULEA UR11, UR7, UR42, 0x3 ;  /* 0x0000002a070b7291 */ /* 0x000fe2000f8e183f */
[----:B01----:R-:W-:-:S05]  /*51c0*/  IMAD.U32 R6, RZ, RZ, UR6 ;  /* 0x00000006ff067e24 */ /* 0x003fca000f8e00ff */
[----:B------:R-:W-:-:S04]  /*51d0*/  SHF.L.U32 R6, R6, 0x1f, RZ ;  /* 0x0000001f06067819 */ /* 0x000fc800000006ff */
[----:B------:R0:W1:Y:S01]  /*51e0*/  SYNCS.PHASECHK.TRANS64.TRYWAIT P2, [UR11+0x17050], R6 ;  /* 0x01705006ff0075a7 */ /* 0x000062000804014b */
[----:B------:R-:W-:Y:S05]  /*51f0*/  @!P0 BRA `(.L_x_709) ;  /* 0x0000000000048947 */ /* 0x000fea0003800000 */
[----:B------:R-:W-:Y:S01]  /*5200*/  BPT.TRAP 0x1 ;  /* 0x000000040000795c */ /* 0x000fe20000300000 */
.L_x_709:
[----:B-1----:R-:W-:Y:S05]  /*5210*/  @P2 BRA `(.L_x_710) ;  /* 0x0000000000082947 */ /* 0x002fea0003800000 */
[----:B------:R-:W1:Y:S02]  /*5220*/  SYNCS.PHASECHK.TRANS64.TRYWAIT P2, [UR11+0x17050], R6 ;  /* 0x01705006ff0075a7 */ /* 0x000e64000804014b */
[----:B-1----:R-:W-:Y:S05]  /*5230*/  @!P2 BRA `(.L_x_711) ;  /* 0x000000d80018a947 */ /* 0x002fea0003800000 */
.L_x_710:
[----:B------:R-:W-:Y:S01]  /*5240*/  UIADD3 UR6, UR42, 0x400, URZ ;  /* 0x000004002a067890 */ /* 0x000fe2000fffe03f */
[----:B------:R-:W-:Y:S01]  /*5250*/  WARPGROUP.ARRIVE ;  /* 0x00000000000079c5 */ /* 0x000fe20000000000 */
[----:B------:R-:W-:Y:S01]  /*5260*/  PLOP3.LUT P2, PT, PT, PT, UP0, 0x80, 0x0 ;  /* 0x000000000000781c */ /* 0x000fe20003f4f008 */
[----:B01----:R-:W0:Y:S01]  /*5270*/  LDC R6, c[0x0][0x288] ;  /* 0x0000a200ff067b82 */ /* 0x003e220000000800 */
[----:B------:R-:W-:Y:S01]  /*5280*/  USHF.R.U32.HI UR6, URZ, 0x4, UR6 ;  /* 0x000000043f067899 */ /* 0x000fe20008011606 */
[----:B------:R-:W-:Y:S01]  /*5290*/  PLOP3.LUT P3, PT, PT, PT, UP0, 0x80, 0x0 ;  /* 0x000000000000781c */ /* 0x000fe20003f6f008 */
[----:B------:R-:W-:Y:S02]  /*52a0*/  IMAD.MOV.U32 R12, RZ, RZ, R10 ;  /* 0x000000ffff0c7224 */ /* 0x000fe400078e000a */
[----:B------:R-:W-:Y:S01]  /*52b0*/  ULOP3.LUT UR6, UR6, 0x3fff, URZ, 0xc0, !UPT ;  /* 0x00003fff06067892 */ /* 0x000fe2000f8ec03f */
[----:B------:R-:W-:-:S03]  /*52c0*/  IMAD.SHL.U32 R14, R3, 0x80, RZ ;  /* 0x00000080030e7824 */ /* 0x000fc600078e00ff */
[----:B------:R-:W-:Y:S02]  /*52d0*/  ULOP3.LUT UR6, UR6, 0x10000, URZ, 0xfc, !UPT ;  /* 0x0001000006067892 */ /* 0x000fe4000f8efc3f */
[----:B------:R-:W-:Y:S02]  /*52e0*/  IADD3 R16, -R14, 0x1, RZ ;  /* 0x000000010e107810 */ /* 0x000fe40007ffe1ff */
[----:B------:R-:W-:-:S03]  /*52f0*/  UIMAD UR10, UR7, 0x300, UR6 ;  /* 0x00000300070a78a4 */ /* 0x000fc6000f8e0206 */
[----:B------:R-:W-:Y:S01]  /*5300*/  UMOV UR7, 0x40000040 ;  /* 0x4000004000077882 */ /* 0x000fe20000000000 */
[----:B------:R-:W-:-:S03]  /*5310*/  IMAD R16, R7, -0x2, R16 ;  /* 0xfffffffe07107824 */ /* 0x000fc600078e0210 */
[----:B------:R-:W-:Y:S02]  /*5320*/  UMOV UR6, UR10 ;  /* 0x0000000a00067c82 */ /* 0x000fe40008000000 */
[----:B------:R-:W-:Y:S01]  /*5330*/  QGMMA.64x96x32.F32.E4M3.E4M3 R88, R148, gdesc[UR4], R88, gsb0 ;  /* 0x0160000494587df3 */ /* 0x000fe20008000858 */
[----:B------:R-:W-:Y:S01]  /*5340*/  UIADD3 UR6, UR10, 0x2, URZ ;  /* 0x000000020a067890 */ /* 0x000fe2000fffe03f */
[----:B------:R-:W-:Y:S01]  /*5350*/  UMOV UR7, 0x40000040 ;  /* 0x4000004000077882 */ /* 0x000fe20000000000 */
[----:B------:R-:W-:Y:S02]  /*5360*/  WARPGROUP.DEPBAR.LE gsb0, 0x0 ;  /* 0x00008000000079c5 */ /* 0x000fe40000010000 */
[----:B------:R-:W-:-:S06]  /*5370*/  WARPGROUP.ARRIVE ;  /* 0x00000000000079c5 */ /* 0x000fcc0000000000 */
[----:B------:R-:W-:Y:S01]  /*5380*/  QGMMA.64x96x32.F32.E4M3.E4M3 R88, R144, gdesc[UR4], R88, gsb0 ;  /* 0x0160000490587df3 */ /* 0x000fe20008000858 */
[----:B------:R-:W-:Y:S01]  /*5390*/  UIADD3 UR6, UR10, 0x4, URZ ;  /* 0x000000040a067890 */ /* 0x000fe2000fffe03f */
[----:B------:R-:W-:Y:S01]  /*53a0*/  UMOV UR7, 0x40000040 ;  /* 0x4000004000077882 */ /* 0x000fe20000000000 */
[----:B------:R-:W-:Y:S02]  /*53b0*/  WARPGROUP.DEPBAR.LE gsb0, 0x0 ;  /* 0x00008000000079c5 */ /* 0x000fe40000010000 */
[----:B------:R-:W-:-:S06]  /*53c0*/  WARPGROUP.ARRIVE ;  /* 0x00000000000079c5 */ /* 0x000fcc0000000000 */
[----:B------:R-:W-:Y:S01]  /*53d0*/  QGMMA.64x96x32.F32.E4M3.E4M3 R88, R140, gdesc[UR4], R88, gsb0 ;  /* 0x016000048c587df3 */ /* 0x000fe20008000858 */
[----:B------:R-:W-:Y:S01]  /*53e0*/  UIADD3 UR6, UR10, 0x6, URZ ;  /* 0x000000060a067890 */ /* 0x000fe2000fffe03f */
[----:B------:R-:W-:Y:S02]  /*53f0*/  UMOV UR7, 0x40000040 ;  /* 0x4000004000077882 */ /* 0x000fe40000000000 */
[----:B------:R-:W-:Y:S01]  /*5400*/  UMOV UR10, UR24 ;  /* 0x00000018000a7c82 */ /* 0x000fe20008000000 */
[----:B------:R-:W-:Y:S02]  /*5410*/  WARPGROUP.DEPBAR.LE gsb0, 0x0 ;  /* 0x00008000000079c5 */ /* 0x000fe40000010000 */
[----:B------:R-:W-:-:S06]  /*5420*/  WARPGROUP.ARRIVE ;  /* 0x00000000000079c5 */ /* 0x000fcc0000000000 */
[----:B------:R-:W-:Y:S01]  /*5430*/  QGMMA.64x96x32.F32.E4M3.E4M3 R88, R136, gdesc[UR4], R88, gsb0 ;  /* 0x0160000488587df3 */ /* 0x000fe20008000858 */
[----:B------:R-:W-:Y:S02]  /*5440*/  @UP0 ULDC UR6, c[0x0][0x44c] ;  /* 0x0001130000060ab9 */ /* 0x000fe40000000800 */
[----:B------:R-:W-:Y:S01]  /*5450*/  @P2 IMAD.HI.U32 R11, R10, UR6, RZ ;  /* 0x000000060a0b2c27 */ /* 0x000fe2000f8e00ff */
[----:B------:R-:W-:Y:S01]  /*5460*/  @UP0 ULDC UR6, c[0x0][0x450] ;  /* 0x0001140000060ab9 */ /* 0x000fe20000000800 */
[----:B------:R-:W-:-:S03]  /*5470*/  PLOP3.LUT P2, PT, PT, PT, UP1, 0x40, 0x0 ;  /* 0x000000000000781c */ /* 0x000fc60003f4e818 */
[----:B------:R-:W-:Y:S01]  /*5480*/  @P3 SHF.R.U32.HI R12, RZ, UR6, R11 ;  /* 0x00000006ff0c3c19 */ /* 0x000fe2000801160b */
[----:B------:R-:W-:-:S04]  /*5490*/  IMAD.U32 R11, RZ, RZ, UR27 ;  /* 0x0000001bff0b7e24 */ /* 0x000fc8000f8e00ff */
[----:B------:R-:W1:Y:S01]  /*54a0*/  SHFL.IDX PT, R20, R12, RZ, 0x1c1f ;  /* 0x001c1fff0c147589 */ /* 0x000e6200000e0000 */
[----:B------:R-:W-:-:S05]  /*54b0*/  @!P1 VIADD R11, R11, 0x17040 ;  /* 0x000170400b0b9836 */ /* 0x000fca0000000000 */
[----:B------:R-:W-:Y:S01]  /*54c0*/  @!P1 PRMT R11, RZ, 0x654, R11 ;  /* 0x00000654ff0b9816 */ /* 0x000fe2000000000b */
[----:B------:R-:W-:-:S03]  /*54d0*/  WARPGROUP.DEPBAR.LE gsb0, 0x0 ;  /* 0x00008000000079c5 */ /* 0x000fc60000010000 */
[----:B------:R2:W-:Y:S02]  /*54e0*/  @!P1 SYNCS.ARRIVE.TRANS64.RED.A1T0 RZ, [R11+URZ], RZ ;  /* 0x000000ff0bff99a7 */ /* 0x0005e4000810043f */
[----:B--2---:R-:W-:-:S04]  /*54f0*/  IMAD R11, R17, UR10, R16 ;  /* 0x0000000a110b7c24 */ /* 0x004fc8000f8e0210 */
[----:B0-----:R-:W-:-:S04]  /*5500*/  IMAD.IADD R11, R11, 0x1, -R6 ;  /* 0x000000010b0b7824 */ /* 0x001fc800078e0a06 */
[C---:B------:R-:W-:Y:S02]  /*5510*/  VIADD R13, R11.reuse, UR25 ;  /* 0x000000190b0d7c36 */ /* 0x040fe40008000000 */
[----:B------:R-:W-:Y:S02]  /*5520*/  VIADD R15, R11, UR21 ;  /* 0x000000150b0f7c36 */ /* 0x000fe40008000000 */
[--C-:B-1----:R-:W-:Y:S02]  /*5530*/  IMAD.IADD R16, R13, 0x1, R20.reuse ;  /* 0x000000010d107824 */ /* 0x102fe400078e0214 */
[----:B------:R-:W-:Y:S01]  /*5540*/  IMAD.IADD R18, R15, 0x1, R20 ;  /* 0x000000010f127824 */ /* 0x000fe200078e0214 */
[----:B------:R-:W-:Y:S06]  /*5550*/  @P2 BRA `(.L_x_712) ;  /* 0x00000000005c2947 */ /* 0x000fec0003800000 */
[----:B------:R-:W-:Y:S01]  /*5560*/  IMAD R11, R17, UR10, R20 ;  /* 0x0000000a110b7c24 */ /* 0x000fe2000f8e0214 */
[----:B------:R-:W-:Y:S03]  /*5570*/  BSSY B0, `(.L_x_713) ;  /* 0x0000011000007945 */ /* 0x000fe60003800000 */
[----:B------:R-:W-:-:S05]  /*5580*/  IMAD.IADD R11, R11, 0x1, -R6 ;  /* 0x000000010b0b7824 */ /* 0x000fca00078e0a06 */
[----:B------:R-:W-:-:S13]  /*5590*/  ISETP.GT.AND P2, PT, R11, -0x1, PT ;  /* 0xffffffff0b00780c */ /* 0x000fda0003f44270 */
[----:B------:R-:W-:Y:S05]  /*55a0*/  @P2 BRA `(.L_x_714) ;  /* 0x0000000000202947 */ /* 0x000fea0003800000 */
[----:B------:R-:W-:Y:S01]  /*55b0*/  IMAD.U32 R19, RZ, RZ, UR26 ;  /* 0x0000001aff137e24 */ /* 0x000fe2000f8e00ff */
[----:B------:R-:W-:-:S04]  /*55c0*/  LOP3.LUT R11, RZ, R11, RZ, 0x33, !PT ;  /* 0x0000000bff0b7212 */ /* 0x000fc800078e33ff */
[----:B------:R-:W-:-:S13]  /*55d0*/  ISETP.NE.AND P2, PT, R19, 0x1, PT ;  /* 0x000000011300780c */ /* 0x000fda0003f45270 */
[----:B------:R-:W0:Y:S02]  /*55e0*/  @P2 LDC.64 R20, c[0x0][0x9e8] ;  /* 0x00027a00ff142b82 */ /* 0x000e240000000a00 */
[----:B0-----:R-:W-:-:S05]  /*55f0*/  @P2 IMAD.HI.U32 R20, R11, R20, RZ ;  /* 0x000000140b142227 */ /* 0x001fca00078e00ff */
[----:B------:R-:W-:-:S04]  /*5600*/  @P2 SHF.R.U32.HI R11, RZ, R21, R20 ;  /* 0x00000015ff0b2219 */ /* 0x000fc80000011614 */
[----:B------:R-:W-:Y:S01]  /*5610*/  LOP3.LUT R11, RZ, R11, RZ, 0x33, !PT ;  /* 0x0000000bff0b7212 */ /* 0x000fe200078e33ff */
[----:B------:R-:W-:Y:S06]  /*5620*/  BRA `(.L_x_715) ;  /* 0x0000000000147947 */ /* 0x000fec0003800000 */
.L_x_714:
[----:B------:R-:W-:-:S05]  /*5630*/  IMAD.U32 R19, RZ, RZ, UR26 ;  /* 0x0000001aff137e24 */ /* 0x000fca000f8e00ff */
[----:B------:R-:W-:-:S13]  /*5640*/  ISETP.NE.AND P2, PT, R19, 0x1, PT ;  /* 0x000000011300780c */ /* 0x000fda0003f45270 */
[----:B------:R-:W0:Y:S02]  /*5650*/  @P2 LDC.64 R20, c[0x0][0x9e8] ;  /* 0x00027a00ff142b82 */ /* 0x000e240000000a00 */
[----:B0-----:R-:W-:-:S05]  /*5660*/  @P2 IMAD.HI.U32 R20, R11, R20, RZ ;  /* 0x000000140b142227 */ /* 0x001fca00078e00ff */
[----:B------:R-:W-:-:S07]  /*5670*/  @P2 SHF.R.U32.HI R11, RZ, R21, R20 ;  /* 0x00000015ff0b2219 */ /* 0x000fce0000011614 */
.L_x_715:
[----:B------:R-:W-:Y:S05]  /*5680*/  BSYNC B0 ;  /* 0x0000000000007941 */ /* 0x000fea0003800000 */
.L_x_713:
[----:B------:R-:W-:-:S04]  /*5690*/  IMAD R20, R11, R19, -R14 ;  /* 0x000000130b147224 */ /* 0x000fc800078e0a0e */
[----:B------:R-:W-:-:S05]  /*56a0*/  IMAD R11, R7, -0x2, R20 ;  /* 0xfffffffe070b7824 */ /* 0x000fca00078e0214 */
[----:B------:R-:W-:Y:S02]  /*56b0*/  VIADDMNMX R16, R11, R19, R16, PT ;  /* 0x000000130b107246 */ /* 0x000fe40003800110 */
[----:B------:R-:W-:-:S07]  /*56c0*/  VIMNMX R18, R18, R11, !PT ;  /* 0x0000000b12127248 */ /* 0x000fce0007fe0100 */
.L_x_712:
[----:B------:R-:W-:Y:S01]  /*56d0*/  ISETP.GT.AND P2, PT, R3, -0x1, PT ;  /* 0xffffffff0300780c */ /* 0x000fe20003f44270 */
[----:B------:R-:W0:Y:S03]  /*56e0*/  SHFL.IDX PT, R12, R12, 0x1, 0x1c1f ;  /* 0x003c1f000c0c7f89 */ /* 0x000e2600000e0000 */
[C---:B------:R-:W-:Y:S02]  /*56f0*/  ISETP.GT.AND P5, PT, R18.reuse, RZ, P2 ;  /* 0x000000ff1200720c */ /* 0x040fe400017a4270 */
[----:B------:R-:W-:Y:S02]  /*5700*/  ISETP.GT.AND P4, PT, R18, 0x1, P2 ;  /* 0x000000011200780c */ /* 0x000fe40001784270 */
[----:B------:R-:W-:Y:S02]  /*5710*/  ISETP.LT.OR P5, PT, R16, 0x1, P5 ;  /* 0x000000011000780c */ /* 0x000fe40002fa1670 */
[----:B------:R-:W-:-:S02]  /*5720*/  ISETP.GT.AND P6, PT, R18, 0x8, P2 ;  /* 0x000000081200780c */ /* 0x000fc400017c4270 */
[----:B------:R-:W-:Y:S02]  /*5730*/  FSEL R11, R24, -INF , !P5 ;  /* 0xff800000180b7808 */ /* 0x000fe40006800000 */
[C---:B------:R-:W-:Y:S02]  /*5740*/  ISETP.GT.AND P5, PT, R18.reuse, 0x10, P2 ;  /* 0x000000101200780c */ /* 0x040fe400017a4270 */
[----:B------:R-:W-:Y:S02]  /*5750*/  ISETP.GT.AND P3, PT, R18, 0x9, P2 ;  /* 0x000000091200780c */ /* 0x000fe40001764270 */
[C---:B------:R-:W-:Y:S02]  /*5760*/  ISETP.LT.OR P5, PT, R16.reuse, 0x11, P5 ;  /* 0x000000111000780c */ /* 0x040fe40002fa1670 */
[----:B------:R-:W-:Y:S02]  /*5770*/  ISETP.LT.OR P4, PT, R16, 0x2, P4 ;  /* 0x000000021000780c */ /* 0x000fe40002781670 */
[----:B------:R-:W-:-:S02]  /*5780*/  FSEL R32, R32, -INF , !P5 ;  /* 0xff80000020207808 */ /* 0x000fc40006800000 */
[----:B------:R-:W-:Y:S01]  /*5790*/  ISETP.GT.AND P5, PT, R18, 0x20, P2 ;  /* 0x000000201200780c */ /* 0x000fe200017a4270 */
[----:B0-----:R-:W-:Y:S01]  /*57a0*/  IMAD.IADD R15, R15, 0x1, R12 ;  /* 0x000000010f0f7824 */ /* 0x001fe200078e020c */
[C---:B------:R-:W-:Y:S02]  /*57b0*/  ISETP.LT.OR P6, PT, R16.reuse, 0x9, P6 ;  /* 0x000000091000780c */ /* 0x040fe400037c1670 */
[C---:B------:R-:W-:Y:S02]  /*57c0*/  ISETP.LT.OR P3, PT, R16.reuse, 0xa, P3 ;  /* 0x0000000a1000780c */ /* 0x040fe40001f61670 */
[----:B------:R-:W-:Y:S02]  /*57d0*/  ISETP.LT.OR P5, PT, R16, 0x21, P5 ;  /* 0x000000211000780c */ /* 0x000fe40002fa1670 */
[----:B------:R-:W-:Y:S02]  /*57e0*/  FSEL R25, R25, -INF , !P4 ;  /* 0xff80000019197808 */ /* 0x000fe40006000000 */
[----:B------:R-:W-:-:S02]  /*57f0*/  FSEL R28, R28, -INF , !P6 ;  /* 0xff8000001c1c7808 */ /* 0x000fc40007000000 */
[----:B------:R-:W-:Y:S02]  /*5800*/  FSEL R29, R29, -INF , !P3 ;  /* 0xff8000001d1d7808 */ /* 0x000fe40005800000 */
[C---:B------:R-:W-:Y:S02]  /*5810*/  ISETP.GT.AND P4, PT, R18.reuse, 0x11, P2 ;  /* 0x000000111200780c */ /* 0x040fe40001784270 */
[C---:B------:R-:W-:Y:S02]  /*5820*/  ISETP.GT.AND P6, PT, R18.reuse, 0x18, P2 ;  /* 0x000000181200780c */ /* 0x040fe400017c4270 */
[----:B------:R-:W-:Y:S02]  /*5830*/  ISETP.GT.AND P3, PT, R18, 0x19, P2 ;  /* 0x000000191200780c */ /* 0x000fe40001764270 */
[----:B------:R-:W-:Y:S02]  /*5840*/  FSEL R40, R40, -INF , !P5 ;  /* 0xff80000028287808 */ /* 0x000fe40006800000 */
[----:B------:R-:W-:-:S02]  /*5850*/  ISETP.GT.AND P5, PT, R18, 0x30, P2 ;  /* 0x000000301200780c */ /* 0x000fc400017a4270 */
[C---:B------:R-:W-:Y:S02]  /*5860*/  ISETP.LT.OR P4, PT, R16.reuse, 0x12, P4 ;  /* 0x000000121000780c */ /* 0x040fe40002781670 */
        /* <DEDUP_REMOVED lines=58> */
[----:B------:R-:W-:-:S02]  /*5c10*/  PLOP3.LUT P5, PT, PT, PT, UP1, 0x40, 0x0 ;  /* 0x000000000000781c */ /* 0x000fc40003fae818 */
[C---:B------:R-:W-:Y:S02]  /*5c20*/  ISETP.LT.OR P4, PT, R16.reuse, 0x62, P4 ;  /* 0x000000621000780c */ /* 0x040fe40002781670 */
[C---:B------:R-:W-:Y:S02]  /*5c30*/  ISETP.LT.OR P6, PT, R16.reuse, 0x69, P6 ;  /* 0x000000691000780c */ /* 0x040fe400037c1670 */
[----:B------:R-:W-:Y:S02]  /*5c40*/  ISETP.LT.OR P3, PT, R16, 0x6a, P3 ;  /* 0x0000006a1000780c */ /* 0x000fe40001f61670 */
[----:B------:R-:W-:Y:S02]  /*5c50*/  FSEL R73, R73, -INF , !P4 ;  /* 0xff80000049497808 */ /* 0x000fe40006000000 */
[----:B------:R-:W-:Y:S02]  /*5c60*/  FSEL R76, R76, -INF , !P6 ;  /* 0xff8000004c4c7808 */ /* 0x000fe40007000000 */
[----:B------:R-:W-:-:S02]  /*5c70*/  FSEL R77, R77, -INF , !P3 ;  /* 0xff8000004d4d7808 */ /* 0x000fc40005800000 */
[C---:B------:R-:W-:Y:S02]  /*5c80*/  ISETP.GT.AND P4, PT, R18.reuse, 0x71, P2 ;  /* 0x000000711200780c */ /* 0x040fe40001784270 */
[C---:B------:R-:W-:Y:S02]  /*5c90*/  ISETP.GT.AND P6, PT, R18.reuse, 0x78, P2 ;  /* 0x000000781200780c */ /* 0x040fe400017c4270 */
[----:B------:R-:W-:Y:S02]  /*5ca0*/  ISETP.GT.AND P3, PT, R18, 0x79, P2 ;  /* 0x000000791200780c */ /* 0x000fe40001764270 */
[C---:B------:R-:W-:Y:S02]  /*5cb0*/  ISETP.LT.OR P4, PT, R16.reuse, 0x72, P4 ;  /* 0x000000721000780c */ /* 0x040fe40002781670 */
[C---:B------:R-:W-:Y:S02]  /*5cc0*/  ISETP.LT.OR P6, PT, R16.reuse, 0x79, P6 ;  /* 0x000000791000780c */ /* 0x040fe400037c1670 */
[----:B------:R-:W-:Y:S01]  /*5cd0*/  ISETP.LT.OR P3, PT, R16, 0x7a, P3 ;  /* 0x0000007a1000780c */ /* 0x000fe20001f61670 */
[----:B------:R-:W-:Y:S01]  /*5ce0*/  IMAD.IADD R16, R13, 0x1, R12 ;  /* 0x000000010d107824 */ /* 0x000fe200078e020c */
[----:B------:R-:W-:-:S02]  /*5cf0*/  FSEL R81, R81, -INF , !P4 ;  /* 0xff80000051517808 */ /* 0x000fc40006000000 */
[----:B------:R-:W-:Y:S02]  /*5d00*/  FSEL R84, R84, -INF , !P6 ;  /* 0xff80000054547808 */ /* 0x000fe40007000000 */
[----:B------:R-:W-:Y:S01]  /*5d10*/  FSEL R85, R85, -INF , !P3 ;  /* 0xff80000055557808 */ /* 0x000fe20005800000 */
        /* <DEDUP_REMOVED lines=14> */
.L_x_718:
[----:B------:R-:W-:-:S05]  /*5e00*/  IMAD.U32 R21, RZ, RZ, UR26 ;  /* 0x0000001aff157e24 */ /* 0x000fca000f8e00ff */
[----:B------:R-:W-:-:S13]  /*5e10*/  ISETP.NE.AND P3, PT, R21, 0x1, PT ;  /* 0x000000011500780c */ /* 0x000fda0003f65270 */
[----:B------:R-:W0:Y:S02]  /*5e20*/  @P3 LDC.64 R12, c[0x0][0x9e8] ;  /* 0x00027a00ff0c3b82 */ /* 0x000e240000000a00 */
[----:B0-----:R-:W-:-:S05]  /*5e30*/  @P3 IMAD.HI.U32 R12, R19, R12, RZ ;  /* 0x0000000c130c3227 */ /* 0x001fca00078e00ff */
[----:B------:R-:W-:-:S07]  /*5e40*/  @P3 SHF.R.U32.HI R19, RZ, R13, R12 ;  /* 0x0000000dff133219 */ /* 0x000fce000001160c */
.L_x_719:
[----:B------:R-:W-:Y:S05]  /*5e50*/  BSYNC B0 ;  /* 0x0000000000007941 */ /* 0x000fea0003800000 */
.L_x_717:
[----:B------:R-:W-:-:S04]  /*5e60*/  IMAD R14, R19, R21, -R14 ;  /* 0x00000015130e7224 */ /* 0x000fc800078e0a0e */
[----:B------:R-:W-:-:S05]  /*5e70*/  IMAD R14, R7, -0x2, R14 ;  /* 0xfffffffe070e7824 */ /* 0x000fca00078e020e */
[----:B------:R-:W-:Y:S02]  /*5e80*/  VIADDMNMX R16, R14, R21, R16, PT ;  /* 0x000000150e107246 */ /* 0x000fe40003800110 */
[----:B------:R-:W-:-:S07]  /*5e90*/  VIMNMX R15, R15, R14, !PT ;  /* 0x0000000e0f0f7248 */ /* 0x000fce0007fe0100 */
.L_x_716:
[----:B------:R-:W-:Y:S01]  /*5ea0*/  FMNMX.FTZ R12, R11, R2, !PT ;  /* 0x000000020b0c7209 */ /* 0x000fe20007810000 */
[----:B------:R-:W-:Y:S01]  /*5eb0*/  IMAD.U32 R21, RZ, RZ, UR40 ;  /* 0x00000028ff157e24 */ /* 0x000fe2000f8e00ff */
[----:B------:R-:W-:Y:S02]  /*5ec0*/  ISETP.GT.AND P5, PT, R15, 0x8, P2 ;  /* 0x000000080f00780c */ /* 0x000fe400017a4270 */
[----:B------:R-:W-:Y:S02]  /*5ed0*/  FMNMX.FTZ R13, R25, R12, !PT ;  /* 0x0000000c190d7209 */ /* 0x000fe40007810000 */
[----:B------:R-:W-:Y:S02]  /*5ee0*/  ISETP.LT.OR P5, PT, R16, 0x9, P5 ;  /* 0x000000091000780c */ /* 0x000fe40002fa1670 */
[----:B------:R-:W-:Y:S02]  /*5ef0*/  FMNMX.FTZ R12, R28, R13, !PT ;  /* 0x0000000d1c0c7209 */ /* 0x000fe40007810000 */
[----:B------:R-:W-:-:S02]  /*5f00*/  FSEL R30, R30, -INF , !P5 ;  /* 0xff8000001e1e7808 */ /* 0x000fc40006800000 */
[----:B------:R-:W-:Y:S02]  /*5f10*/  FMNMX.FTZ R13, R29, R12, !PT ;  /* 0x0000000c1d0d7209 */ /* 0x000fe40007810000 */
        /* <DEDUP_REMOVED lines=12> */
[C---:B------:R-:W-:Y:S02]  /*5fe0*/  ISETP.GT.AND P5, PT, R15.reuse, RZ, P2 ;  /* 0x000000ff0f00720c */ /* 0x040fe400017a4270 */
[----:B------:R-:W-:Y:S02]  /*5ff0*/  FMNMX.FTZ R12, R44, R13, !PT ;  /* 0x0000000d2c0c7209 */ /* 0x000fe40007810000 */
[----:B------:R-:W-:Y:S02]  /*6000*/  ISETP.GT.AND P4, PT, R15, 0x1, P2 ;  /* 0x000000010f00780c */ /* 0x000fe40001784270 */
[----:B------:R-:W-:Y:S02]  /*6010*/  FMNMX.FTZ R13, R45, R12, !PT ;  /* 0x0000000c2d0d7209 */ /* 0x000fe40007810000 */
[----:B------:R-:W-:-:S02]  /*6020*/  ISETP.LT.OR P5, PT, R16, 0x1, P5 ;  /* 0x000000011000780c */ /* 0x000fc40002fa1670 */
[----:B------:R-:W-:Y:S02]  /*6030*/  FMNMX.FTZ R12, R48, R13, !PT ;  /* 0x0000000d300c7209 */ /* 0x000fe40007810000 */
[----:B------:R-:W-:Y:S02]  /*6040*/  ISETP.LT.OR P4, PT, R16, 0x2, P4 ;  /* 0x000000021000780c */ /* 0x000fe40002781670 */
[----:B------:R-:W-:Y:S02]  /*6050*/  FMNMX.FTZ R13, R49, R12, !PT ;  /* 0x0000000c310d7209 */ /* 0x000fe40007810000 */
[----:B------:R-:W-:Y:S02]  /*6060*/  ISETP.GT.AND P3, PT, R15, 0x9, P2 ;  /* 0x000000090f00780c */ /* 0x000fe40001764270 */
[----:B------:R-:W-:Y:S02]  /*6070*/  FMNMX.FTZ R12, R52, R13, !PT ;  /* 0x0000000d340c7209 */ /* 0x000fe40007810000 */
[----:B------:R-:W-:-:S02]  /*6080*/  FSEL R27, R27, -INF , !P4 ;  /* 0xff8000001b1b7808 */ /* 0x000fc40006000000 */
[----:B------:R-:W-:Y:S02]  /*6090*/  FMNMX.FTZ R13, R53, R12, !PT ;  /* 0x0000000c350d7209 */ /* 0x000fe40007810000 */
[----:B------:R-:W-:Y:S02]  /*60a0*/  ISETP.GT.AND P4, PT, R15, 0x10, P2 ;  /* 0x000000100f00780c */ /* 0x000fe40001784270 */
[----:B------:R-:W-:Y:S02]  /*60b0*/  FMNMX.FTZ R12, R56, R13, !PT ;  /* 0x0000000d380c7209 */ /* 0x000fe40007810000 */
[C---:B------:R-:W-:Y:S02]  /*60c0*/  ISETP.LT.OR P3, PT, R16.reuse, 0xa, P3 ;  /* 0x0000000a1000780c */ /* 0x040fe40001f61670 */
[----:B------:R-:W-:Y:S02]  /*60d0*/  FMNMX.FTZ R13, R57, R12, !PT ;  /* 0x0000000c390d7209 */ /* 0x000fe40007810000 */
[----:B------:R-:W-:-:S02]  /*60e0*/  ISETP.LT.OR P4, PT, R16, 0x11, P4 ;  /* 0x000000111000780c */ /* 0x000fc40002781670 */
[----:B------:R-:W-:Y:S02]  /*60f0*/  FMNMX.FTZ R12, R60, R13, !PT ;  /* 0x0000000d3c0c7209 */ /* 0x000fe40007810000 */
[----:B------:R-:W-:Y:S02]  /*6100*/  FSEL R31, R31, -INF , !P3 ;  /* 0xff8000001f1f7808 */ /* 0x000fe40005800000 */
        /* <DEDUP_REMOVED lines=25> */
[C---:B------:R-:W-:Y:S02]  /*62a0*/  ISETP.GT.AND P3, PT, R15.reuse, 0x29, P2 ;  /* 0x000000290f00780c */ /* 0x040fe40001764270 */
[----:B------:R-:W-:Y:S01]  /*62b0*/  FSEL R46, R46, -INF , !P4 ;  /* 0xff8000002e2e7808 */ /* 0x000fe20006000000 */
[----:B------:R-:W0:Y:S01]  /*62c0*/  SHFL.BFLY PT, R12, R13, 0x2, 0x1f ;  /* 0x0c401f000d0c7f89 */ /* 0x000e2200000e0000 */
[----:B------:R-:W-:-:S04]  /*62d0*/  ISETP.GT.AND P4, PT, R15, 0x30, P2 ;  /* 0x000000300f00780c */ /* 0x000fc80001784270 */
[----:B------:R-:W-:-:S04]  /*62e0*/  ISETP.LT.OR P4, PT, R16, 0x31, P4 ;  /* 0x000000311000780c */ /* 0x000fc80002781670 */
[----:B------:R-:W-:Y:S02]  /*62f0*/  FSEL R50, R50, -INF , !P4 ;  /* 0xff80000032327808 */ /* 0x000fe40006000000 */
[----:B------:R-:W-:-:S04]  /*6300*/  ISETP.GT.AND P4, PT, R15, 0x39, P2 ;  /* 0x000000390f00780c */ /* 0x000fc80001784270 */
[----:B------:R-:W-:-:S04]  /*6310*/  ISETP.LT.OR P4, PT, R16, 0x3a, P4 ;  /* 0x0000003a1000780c */ /* 0x000fc80002781670 */
[----:B------:R-:W-:Y:S02]  /*6320*/  FSEL R55, R55, -INF , !P4 ;  /* 0xff80000037377808 */ /* 0x000fe40006000000 */
[----:B------:R-:W-:Y:S02]  /*6330*/  ISETP.GT.AND P4, PT, R15, 0x48, P2 ;  /* 0x000000480f00780c */ /* 0x000fe40001784270 */
[----:B0-----:R-:W-:Y:S02]  /*6340*/  FMNMX.FTZ R14, R13, R12, !PT ;  /* 0x0000000c0d0e7209 */ /* 0x001fe40007810000 */
[----:B------:R-:W-:-:S03]  /*6350*/  ISETP.LT.OR P4, PT, R16, 0x49, P4 ;  /* 0x000000491000780c */ /* 0x000fc60002781670 */
[----:B------:R-:W0:Y:S01]  /*6360*/  SHFL.BFLY PT, R19, R14, 0x1, 0x1f ;  /* 0x0c201f000e137f89 */ /* 0x000e2200000e0000 */
[----:B------:R-:W-:Y:S02]  /*6370*/  FSEL R62, R62, -INF , !P4 ;  /* 0xff8000003e3e7808 */ /* 0x000fe40006000000 */
        /* <DEDUP_REMOVED lines=8> */
[----:B------:R-:W-:Y:S02]  /*6400*/  ISETP.LT.OR P4, PT, R16, 0x6a, P4 ;  /* 0x0000006a1000780c */ /* 0x000fe40002781670 */
[C---:B------:R-:W-:Y:S01]  /*6410*/  FSETP.NEU.FTZ.AND P6, PT, R12.reuse, -INF , PT ;  /* 0xff8000000c00780b */ /* 0x040fe20003fdd000 */
[----:B------:R-:W-:-:S01]  /*6420*/  FFMA.FTZ R18, R12, R21, -8 ;  /* 0xc10000000c127423 */ /* 0x000fc20000010015 */
[----:B------:R-:W-:-:S02]  /*6430*/  FSEL R21, R26, -INF , !P5 ;  /* 0xff8000001a157808 */ /* 0x000fc40006800000 */
[----:B------:R-:W-:Y:S02]  /*6440*/  ISETP.LT.OR P5, PT, R16, 0x2a, P3 ;  /* 0x0000002a1000780c */ /* 0x000fe40001fa1670 */
[----:B------:R-:W-:Y:S02]  /*6450*/  FMNMX.FTZ R22, R21, R0, !PT ;  /* 0x0000000015167209 */ /* 0x000fe40007810000 */
[----:B------:R-:W-:Y:S02]  /*6460*/  FSEL R14, R18, RZ, P6 ;  /* 0x000000ff120e7208 */ /* 0x000fe40003000000 */
[----:B------:R-:W-:Y:S02]  /*6470*/  FMNMX.FTZ R23, R27, R22, !PT ;  /* 0x000000161b177209 */ /* 0x000fe40007810000 */
[----:B------:R-:W-:Y:S01]  /*6480*/  ISETP.GT.AND P3, PT, R15, 0x31, P2 ;  /* 0x000000310f00780c */ /* 0x000fe20001764270 */
[--C-:B------:R-:W-:Y:S01]  /*6490*/  FFMA.FTZ R18, R11, UR40, -R14.reuse ;  /* 0x000000280b127c23 */ /* 0x100fe2000801080e */
[----:B------:R-:W-:Y:S01]  /*64a0*/  FMNMX.FTZ R24, R30, R23, !PT ;  /* 0x000000171e187209 */ /* 0x000fe20007810000 */
[--C-:B------:R-:W-:Y:S01]  /*64b0*/  FFMA.FTZ R11, R25, UR40, -R14.reuse ;  /* 0x00000028190b7c23 */ /* 0x100fe2000801080e */
[----:B------:R-:W-:-:S01]  /*64c0*/  FFMA.FTZ R20, R29, UR40, -R14 ;  /* 0x000000281d147c23 */ /* 0x000fc2000801080e */
[--C-:B------:R-:W-:Y:S01]  /*64d0*/  FFMA.FTZ R13, R28, UR40, -R14.reuse ;  /* 0x000000281c0d7c23 */ /* 0x100fe2000801080e */
[----:B------:R-:W-:Y:S01]  /*64e0*/  FMNMX.FTZ R25, R31, R24, !PT ;  /* 0x000000181f197209 */ /* 0x000fe20007810000 */
[--C-:B------:R-:W-:Y:S01]  /*64f0*/  FFMA.FTZ R19, R32, UR40, -R14.reuse ;  /* 0x0000002820137c23 */ /* 0x100fe2000801080e */
[----:B------:R-:W-:Y:S01]  /*6500*/  FSEL R47, R47, -INF , !P5 ;  /* 0xff8000002f2f7808 */ /* 0x000fe20006800000 */
[--C-:B------:R-:W-:Y:S01]  /*6510*/  FFMA.FTZ R33, R33, UR40, -R14.reuse ;  /* 0x0000002821217c23 */ /* 0x100fe2000801080e */
[----:B------:R-:W-:Y:S01]  /*6520*/  FMNMX.FTZ R24, R34, R25, !PT ;  /* 0x0000001922187209 */ /* 0x000fe20007810000 */
[--C-:B------:R-:W-:Y:S01]  /*6530*/  FFMA.FTZ R23, R36, UR40, -R14.reuse ;  /* 0x0000002824177c23 */ /* 0x100fe2000801080e */
[----:B------:R-:W-:Y:S01]  /*6540*/  ISETP.GT.AND P5, PT, R15, 0x38, P2 ;  /* 0x000000380f00780c */ /* 0x000fe200017a4270 */
[----:B------:R0:W-:Y:S01]  /*6550*/  MUFU.EX2 R22, R33 ;  /* 0x0000002100167308 */ /* 0x0001e20000000800 */
[----:B------:R-:W-:Y:S01]  /*6560*/  FMNMX.FTZ R25, R35, R24, !PT ;  /* 0x0000001823197209 */ /* 0x000fe20007810000 */
[--C-:B------:R-:W-:Y:S01]  /*6570*/  FFMA.FTZ R37, R37, UR40, -R14.reuse ;  /* 0x0000002825257c23 */ /* 0x100fe2000801080e */
[----:B------:R-:W-:Y:S01]  /*6580*/  ISETP.LT.OR P3, PT, R16, 0x32, P3 ;  /* 0x000000321000780c */ /* 0x000fe20001f61670 */
[--C-:B------:R-:W-:Y:S01]  /*6590*/  FFMA.FTZ R41, R41, UR40, -R14.reuse ;  /* 0x0000002829297c23 */ /* 0x100fe2000801080e */
[----:B------:R-:W-:Y:S01]  /*65a0*/  FMNMX.FTZ R26, R38, R25, !PT ;  /* 0x00000019261a7209 */ /* 0x000fe20007810000 */
[--C-:B------:R-:W-:Y:S01]  /*65b0*/  FFMA.FTZ R25, R40, UR40, -R14.reuse ;  /* 0x0000002828197c23 */ /* 0x100fe2000801080e */
[----:B------:R-:W-:Y:S01]  /*65c0*/  FSEL R51, R51, -INF , !P3 ;  /* 0xff80000033337808 */ /* 0x000fe20005800000 */
[----:B------:R1:W-:Y:S01]  /*65d0*/  MUFU.EX2 R24, R37 ;  /* 0x0000002500187308 */ /* 0x0003e20000000800 */
[----:B------:R-:W-:Y:S01]  /*65e0*/  FMNMX.FTZ R29, R39, R26, !PT ;  /* 0x0000001a271d7209 */ /* 0x000fe20007810000 */
[--C-:B------:R-:W-:Y:S01]  /*65f0*/  FFMA.FTZ R44, R44, UR40, -R14.reuse ;  /* 0x000000282c2c7c23 */ /* 0x100fe2000801080e */
[----:B------:R-:W-:Y:S01]  /*6600*/  ISETP.LT.OR P5, PT, R16, 0x39, P5 ;  /* 0x000000391000780c */ /* 0x000fe20002fa1670 */
[--C-:B------:R-:W-:Y:S01]  /*6610*/  FFMA.FTZ R56, R56, UR40, -R14.reuse ;  /* 0x0000002838387c23 */ /* 0x100fe2000801080e */
[----:B------:R-:W-:Y:S01]  /*6620*/  FMNMX.FTZ R26, R42, R29, !PT ;  /* 0x0000001d2a1a7209 */ /* 0x000fe20007810000 */
[--C-:B------:R-:W-:Y:S01]  /*6630*/  FFMA.FTZ R57, R57, UR40, -R14.reuse ;  /* 0x0000002839397c23 */ /* 0x100fe2000801080e */
[----:B------:R-:W-:Y:S01]  /*6640*/  ISETP.GT.AND P3, PT, R15, 0x40, P2 ;  /* 0x000000400f00780c */ /* 0x000fe20001764270 */
[--C-:B------:R-:W-:Y:S01]  /*6650*/  FFMA.FTZ R48, R48, UR40, -R14.reuse ;  /* 0x0000002830307c23 */ /* 0x100fe2000801080e */
[----:B------:R-:W-:Y:S01]  /*6660*/  FMNMX.FTZ R29, R43, R26, !PT ;  /* 0x0000001a2b1d7209 */ /* 0x000fe20007810000 */
[--C-:B------:R-:W-:Y:S01]  /*6670*/  FFMA.FTZ R52, R52, UR40, -R14.reuse ;  /* 0x0000002834347c23 */ /* 0x100fe2000801080e */
[----:B------:R-:W-:Y:S01]  /*6680*/  FSEL R54, R54, -INF , !P5 ;  /* 0xff80000036367808 */ /* 0x000fe20006800000 */
[----:B------:R-:W-:Y:S01]  /*6690*/  MUFU.EX2 R26, R41 ;  /* 0x00000029001a7308 */ /* 0x000fe20000000800 */
[----:B------:R-:W-:Y:S01]  /*66a0*/  FMNMX.FTZ R28, R46, R29, !PT ;  /* 0x0000001d2e1c7209 */ /* 0x000fe20007810000 */
[--C-:B------:R-:W-:Y:S01]  /*66b0*/  FFMA.FTZ R64, R64, UR40, -R14.reuse ;  /* 0x0000002840407c23 */ /* 0x100fe2000801080e */
[----:B------:R-:W-:Y:S01]  /*66c0*/  ISETP.GT.AND P5, PT, R15, 0x41, P2 ;  /* 0x000000410f00780c */ /* 0x000fe200017a4270 */
[----:B------:R-:W-:Y:S01]  /*66d0*/  FFMA.FTZ R85, R85, UR40, -R14 ;  /* 0x0000002855557c23 */ /* 0x000fe2000801080e */
[----:B------:R-:W-:-:S02]  /*66e0*/  FMNMX.FTZ R29, R47, R28, !PT ;  /* 0x0000001c2f1d7209 */ /* 0x000fc40007810000 */
[----:B------:R-:W-:Y:S01]  /*66f0*/  ISETP.LT.OR P3, PT, R16, 0x41, P3 ;  /* 0x000000411000780c */ /* 0x000fe20001f61670 */
[----:B------:R-:W-:Y:S01]  /*6700*/  MUFU.EX2 R28, R44 ;  /* 0x0000002c001c7308 */ /* 0x000fe20000000800 */
[----:B------:R-:W-:Y:S01]  /*6710*/  FMNMX.FTZ R32, R50, R29, !PT ;  /* 0x0000001d32207209 */ /* 0x000fe20007810000 */
[----:B------:R-:W-:Y:S01]  /*6720*/  FFMA.FTZ R29, R45, UR40, -R14 ;  /* 0x000000282d1d7c23 */ /* 0x000fe2000801080e */
[----:B------:R-:W-:Y:S02]  /*6730*/  ISETP.LT.OR P5, PT, R16, 0x42, P5 ;  /* 0x000000421000780c */ /* 0x000fe40002fa1670 */
[----:B0-----:R-:W-:Y:S02]  /*6740*/  FMNMX.FTZ R33, R51, R32, !PT ;  /* 0x0000002033217209 */ /* 0x001fe40007810000 */
[----:B------:R-:W-:Y:S01]  /*6750*/  FSEL R58, R58, -INF , !P3 ;  /* 0xff8000003a3a7808 */ /* 0x000fe20005800000 */
[----:B------:R-:W-:Y:S01]  /*6760*/  MUFU.EX2 R18, R18 ;  /* 0x0000001200127308 */ /* 0x000fe20000000800 */
[----:B------:R-:W-:-:S02]  /*6770*/  FMNMX.FTZ R32, R54, R33, !PT ;  /* 0x0000002136207209 */ /* 0x000fc40007810000 */
[----:B------:R-:W-:Y:S02]  /*6780*/  ISETP.GT.AND P3, PT, R15, 0x49, P2 ;  /* 0x000000490f00780c */ /* 0x000fe40001764270 */
[----:B------:R-:W-:Y:S02]  /*6790*/  FMNMX.FTZ R33, R55, R32, !PT ;  /* 0x0000002037217209 */ /* 0x000fe40007810000 */
[----:B------:R-:W-:Y:S01]  /*67a0*/  FSEL R59, R59, -INF , !P5 ;  /* 0xff8000003b3b7808 */ /* 0x000fe20006800000 */
[----:B------:R0:W-:Y:S01]  /*67b0*/  MUFU.EX2 R32, R48 ;  /* 0x0000003000207308 */ /* 0x0001e20000000800 */
[----:B------:R-:W-:Y:S01]  /*67c0*/  FMNMX.FTZ R36, R58, R33, !PT ;  /* 0x000000213a247209 */ /* 0x000fe20007810000 */
[--C-:B------:R-:W-:Y:S01]  /*67d0*/  FFMA.FTZ R33, R49, UR40, -R14.reuse ;  /* 0x0000002831217c23 */ /* 0x100fe2000801080e */
[----:B------:R-:W-:Y:S01]  /*67e0*/  ISETP.GT.AND P5, PT, R15, 0x50, P2 ;  /* 0x000000500f00780c */ /* 0x000fe200017a4270 */
[----:B------:R-:W-:Y:S01]  /*67f0*/  FFMA.FTZ R49, R69, UR40, -R14 ;  /* 0x0000002845317c23 */ /* 0x000fe2000801080e */
[----:B------:R-:W-:-:S02]  /*6800*/  ISETP.LT.OR P3, PT, R16, 0x4a, P3 ;  /* 0x0000004a1000780c */ /* 0x000fc40001f61670 */
[----:B-1----:R-:W-:Y:S01]  /*6810*/  FMNMX.FTZ R37, R59, R36, !PT ;  /* 0x000000243b257209 */ /* 0x002fe20007810000 */
[----:B------:R-:W-:Y:S01]  /*6820*/  MUFU.EX2 R11, R11 ;  /* 0x0000000b000b7308 */ /* 0x000fe20000000800 */
[----:B------:R-:W-:Y:S01]  /*6830*/  FSEL R63, R63, -INF , !P3 ;  /* 0xff8000003f3f7808 */ /* 0x000fe20005800000 */
[----:B0-----:R-:W-:Y:S01]  /*6840*/  FFMA.FTZ R48, R68, UR40, -R14 ;  /* 0x0000002844307c23 */ /* 0x001fe2000801080e */
[----:B------:R-:W-:Y:S02]  /*6850*/  ISETP.LT.OR P5, PT, R16, 0x51, P5 ;  /* 0x000000511000780c */ /* 0x000fe40002fa1670 */
[----:B------:R-:W-:Y:S02]  /*6860*/  FMNMX.FTZ R36, R62, R37, !PT ;  /* 0x000000253e247209 */ /* 0x000fe40007810000 */
[----:B------:R-:W-:Y:S01]  /*6870*/  ISETP.GT.AND P3, PT, R15, 0x58, P2 ;  /* 0x000000580f00780c */ /* 0x000fe20001764270 */
[----:B------:R-:W-:Y:S01]  /*6880*/  MUFU.EX2 R13, R13 ;  /* 0x0000000d000d7308 */ /* 0x000fe20000000800 */
[----:B------:R-:W-:-:S02]  /*6890*/  FSEL R66, R66, -INF , !P5 ;  /* 0xff80000042427808 */ /* 0x000fc40006800000 */
[----:B------:R-:W-:Y:S02]  /*68a0*/  FMNMX.FTZ R37, R63, R36, !PT ;  /* 0x000000243f257209 */ /* 0x000fe40007810000 */
[----:B------:R-:W-:Y:S02]  /*68b0*/  ISETP.GT.AND P5, PT, R15, 0x59, P2 ;  /* 0x000000590f00780c */ /* 0x000fe400017a4270 */
[----:B------:R-:W-:Y:S01]  /*68c0*/  ISETP.LT.OR P3, PT, R16, 0x59, P3 ;  /* 0x000000591000780c */ /* 0x000fe20001f61670 */
[----:B------:R0:W-:Y:S01]  /*68d0*/  MUFU.EX2 R36, R52 ;  /* 0x0000003400247308 */ /* 0x0001e20000000800 */
[----:B------:R-:W-:Y:S01]  /*68e0*/  FMNMX.FTZ R40, R66, R37, !PT ;  /* 0x0000002542287209 */ /* 0x000fe20007810000 */
[--C-:B------:R-:W-:Y:S01]  /*68f0*/  FFMA.FTZ R37, R53, UR40, -R14.reuse ;  /* 0x0000002835257c23 */ /* 0x100fe2000801080e */
[----:B------:R-:W-:Y:S01]  /*6900*/  ISETP.LT.OR P5, PT, R16, 0x5a, P5 ;  /* 0x0000005a1000780c */ /* 0x000fe20002fa1670 */
[--C-:B------:R-:W-:Y:S01]  /*6910*/  FFMA.FTZ R53, R73, UR40, -R14.reuse ;  /* 0x0000002849357c23 */ /* 0x100fe2000801080e */
[----:B------:R-:W-:Y:S01]  /*6920*/  FSEL R70, R70, -INF , !P3 ;  /* 0xff80000046467808 */ /* 0x000fe20005800000 */
[----:B------:R-:W-:Y:S01]  /*6930*/  IMAD.U32 R73, RZ, RZ, UR40 ;  /* 0x00000028ff497e24 */ /* 0x000fe2000f8e00ff */
[----:B------:R-:W-:Y:S01]  /*6940*/  FMNMX.FTZ R41, R67, R40, !PT ;  /* 0x0000002843297209 */ /* 0x000fe20007810000 */
[----:B------:R-:W-:Y:S01]  /*6950*/  MUFU.EX2 R20, R20 ;  /* 0x0000001400147308 */ /* 0x000fe20000000800 */
[----:B------:R-:W-:Y:S01]  /*6960*/  ISETP.GT.AND P3, PT, R15, 0x61, P2 ;  /* 0x000000610f00780c */ /* 0x000fe20001764270 */
[----:B0-----:R-:W-:Y:S01]  /*6970*/  FFMA.FTZ R52, R72, UR40, -R14 ;  /* 0x0000002848347c23 */ /* 0x001fe2000801080e */
[----:B------:R-:W-:-:S02]  /*6980*/  FSEL R71, R71, -INF , !P5 ;  /* 0xff80000047477808 */ /* 0x000fc40006800000 */
[----:B------:R-:W-:Y:S02]  /*6990*/  FMNMX.FTZ R40, R70, R41, !PT ;  /* 0x0000002946287209 */ /* 0x000fe40007810000 */
[----:B------:R-:W-:Y:S01]  /*69a0*/  ISETP.GT.AND P5, PT, R15, 0x68, P2 ;  /* 0x000000680f00780c */ /* 0x000fe200017a4270 */
[----:B------:R-:W-:Y:S01]  /*69b0*/  MUFU.EX2 R19, R19 ;  /* 0x0000001300137308 */ /* 0x000fe20000000800 */
[C---:B------:R-:W-:Y:S02]  /*69c0*/  ISETP.LT.OR P3, PT, R16.reuse, 0x62, P3 ;  /* 0x000000621000780c */ /* 0x040fe40001f61670 */
[----:B------:R-:W-:Y:S02]  /*69d0*/  FMNMX.FTZ R41, R71, R40, !PT ;  /* 0x0000002847297209 */ /* 0x000fe40007810000 */
[----:B------:R-:W-:Y:S02]  /*69e0*/  FSEL R75, R75, -INF , !P3 ;  /* 0xff8000004b4b7808 */ /* 0x000fe40005800000 */
[----:B------:R-:W-:Y:S01]  /*69f0*/  ISETP.LT.OR P5, PT, R16, 0x69, P5 ;  /* 0x000000691000780c */ /* 0x000fe20002fa1670 */
[----:B------:R0:W-:Y:S01]  /*6a00*/  MUFU.EX2 R40, R56 ;  /* 0x0000003800287308 */ /* 0x0001e20000000800 */
[----:B------:R-:W-:-:S02]  /*6a10*/  FMNMX.FTZ R44, R74, R41, !PT ;  /* 0x000000294a2c7209 */ /* 0x000fc40007810000 */
[----:B------:R-:W-:Y:S02]  /*6a20*/  ISETP.GT.AND P3, PT, R15, 0x70, P2 ;  /* 0x000000700f00780c */ /* 0x000fe40001764270 */
[----:B------:R-:W-:Y:S02]  /*6a30*/  FSEL R78, R78, -INF , !P5 ;  /* 0xff8000004e4e7808 */ /* 0x000fe40006800000 */
[----:B------:R-:W-:Y:S01]  /*6a40*/  FMNMX.FTZ R41, R75, R44, !PT ;  /* 0x0000002c4b297209 */ /* 0x000fe20007810000 */
[----:B------:R-:W-:Y:S01]  /*6a50*/  MUFU.EX2 R23, R23 ;  /* 0x0000001700177308 */ /* 0x000fe20000000800 */
[----:B------:R-:W-:Y:S02]  /*6a60*/  ISETP.GT.AND P5, PT, R15, 0x71, P2 ;  /* 0x000000710f00780c */ /* 0x000fe400017a4270 */
[----:B------:R-:W-:Y:S02]  /*6a70*/  FSEL R79, R79, -INF , !P4 ;  /* 0xff8000004f4f7808 */ /* 0x000fe40006000000 */
[----:B------:R-:W-:-:S02]  /*6a80*/  ISETP.LT.OR P3, PT, R16, 0x71, P3 ;  /* 0x000000711000780c */ /* 0x000fc40001f61670 */
[----:B------:R-:W-:Y:S01]  /*6a90*/  FMNMX.FTZ R44, R78, R41, !PT ;  /* 0x000000294e2c7209 */ /* 0x000fe20007810000 */
[----:B------:R-:W-:-:S01]  /*6aa0*/  FFMA.FTZ R41, R60, UR40, -R14 ;  /* 0x000000283c297c23 */ /* 0x000fc2000801080e */
[----:B------:R-:W-:Y:S01]  /*6ab0*/  ISETP.GT.AND P4, PT, R15, 0x78, P2 ;  /* 0x000000780f00780c */ /* 0x000fe20001784270 */
[----:B------:R-:W-:-:S01]  /*6ac0*/  FFMA.FTZ R60, R80, UR40, -R14 ;  /* 0x00000028503c7c23 */ /* 0x000fc2000801080e */
[----:B------:R-:W-:Y:S01]  /*6ad0*/  ISETP.LT.OR P5, PT, R16, 0x72, P5 ;  /* 0x000000721000780c */ /* 0x000fe20002fa1670 */
[----:B------:R-:W-:Y:S01]  /*6ae0*/  MUFU.EX2 R25, R25 ;  /* 0x0000001900197308 */ /* 0x000fe20000000800 */
[----:B------:R-:W-:Y:S02]  /*6af0*/  FSEL R82, R82, -INF , !P3 ;  /* 0xff80000052527808 */ /* 0x000fe40005800000 */
[----:B------:R-:W-:Y:S02]  /*6b00*/  FMNMX.FTZ R45, R79, R44, !PT ;  /* 0x0000002c4f2d7209 */ /* 0x000fe40007810000 */
[----:B------:R-:W-:-:S02]  /*6b10*/  ISETP.GT.AND P2, PT, R15, 0x79, P2 ;  /* 0x000000790f00780c */ /* 0x000fc40001744270 */
[----:B------:R-:W-:Y:S01]  /*6b20*/  ISETP.LT.OR P4, PT, R16, 0x79, P4 ;  /* 0x000000791000780c */ /* 0x000fe20002781670 */
[----:B------:R1:W-:Y:S01]  /*6b30*/  MUFU.EX2 R15, R57 ;  /* 0x00000039000f7308 */ /* 0x0003e20000000800 */
[----:B------:R-:W-:Y:S02]  /*6b40*/  FSEL R83, R83, -INF , !P5 ;  /* 0xff80000053537808 */ /* 0x000fe40006800000 */
[----:B------:R-:W-:Y:S02]  /*6b50*/  FMNMX.FTZ R44, R82, R45, !PT ;  /* 0x0000002d522c7209 */ /* 0x000fe40007810000 */
[----:B------:R-:W-:Y:S01]  /*6b60*/  ISETP.LT.OR P2, PT, R16, 0x7a, P2 ;  /* 0x0000007a1000780c */ /* 0x000fe20001741670 */
[--C-:B------:R-:W-:Y:S01]  /*6b70*/  FFMA.FTZ R16, R61, UR40, -R14.reuse ;  /* 0x000000283d107c23 */ /* 0x100fe2000801080e */
[----:B------:R-:W-:Y:S01]  /*6b80*/  FSEL R86, R86, -INF , !P4 ;  /* 0xff80000056567808 */ /* 0x000fe20006000000 */
[----:B------:R-:W-:Y:S01]  /*6b90*/  FFMA.FTZ R61, R81, UR40, -R14 ;  /* 0x00000028513d7c23 */ /* 0x000fe2000801080e */
[----:B------:R-:W-:Y:S01]  /*6ba0*/  FMNMX.FTZ R45, R83, R44, !PT ;  /* 0x0000002c532d7209 */ /* 0x000fe20007810000 */
[----:B------:R-:W-:Y:S01]  /*6bb0*/  MUFU.EX2 R29, R29 ;  /* 0x0000001d001d7308 */ /* 0x000fe20000000800 */
[----:B------:R-:W-:-:S02]  /*6bc0*/  FSEL R87, R87, -INF , !P2 ;  /* 0xff80000057577808 */ /* 0x000fc40005000000 */
[----:B------:R-:W-:Y:S01]  /*6bd0*/  FMNMX.FTZ R44, R86, R45, !PT ;  /* 0x0000002d562c7209 */ /* 0x000fe20007810000 */
[----:B------:R-:W-:-:S01]  /*6be0*/  FFMA.FTZ R45, R65, UR40, -R14 ;  /* 0x00000028412d7c23 */ /* 0x000fc2000801080e */
[----:B------:R-:W-:Y:S02]  /*6bf0*/  FSEL R69, R12, RZ, P6 ;  /* 0x000000ff0c457208 */ /* 0x000fe40003000000 */
[----:B0-----:R-:W-:Y:S01]  /*6c00*/  FMNMX.FTZ R56, R87, R44, !PT ;  /* 0x0000002c57387209 */ /* 0x001fe20007810000 */
[----:B------:R-:W-:Y:S02]  /*6c10*/  MUFU.EX2 R33, R33 ;  /* 0x0000002100217308 */ /* 0x000fe40000000800 */
[----:B------:R-:W-:-:S02]  /*6c20*/  FADD.FTZ R69, -R69, R2 ;  /* 0x0000000245457221 */ /* 0x000fc40000010100 */
[----:B-1----:R-:W0:Y:S02]  /*6c30*/  SHFL.BFLY PT, R57, R56, 0x2, 0x1f ;  /* 0x0c401f0038397f89 */ /* 0x002e2400000e0000 */
[----:B------:R-:W-:-:S02]  /*6c40*/  FMUL.FTZ R69, R69, UR40 ;  /* 0x0000002845457c20 */ /* 0x000fc40008410000 */
[----:B------:R1:W-:Y:S08]  /*6c50*/  MUFU.EX2 R44, R64 ;  /* 0x00000040002c7308 */ /* 0x0003f00000000800 */
[----:B------:R-:W2:Y:S01]  /*6c60*/  MUFU.EX2 R69, R69 ;  /* 0x0000004500457308 */ /* 0x000ea20000000800 */
[----:B-1----:R-:W-:-:S07]  /*6c70*/  FFMA.FTZ R64, R84, UR40, -R14 ;  /* 0x0000002854407c23 */ /* 0x002fce000801080e */
[----:B------:R-:W-:Y:S01]  /*6c80*/  MUFU.EX2 R37, R37 ;  /* 0x0000002500257308 */ /* 0x000fe20000000800 */
[----:B0-----:R-:W-:Y:S01]  /*6c90*/  FMNMX.FTZ R65, R56, R57, !PT ;  /* 0x0000003938417209 */ /* 0x001fe20007810000 */
[--C-:B------:R-:W-:Y:S01]  /*6ca0*/  FFMA.FTZ R56, R76, UR40, -R14.reuse ;  /* 0x000000284c387c23 */ /* 0x100fe2000801080e */
[----:B------:R-:W-:-:S05]  /*6cb0*/  FFMA.FTZ R57, R77, UR40, -R14 ;  /* 0x000000284d397c23 */ /* 0x000fca000801080e */
[----:B------:R-:W-:Y:S01]  /*6cc0*/  MUFU.EX2 R41, R41 ;  /* 0x0000002900297308 */ /* 0x000fe20000000800 */
[----:B------:R-:W0:Y:S07]  /*6cd0*/  SHFL.BFLY PT, R68, R65, 0x1, 0x1f ;  /* 0x0c201f0041447f89 */ /* 0x000e2e00000e0000 */
[----:B------:R-:W-:Y:S08]  /*6ce0*/  MUFU.EX2 R16, R16 ;  /* 0x0000001000107308 */ /* 0x000ff00000000800 */
[----:B------:R-:W-:Y:S08]  /*6cf0*/  MUFU.EX2 R45, R45 ;  /* 0x0000002d002d7308 */ /* 0x000ff00000000800 */
[----:B------:R-:W-:Y:S01]  /*6d00*/  MUFU.EX2 R48, R48 ;  /* 0x0000003000307308 */ /* 0x000fe20000000800 */
[----:B0-----:R-:W-:-:S04]  /*6d10*/  FMNMX.FTZ R14, R65, R68, !PT ;  /* 0x00000044410e7209 */ /* 0x001fc80007810000 */
[C---:B------:R-:W-:Y:S01]  /*6d20*/  FSETP.NEU.FTZ.AND P2, PT, R14.reuse, -INF , PT ;  /* 0xff8000000e00780b */ /* 0x040fe20003f5d000 */
[----:B------:R-:W-:-:S02]  /*6d30*/  FFMA.FTZ R2, R14, R73, -8 ;  /* 0xc10000000e027423 */ /* 0x000fc40000010049 */
[----:B------:R-:W-:Y:S03]  /*6d40*/  MUFU.EX2 R49, R49 ;  /* 0x0000003100317308 */ /* 0x000fe60000000800 */
[----:B------:R-:W-:-:S05]  /*6d50*/  FSEL R2, R2, RZ, P2 ;  /* 0x000000ff02027208 */ /* 0x000fca0001000000 */
[--C-:B------:R-:W-:Y:S01]  /*6d60*/  FFMA.FTZ R68, R27, UR40, -R2.reuse ;  /* 0x000000281b447c23 */ /* 0x100fe20008010802 */
[----:B------:R-:W-:-:S01]  /*6d70*/  FFMA.FTZ R27, R30, UR40, -R2 ;  /* 0x000000281e1b7c23 */ /* 0x000fc20008010802 */
        /* <DEDUP_REMOVED lines=11> */
[----:B------:R-:W-:Y:S01]  /*6e30*/  FSEL R51, R14, RZ, P2 ;  /* 0x000000ff0e337208 */ /* 0x000fe20001000000 */
[--C-:B------:R-:W-:Y:S01]  /*6e40*/  FFMA.FTZ R72, R54, UR40, -R2.reuse ;  /* 0x0000002836487c23 */ /* 0x100fe20008010802 */
[----:B------:R-:W-:-:S01]  /*6e50*/  FFMA.FTZ R21, R21, UR40, -R2 ;  /* 0x0000002815157c23 */ /* 0x000fc20008010802 */
[----:B------:R-:W-:Y:S01]  /*6e60*/  MUFU.EX2 R68, R68 ;  /* 0x0000004400447308 */ /* 0x000fe20000000800 */
[----:B------:R-:W-:-:S01]  /*6e70*/  FFMA.FTZ R86, R86, UR40, -R2 ;  /* 0x0000002856567c23 */ /* 0x000fc20008010802 */
[----:B------:R-:W-:-:S04]  /*6e80*/  FADD.FTZ R51, -R51, R0 ;  /* 0x0000000033337221 */ /* 0x000fc80000010100 */
[----:B------:R-:W-:Y:S01]  /*6e90*/  FMUL.FTZ R54, R51, UR40 ;  /* 0x0000002833367c20 */ /* 0x000fe20008410000 */
[----:B------:R-:W-:-:S01]  /*6ea0*/  FFMA.FTZ R51, R55, UR40, -R2 ;  /* 0x0000002837337c23 */ /* 0x000fc20008010802 */
[----:B------:R-:W-:Y:S01]  /*6eb0*/  MUFU.EX2 R21, R21 ;  /* 0x0000001500157308 */ /* 0x000fe20000000800 */
[----:B------:R-:W-:-:S01]  /*6ec0*/  FFMA.FTZ R55, R58, UR40, -R2 ;  /* 0x000000283a377c23 */ /* 0x000fc20008010802 */
[--C-:B------:R-:W-:Y:S01]  /*6ed0*/  FFMA.FTZ R58, R59, UR40, -R2.reuse ;  /* 0x000000283b3a7c23 */ /* 0x100fe20008010802 */
[----:B------:R-:W-:-:S01]  /*6ee0*/  FFMA.FTZ R59, R62, UR40, -R2 ;  /* 0x000000283e3b7c23 */ /* 0x000fc20008010802 */
[----:B--2---:R-:W-:-:S04]  /*6ef0*/  FFMA.FTZ R62, R69, R5, R18 ;  /* 0x00000005453e7223 */ /* 0x004fc80000010012 */
[----:B------:R-:W0:Y:S08]  /*6f00*/  MUFU.EX2 R54, R54 ;  /* 0x0000003600367308 */ /* 0x000e300000000800 */
[----:B------:R-:W1:Y:S08]  /*6f10*/  MUFU.EX2 R27, R27 ;  /* 0x0000001b001b7308 */ /* 0x000e700000000800 */
[----:B------:R-:W2:Y:S01]  /*6f20*/  MUFU.EX2 R30, R30 ;  /* 0x0000001e001e7308 */ /* 0x000ea20000000800 */
[----:B0-----:R-:W-:-:S01]  /*6f30*/  FFMA.FTZ R5, R54, R4, R21 ;  /* 0x0000000436057223 */ /* 0x001fc20000010015 */
[----:B------:R-:W-:Y:S01]  /*6f40*/  FADD.FTZ R4, R11, R62 ;  /* 0x0000003e0b047221 */ /* 0x000fe20000010000 */
[----:B------:R-:W-:-:S05]  /*6f50*/  FFMA.FTZ R62, R63, UR40, -R2 ;  /* 0x000000283f3e7c23 */ /* 0x000fca0008010802 */
[----:B------:R-:W0:Y:S08]  /*6f60*/  MUFU.EX2 R31, R31 ;  /* 0x0000001f001f7308 */ /* 0x000e300000000800 */
[----:B------:R-:W3:Y:S08]  /*6f70*/  MUFU.EX2 R34, R34 ;  /* 0x0000002200227308 */ /* 0x000ef00000000800 */
[----:B------:R4:W-:Y:S08]  /*6f80*/  MUFU.EX2 R0, R72 ;  /* 0x0000004800007308 */ /* 0x0009f00000000800 */
[----:B------:R-:W5:Y:S01]  /*6f90*/  MUFU.EX2 R35, R35 ;  /* 0x0000002300237308 */ /* 0x000f620000000800 */
[----:B----4-:R-:W-:-:S01]  /*6fa0*/  FADD.FTZ R72, R68, R5 ;  /* 0x0000000544487221 */ /* 0x010fc20000010000 */
[----:B------:R-:W-:-:S03]  /*6fb0*/  FADD.FTZ R5, R13, R4 ;  /* 0x000000040d057221 */ /* 0x000fc60000010000 */
[----:B-1----:R-:W-:Y:S01]  /*6fc0*/  FADD.FTZ R63, R27, R72 ;  /* 0x000000481b3f7221 */ /* 0x002fe20000010000 */
[----:B------:R-:W-:-:S02]  /*6fd0*/  FADD.FTZ R4, R20, R5 ;  /* 0x0000000514047221 */ /* 0x000fc40000010000 */
[----:B------:R-:W1:Y:S01]  /*6fe0*/  MUFU.EX2 R38, R38 ;  /* 0x0000002600267308 */ /* 0x000e620000000800 */
[----:B--2---:R-:W-:-:S01]  /*6ff0*/  FADD.FTZ R72, R30, R63 ;  /* 0x0000003f1e487221 */ /* 0x004fc20000010000 */
[----:B------:R-:W-:Y:S01]  /*7000*/  FADD.FTZ R5, R19, R4 ;  /* 0x0000000413057221 */ /* 0x000fe20000010000 */
[----:B------:R-:W-:-:S01]  /*7010*/  FFMA.FTZ R63, R66, UR40, -R2 ;  /* 0x00000028423f7c23 */ /* 0x000fc20008010802 */
[----:B------:R-:W-:Y:S01]  /*7020*/  FFMA.FTZ R66, R67, UR40, -R2 ;  /* 0x0000002843427c23 */ /* 0x000fe20008010802 */
[----:B0-----:R-:W-:-:S01]  /*7030*/  FADD.FTZ R73, R31, R72 ;  /* 0x000000481f497221 */ /* 0x001fc20000010000 */
[----:B------:R-:W-:Y:S02]  /*7040*/  FADD.FTZ R4, R22, R5 ;  /* 0x0000000516047221 */ /* 0x000fe40000010000 */
[----:B------:R-:W0:Y:S01]  /*7050*/  MUFU.EX2 R39, R39 ;  /* 0x0000002700277308 */ /* 0x000e220000000800 */
[----:B---3--:R-:W-:-:S01]  /*7060*/  FADD.FTZ R72, R34, R73 ;  /* 0x0000004922487221 */ /* 0x008fc20000010000 */
[----:B------:R-:W-:-:S03]  /*7070*/  FADD.FTZ R5, R23, R4 ;  /* 0x0000000417057221 */ /* 0x000fc60000010000 */
[----:B-----5:R-:W-:Y:S01]  /*7080*/  FADD.FTZ R67, R35, R72 ;  /* 0x0000004823437221 */ /* 0x020fe20000010000 */
[----:B------:R-:W-:-:S02]  /*7090*/  FADD.FTZ R4, R24, R5 ;  /* 0x0000000518047221 */ /* 0x000fc40000010000 */
[----:B------:R-:W2:Y:S01]  /*70a0*/  MUFU.EX2 R42, R42 ;  /* 0x0000002a002a7308 */ /* 0x000ea20000000800 */
[----:B-1----:R-:W-:-:S01]  /*70b0*/  FADD.FTZ R72, R38, R67 ;  /* 0x0000004326487221 */ /* 0x002fc20000010000 */
[----:B------:R-:W-:Y:S01]  /*70c0*/  FADD.FTZ R5, R25, R4 ;  /* 0x0000000419057221 */ /* 0x000fe20000010000 */
[----:B------:R-:W-:-:S01]  /*70d0*/  FFMA.FTZ R67, R70, UR40, -R2 ;  /* 0x0000002846437c23 */ /* 0x000fc20008010802 */
[--C-:B------:R-:W-:Y:S01]  /*70e0*/  FFMA.FTZ R70, R71, UR40, -R2.reuse ;  /* 0x0000002847467c23 */ /* 0x100fe20008010802 */
[----:B------:R-:W-:-:S01]  /*70f0*/  FFMA.FTZ R71, R74, UR40, -R2 ;  /* 0x000000284a477c23 */ /* 0x000fc20008010802 */
[----:B------:R-:W-:Y:S02]  /*7100*/  FADD.FTZ R5, R26, R5 ;  /* 0x000000051a057221 */ /* 0x000fe40000010000 */
[----:B------:R-:W1:Y:S01]  /*7110*/  MUFU.EX2 R43, R43 ;  /* 0x0000002b002b7308 */ /* 0x000e620000000800 */
[----:B0-----:R-:W-:-:S01]  /*7120*/  FADD.FTZ R73, R39, R72 ;  /* 0x0000004827497221 */ /* 0x001fc20000010000 */
[----:B------:R-:W-:-:S06]  /*7130*/  FADD.FTZ R72, R28, R5 ;  /* 0x000000051c487221 */ /* 0x000fcc0000010000 */
[----:B------:R-:W0:Y:S01]  /*7140*/  MUFU.EX2 R46, R46 ;  /* 0x0000002e002e7308 */ /* 0x000e220000000800 */
[----:B--2---:R-:W-:-:S01]  /*7150*/  FADD.FTZ R4, R42, R73 ;  /* 0x000000492a047221 */ /* 0x004fc20000010000 */
[----:B------:R-:W-:-:S04]  /*7160*/  FADD.FTZ R73, R29, R72 ;  /* 0x000000481d497221 */ /* 0x000fc80000010000 */
[----:B------:R-:W-:Y:S02]  /*7170*/  FADD.FTZ R72, R32, R73 ;  /* 0x0000004920487221 */ /* 0x000fe40000010000 */
[----:B------:R-:W2:Y:S01]  /*7180*/  MUFU.EX2 R47, R47 ;  /* 0x0000002f002f7308 */ /* 0x000ea20000000800 */
[----:B-1----:R-:W-:-:S01]  /*7190*/  FADD.FTZ R5, R43, R4 ;  /* 0x000000042b057221 */ /* 0x002fc20000010000 */
[----:B------:R-:W-:Y:S01]  /*71a0*/  FADD.FTZ R73, R33, R72 ;  /* 0x0000004821497221 */ /* 0x000fe20000010000 */
[----:B------:R-:W-:-:S05]  /*71b0*/  FFMA.FTZ R72, R75, UR40, -R2 ;  /* 0x000000284b487c23 */ /* 0x000fca0008010802 */
[----:B------:R-:W1:Y:S01]  /*71c0*/  MUFU.EX2 R50, R50 ;  /* 0x0000003200327308 */ /* 0x000e620000000800 */
[----:B0-----:R-:W-:-:S07]  /*71d0*/  FADD.FTZ R4, R46, R5 ;  /* 0x000000052e047221 */ /* 0x001fce0000010000 */
[----:B------:R-:W0:Y:S01]  /*71e0*/  MUFU.EX2 R51, R51 ;  /* 0x0000003300337308 */ /* 0x000e220000000800 */
[----:B--2---:R-:W-:-:S01]  /*71f0*/  FADD.FTZ R5, R47, R4 ;  /* 0x000000042f057221 */ /* 0x004fc20000010000 */
[----:B------:R-:W-:Y:S01]  /*7200*/  FADD.FTZ R4, R36, R73 ;  /* 0x0000004924047221 */ /* 0x000fe20000010000 */
[----:B------:R-:W-:-:S05]  /*7210*/  FFMA.FTZ R73, R78, UR40, -R2 ;  /* 0x000000284e497c23 */ /* 0x000fca0008010802 */
[----:B------:R-:W2:Y:S01]  /*7220*/  MUFU.EX2 R55, R55 ;  /* 0x0000003700377308 */ /* 0x000ea20000000800 */
[----:B-1----:R-:W-:-:S04]  /*7230*/  FADD.FTZ R5, R50, R5 ;  /* 0x0000000532057221 */ /* 0x002fc80000010000 */
[----:B------:R-:W-:Y:S01]  /*7240*/  FADD.FTZ R74, R0, R5 ;  /* 0x00000005004a7221 */ /* 0x000fe20000010000 */
[----:B------:R-:W-:-:S02]  /*7250*/  FADD.FTZ R5, R37, R4 ;  /* 0x0000000425057221 */ /* 0x000fc40000010000 */
[----:B------:R-:W1:Y:S01]  /*7260*/  MUFU.EX2 R58, R58 ;  /* 0x0000003a003a7308 */ /* 0x000e620000000800 */
[----:B0-----:R-:W-:-:S01]  /*7270*/  FADD.FTZ R74, R51, R74 ;  /* 0x0000004a334a7221 */ /* 0x001fc20000010000 */
[----:B------:R-:W-:-:S04]  /*7280*/  FADD.FTZ R4, R40, R5 ;  /* 0x0000000528047221 */ /* 0x000fc80000010000 */
[----:B------:R-:W-:Y:S02]  /*7290*/  FADD.FTZ R4, R15, R4 ;  /* 0x000000040f047221 */ /* 0x000fe40000010000 */
[----:B------:R-:W0:Y:S01]  /*72a0*/  MUFU.EX2 R59, R59 ;  /* 0x0000003b003b7308 */ /* 0x000e220000000800 */
[----:B--2---:R-:W-:-:S01]  /*72b0*/  FADD.FTZ R5, R55, R74 ;  /* 0x0000004a37057221 */ /* 0x004fc20000010000 */
[----:B------:R-:W-:-:S06]  /*72c0*/  FFMA.FTZ R74, R79, UR40, -R2 ;  /* 0x000000284f4a7c23 */ /* 0x000fcc0008010802 */
[----:B------:R-:W2:Y:S01]  /*72d0*/  MUFU.EX2 R62, R62 ;  /* 0x0000003e003e7308 */ /* 0x000ea20000000800 */
[----:B-1----:R-:W-:-:S01]  /*72e0*/  FADD.FTZ R76, R58, R5 ;  /* 0x000000053a4c7221 */ /* 0x002fc20000010000 */
[----:B------:R-:W-:-:S04]  /*72f0*/  FADD.FTZ R5, R41, R4 ;  /* 0x0000000429057221 */ /* 0x000fc80000010000 */
[----:B------:R-:W-:Y:S02]  /*7300*/  FADD.FTZ R5, R16, R5 ;  /* 0x0000000510057221 */ /* 0x000fe40000010000 */
[----:B------:R-:W1:Y:S01]  /*7310*/  MUFU.EX2 R63, R63 ;  /* 0x0000003f003f7308 */ /* 0x000e620000000800 */
[----:B0-----:R-:W-:-:S01]  /*7320*/  FADD.FTZ R75, R59, R76 ;  /* 0x0000004c3b4b7221 */ /* 0x001fc20000010000 */
[----:B------:R-:W-:-:S04]  /*7330*/  FADD.FTZ R76, R44, R5 ;  /* 0x000000052c4c7221 */ /* 0x000fc80000010000 */
[----:B------:R-:W-:Y:S01]  /*7340*/  FADD.FTZ R77, R45, R76 ;  /* 0x0000004c2d4d7221 */ /* 0x000fe20000010000 */
[----:B------:R-:W-:-:S01]  /*7350*/  FFMA.FTZ R76, R83, UR40, -R2 ;  /* 0x00000028534c7c23 */ /* 0x000fc20008010802 */
[----:B------:R-:W0:Y:S01]  /*7360*/  MUFU.EX2 R66, R66 ;  /* 0x0000004200427308 */ /* 0x000e220000000800 */
[----:B--2---:R-:W-:-:S01]  /*7370*/  FADD.FTZ R4, R62, R75 ;  /* 0x0000004b3e047221 */ /* 0x004fc20000010000 */
[----:B------:R-:W-:Y:S01]  /*7380*/  FADD.FTZ R78, R48, R77 ;  /* 0x0000004d304e7221 */ /* 0x000fe20000010000 */
[----:B------:R-:W-:-:S01]  /*7390*/  FFMA.FTZ R75, R82, UR40, -R2 ;  /* 0x00000028524b7c23 */ /* 0x000fc20008010802 */
[----:B------:R-:W-:Y:S02]  /*73a0*/  FFMA.FTZ R2, R87, UR40, -R2 ;  /* 0x0000002857027c23 */ /* 0x000fe40008010802 */
[----:B------:R-:W-:-:S02]  /*73b0*/  FADD.FTZ R77, R49, R78 ;  /* 0x0000004e314d7221 */ /* 0x000fc40000010000 */
        /* <DEDUP_REMOVED lines=36> */
[----:B-1----:R-:W-:-:S03]  /*7600*/  FADD.FTZ R5, R65, R4 ;  /* 0x0000000441057221 */ /* 0x002fc60000010000 */
[----:B0-----:R-:W-:Y:S01]  /*7610*/  FADD.FTZ R4, R2, R77 ;  /* 0x0000004d02047221 */ /* 0x001fe20000010000 */
[----:B------:R-:W-:Y:S06]  /*7620*/  @!P0 BRA `(.L_x_720) ;  /* 0x0000000000048947 */ /* 0x000fec0003800000 */
[----:B------:R-:W-:Y:S01]  /*7630*/  BPT.TRAP 0x1 ;  /* 0x000000040000795c */ /* 0x000fe20000300000 */
.L_x_720:
[----:B------:R-:W-:Y:S01]  /*7640*/  UIADD3 UR6, UR11, 0x17060, URZ ;  /* 0x000170600b067890 */ /* 0x000fe2000fffe03f */
[----:B------:R-:W-:Y:S01]  /*7650*/  ISETP.GT.AND P2, PT, R3, UR23, PT ;  /* 0x0000001703007c0c */ /* 0x000fe2000bf44270 */
[----:B------:R-:W-:Y:S01]  /*7660*/  UMOV UR7, UR4 ;  /* 0x0000000400077c82 */ /* 0x000fe20008000000 */
[----:B------:R-:W-:Y:S01]  /*7670*/  F2FP.SATFINITE.E4M3.F32.PACK_AB_MERGE_C R0, R51, R0, RZ ;  /* 0x000000003300723e */ /* 0x000fe200048070ff */
[----:B------:R-:W-:Y:S01]  /*7680*/  UPRMT UR6, UR22, 0x654, UR6 ;  /* 0x0000065416067896 */ /* 0x000fe20008000006 */
        /* <DEDUP_REMOVED lines=13> */
[-C--:B------:R-:W-:Y:S01]  /*7760*/  FMUL.FTZ R96, R96, R69.reuse ;  /* 0x0000004560607220 */ /* 0x080fe20000410000 */
[----:B------:R-:W-:Y:S01]  /*7770*/  F2FP.SATFINITE.E4M3.F32.PACK_AB_MERGE_C R36, R37, R36, RZ ;  /* 0x000000242524723e */ /* 0x000fe200048070ff */
[----:B------:R-:W-:Y:S01]  /*7780*/  FMUL.FTZ R97, R97, R69 ;  /* 0x0000004561617220 */ /* 0x000fe20000410000 */
[----:B------:R-:W-:Y:S01]  /*7790*/  F2FP.SATFINITE.E4M3.F32.PACK_AB_MERGE_C R16, R16, R41, RZ ;  /* 0x000000291010723e */ /* 0x000fe200048070ff */
[----:B------:R-:W-:Y:S01]  /*77a0*/  FMUL.FTZ R100, R100, R69 ;  /* 0x0000004564647220 */ /* 0x000fe20000410000 */
[----:B------:R-:W-:Y:S01]  /*77b0*/  F2FP.SATFINITE.E4M3.F32.PACK_AB_MERGE_C R59, R62, R59, RZ ;  /* 0x0000003b3e3b723e */ /* 0x000fe200048070ff */
[-C--:B------:R-:W-:Y:S01]  /*77c0*/  FMUL.FTZ R101, R101, R69.reuse ;  /* 0x0000004565657220 */ /* 0x080fe20000410000 */
        /* <DEDUP_REMOVED lines=10> */
[----:B------:R-:W-:Y:S01]  /*7870*/  F2FP.SATFINITE.E4M3.F32.PACK_AB_MERGE_C R147, R50, R47, R0 ;  /* 0x0000002f3293723e */ /* 0x000fe20004807000 */
[----:B------:R-:W-:Y:S01]  /*7880*/  FMUL.FTZ R113, R113, R69 ;  /* 0x0000004571717220 */ /* 0x000fe20000410000 */
[----:B------:R-:W-:Y:S01]  /*7890*/  F2FP.SATFINITE.E4M3.F32.PACK_AB_MERGE_C R139, R76, R75, R2 ;  /* 0x0000004b4c8b723e */ /* 0x000fe20004807002 */
[-C--:B------:R-:W-:Y:S01]  /*78a0*/  FMUL.FTZ R116, R116, R69.reuse ;  /* 0x0000004574747220 */ /* 0x080fe20000410000 */
[----:B------:R-:W-:Y:S01]  /*78b0*/  F2FP.SATFINITE.E4M3.F32.PACK_AB_MERGE_C R148, R11, R18, R13 ;  /* 0x000000120b94723e */ /* 0x000fe2000480700d */
[----:B------:R-:W-:Y:S01]  /*78c0*/  FMUL.FTZ R117, R117, R69 ;  /* 0x0000004575757220 */ /* 0x000fe20000410000 */
        /* <DEDUP_REMOVED lines=9> */
[-C--:B------:R-:W-:Y:S01]  /*7960*/  FMUL.FTZ R128, R128, R69.reuse ;  /* 0x0000004580807220 */ /* 0x080fe20000410000 */
[----:B------:R-:W-:Y:S01]  /*7970*/  F2FP.SATFINITE.E4M3.F32.PACK_AB_MERGE_C R146, R33, R32, R36 ;  /* 0x000000202192723e */ /* 0x000fe20004807024 */
[-C--:B------:R-:W-:Y:S01]  /*7980*/  FMUL.FTZ R129, R129, R69.reuse ;  /* 0x0000004581817220 */ /* 0x080fe20000410000 */
[----:B------:R-:W-:Y:S01]  /*7990*/  F2FP.SATFINITE.E4M3.F32.PACK_AB_MERGE_C R140, R15, R40, R16 ;  /* 0x000000280f8c723e */ /* 0x000fe20004807010 */
        /* <DEDUP_REMOVED lines=32> */
[----:B------:R-:W-:-:S02]  /*7ba0*/  VIADD R3, R3, 0xffffffff ;  /* 0xffffffff03037836 */ /* 0x000fc40000000000 */
[----:B------:R-:W-:Y:S02]  /*7bb0*/  IMAD.MOV.U32 R0, RZ, RZ, R14 ;  /* 0x000000ffff007224 */ /* 0x000fe400078e000e */
[----:B------:R-:W-:Y:S01]  /*7bc0*/  IMAD.MOV.U32 R2, RZ, RZ, R12 ;  /* 0x000000ffff027224 */ /* 0x000fe200078e000c */
[----:B------:R-:W-:Y:S06]  /*7bd0*/  @P2 BRA `(.L_x_721) ;  /* 0xffffffd000e82947 */ /* 0x000fec000383ffff */
[----:B------:R-:W-:Y:S02]  /*7be0*/  IMAD.MOV.U32 R0, RZ, RZ, R14 ;  /* 0x000000ffff007224 */ /* 0x000fe400078e000e */
[----:B------:R-:W-:-:S07]  /*7bf0*/  IMAD.MOV.U32 R2, RZ, RZ, R12 ;  /* 0x000000ffff027224 */ /* 0x000fce00078e000c */
.L_x_703:
[----:B------:R-:W0:Y:S01]  /*7c00*/  S2UR UR6, SR_CTAID.X ;  /* 0x00000000000679c3 */ /* 0x000e220000002500 */
[----:B------:R-:W-:Y:S01]  /*7c10*/  ULDC UR7, c[0x0][0x448] ;  /* 0x0001120000077ab9 */ /* 0x000fe20000000800 */
[----:B------:R-:W-:Y:S01]  /*7c20*/  IADD3 R6, -R6, 0x1, RZ ;  /* 0x0000000106067810 */ /* 0x000fe20007ffe1ff */
[----:B------:R-:W-:Y:S01]  /*7c30*/  UISETP.NE.AND UP0, UPT, UR7, 0x1, UPT ;  /* 0x000000010700788c */ /* 0x000fe2000bf05270 */
[----:B------:R-:W-:-:S03]  /*7c40*/  ULDC UR14, c[0x0][0x9e4] ;  /* 0x00027900000e7ab9 */ /* 0x000fc60000000800 */
[----:B------:R-:W-:Y:S01]  /*7c50*/  IMAD R6, R17, UR10, R6 ;  /* 0x0000000a11067c24 */ /* 0x000fe2000f8e0206 */
[----:B------:R-:W-:Y:S01]  /*7c60*/  UMOV UR10, 0xc0 ;  /* 0x000000c0000a7882 */ /* 0x000fe20000000000 */
[----:B------:R-:W-:-:S03]  /*7c70*/  UISETP.GE.AND UP1, UPT, UR14, 0x1, UPT ;  /* 0x000000010e00788c */ /* 0x000fc6000bf26270 */
[----:B------:R-:W-:Y:S02]  /*7c80*/  R2UR UR11, R6 ;  /* 0x00000000060b72ca */ /* 0x000fe400000e0000 */
[----:B------:R-:W-:Y:S01]  /*7c90*/  @UP0 ULDC UR15, c[0x0][0x450] ;  /* 0x00011400000f0ab9 */ /* 0x000fe20000000800 */
[----:B------:R-:W-:Y:S01]  /*7ca0*/  PLOP3.LUT P5, PT, PT, PT, UP1, 0x80, 0x0 ;  /* 0x000000000000781c */ /* 0x000fe20003faf018 */
[----:B0-----:R-:W-:-:S03]  /*7cb0*/  UIMAD UR10, UR6, UR10, 0xbf ;  /* 0x000000bf060a74a4 */ /* 0x001fc6000f8e020a */
[----:B------:R-:W-:Y:S02]  /*7cc0*/  @UP0 ULDC UR6, c[0x0][0x44c] ;  /* 0x0001130000060ab9 */ /* 0x000fe40000000800 */
[----:B------:R-:W-:-:S04]  /*7cd0*/  UIMAD.WIDE.U32 UR6, UR10, UR6, URZ ;  /* 0x000000060a0672a5 */ /* 0x000fc8000f8e003f */
[----:B------:R-:W-:-:S04]  /*7ce0*/  @UP0 USHF.R.U32.HI UR10, URZ, UR15, UR7 ;  /* 0x0000000f3f0a0299 */ /* 0x000fc80008011607 */
[----:B------:R-:W-:-:S03]  /*7cf0*/  UIADD3 UR10, UR11, UR10, URZ ;  /* 0x0000000a0b0a7290 */ /* 0x000fc6000fffe03f */
[----:B------:R-:W-:Y:S02]  /*7d00*/  ULDC UR11, c[0x0][0x9dc] ;  /* 0x00027700000b7ab9 */ /* 0x000fe40000000800 */
[----:B------:R-:W-:Y:S01]  /*7d10*/  UIADD3 UR11, UR10, -UR11, URZ ;  /* 0x8000000b0a0b7290 */ /* 0x000fe2000fffe03f */
[----:B------:R-:W-:Y:S11]  /*7d20*/  @!P5 BRA `(.L_x_722) ;  /* 0x000000000044d947 */ /* 0x000ff60003800000 */
        /* <DEDUP_REMOVED lines=10> */
.L_x_723:
[----:B------:R-:W-:-:S11]  /*7dd0*/  UISETP.NE.AND UP1, UPT, UR14, 0x1, UPT ;  /* 0x000000010e00788c */ /* 0x000fd6000bf25270 */
[----:B------:R-:W-:Y:S02]  /*7de0*/  @UP1 ULDC.64 UR16, c[0x0][0x9e8] ;  /* 0x00027a0000101ab9 */ /* 0x000fe40000000a00 */
[----:B------:R-:W-:-:S04]  /*7df0*/  UIMAD.WIDE.U32 UR6, UR10, UR16, URZ ;  /* 0x000000100a0672a5 */ /* 0x000fc8000f8e003f */
[----:B------:R-:W-:-:S12]  /*7e00*/  @UP1 USHF.R.U32.HI UR10, URZ, UR17, UR7 ;  /* 0x000000113f0a1299 */ /* 0x000fd80008011607 */
.L_x_724:
[----:B------:R-:W-:-:S04]  /*7e10*/  UIMAD UR10, UR10, UR14, URZ ;  /* 0x0000000e0a0a72a4 */ /* 0x000fc8000f8e023f */
[----:B------:R-:W-:-:S04]  /*7e20*/  UISETP.LT.AND UP1, UPT, UR11, UR10, UPT ;  /* 0x0000000a0b00728c */ /* 0x000fc8000bf21270 */
[----:B------:R-:W-:-:S12]  /*7e30*/  USEL UR11, UR11, UR10, !UP1 ;  /* 0x0000000a0b0b7287 */ /* 0x000fd8000c800000 */
.L_x_722:
[----:B------:R-:W-:-:S04]  /*7e40*/  UIADD3 UR11, UR11, 0x7f, URZ ;  /* 0x0000007f0b0b7890 */ /* 0x000fc8000fffe03f */
[----:B------:R-:W-:-:S04]  /*7e50*/  USHF.R.S32.HI UR6, URZ, 0x1f, UR11 ;  /* 0x0000001f3f067899 */ /* 0x000fc8000801140b */
[----:B------:R-:W-:-:S04]  /*7e60*/  ULEA.HI UR6, UR6, UR11, URZ, 0x7 ;  /* 0x0000000b06067291 */ /* 0x000fc8000f8f383f */
[----:B------:R-:W-:-:S04]  /*7e70*/  USHF.R.S32.HI UR6, URZ, 0x7, UR6 ;  /* 0x000000073f067899 */ /* 0x000fc80008011406 */
[----:B------:R-:W-:-:S04]  /*7e80*/  UISETP.LT.AND UP1, UPT, UR37, UR6, UPT ;  /* 0x000000062500728c */ /* 0x000fc8000bf21270 */
[----:B------:R-:W-:-:S06]  /*7e90*/  USEL UR23, UR37, UR6, !UP1 ;  /* 0x0000000625177287 */ /* 0x000fcc000c800000 */
[----:B------:R-:W-:-:S13]  /*7ea0*/  ISETP.GE.AND P2, PT, R3, UR23, PT ;  /* 0x0000001703007c0c */ /* 0x000fda000bf46270 */
[----:B------:R-:W-:Y:S05]  /*7eb0*/  @!P2 BRA `(.L_x_725) ;  /* 0x0000001800f8a947 */ /* 0x000fea0003800000 */
[----:B------:R-:W-:Y:S01]  /*7ec0*/  IMAD.MOV.U32 R13, RZ, RZ, R0 ;  /* 0x000000ffff0d7224 */ /* 0x000fe200078e0000 */
[----:B------:R-:W-:Y:S01]  /*7ed0*/  UMOV UR6, UR5 ;  /* 0x0000000500067c82 */ /* 0x000fe20008000000 */
[----:B------:R-:W-:Y:S01]  /*7ee0*/  IMAD.MOV.U32 R15, RZ, RZ, R2 ;  /* 0x000000ffff0f7224 */ /* 0x000fe200078e0002 */
[----:B------:R-:W-:Y:S01]  /*7ef0*/  UMOV UR7, UR4 ;  /* 0x0000000400077c82 */ /* 0x000fe20008000000 */
[----:B------:R-:W-:-:S07]  /*7f00*/  IMAD.MOV.U32 R11, RZ, RZ, R3 ;  /* 0x000000ffff0b7224 */ /* 0x000fce00078e0003 */
.L_x_735:
[----:B------:R-:W-:-:S04]  /*7f10*/  UISETP.NE.AND UP1, UPT, UR7, 0x1, UPT ;  /* 0x000000010700788c */ /* 0x000fc8000bf25270 */
[----:B------:R-:W-:-:S04]  /*7f20*/  USEL UR5, URZ, 0x1, UP1 ;  /* 0x000000013f057887 */ /* 0x000fc80008800000 */
[----:B------:R-:W-:Y:S01]  /*7f30*/  ULOP3.LUT UR5, UR6, UR5, URZ, 0x3c, !UPT ;  /* 0x0000000506057292 */ /* 0x000fe2000f8e3c3f */
[----:B------:R-:W-:Y:S11]  /*7f40*/  @!P0 BRA `(.L_x_726) ;  /* 0x0000000000048947 */ /* 0x000ff60003800000 */
[----:B------:R-:W-:Y:S01]  /*7f50*/  BPT.TRAP 0x1 ;  /* 0x000000040000795c */ /* 0x000fe20000300000 */
.L_x_726:
[----:B------:R-:W-:Y:S01]  /*7f60*/  UIADD3 UR4, UR7, 0x1, URZ ;  /* 0x0000000107047890 */ /* 0x000fe2000fffe03f */
[----:B------:R-:W-:-:S03]  /*7f70*/  IMAD.U32 R0, RZ, RZ, UR5 ;  /* 0x00000005ff007e24 */ /* 0x000fc6000f8e00ff */
[----:B------:R-:W-:Y:S02]  /*7f80*/  UISETP.NE.AND UP1, UPT, UR4, 0x2, UPT ;  /* 0x000000020400788c */ /* 0x000fe4000bf25270 */
[----:B------:R-:W-:Y:S02]  /*7f90*/  SHF.L.U32 R0, R0, 0x1f, RZ ;  /* 0x0000001f00007819 */ /* 0x000fe400000006ff */
[----:B------:R-:W-:-:S04]  /*7fa0*/  USEL UR4, UR4, URZ, UP1 ;  /* 0x0000003f04047287 */ /* 0x000fc80008800000 */
[----:B------:R-:W-:-:S09]  /*7fb0*/  ULEA UR24, UR4, UR42, 0x3 ;  /* 0x0000002a04187291 */ /* 0x000fd2000f8e183f */
[----:B------:R0:W1:Y:S01]  /*7fc0*/  SYNCS.PHASECHK.TRANS64.TRYWAIT P2, [UR24+0x17030], R0 ;  /* 0x01703000ff0075a7 */ /* 0x0000620008040158 */
[----:B------:R-:W-:Y:S05]  /*7fd0*/  @!P0 BRA `(.L_x_727) ;  /* 0x0000000000048947 */ /* 0x000fea0003800000 */
[----:B------:R-:W-:Y:S01]  /*7fe0*/  BPT.TRAP 0x1 ;  /* 0x000000040000795c */ /* 0x000fe20000300000 */
.L_x_727:
[----:B-1----:R-:W-:Y:S05]  /*7ff0*/  @P2 BRA `(.L_x_728) ;  /* 0x0000000000082947 */ /* 0x002fea0003800000 */
[----:B------:R-:W1:Y:S02]  /*8000*/  SYNCS.PHASECHK.TRANS64.TRYWAIT P2, [UR24+0x17030], R0 ;  /* 0x01703000ff0075a7 */ /* 0x000e640008040158 */
[----:B-1----:R-:W-:Y:S05]  /*8010*/  @!P2 BRA `(.L_x_729) ;  /* 0x000000a800b8a947 */ /* 0x002fea0003800000 */
.L_x_728:
        /* <DEDUP_REMOVED lines=19> */
.L_x_730:
[----:B------:R-:W-:Y:S01]  /*8150*/  ULEA UR14, UR7, UR42, 0x3 ;  /* 0x0000002a070e7291 */ /* 0x000fe2000f8e183f */
[----:B01----:R-:W-:-:S05]  /*8160*/  IMAD.U32 R0, RZ, RZ, UR6 ;  /* 0x00000006ff007e24 */ /* 0x003fca000f8e00ff */
[----:B------:R-:W-:-:S04]  /*8170*/  SHF.L.U32 R0, R0, 0x1f, RZ ;  /* 0x0000001f00007819 */ /* 0x000fc800000006ff */
[----:B------:R0:W1:Y:S01]  /*8180*/  SYNCS.PHASECHK.TRANS64.TRYWAIT P2, [UR14+0x17050], R0 ;  /* 0x01705000ff0075a7 */ /* 0x000062000804014e */
[----:B------:R-:W-:Y:S05]  /*8190*/  @!P0 BRA `(.L_x_731) ;  /* 0x0000000000048947 */ /* 0x000fea0003800000 */
[----:B------:R-:W-:Y:S01]  /*81a0*/  BPT.TRAP 0x1 ;  /* 0x000000040000795c */ /* 0x000fe20000300000 */
.L_x_731:
        /* <DEDUP_REMOVED lines=66> */
.L_x_732:
[----:B------:R-:W-:Y:S01]  /*85d0*/  UIADD3 UR6, UR42, 0x400, URZ ;  /* 0x000004002a067890 */ /* 0x000fe2000fffe03f */
[----:B------:R-:W-:Y:S01]  /*85e0*/  WARPGROUP.ARRIVE ;  /* 0x00000000000079c5 */ /* 0x000fe20000000000 */
[----:B------:R-:W-:Y:S01]  /*85f0*/  FMNMX.FTZ R6, R87, R6, !PT ;  /* 0x0000000657067209 */ /* 0x000fe20007810000 */
[----:B01----:R-:W0:Y:S01]  /*8600*/  SHFL.BFLY PT, R0, R3, 0x2, 0x1f ;  /* 0x0c401f0003007f89 */ /* 0x003e2200000e0000 */
[----:B------:R-:W-:Y:S01]  /*8610*/  USHF.R.U32.HI UR6, URZ, 0x4, UR6 ;  /* 0x000000043f067899 */ /* 0x000fe20008011606 */
[----:B------:R-:W-:Y:S02]  /*8620*/  UMOV UR11, 0x40000040 ;  /* 0x40000040000b7882 */ /* 0x000fe40000000000 */
[----:B------:R-:W1:Y:S01]  /*8630*/  SHFL.BFLY PT, R19, R6, 0x2, 0x1f ;  /* 0x0c401f0006137f89 */ /* 0x000e6200000e0000 */
[----:B------:R-:W-:-:S04]  /*8640*/  ULOP3.LUT UR6, UR6, 0x3fff, URZ, 0xc0, !UPT ;  /* 0x00003fff06067892 */ /* 0x000fc8000f8ec03f */
[----:B------:R-:W-:-:S04]  /*8650*/  ULOP3.LUT UR6, UR6, 0x10000, URZ, 0xfc, !UPT ;  /* 0x0001000006067892 */ /* 0x000fc8000f8efc3f */
[----:B------:R-:W-:-:S03]  /*8660*/  UIMAD UR10, UR7, 0x300, UR6 ;  /* 0x00000300070a78a4 */ /* 0x000fc6000f8e0206 */
[----:B------:R-:W-:-:S04]  /*8670*/  UMOV UR7, 0x40000040 ;  /* 0x4000004000077882 */ /* 0x000fc80000000000 */
[----:B------:R-:W-:Y:S02]  /*8680*/  UMOV UR6, UR10 ;  /* 0x0000000a00067c82 */ /* 0x000fe40008000000 */
[----:B------:R-:W-:Y:S01]  /*8690*/  QGMMA.64x96x32.F32.E4M3.E4M3 R88, R148, gdesc[UR4], R88, gsb0 ;  /* 0x0160000494587df3 */ /* 0x000fe20008000858 */
[----:B------:R-:W-:Y:S01]  /*86a0*/  UIADD3 UR6, UR10, 0x2, URZ ;  /* 0x000000020a067890 */ /* 0x000fe2000fffe03f */
[----:B0-----:R-:W-:Y:S01]  /*86b0*/  FMNMX.FTZ R14, R3, R0, !PT ;  /* 0x00000000030e7209 */ /* 0x001fe20007810000 */
[----:B------:R-:W-:Y:S01]  /*86c0*/  UMOV UR7, 0x40000040 ;  /* 0x4000004000077882 */ /* 0x000fe20000000000 */
[----:B-1----:R-:W-:-:S03]  /*86d0*/  FMNMX.FTZ R16, R6, R19, !PT ;  /* 0x0000001306107209 */ /* 0x002fc60007810000 */
[----:B------:R-:W0:Y:S04]  /*86e0*/  SHFL.BFLY PT, R19, R14, 0x1, 0x1f ;  /* 0x0c201f000e137f89 */ /* 0x000e2800000e0000 */
[----:B------:R-:W1:Y:S01]  /*86f0*/  SHFL.BFLY PT, R21, R16, 0x1, 0x1f ;  /* 0x0c201f0010157f89 */ /* 0x000e6200000e0000 */
[----:B0-----:R-:W-:Y:S02]  /*8700*/  FMNMX.FTZ R2, R14, R19, !PT ;  /* 0x000000130e027209 */ /* 0x001fe40007810000 */
[----:B-1----:R-:W-:-:S03]  /*8710*/  FMNMX.FTZ R0, R16, R21, !PT ;  /* 0x0000001510007209 */ /* 0x002fc60007810000 */
[----:B------:R-:W-:Y:S01]  /*8720*/  FADD.FTZ R12, -R2, R15 ;  /* 0x0000000f020c7221 */ /* 0x000fe20000010100 */
[----:B------:R-:W-:-:S03]  /*8730*/  IMAD.U32 R15, RZ, RZ, UR40 ;  /* 0x00000028ff0f7e24 */ /* 0x000fc6000f8e00ff */
[----:B------:R-:W-:Y:S01]  /*8740*/  FMUL.FTZ R18, R12, UR40 ;  /* 0x000000280c127c20 */ /* 0x000fe20008410000 */
[----:B------:R-:W-:-:S01]  /*8750*/  FFMA.FTZ R12, R2, R15, -8 ;  /* 0xc1000000020c7423 */ /* 0x000fc2000001000f */
[----:B------:R-:W-:Y:S02]  /*8760*/  FADD.FTZ R3, -R0, R13 ;  /* 0x0000000d00037221 */ /* 0x000fe40000010100 */
[----:B------:R0:W-:Y:S01]  /*8770*/  MUFU.EX2 R6, R18 ;  /* 0x0000001200067308 */ /* 0x0001e20000000800 */
[----:B------:R-:W-:-:S01]  /*8780*/  FFMA.FTZ R16, R29, UR40, -R12 ;  /* 0x000000281d107c23 */ /* 0x000fc2000801080c */
[--C-:B------:R-:W-:Y:S01]  /*8790*/  FFMA.FTZ R29, R49, UR40, -R12.reuse ;  /* 0x00000028311d7c23 */ /* 0x100fe2000801080c */
[----:B------:R-:W-:-:S01]  /*87a0*/  FFMA.FTZ R49, R69, UR40, -R12 ;  /* 0x0000002845317c23 */ /* 0x000fc2000801080c */
[--C-:B------:R-:W-:Y:S01]  /*87b0*/  FFMA.FTZ R13, R24, UR40, -R12.reuse ;  /* 0x00000028180d7c23 */ /* 0x100fe2000801080c */
[----:B------:R-:W-:-:S01]  /*87c0*/  FFMA.FTZ R14, R25, UR40, -R12 ;  /* 0x00000028190e7c23 */ /* 0x000fc2000801080c */
[----:B------:R-:W-:-:S02]  /*87d0*/  IMAD.U32 R69, RZ, RZ, UR40 ;  /* 0x00000028ff457e24 */ /* 0x000fc4000f8e00ff */
[----:B------:R-:W-:-:S01]  /*87e0*/  FFMA.FTZ R15, R28, UR40, -R12 ;  /* 0x000000281c0f7c23 */ /* 0x000fc2000801080c */
[--C-:B------:R-:W-:Y:S01]  /*87f0*/  FFMA.FTZ R19, R33, UR40, -R12.reuse ;  /* 0x0000002821137c23 */ /* 0x100fe2000801080c */
[----:B0-----:R-:W-:-:S01]  /*8800*/  FFMA.FTZ R18, R32, UR40, -R12 ;  /* 0x0000002820127c23 */ /* 0x001fc2000801080c */
        /* <DEDUP_REMOVED lines=24> */
[----:B------:R-:W-:Y:S01]  /*8990*/  FFMA.FTZ R12, R0, R69, -8 ;  /* 0xc1000000000c7423 */ /* 0x000fe20000010045 */
[----:B------:R-:W-:Y:S01]  /*89a0*/  FMUL.FTZ R3, R3, UR40 ;  /* 0x0000002803037c20 */ /* 0x000fe20008410000 */
[----:B------:R-:W0:Y:S02]  /*89b0*/  MUFU.EX2 R13, R13 ;  /* 0x0000000d000d7308 */ /* 0x000e240000000800 */
        /* <DEDUP_REMOVED lines=26> */
[----:B------:R-:W-:-:S02]  /*8b60*/  WARPGROUP.DEPBAR.LE gsb0, 0x0 ;  /* 0x00008000000079c5 */ /* 0x000fc40000010000 */
[----:B------:R-:W-:Y:S02]  /*8b70*/  WARPGROUP.ARRIVE ;  /* 0x00000000000079c5 */ /* 0x000fe40000000000 */
[----:B------:R-:W2:Y:S01]  /*8b80*/  MUFU.EX2 R27, R27 ;  /* 0x0000001b001b7308 */ /* 0x000ea20000000800 */
[----:B-1----:R-:W-:-:S03]  /*8b90*/  FFMA.FTZ R4, R3, R4, R26 ;  /* 0x0000000403047223 */ /* 0x002fc6000001001a */
[----:B------:R-:W-:Y:S01]  /*8ba0*/  QGMMA.64x96x32.F32.E4M3.E4M3 R88, R144, gdesc[UR4], R88, gsb0 ;  /* 0x0160000490587df3 */ /* 0x000fe20008000858 */
[----:B------:R-:W-:Y:S01]  /*8bb0*/  UIADD3 UR6, UR10, 0x4, URZ ;  /* 0x000000040a067890 */ /* 0x000fe2000fffe03f */
[----:B------:R-:W-:Y:S02]  /*8bc0*/  UMOV UR7, 0x40000040 ;  /* 0x4000004000077882 */ /* 0x000fe40000000000 */
[----:B------:R-:W1:Y:S01]  /*8bd0*/  MUFU.EX2 R15, R15 ;  /* 0x0000000f000f7308 */ /* 0x000e620000000800 */
[----:B0-----:R-:W-:-:S01]  /*8be0*/  FADD.FTZ R68, R14, R5 ;  /* 0x000000050e447221 */ /* 0x001fc20000010000 */
[----:B------:R-:W-:-:S06]  /*8bf0*/  UIADD3 UR10, UR10, 0x6, URZ ;  /* 0x000000060a0a7890 */ /* 0x000fcc000fffe03f */
        /* <DEDUP_REMOVED lines=26> */
[----:B------:R-:W-:Y:S02]  /*8da0*/  WARPGROUP.DEPBAR.LE gsb0, 0x0 ;  /* 0x00008000000079c5 */ /* 0x000fe40000010000 */
[----:B------:R-:W-:Y:S01]  /*8db0*/  WARPGROUP.ARRIVE ;  /* 0x00000000000079c5 */ /* 0x000fe20000000000 */
[----:B------:R-:W-:-:S03]  /*8dc0*/  FFMA.FTZ R68, R70, UR40, -R12 ;  /* 0x0000002846447c23 */ /* 0x000fc6000801080c */
[----:B------:R-:W2:Y:S01]  /*8dd0*/  MUFU.EX2 R23, R23 ;  /* 0x0000001700177308 */ /* 0x000ea20000000800 */
[----:B-1----:R-:W-:-:S01]  /*8de0*/  FADD.FTZ R4, R22, R5 ;  /* 0x0000000516047221 */ /* 0x002fc20000010000 */
[----:B------:R-:W-:Y:S06]  /*8df0*/  QGMMA.64x96x32.F32.E4M3.E4M3 R88, R140, gdesc[UR4], R88, gsb0 ;  /* 0x016000048c587df3 */ /* 0x000fec0008000858 */
[----:B------:R-:W1:Y:S01]  /*8e00*/  MUFU.EX2 R43, R43 ;  /* 0x0000002b002b7308 */ /* 0x000e620000000800 */
[----:B0-----:R-:W-:-:S01]  /*8e10*/  FADD.FTZ R70, R42, R69 ;  /* 0x000000452a467221 */ /* 0x001fc20000010000 */
[----:B------:R-:W-:-:S06]  /*8e20*/  FFMA.FTZ R69, R71, UR40, -R12 ;  /* 0x0000002847457c23 */ /* 0x000fcc000801080c */
        /* <DEDUP_REMOVED lines=17> */
[----:B------:R-:W-:-:S06]  /*8f40*/  FFMA.FTZ R71, R75, UR40, -R12 ;  /* 0x000000284b477c23 */ /* 0x000fcc000801080c */
        /* <DEDUP_REMOVED lines=8> */
[----:B------:R-:W-:Y:S02]  /*8fd0*/  WARPGROUP.DEPBAR.LE gsb0, 0x0 ;  /* 0x00008000000079c5 */ /* 0x000fe40000010000 */
[----:B------:R-:W-:-:S04]  /*8fe0*/  WARPGROUP.ARRIVE ;  /* 0x00000000000079c5 */ /* 0x000fc80000000000 */
[----:B------:R-:W0:Y:S01]  /*8ff0*/  MUFU.EX2 R36, R36 ;  /* 0x0000002400247308 */ /* 0x000e220000000800 */
[----:B--2---:R-:W-:-:S01]  /*9000*/  FADD.FTZ R5, R33, R4 ;  /* 0x0000000421057221 */ /* 0x004fc20000010000 */
[----:B------:R-:W-:Y:S01]  /*9010*/  QGMMA.64x96x32.F32.E4M3.E4M3 R88, R136, gdesc[UR8], R88, gsb0 ;  /* 0x0160000888587df3 */ /* 0x000fe20008000858 */
[----:B-1----:R-:W-:-:S01]  /*9020*/  FADD.FTZ R73, R55, R72 ;  /* 0x0000004837497221 */ /* 0x002fc20000010000 */
[----:B------:R-:W-:-:S04]  /*9030*/  FFMA.FTZ R72, R78, UR40, -R12 ;  /* 0x000000284e487c23 */ /* 0x000fc8000801080c */
[----:B------:R-:W1:Y:S08]  /*9040*/  MUFU.EX2 R58, R58 ;  /* 0x0000003a003a7308 */ /* 0x000e700000000800 */
[----:B------:R-:W2:Y:S01]  /*9050*/  MUFU.EX2 R37, R37 ;  /* 0x0000002500257308 */ /* 0x000ea20000000800 */
[----:B0-----:R-:W-:-:S07]  /*9060*/  FADD.FTZ R4, R36, R5 ;  /* 0x0000000524047221 */ /* 0x001fce0000010000 */
[----:B------:R-:W0:Y:S01]  /*9070*/  MUFU.EX2 R59, R59 ;  /* 0x0000003b003b7308 */ /* 0x000e220000000800 */
[----:B-1----:R-:W-:-:S01]  /*9080*/  FADD.FTZ R74, R58, R73 ;  /* 0x000000493a4a7221 */ /* 0x002fc20000010000 */
[----:B------:R-:W-:-:S06]  /*9090*/  FFMA.FTZ R73, R79, UR40, -R12 ;  /* 0x000000284f497c23 */ /* 0x000fcc000801080c */
        /* <DEDUP_REMOVED lines=16> */
[----:B0-----:R-:W-:-:S01]  /*91a0*/  FADD.FTZ R76, R66, R75 ;  /* 0x0000004b424c7221 */ /* 0x001fc20000010000 */
[----:B------:R-:W-:-:S06]  /*91b0*/  FFMA.FTZ R75, R83, UR40, -R12 ;  /* 0x00000028534b7c23 */ /* 0x000fcc000801080c */
[----:B------:R-:W0:Y:S01]  /*91c0*/  MUFU.EX2 R48, R48 ;  /* 0x0000003000307308 */ /* 0x000e220000000800 */
[----:B-1----:R-:W-:-:S07]  /*91d0*/  FADD.FTZ R5, R45, R4 ;  /* 0x000000042d057221 */ /* 0x002fce0000010000 */
[----:B------:R-:W1:Y:S01]  /*91e0*/  MUFU.EX2 R68, R68 ;  /* 0x0000004400447308 */ /* 0x000e620000000800 */
[----:B--2---:R-:W-:-:S07]  /*91f0*/  FADD.FTZ R77, R67, R76 ;  /* 0x0000004c434d7221 */ /* 0x004fce0000010000 */
[----:B------:R-:W2:Y:S01]  /*9200*/  MUFU.EX2 R49, R49 ;  /* 0x0000003100317308 */ /* 0x000ea20000000800 */
[----:B0-----:R-:W-:-:S01]  /*9210*/  FADD.FTZ R4, R48, R5 ;  /* 0x0000000530047221 */ /* 0x001fc20000010000 */
[----:B------:R-:W-:-:S06]  /*9220*/  WARPGROUP.DEPBAR.LE gsb0, 0x0 ;  /* 0x00008000000079c5 */ /* 0x000fcc0000010000 */
[----:B------:R-:W0:Y:S01]  /*9230*/  MUFU.EX2 R69, R69 ;  /* 0x0000004500457308 */ /* 0x000e220000000800 */
[----:B-1----:R-:W-:-:S07]  /*9240*/  FADD.FTZ R76, R68, R77 ;  /* 0x0000004d444c7221 */ /* 0x002fce0000010000 */
[----:B------:R-:W1:Y:S01]  /*9250*/  MUFU.EX2 R52, R52 ;  /* 0x0000003400347308 */ /* 0x000e620000000800 */
[----:B--2---:R-:W-:-:S01]  /*9260*/  FADD.FTZ R5, R49, R4 ;  /* 0x0000000431057221 */ /* 0x004fc20000010000 */
[----:B------:R-:W-:-:S04]  /*9270*/  IMAD.U32 R4, RZ, RZ, UR24 ;  /* 0x00000018ff047e24 */ /* 0x000fc8000f8e00ff */
[----:B------:R-:W-:Y:S02]  /*9280*/  @!P1 VIADD R4, R4, 0x17040 ;  /* 0x0001704004049836 */ /* 0x000fe40000000000 */
[----:B------:R-:W2:Y:S01]  /*9290*/  MUFU.EX2 R70, R70 ;  /* 0x0000004600467308 */ /* 0x000ea20000000800 */
[----:B0-----:R-:W-:-:S01]  /*92a0*/  FADD.FTZ R77, R69, R76 ;  /* 0x0000004c454d7221 */ /* 0x001fc20000010000 */
[--C-:B------:R-:W-:Y:S01]  /*92b0*/  FFMA.FTZ R76, R86, UR40, -R12.reuse ;  /* 0x00000028564c7c23 */ /* 0x100fe2000801080c */
[----:B------:R-:W-:-:S01]  /*92c0*/  FFMA.FTZ R12, R87, UR40, -R12 ;  /* 0x00000028570c7c23 */ /* 0x000fc2000801080c */
[----:B------:R-:W-:-:S04]  /*92d0*/  @!P1 PRMT R4, RZ, 0x654, R4 ;  /* 0x00000654ff049816 */ /* 0x000fc80000000004 */
[----:B------:R-:W0:Y:S01]  /*92e0*/  MUFU.EX2 R53, R53 ;  /* 0x0000003500357308 */ /* 0x000e220000000800 */
[----:B-1----:R-:W-:-:S01]  /*92f0*/  FADD.FTZ R78, R52, R5 ;  /* 0x00000005344e7221 */ /* 0x002fc20000010000 */
[----:B------:R1:W-:Y:S06]  /*9300*/  @!P1 SYNCS.ARRIVE.TRANS64.RED.A1T0 RZ, [R4+URZ], RZ ;  /* 0x000000ff04ff99a7 */ /* 0x0003ec000810043f */
[----:B------:R-:W3:Y:S01]  /*9310*/  MUFU.EX2 R71, R71 ;  /* 0x0000004700477308 */ /* 0x000ee20000000800 */
[----:B--2---:R-:W-:-:S07]  /*9320*/  FADD.FTZ R80, R70, R77 ;  /* 0x0000004d46507221 */ /* 0x004fce0000010000 */
[----:B------:R-:W2:Y:S01]  /*9330*/  MUFU.EX2 R56, R56 ;  /* 0x0000003800387308 */ /* 0x000ea20000000800 */
[----:B0-----:R-:W-:-:S07]  /*9340*/  FADD.FTZ R5, R53, R78 ;  /* 0x0000004e35057221 */ /* 0x001fce0000010000 */
[----:B------:R-:W0:Y:S01]  /*9350*/  MUFU.EX2 R72, R72 ;  /* 0x0000004800487308 */ /* 0x000e220000000800 */
[----:B---3--:R-:W-:-:S07]  /*9360*/  FADD.FTZ R77, R71, R80 ;  /* 0x00000050474d7221 */ /* 0x008fce0000010000 */
[----:B------:R-:W3:Y:S01]  /*9370*/  MUFU.EX2 R57, R57 ;  /* 0x0000003900397308 */ /* 0x000ee20000000800 */
[----:B--2---:R-:W-:-:S07]  /*9380*/  FADD.FTZ R78, R56, R5 ;  /* 0x00000005384e7221 */ /* 0x004fce0000010000 */
[----:B------:R-:W2:Y:S01]  /*9390*/  MUFU.EX2 R73, R73 ;  /* 0x0000004900497308 */ /* 0x000ea20000000800 */
[----:B0-----:R-:W-:-:S07]  /*93a0*/  FADD.FTZ R80, R72, R77 ;  /* 0x0000004d48507221 */ /* 0x001fce0000010000 */
[----:B------:R-:W1:Y:S01]  /*93b0*/  MUFU.EX2 R60, R60 ;  /* 0x0000003c003c7308 */ /* 0x000e620000000800 */
[----:B---3--:R-:W-:-:S07]  /*93c0*/  FADD.FTZ R5, R57, R78 ;  /* 0x0000004e39057221 */ /* 0x008fce0000010000 */
        /* <DEDUP_REMOVED lines=18> */
.L_x_734:
[----:B------:R-:W-:Y:S01]  /*94f0*/  UIADD3 UR6, UR14, 0x17060, URZ ;  /* 0x000170600e067890 */ /* 0x000fe2000fffe03f */
[----:B------:R-:W-:Y:S01]  /*9500*/  ISETP.GT.AND P2, PT, R11, UR23, PT ;  /* 0x000000170b007c0c */ /* 0x000fe2000bf44270 */
[----:B------:R-:W-:Y:S01]  /*9510*/  FMUL.FTZ R90, R90, R3 ;  /* 0x000000035a5a7220 */ /* 0x000fe20000410000 */
[----:B------:R-:W-:Y:S01]  /*9520*/  F2FP.SATFINITE.E4M3.F32.PACK_AB_MERGE_C R15, R16, R15, RZ ;  /* 0x0000000f100f723e */ /* 0x000fe200048070ff */
        /* <DEDUP_REMOVED lines=24> */
[----:B------:R-:W-:Y:S01]  /*96b0*/  F2FP.SATFINITE.E4M3.F32.PACK_AB_MERGE_C R30, R31, R30, RZ ;  /* 0x0000001e1f1e723e */ /* 0x000fe200048070ff */
[----:B------:R-:W-:Y:S01]  /*96c0*/  VIADD R3, R11, 0xffffffff ;  /* 0xffffffff0b037836 */ /* 0x000fe20000000000 */
[----:B------:R-:W-:Y:S01]  /*96d0*/  F2FP.SATFINITE.E4M3.F32.PACK_AB_MERGE_C R20, R21, R20, RZ ;  /* 0x000000141514723e */ /* 0x000fe200048070ff */
[----:B------:R-:W-:Y:S01]  /*96e0*/  SYNCS.ARRIVE.TRANS64.RED.A1T0 RZ, [UR6], RZ ;  /* 0x000000ffffff79a7 */ /* 0x000fe20008100406 */
[----:B------:R-:W-:Y:S01]  /*96f0*/  F2FP.SATFINITE.E4M3.F32.PACK_AB_MERGE_C R38, R39, R38, RZ ;  /* 0x000000262726723e */ /* 0x000fe200048070ff */
[----:B------:R-:W-:Y:S01]  /*9700*/  UMOV UR6, UR5 ;  /* 0x0000000500067c82 */ /* 0x000fe20008000000 */
        /* <DEDUP_REMOVED lines=51> */
[----:B------:R-:W-:Y:S01]  /*9a40*/  IMAD.MOV.U32 R13, RZ, RZ, R0 ;  /* 0x000000ffff0d7224 */ /* 0x000fe200078e0000 */
[----:B------:R-:W-:Y:S01]  /*9a50*/  F2FP.SATFINITE.E4M3.F32.PACK_AB_MERGE_C R138, R61, R60, R64 ;  /* 0x0000003c3d8a723e */ /* 0x000fe20004807040 */
[----:B------:R-:W-:Y:S01]  /*9a60*/  IMAD.MOV.U32 R15, RZ, RZ, R2 ;  /* 0x000000ffff0f7224 */ /* 0x000fe200078e0002 */
[----:B------:R-:W-:Y:S01]  /*9a70*/  F2FP.SATFINITE.E4M3.F32.PACK_AB_MERGE_C R139, R75, R74, R76 ;  /* 0x0000004a4b8b723e */ /* 0x000fe2000480704c */
[----:B------:R-:W-:Y:S01]  /*9a80*/  IMAD.MOV.U32 R11, RZ, RZ, R3 ;  /* 0x000000ffff0b7224 */ /* 0x000fe200078e0003 */
[----:B------:R-:W-:Y:S06]  /*9a90*/  @P2 BRA `(.L_x_735) ;  /* 0xffffffe4001c2947 */ /* 0x000fec000383ffff */
.L_x_725:
[----:B------:R-:W-:-:S13]  /*9aa0*/  ISETP.GE.AND P2, PT, R3, UR37, PT ;  /* 0x0000002503007c0c */ /* 0x000fda000bf46270 */
[----:B------:R-:W-:Y:S05]  /*9ab0*/  @!P2 BRA `(.L_x_736) ;  /* 0x0000002c0024a947 */ /* 0x000fea0003800000 */
[----:B------:R-:W-:Y:S01]  /*9ac0*/  IMAD.MOV.U32 R11, RZ, RZ, R0 ;  /* 0x000000ffff0b7224 */ /* 0x000fe200078e0000 */
[----:B------:R-:W-:Y:S01]  /*9ad0*/  UMOV UR6, UR5 ;  /* 0x0000000500067c82 */ /* 0x000fe20008000000 */
[----:B------:R-:W-:Y:S01]  /*9ae0*/  IMAD.MOV.U32 R6, RZ, RZ, R2 ;  /* 0x000000ffff067224 */ /* 0x000fe200078e0002 */
[----:B------:R-:W-:Y:S01]  /*9af0*/  UMOV UR7, UR4 ;  /* 0x0000000400077c82 */ /* 0x000fe20008000000 */
[----:B------:R-:W-:Y:S01]  /*9b00*/  ULDC UR23, c[0x0][0x9e4] ;  /* 0x0002790000177ab9 */ /* 0x000fe20000000800 */
[----:B------:R-:W-:Y:S01]  /*9b10*/  ULDC UR24, c[0x0][0x288] ;  /* 0x0000a20000187ab9 */ /* 0x000fe20000000800 */
[----:B------:R-:W-:Y:S01]  /*9b20*/  ULDC UR25, c[0x0][0x2f0] ;  /* 0x0000bc0000197ab9 */ /* 0x000fe20000000800 */
[----:B------:R-:W-:-:S05]  /*9b30*/  ULDC UR26, c[0x0][0x9e0] ;  /* 0x00027800001a7ab9 */ /* 0x000fca0000000800 */
.L_x_754:
[----:B------:R-:W-:-:S04]  /*9b40*/  UIADD3 UR4, UR7, 0x1, URZ ;  /* 0x0000000107047890 */ /* 0x000fc8000fffe03f */
[----:B------:R-:W-:-:S04]  /*9b50*/  UISETP.NE.AND UP1, UPT, UR4, 0x2, UPT ;  /* 0x000000020400788c */ /* 0x000fc8000bf25270 */
[----:B------:R-:W-:Y:S02]  /*9b60*/  USEL UR5, URZ, 0x1, UP1 ;  /* 0x000000013f057887 */ /* 0x000fe40008800000 */
[----:B------:R-:W-:Y:S02]  /*9b70*/  USEL UR4, UR4, URZ, UP1 ;  /* 0x0000003f04047287 */ /* 0x000fe40008800000 */
[----:B------:R-:W-:Y:S01]  /*9b80*/  ULOP3.LUT UR5, UR6, UR5, URZ, 0x3c, !UPT ;  /* 0x0000000506057292 */ /* 0x000fe2000f8e3c3f */
[----:B------:R-:W-:Y:S11]  /*9b90*/  @!P0 BRA `(.L_x_737) ;  /* 0x0000000000048947 */ /* 0x000ff60003800000 */
[----:B------:R-:W-:Y:S01]  /*9ba0*/  BPT.TRAP 0x1 ;  /* 0x000000040000795c */ /* 0x000fe20000300000 */
.L_x_737:
[----:B------:R-:W-:Y:S01]  /*9bb0*/  ULEA UR27, UR4, UR42, 0x3 ;  /* 0x0000002a041b7291 */ /* 0x000fe2000f8e183f */
[----:B------:R-:W-:-:S05]  /*9bc0*/  IMAD.U32 R0, RZ, RZ, UR5 ;  /* 0x00000005ff007e24 */ /* 0x000fca000f8e00ff */
[----:B------:R-:W-:-:S04]  /*9bd0*/  SHF.L.U32 R0, R0, 0x1f, RZ ;  /* 0x0000001f00007819 */ /* 0x000fc800000006ff */
[----:B------:R0:W1:Y:S01]  /*9be0*/  SYNCS.PHASECHK.TRANS64.TRYWAIT P2, [UR27+0x17030], R0 ;  /* 0x01703000ff0075a7 */ /* 0x000062000804015b */
[----:B------:R-:W-:Y:S05]  /*9bf0*/  @!P0 BRA `(.L_x_738) ;  /* 0x0000000000048947 */ /* 0x000fea0003800000 */
[----:B------:R-:W-:Y:S01]  /*9c00*/  BPT.TRAP 0x1 ;  /* 0x000000040000795c */ /* 0x000fe20000300000 */
.L_x_738:
[----:B-1----:R-:W-:Y:S05]  /*9c10*/  @P2 BRA `(.L_x_739) ;  /* 0x0000000000082947 */ /* 0x002fea0003800000 */
[----:B------:R-:W1:Y:S02]  /*9c20*/  SYNCS.PHASECHK.TRANS64.TRYWAIT P2, [UR27+0x17030], R0 ;  /* 0x01703000ff0075a7 */ /* 0x000e64000804015b */
[----:B-1----:R-:W-:Y:S05]  /*9c30*/  @!P2 BRA `(.L_x_740) ;  /* 0x0000008c00e0a947 */ /* 0x002fea0003800000 */
.L_x_739:
        /* <DEDUP_REMOVED lines=19> */
.L_x_741:
[----:B------:R-:W-:Y:S01]  /*9d70*/  ULEA UR14, UR7, UR42, 0x3 ;  /* 0x0000002a070e7291 */ /* 0x000fe2000f8e183f */
[----:B01----:R-:W-:-:S05]  /*9d80*/  IMAD.U32 R0, RZ, RZ, UR6 ;  /* 0x00000006ff007e24 */ /* 0x003fca000f8e00ff */
[----:B------:R-:W-:-:S04]  /*9d90*/  SHF.L.U32 R0, R0, 0x1f, RZ ;  /* 0x0000001f00007819 */ /* 0x000fc800000006ff */
[----:B------:R0:W1:Y:S01]  /*9da0*/  SYNCS.PHASECHK.TRANS64.TRYWAIT P2, [UR14+0x17050], R0 ;  /* 0x01705000ff0075a7 */ /* 0x000062000804014e */
[----:B------:R-:W-:Y:S05]  /*9db0*/  @!P0 BRA `(.L_x_742) ;  /* 0x0000000000048947 */ /* 0x000fea0003800000 */
[----:B------:R-:W-:Y:S01]  /*9dc0*/  BPT.TRAP 0x1 ;  /* 0x000000040000795c */ /* 0x000fe20000300000 */
.L_x_742:
[----:B-1----:R-:W-:Y:S05]  /*9dd0*/  @P2 BRA `(.L_x_743) ;  /* 0x0000000000082947 */ /* 0x002fea0003800000 */
[----:B------:R-:W1:Y:S02]  /*9de0*/  SYNCS.PHASECHK.TRANS64.TRYWAIT P2, [UR14+0x17050], R0 ;  /* 0x01705000ff0075a7 */ /* 0x000e64000804014e */
[----:B-1----:R-:W-:Y:S05]  /*9df0*/  @!P2 BRA `(.L_x_744) ;  /* 0x0000008c0088a947 */ /* 0x002fea0003800000 */
.L_x_743:
[----:B------:R-:W-:Y:S01]  /*9e00*/  UIADD3 UR6, UR42, 0x400, URZ ;  /* 0x000004002a067890 */ /* 0x000fe2000fffe03f */
[----:B------:R-:W-:Y:S01]  /*9e10*/  WARPGROUP.ARRIVE ;  /* 0x00000000000079c5 */ /* 0x000fe20000000000 */
[----:B------:R-:W-:Y:S01]  /*9e20*/  UMOV UR11, 0x40000040 ;  /* 0x40000040000b7882 */ /* 0x000fe20000000000 */
[----:B------:R-:W-:Y:S01]  /*9e30*/  PLOP3.LUT P2, PT, PT, PT, UP0, 0x80, 0x0 ;  /* 0x000000000000781c */ /* 0x000fe20003f4f008 */
[----:B------:R-:W-:Y:S01]  /*9e40*/  USHF.R.U32.HI UR6, URZ, 0x4, UR6 ;  /* 0x000000043f067899 */ /* 0x000fe20008011606 */
[----:B------:R-:W-:Y:S02]  /*9e50*/  IMAD.MOV.U32 R2, RZ, RZ, R10 ;  /* 0x000000ffff027224 */ /* 0x000fe400078e000a */
[----:B------:R-:W-:Y:S01]  /*9e60*/  IMAD.U32 R12, RZ, RZ, UR27 ;  /* 0x0000001bff0c7e24 */ /* 0x000fe2000f8e00ff */
[----:B------:R-:W-:-:S03]  /*9e70*/  ULOP3.LUT UR6, UR6, 0x3fff, URZ, 0xc0, !UPT ;  /* 0x00003fff06067892 */ /* 0x000fc6000f8ec03f */
[----:B------:R-:W-:Y:S01]  /*9e80*/  @!P1 VIADD R12, R12, 0x17040 ;  /* 0x000170400c0c9836 */ /* 0x000fe20000000000 */
[----:B------:R-:W-:-:S04]  /*9e90*/  ULOP3.LUT UR6, UR6, 0x10000, URZ, 0xfc, !UPT ;  /* 0x0001000006067892 */ /* 0x000fc8000f8efc3f */
[----:B------:R-:W-:Y:S01]  /*9ea0*/  UIMAD UR10, UR7, 0x300, UR6 ;  /* 0x00000300070a78a4 */ /* 0x000fe2000f8e0206 */
[----:B------:R-:W-:Y:S02]  /*9eb0*/  @!P1 PRMT R12, RZ, 0x654, R12 ;  /* 0x00000654ff0c9816 */ /* 0x000fe4000000000c */
[----:B------:R-:W-:-:S04]  /*9ec0*/  UMOV UR7, 0x40000040 ;  /* 0x4000004000077882 */ /* 0x000fc80000000000 */
        /* <DEDUP_REMOVED lines=9> */
[----:B------:R-:W-:Y:S01]  /*9f60*/  UIADD3 UR10, UR10, 0x6, URZ ;  /* 0x000000060a0a7890 */ /* 0x000fe2000fffe03f */
[----:B------:R-:W-:Y:S02]  /*9f70*/  WARPGROUP.DEPBAR.LE gsb0, 0x0 ;  /* 0x00008000000079c5 */ /* 0x000fe40000010000 */
[----:B------:R-:W-:-:S06]  /*9f80*/  WARPGROUP.ARRIVE ;  /* 0x00000000000079c5 */ /* 0x000fcc0000000000 */
[----:B------:R-:W-:Y:S01]  /*9f90*/  QGMMA.64x96x32.F32.E4M3.E4M3 R88, R140, gdesc[UR4], R88, gsb0 ;  /* 0x016000048c587df3 */ /* 0x000fe20008000858 */
[----:B------:R-:W-:Y:S02]  /*9fa0*/  @UP0 ULDC UR6, c[0x0][0x44c] ;  /* 0x0001130000060ab9 */ /* 0x000fe40000000800 */
[----:B01----:R-:W-:Y:S01]  /*9fb0*/  @P2 IMAD.HI.U32 R0, R10, UR6, RZ ;  /* 0x000000060a002c27 */ /* 0x003fe2000f8e00ff */
[----:B------:R-:W-:-:S04]  /*9fc0*/  @UP0 ULDC UR6, c[0x0][0x450] ;  /* 0x0001140000060ab9 */ /* 0x000fc80000000800 */
[----:B------:R-:W-:Y:S01]  /*9fd0*/  @P2 SHF.R.U32.HI R2, RZ, UR6, R0 ;  /* 0x00000006ff022c19 */ /* 0x000fe20008011600 */
[----:B------:R-:W-:-:S04]  /*9fe0*/  IMAD.SHL.U32 R0, R3, 0x80, RZ ;  /* 0x0000008003007824 */ /* 0x000fc800078e00ff */
[----:B------:R-:W0:Y:S01]  /*9ff0*/  SHFL.IDX PT, R15, R2, RZ, 0x1c1f ;  /* 0x001c1fff020f7589 */ /* 0x000e2200000e0000 */
[----:B------:R-:W-:-:S05]  /*a000*/  IADD3 R14, -R0, 0x1, RZ ;  /* 0x00000001000e7810 */ /* 0x000fca0007ffe1ff */
[----:B------:R-:W-:-:S04]  /*a010*/  IMAD R14, R7, -0x2, R14 ;  /* 0xfffffffe070e7824 */ /* 0x000fc800078e020e */
[----:B------:R-:W-:-:S04]  /*a020*/  IMAD R14, R17, UR25, R14 ;  /* 0x00000019110e7c24 */ /* 0x000fc8000f8e020e */
[----:B------:R-:W-:-:S04]  /*a030*/  VIADD R14, R14, -UR24 ;  /* 0x800000180e0e7c36 */ /* 0x000fc80008000000 */
[C---:B------:R-:W-:Y:S02]  /*a040*/  VIADD R16, R14.reuse, UR26 ;  /* 0x0000001a0e107c36 */ /* 0x040fe40008000000 */
[----:B------:R-:W-:-:S04]  /*a050*/  VIADD R14, R14, UR21 ;  /* 0x000000150e0e7c36 */ /* 0x000fc80008000000 */
[----:B0-----:R-:W-:Y:S01]  /*a060*/  IMAD.IADD R13, R14, 0x1, R15 ;  /* 0x000000010e0d7824 */ /* 0x001fe200078e020f */
[----:B------:R-:W-:Y:S02]  /*a070*/  WARPGROUP.DEPBAR.LE gsb0, 0x0 ;  /* 0x00008000000079c5 */ /* 0x000fe40000010000 */
[----:B------:R-:W-:-:S06]  /*a080*/  WARPGROUP.ARRIVE ;  /* 0x00000000000079c5 */ /* 0x000fcc0000000000 */
[----:B------:R-:W-:Y:S03]  /*a090*/  QGMMA.64x96x32.F32.E4M3.E4M3 R88, R136, gdesc[UR8], R88, gsb0 ;  /* 0x0160000888587df3 */ /* 0x000fe60008000858 */
[----:B------:R-:W-:Y:S02]  /*a0a0*/  WARPGROUP.DEPBAR.LE gsb0, 0x0 ;  /* 0x00008000000079c5 */ /* 0x000fe40000010000 */
[----:B------:R0:W-:Y:S02]  /*a0b0*/  @!P1 SYNCS.ARRIVE.TRANS64.RED.A1T0 RZ, [R12+URZ], RZ ;  /* 0x000000ff0cff99a7 */ /* 0x0001e4000810043f */
[----:B0-----:R-:W-:Y:S01]  /*a0c0*/  IMAD.IADD R12, R16, 0x1, R15 ;  /* 0x00000001100c7824 */ /* 0x001fe200078e020f */
[----:B------:R-:W-:Y:S06]  /*a0d0*/  @!P5 BRA `(.L_x_745) ;  /* 0x00000000005cd947 */ /* 0x000fec0003800000 */
[----:B------:R-:W-:Y:S01]  /*a0e0*/  IMAD R15, R17, UR25, R15 ;  /* 0x00000019110f7c24 */ /* 0x000fe2000f8e020f */
[----:B------:R-:W-:Y:S03]  /*a0f0*/  BSSY B0, `(.L_x_746) ;  /* 0x0000011000007945 */ /* 0x000fe60003800000 */
[----:B------:R-:W-:-:S05]  /*a100*/  VIADD R15, R15, -UR24 ;  /* 0x800000180f0f7c36 */ /* 0x000fca0008000000 */
        /* <DEDUP_REMOVED lines=10> */
.L_x_747:
[----:B------:R-:W-:-:S05]  /*a1b0*/  IMAD.U32 R19, RZ, RZ, UR23 ;  /* 0x00000017ff137e24 */ /* 0x000fca000f8e00ff */
[----:B------:R-:W-:-:S13]  /*a1c0*/  ISETP.NE.AND P2, PT, R19, 0x1, PT ;  /* 0x000000011300780c */ /* 0x000fda0003f45270 */
[----:B------:R-:W0:Y:S02]  /*a1d0*/  @P2 LDC.64 R20, c[0x0][0x9e8] ;  /* 0x00027a00ff142b82 */ /* 0x000e240000000a00 */
[----:B0-----:R-:W-:-:S05]  /*a1e0*/  @P2 IMAD.HI.U32 R18, R15, R20, RZ ;  /* 0x000000140f122227 */ /* 0x001fca00078e00ff */
[----:B------:R-:W-:-:S07]  /*a1f0*/  @P2 SHF.R.U32.HI R15, RZ, R21, R18 ;  /* 0x00000015ff0f2219 */ /* 0x000fce0000011612 */
.L_x_748:
[----:B------:R-:W-:Y:S05]  /*a200*/  BSYNC B0 ;  /* 0x0000000000007941 */ /* 0x000fea0003800000 */
.L_x_746:
[----:B------:R-:W-:-:S04]  /*a210*/  IMAD R18, R15, R19, -R0 ;  /* 0x000000130f127224 */ /* 0x000fc800078e0a00 */
[----:B------:R-:W-:-:S05]  /*a220*/  IMAD R18, R7, -0x2, R18 ;  /* 0xfffffffe07127824 */ /* 0x000fca00078e0212 */
[----:B------:R-:W-:Y:S02]  /*a230*/  VIADDMNMX R12, R18, R19, R12, PT ;  /* 0x00000013120c7246 */ /* 0x000fe4000380010c */
[----:B------:R-:W-:-:S07]  /*a240*/  VIMNMX R13, R13, R18, !PT ;  /* 0x000000120d0d7248 */ /* 0x000fce0007fe0100 */
.L_x_745:
[----:B------:R-:W-:Y:S01]  /*a250*/  ISETP.GT.AND P2, PT, R3, -0x1, PT ;  /* 0xffffffff0300780c */ /* 0x000fe20003f44270 */
[----:B------:R-:W0:Y:S03]  /*a260*/  SHFL.IDX PT, R19, R2, 0x1, 0x1c1f ;  /* 0x003c1f0002137f89 */ /* 0x000e2600000e0000 */
[C---:B------:R-:W-:Y:S02]  /*a270*/  ISETP.GT.AND P4, PT, R13.reuse, RZ, P2 ;  /* 0x000000ff0d00720c */ /* 0x040fe40001784270 */
[----:B------:R-:W-:Y:S02]  /*a280*/  ISETP.GT.AND P6, PT, R13, 0x1, P2 ;  /* 0x000000010d00780c */ /* 0x000fe400017c4270 */
[C---:B------:R-:W-:Y:S02]  /*a290*/  ISETP.LT.OR P4, PT, R12.reuse, 0x1, P4 ;  /* 0x000000010c00780c */ /* 0x040fe40002781670 */
[----:B------:R-:W-:-:S02]  /*a2a0*/  ISETP.LT.OR P6, PT, R12, 0x2, P6 ;  /* 0x000000020c00780c */ /* 0x000fc400037c1670 */
[----:B------:R-:W-:Y:S02]  /*a2b0*/  FSEL R15, R24, -INF , !P4 ;  /* 0xff800000180f7808 */ /* 0x000fe40006000000 */
[----:B------:R-:W-:Y:S02]  /*a2c0*/  FSEL R25, R25, -INF , !P6 ;  /* 0xff80000019197808 */ /* 0x000fe40007000000 */
[C---:B------:R-:W-:Y:S02]  /*a2d0*/  ISETP.GT.AND P3, PT, R13.reuse, 0x8, P2 ;  /* 0x000000080d00780c */ /* 0x040fe40001764270 */
[C---:B------:R-:W-:Y:S02]  /*a2e0*/  ISETP.GT.AND P4, PT, R13.reuse, 0x9, P2 ;  /* 0x000000090d00780c */ /* 0x040fe40001784270 */
[----:B------:R-:W-:Y:S02]  /*a2f0*/  ISETP.GT.AND P6, PT, R13, 0x10, P2 ;  /* 0x000000100d00780c */ /* 0x000fe400017c4270 */
[----:B------:R-:W-:-:S02]  /*a300*/  ISETP.LT.OR P3, PT, R12, 0x9, P3 ;  /* 0x000000090c00780c */ /* 0x000fc40001f61670 */
[----:B------:R-:W-:Y:S01]  /*a310*/  ISETP.LT.OR P4, PT, R12, 0xa, P4 ;  /* 0x0000000a0c00780c */ /* 0x000fe20002781670 */
[--C-:B0-----:R-:W-:Y:S01]  /*a320*/  IMAD.IADD R16, R16, 0x1, R19.reuse ;  /* 0x0000000110107824 */ /* 0x101fe200078e0213 */
[----:B------:R-:W-:Y:S01]  /*a330*/  ISETP.LT.OR P6, PT, R12, 0x11, P6 ;  /* 0x000000110c00780c */ /* 0x000fe200037c1670 */
[----:B------:R-:W-:Y:S01]  /*a340*/  IMAD.IADD R14, R14, 0x1, R19 ;  /* 0x000000010e0e7824 */ /* 0x000fe200078e0213 */
[----:B------:R-:W-:Y:S02]  /*a350*/  FSEL R28, R28, -INF , !P3 ;  /* 0xff8000001c1c7808 */ /* 0x000fe40005800000 */
[----:B------:R-:W-:Y:S02]  /*a360*/  FSEL R29, R29, -INF , !P4 ;  /* 0xff8000001d1d7808 */ /* 0x000fe40006000000 */
[----:B------:R-:W-:Y:S02]  /*a370*/  FSEL R32, R32, -INF , !P6 ;  /* 0xff80000020207808 */ /* 0x000fe40007000000 */
[----:B------:R-:W-:-:S02]  /*a380*/  ISETP.GT.AND P3, PT, R13, 0x11, P2 ;  /* 0x000000110d00780c */ /* 0x000fc40001764270 */
[C---:B------:R-:W-:Y:S02]  /*a390*/  ISETP.GT.AND P4, PT, R13.reuse, 0x18, P2 ;  /* 0x000000180d00780c */ /* 0x040fe40001784270 */
[----:B------:R-:W-:Y:S02]  /*a3a0*/  ISETP.GT.AND P6, PT, R13, 0x19, P2 ;  /* 0x000000190d00780c */ /* 0x000fe400017c4270 */
[C---:B------:R-:W-:Y:S02]  /*a3b0*/  ISETP.LT.OR P3, PT, R12.reuse, 0x12, P3 ;  /* 0x000000120c00780c */ /* 0x040fe40001f61670 */
[C---:B------:R-:W-:Y:S02]  /*a3c0*/  ISETP.LT.OR P4, PT, R12.reuse, 0x19, P4 ;  /* 0x000000190c00780c */ /* 0x040fe40002781670 */
[----:B------:R-:W-:Y:S02]  /*a3d0*/  ISETP.LT.OR P6, PT, R12, 0x1a, P6 ;  /* 0x0000001a0c00780c */ /* 0x000fe400037c1670 */
[----:B------:R-:W-:-:S02]  /*a3e0*/  FSEL R33, R33, -INF , !P3 ;  /* 0xff80000021217808 */ /* 0x000fc40005800000 */
[----:B------:R-:W-:Y:S02]  /*a3f0*/  FSEL R36, R36, -INF , !P4 ;  /* 0xff80000024247808 */ /* 0x000fe40006000000 */
[----:B------:R-:W-:Y:S02]  /*a400*/  FSEL R37, R37, -INF , !P6 ;  /* 0xff80000025257808 */ /* 0x000fe40007000000 */
[C---:B------:R-:W-:Y:S02]  /*a410*/  ISETP.GT.AND P3, PT, R13.reuse, 0x20, P2 ;  /* 0x000000200d00780c */ /* 0x040fe40001764270 */
[C---:B------:R-:W-:Y:S02]  /*a420*/  ISETP.GT.AND P4, PT, R13.reuse, 0x21, P2 ;  /* 0x000000210d00780c */ /* 0x040fe40001784270 */
[----:B------:R-:W-:Y:S02]  /*a430*/  ISETP.GT.AND P6, PT, R13, 0x28, P2 ;  /* 0x000000280d00780c */ /* 0x000fe400017c4270 */
[----:B------:R-:W-:-:S02]  /*a440*/  ISETP.LT.OR P3, PT, R12, 0x21, P3 ;  /* 0x000000210c00780c */ /* 0x000fc40001f61670 */
[C---:B------:R-:W-:Y:S02]  /*a450*/  ISETP.LT.OR P4, PT, R12.reuse, 0x22, P4 ;  /* 0x000000220c00780c */ /* 0x040fe40002781670 */
[----:B------:R-:W-:Y:S02]  /*a460*/  ISETP.LT.OR P6, PT, R12, 0x29, P6 ;  /* 0x000000290c00780c */ /* 0x000fe400037c1670 */
        /* <DEDUP_REMOVED lines=65> */
[----:B------:R-:W-:Y:S01]  /*a880*/  FSEL R85, R85, -INF , !P6 ;  /* 0xff80000055557808 */ /* 0x000fe20007000000 */
        /* <DEDUP_REMOVED lines=14> */
.L_x_751:
[----:B------:R-:W-:-:S05]  /*a970*/  IMAD.U32 R2, RZ, RZ, UR23 ;  /* 0x00000017ff027e24 */ /* 0x000fca000f8e00ff */
[----:B------:R-:W-:-:S13]  /*a980*/  ISETP.NE.AND P3, PT, R2, 0x1, PT ;  /* 0x000000010200780c */ /* 0x000fda0003f65270 */
[----:B------:R-:W0:Y:S02]  /*a990*/  @P3 LDC.64 R12, c[0x0][0x9e8] ;  /* 0x00027a00ff0c3b82 */ /* 0x000e240000000a00 */
[----:B0-----:R-:W-:-:S05]  /*a9a0*/  @P3 IMAD.HI.U32 R12, R19, R12, RZ ;  /* 0x0000000c130c3227 */ /* 0x001fca00078e00ff */
[----:B------:R-:W-:-:S07]  /*a9b0*/  @P3 SHF.R.U32.HI R19, RZ, R13, R12 ;  /* 0x0000000dff133219 */ /* 0x000fce000001160c */
.L_x_752:
[----:B------:R-:W-:Y:S05]  /*a9c0*/  BSYNC B0 ;  /* 0x0000000000007941 */ /* 0x000fea0003800000 */
.L_x_750:
[----:B------:R-:W-:-:S04]  /*a9d0*/  IMAD R0, R19, R2, -R0 ;  /* 0x0000000213007224 */ /* 0x000fc800078e0a00 */
[----:B------:R-:W-:-:S05]  /*a9e0*/  IMAD R13, R7, -0x2, R0 ;  /* 0xfffffffe070d7824 */ /* 0x000fca00078e0200 */
[----:B------:R-:W-:Y:S02]  /*a9f0*/  VIADDMNMX R16, R13, R2, R16, PT ;  /* 0x000000020d107246 */ /* 0x000fe40003800110 */
[----:B------:R-:W-:-:S07]  /*aa00*/  VIMNMX R14, R14, R13, !PT ;  /* 0x0000000d0e0e7248 */ /* 0x000fce0007fe0100 */
.L_x_749:
        /* <DEDUP_REMOVED lines=18> */
[----:B------:R-:W-:-:S02]  /*ab30*/  ISETP.GT.AND P4, PT, R14, 0x1, P2 ;  /* 0x000000010e00780c */ /* 0x000fc40001784270 */
[----:B------:R-:W-:Y:S02]  /*ab40*/  FMNMX.FTZ R13, R41, R0, !PT ;  /* 0x00000000290d7209 */ /* 0x000fe40007810000 */
[----:B------:R-:W-:Y:S02]  /*ab50*/  FSEL R39, R39, -INF , !P3 ;  /* 0xff80000027277808 */ /* 0x000fe40005800000 */
[----:B------:R-:W-:Y:S02]  /*ab60*/  FMNMX.FTZ R0, R44, R13, !PT ;  /* 0x0000000d2c007209 */ /* 0x000fe40007810000 */
[----:B------:R-:W-:Y:S02]  /*ab70*/  ISETP.GT.AND P3, PT, R14, 0x21, P2 ;  /* 0x000000210e00780c */ /* 0x000fe40001764270 */
[----:B------:R-:W-:Y:S02]  /*ab80*/  FMNMX.FTZ R13, R45, R0, !PT ;  /* 0x000000002d0d7209 */ /* 0x000fe40007810000 */
[----:B------:R-:W-:-:S02]  /*ab90*/  ISETP.LT.OR P4, PT, R16, 0x2, P4 ;  /* 0x000000021000780c */ /* 0x000fc40002781670 */
[----:B------:R-:W-:Y:S02]  /*aba0*/  FMNMX.FTZ R0, R48, R13, !PT ;  /* 0x0000000d30007209 */ /* 0x000fe40007810000 */
[----:B------:R-:W-:Y:S02]  /*abb0*/  ISETP.LT.OR P3, PT, R16, 0x22, P3 ;  /* 0x000000221000780c */ /* 0x000fe40001f61670 */
[----:B------:R-:W-:Y:S02]  /*abc0*/  FMNMX.FTZ R13, R49, R0, !PT ;  /* 0x00000000310d7209 */ /* 0x000fe40007810000 */
[----:B------:R-:W-:Y:S02]  /*abd0*/  FSEL R27, R27, -INF , !P4 ;  /* 0xff8000001b1b7808 */ /* 0x000fe40006000000 */
[----:B------:R-:W-:Y:S02]  /*abe0*/  FMNMX.FTZ R0, R52, R13, !PT ;  /* 0x0000000d34007209 */ /* 0x000fe40007810000 */
[----:B------:R-:W-:-:S02]  /*abf0*/  ISETP.GT.AND P4, PT, R14, 0x10, P2 ;  /* 0x000000100e00780c */ /* 0x000fc40001784270 */
[----:B------:R-:W-:Y:S02]  /*ac00*/  FMNMX.FTZ R13, R53, R0, !PT ;  /* 0x00000000350d7209 */ /* 0x000fe40007810000 */
[----:B------:R-:W-:Y:S02]  /*ac10*/  FSEL R43, R43, -INF , !P3 ;  /* 0xff8000002b2b7808 */ /* 0x000fe40005800000 */
[----:B------:R-:W-:Y:S02]  /*ac20*/  FMNMX.FTZ R0, R56, R13, !PT ;  /* 0x0000000d38007209 */ /* 0x000fe40007810000 */
[----:B------:R-:W-:Y:S02]  /*ac30*/  ISETP.GT.AND P3, PT, R14, RZ, P2 ;  /* 0x000000ff0e00720c */ /* 0x000fe40001764270 */
        /* <DEDUP_REMOVED lines=9> */
[----:B------:R-:W-:Y:S02]  /*acd0*/  ISETP.GT.AND P4, PT, R14, 0x18, P2 ;  /* 0x000000180e00780c */ /* 0x000fe40001784270 */
[----:B------:R-:W-:Y:S02]  /*ace0*/  FMNMX.FTZ R0, R68, R13, !PT ;  /* 0x0000000d44007209 */ /* 0x000fe40007810000 */
[----:B------:R-:W-:Y:S02]  /*acf0*/  FSEL R26, R26, -INF , !P3 ;  /* 0xff8000001a1a7808 */ /* 0x000fe40005800000 */
[----:B------:R-:W-:Y:S02]  /*ad00*/  FMNMX.FTZ R13, R69, R0, !PT ;  /* 0x00000000450d7209 */ /* 0x000fe40007810000 */
[----:B------:R-:W-:-:S02]  /*ad10*/  ISETP.LT.OR P6, PT, R16, 0x9, P6 ;  /* 0x000000091000780c */ /* 0x000fc400037c1670 */
[----:B------:R-:W-:Y:S02]  /*ad20*/  FMNMX.FTZ R0, R72, R13, !PT ;  /* 0x0000000d48007209 */ /* 0x000fe40007810000 */
[----:B------:R-:W-:Y:S02]  /*ad30*/  ISETP.LT.OR P4, PT, R16, 0x19, P4 ;  /* 0x000000191000780c */ /* 0x000fe40002781670 */
[----:B------:R-:W-:Y:S02]  /*ad40*/  FMNMX.FTZ R13, R73, R0, !PT ;  /* 0x00000000490d7209 */ /* 0x000fe40007810000 */
[----:B------:R-:W-:Y:S02]  /*ad50*/  FMNMX.FTZ R20, R26, R11, !PT ;  /* 0x0000000b1a147209 */ /* 0x000fe40007810000 */
[----:B------:R-:W-:Y:S02]  /*ad60*/  FMNMX.FTZ R0, R76, R13, !PT ;  /* 0x0000000d4c007209 */ /* 0x000fe40007810000 */
[----:B------:R-:W-:-:S02]  /*ad70*/  FSEL R30, R30, -INF , !P6 ;  /* 0xff8000001e1e7808 */ /* 0x000fc40007000000 */
[----:B------:R-:W-:Y:S02]  /*ad80*/  FMNMX.FTZ R13, R77, R0, !PT ;  /* 0x000000004d0d7209 */ /* 0x000fe40007810000 */
[----:B------:R-:W-:Y:S02]  /*ad90*/  FSEL R38, R38, -INF , !P4 ;  /* 0xff80000026267808 */ /* 0x000fe40006000000 */
[----:B------:R-:W-:Y:S02]  /*ada0*/  FMNMX.FTZ R0, R80, R13, !PT ;  /* 0x0000000d50007209 */ /* 0x000fe40007810000 */
[----:B------:R-:W-:Y:S02]  /*adb0*/  FMNMX.FTZ R21, R27, R20, !PT ;  /* 0x000000141b157209 */ /* 0x000fe40007810000 */
[----:B------:R-:W-:Y:S02]  /*adc0*/  FMNMX.FTZ R13, R81, R0, !PT ;  /* 0x00000000510d7209 */ /* 0x000fe40007810000 */
[----:B------:R-:W-:-:S02]  /*add0*/  ISETP.GT.AND P4, PT, R14, 0x20, P2 ;  /* 0x000000200e00780c */ /* 0x000fc40001784270 */
[----:B------:R-:W-:Y:S02]  /*ade0*/  FMNMX.FTZ R0, R84, R13, !PT ;  /* 0x0000000d54007209 */ /* 0x000fe40007810000 */
[----:B------:R-:W-:Y:S02]  /*adf0*/  FMNMX.FTZ R22, R30, R21, !PT ;  /* 0x000000151e167209 */ /* 0x000fe40007810000 */
[----:B------:R-:W-:Y:S02]  /*ae00*/  FMNMX.FTZ R0, R85, R0, !PT ;  /* 0x0000000055007209 */ /* 0x000fe40007810000 */
[----:B------:R-:W-:Y:S02]  /*ae10*/  ISETP.LT.OR P4, PT, R16, 0x21, P4 ;  /* 0x000000211000780c */ /* 0x000fe40002781670 */
[----:B------:R-:W-:Y:S01]  /*ae20*/  FMNMX.FTZ R23, R31, R22, !PT ;  /* 0x000000161f177209 */ /* 0x000fe20007810000 */
[----:B------:R-:W0:Y:S01]  /*ae30*/  SHFL.BFLY PT, R13, R0, 0x2, 0x1f ;  /* 0x0c401f00000d7f89 */ /* 0x000e2200000e0000 */
[----:B------:R-:W-:-:S02]  /*ae40*/  FSEL R42, R42, -INF , !P4 ;  /* 0xff8000002a2a7808 */ /* 0x000fc40006000000 */
[----:B------:R-:W-:Y:S02]  /*ae50*/  ISETP.GT.AND P4, PT, R14, 0x28, P2 ;  /* 0x000000280e00780c */ /* 0x000fe40001784270 */
[----:B------:R-:W-:Y:S02]  /*ae60*/  FMNMX.FTZ R22, R34, R23, !PT ;  /* 0x0000001722167209 */ /* 0x000fe40007810000 */
[----:B------:R-:W-:Y:S02]  /*ae70*/  ISETP.LT.OR P4, PT, R16, 0x29, P4 ;  /* 0x000000291000780c */ /* 0x000fe40002781670 */
[----:B------:R-:W-:Y:S02]  /*ae80*/  FMNMX.FTZ R23, R35, R22, !PT ;  /* 0x0000001623177209 */ /* 0x000fe40007810000 */
[----:B------:R-:W-:Y:S02]  /*ae90*/  FSEL R46, R46, -INF , !P4 ;  /* 0xff8000002e2e7808 */ /* 0x000fe40006000000 */
[----:B------:R-:W-:-:S02]  /*aea0*/  ISETP.GT.AND P4, PT, R14, 0x29, P2 ;  /* 0x000000290e00780c */ /* 0x000fc40001784270 */
[----:B------:R-:W-:Y:S02]  /*aeb0*/  FMNMX.FTZ R24, R38, R23, !PT ;  /* 0x0000001726187209 */ /* 0x000fe40007810000 */
[----:B------:R-:W-:Y:S02]  /*aec0*/  ISETP.GT.AND P3, PT, R14, 0x30, P2 ;  /* 0x000000300e00780c */ /* 0x000fe40001764270 */
[C---:B------:R-:W-:Y:S02]  /*aed0*/  ISETP.LT.OR P4, PT, R16.reuse, 0x2a, P4 ;  /* 0x0000002a1000780c */ /* 0x040fe40002781670 */
[----:B------:R-:W-:Y:S02]  /*aee0*/  ISETP.LT.OR P3, PT, R16, 0x31, P3 ;  /* 0x000000311000780c */ /* 0x000fe40001f61670 */
[----:B------:R-:W-:Y:S02]  /*aef0*/  FSEL R47, R47, -INF , !P4 ;  /* 0xff8000002f2f7808 */ /* 0x000fe40006000000 */
[----:B0-----:R-:W-:-:S02]  /*af00*/  FMNMX.FTZ R13, R0, R13, !PT ;  /* 0x0000000d000d7209 */ /* 0x001fc40007810000 */
[----:B------:R-:W-:Y:S02]  /*af10*/  ISETP.GT.AND P4, PT, R14, 0x31, P2 ;  /* 0x000000310e00780c */ /* 0x000fe40001784270 */
[----:B------:R-:W-:Y:S01]  /*af20*/  FSEL R50, R50, -INF , !P3 ;  /* 0xff80000032327808 */ /* 0x000fe20005800000 */
[----:B------:R-:W0:Y:S01]  /*af30*/  SHFL.BFLY PT, R2, R13, 0x1, 0x1f ;  /* 0x0c201f000d027f89 */ /* 0x000e2200000e0000 */
[----:B------:R-:W-:Y:S02]  /*af40*/  ISETP.GT.AND P3, PT, R14, 0x38, P2 ;  /* 0x000000380e00780c */ /* 0x000fe40001764270 */
[C---:B------:R-:W-:Y:S02]  /*af50*/  ISETP.LT.OR P4, PT, R16.reuse, 0x32, P4 ;  /* 0x000000321000780c */ /* 0x040fe40002781670 */
[----:B------:R-:W-:Y:S02]  /*af60*/  ISETP.LT.OR P3, PT, R16, 0x39, P3 ;  /* 0x000000391000780c */ /* 0x000fe40001f61670 */
[----:B------:R-:W-:-:S02]  /*af70*/  FSEL R51, R51, -INF , !P4 ;  /* 0xff80000033337808 */ /* 0x000fc40006000000 */
[----:B------:R-:W-:Y:S02]  /*af80*/  ISETP.GT.AND P4, PT, R14, 0x39, P2 ;  /* 0x000000390e00780c */ /* 0x000fe40001784270 */
[----:B------:R-:W-:Y:S02]  /*af90*/  FSEL R54, R54, -INF , !P3 ;  /* 0xff80000036367808 */ /* 0x000fe40005800000 */
[----:B------:R-:W-:Y:S02]  /*afa0*/  ISETP.GT.AND P3, PT, R14, 0x40, P2 ;  /* 0x000000400e00780c */ /* 0x000fe40001764270 */
[C---:B------:R-:W-:Y:S02]  /*afb0*/  ISETP.LT.OR P4, PT, R16.reuse, 0x3a, P4 ;  /* 0x0000003a1000780c */ /* 0x040fe40002781670 */
[----:B------:R-:W-:Y:S02]  /*afc0*/  ISETP.LT.OR P3, PT, R16, 0x41, P3 ;  /* 0x000000411000780c */ /* 0x000fe40001f61670 */
[----:B------:R-:W-:-:S02]  /*afd0*/  FSEL R55, R55, -INF , !P4 ;  /* 0xff80000037377808 */ /* 0x000fc40006000000 */
[----:B------:R-:W-:Y:S02]  /*afe0*/  ISETP.GT.AND P4, PT, R14, 0x41, P2 ;  /* 0x000000410e00780c */ /* 0x000fe40001784270 */
[----:B------:R-:W-:Y:S02]  /*aff0*/  FSEL R58, R58, -INF , !P3 ;  /* 0xff8000003a3a7808 */ /* 0x000fe40005800000 */
[----:B0-----:R-:W-:Y:S02]  /*b000*/  FMNMX.FTZ R2, R13, R2, !PT ;  /* 0x000000020d027209 */ /* 0x001fe40007810000 */
[----:B------:R-:W-:Y:S02]  /*b010*/  ISETP.GT.AND P3, PT, R14, 0x48, P2 ;  /* 0x000000480e00780c */ /* 0x000fe40001764270 */
[C---:B------:R-:W-:Y:S01]  /*b020*/  FSETP.NEU.FTZ.AND P6, PT, R2.reuse, -INF , PT ;  /* 0xff8000000200780b */ /* 0x040fe20003fdd000 */
[----:B------:R-:W-:-:S01]  /*b030*/  FFMA.FTZ R0, R2, R19, -8 ;  /* 0xc100000002007423 */ /* 0x000fc20000010013 */
[----:B------:R-:W-:-:S02]  /*b040*/  ISETP.LT.OR P4, PT, R16, 0x42, P4 ;  /* 0x000000421000780c */ /* 0x000fc40002781670 */
[----:B------:R-:W-:Y:S02]  /*b050*/  ISETP.LT.OR P3, PT, R16, 0x49, P3 ;  /* 0x000000491000780c */ /* 0x000fe40001f61670 */
[----:B------:R-:W-:Y:S02]  /*b060*/  FSEL R0, R0, RZ, P6 ;  /* 0x000000ff00007208 */ /* 0x000fe40003000000 */
[----:B------:R-:W-:Y:S02]  /*b070*/  FSEL R59, R59, -INF , !P4 ;  /* 0xff8000003b3b7808 */ /* 0x000fe40006000000 */
[----:B------:R-:W-:Y:S01]  /*b080*/  ISETP.GT.AND P4, PT, R14, 0x49, P2 ;  /* 0x000000490e00780c */ /* 0x000fe20001784270 */
        /* <DEDUP_REMOVED lines=8> */
[----:B------:R-:W-:Y:S01]  /*b110*/  FSEL R62, R62, -INF , !P3 ;  /* 0xff8000003e3e7808 */ /* 0x000fe20005800000 */
[--C-:B------:R-:W-:Y:S01]  /*b120*/  FFMA.FTZ R21, R36, UR40, -R0.reuse ;  /* 0x0000002824157c23 */ /* 0x100fe20008010800 */
[----:B------:R-:W-:Y:S01]  /*b130*/  FMNMX.FTZ R25, R43, R24, !PT ;  /* 0x000000182b197209 */ /* 0x000fe20007810000 */
[----:B------:R0:W-:Y:S01]  /*b140*/  MUFU.EX2 R20, R33 ;  /* 0x0000002100147308 */ /* 0x0001e20000000800 */
[----:B------:R-:W-:Y:S01]  /*b150*/  ISETP.GT.AND P3, PT, R14, 0x50, P2 ;  /* 0x000000500e00780c */ /* 0x000fe20001764270 */
[--C-:B------:R-:W-:Y:S01]  /*b160*/  FFMA.FTZ R37, R37, UR40, -R0.reuse ;  /* 0x0000002825257c23 */ /* 0x100fe20008010800 */
[----:B------:R-:W-:Y:S01]  /*b170*/  FMNMX.FTZ R28, R46, R25, !PT ;  /* 0x000000192e1c7209 */ /* 0x000fe20007810000 */
[--C-:B------:R-:W-:Y:S01]  /*b180*/  FFMA.FTZ R23, R40, UR40, -R0.reuse ;  /* 0x0000002828177c23 */ /* 0x100fe20008010800 */
[C---:B------:R-:W-:Y:S01]  /*b190*/  ISETP.LT.OR P4, PT, R16.reuse, 0x4a, P4 ;  /* 0x0000004a1000780c */ /* 0x040fe20002781670 */
[--C-:B------:R-:W-:Y:S01]  /*b1a0*/  FFMA.FTZ R41, R41, UR40, -R0.reuse ;  /* 0x0000002829297c23 */ /* 0x100fe20008010800 */
[----:B------:R-:W-:Y:S01]  /*b1b0*/  FMNMX.FTZ R29, R47, R28, !PT ;  /* 0x0000001c2f1d7209 */ /* 0x000fe20007810000 */
[----:B------:R1:W-:Y:S01]  /*b1c0*/  MUFU.EX2 R22, R37 ;  /* 0x0000002500167308 */ /* 0x0003e20000000800 */
[----:B------:R-:W-:Y:S01]  /*b1d0*/  ISETP.LT.OR P3, PT, R16, 0x51, P3 ;  /* 0x000000511000780c */ /* 0x000fe20001f61670 */
[--C-:B------:R-:W-:Y:S01]  /*b1e0*/  FFMA.FTZ R25, R44, UR40, -R0.reuse ;  /* 0x000000282c197c23 */ /* 0x100fe20008010800 */
[----:B------:R-:W-:Y:S01]  /*b1f0*/  FMNMX.FTZ R28, R50, R29, !PT ;  /* 0x0000001d321c7209 */ /* 0x000fe20007810000 */
[--C-:B------:R-:W-:Y:S01]  /*b200*/  FFMA.FTZ R45, R45, UR40, -R0.reuse ;  /* 0x000000282d2d7c23 */ /* 0x100fe20008010800 */
[----:B------:R-:W-:Y:S01]  /*b210*/  FSEL R63, R63, -INF , !P4 ;  /* 0xff8000003f3f7808 */ /* 0x000fe20006000000 */
[--C-:B------:R-:W-:Y:S01]  /*b220*/  FFMA.FTZ R57, R57, UR40, -R0.reuse ;  /* 0x0000002839397c23 */ /* 0x100fe20008010800 */
[----:B------:R-:W-:Y:S01]  /*b230*/  FMNMX.FTZ R29, R51, R28, !PT ;  /* 0x0000001c331d7209 */ /* 0x000fe20007810000 */
[----:B------:R-:W-:Y:S01]  /*b240*/  MUFU.EX2 R24, R41 ;  /* 0x0000002900187308 */ /* 0x000fe20000000800 */
[----:B------:R-:W-:Y:S01]  /*b250*/  ISETP.GT.AND P4, PT, R14, 0x51, P2 ;  /* 0x000000510e00780c */ /* 0x000fe20001784270 */
[--C-:B------:R-:W-:Y:S01]  /*b260*/  FFMA.FTZ R64, R64, UR40, -R0.reuse ;  /* 0x0000002840407c23 */ /* 0x100fe20008010800 */
[----:B------:R-:W-:Y:S01]  /*b270*/  FMNMX.FTZ R32, R54, R29, !PT ;  /* 0x0000001d36207209 */ /* 0x000fe20007810000 */
[--C-:B------:R-:W-:Y:S01]  /*b280*/  FFMA.FTZ R49, R49, UR40, -R0.reuse ;  /* 0x0000002831317c23 */ /* 0x100fe20008010800 */
[----:B------:R-:W-:Y:S01]  /*b290*/  FSEL R66, R66, -INF , !P3 ;  /* 0xff80000042427808 */ /* 0x000fe20005800000 */
[--C-:B------:R-:W-:Y:S01]  /*b2a0*/  FFMA.FTZ R53, R53, UR40, -R0.reuse ;  /* 0x0000002835357c23 */ /* 0x100fe20008010800 */
[----:B0-----:R-:W-:Y:S01]  /*b2b0*/  FMNMX.FTZ R33, R55, R32, !PT ;  /* 0x0000002037217209 */ /* 0x001fe20007810000 */
[----:B------:R-:W-:Y:S01]  /*b2c0*/  MUFU.EX2 R28, R45 ;  /* 0x0000002d001c7308 */ /* 0x000fe20000000800 */
[----:B------:R-:W-:Y:S01]  /*b2d0*/  ISETP.GT.AND P3, PT, R14, 0x58, P2 ;  /* 0x000000580e00780c */ /* 0x000fe20001764270 */
[--C-:B------:R-:W-:Y:S01]  /*b2e0*/  FFMA.FTZ R29, R48, UR40, -R0.reuse ;  /* 0x00000028301d7c23 */ /* 0x100fe20008010800 */
[----:B------:R-:W-:Y:S01]  /*b2f0*/  FMNMX.FTZ R32, R58, R33, !PT ;  /* 0x000000213a207209 */ /* 0x000fe20007810000 */
[--C-:B------:R-:W-:Y:S01]  /*b300*/  FFMA.FTZ R48, R72, UR40, -R0.reuse ;  /* 0x0000002848307c23 */ /* 0x100fe20008010800 */
[C---:B------:R-:W-:Y:S01]  /*b310*/  ISETP.LT.OR P4, PT, R16.reuse, 0x52, P4 ;  /* 0x000000521000780c */ /* 0x040fe20002781670 */
[----:B------:R-:W-:Y:S01]  /*b320*/  FFMA.FTZ R85, R85, UR40, -R0 ;  /* 0x0000002855557c23 */ /* 0x000fe20008010800 */
[----:B------:R-:W-:Y:S01]  /*b330*/  FMNMX.FTZ R33, R59, R32, !PT ;  /* 0x000000203b217209 */ /* 0x000fe20007810000 */
[----:B------:R-:W-:Y:S01]  /*b340*/  MUFU.EX2 R12, R12 ;  /* 0x0000000c000c7308 */ /* 0x000fe20000000800 */
[----:B------:R-:W-:-:S02]  /*b350*/  ISETP.LT.OR P3, PT, R16, 0x59, P3 ;  /* 0x000000591000780c */ /* 0x000fc40001f61670 */
[----:B------:R-:W-:Y:S01]  /*b360*/  FMNMX.FTZ R36, R62, R33, !PT ;  /* 0x000000213e247209 */ /* 0x000fe20007810000 */
[----:B------:R-:W-:-:S01]  /*b370*/  FFMA.FTZ R33, R52, UR40, -R0 ;  /* 0x0000002834217c23 */ /* 0x000fc20008010800 */
[----:B------:R-:W-:Y:S02]  /*b380*/  FSEL R67, R67, -INF , !P4 ;  /* 0xff80000043437808 */ /* 0x000fe40006000000 */
[----:B-1----:R-:W-:Y:S01]  /*b390*/  FMNMX.FTZ R37, R63, R36, !PT ;  /* 0x000000243f257209 */ /* 0x002fe20007810000 */
[----:B------:R0:W-:Y:S01]  /*b3a0*/  MUFU.EX2 R32, R49 ;  /* 0x0000003100207308 */ /* 0x0001e20000000800 */
[----:B------:R-:W-:Y:S02]  /*b3b0*/  ISETP.GT.AND P4, PT, R14, 0x59, P2 ;  /* 0x000000590e00780c */ /* 0x000fe40001784270 */
[----:B------:R-:W-:Y:S02]  /*b3c0*/  FSEL R70, R70, -INF , !P3 ;  /* 0xff80000046467808 */ /* 0x000fe40005800000 */
[----:B------:R-:W-:-:S02]  /*b3d0*/  FMNMX.FTZ R36, R66, R37, !PT ;  /* 0x0000002542247209 */ /* 0x000fc40007810000 */
[----:B------:R-:W-:Y:S01]  /*b3e0*/  ISETP.GT.AND P3, PT, R14, 0x60, P2 ;  /* 0x000000600e00780c */ /* 0x000fe20001764270 */
[----:B------:R-:W-:Y:S01]  /*b3f0*/  MUFU.EX2 R13, R13 ;  /* 0x0000000d000d7308 */ /* 0x000fe20000000800 */
[C---:B------:R-:W-:Y:S01]  /*b400*/  ISETP.LT.OR P4, PT, R16.reuse, 0x5a, P4 ;  /* 0x0000005a1000780c */ /* 0x040fe20002781670 */
[----:B0-----:R-:W-:Y:S01]  /*b410*/  FFMA.FTZ R49, R69, UR40, -R0 ;  /* 0x0000002845317c23 */ /* 0x001fe20008010800 */
[----:B------:R-:W-:Y:S02]  /*b420*/  FMNMX.FTZ R37, R67, R36, !PT ;  /* 0x0000002443257209 */ /* 0x000fe40007810000 */
[----:B------:R-:W-:Y:S02]  /*b430*/  ISETP.LT.OR P3, PT, R16, 0x61, P3 ;  /* 0x000000611000780c */ /* 0x000fe40001f61670 */
[----:B------:R-:W-:Y:S01]  /*b440*/  FSEL R71, R71, -INF , !P4 ;  /* 0xff80000047477808 */ /* 0x000fe20006000000 */
[----:B------:R0:W-:Y:S01]  /*b450*/  MUFU.EX2 R36, R53 ;  /* 0x0000003500247308 */ /* 0x0001e20000000800 */
[----:B------:R-:W-:-:S02]  /*b460*/  ISETP.GT.AND P4, PT, R14, 0x61, P2 ;  /* 0x000000610e00780c */ /* 0x000fc40001784270 */
[----:B------:R-:W-:Y:S01]  /*b470*/  FMNMX.FTZ R40, R70, R37, !PT ;  /* 0x0000002546287209 */ /* 0x000fe20007810000 */
[----:B------:R-:W-:-:S01]  /*b480*/  FFMA.FTZ R37, R56, UR40, -R0 ;  /* 0x0000002838257c23 */ /* 0x000fc20008010800 */
[----:B------:R-:W-:Y:S01]  /*b490*/  FSEL R74, R74, -INF , !P3 ;  /* 0xff8000004a4a7808 */ /* 0x000fe20005800000 */
[----:B------:R-:W-:-:S01]  /*b4a0*/  FFMA.FTZ R56, R80, UR40, -R0 ;  /* 0x0000002850387c23 */ /* 0x000fc20008010800 */
[----:B------:R-:W-:Y:S01]  /*b4b0*/  ISETP.GT.AND P3, PT, R14, 0x68, P2 ;  /* 0x000000680e00780c */ /* 0x000fe20001764270 */
[----:B------:R-:W-:Y:S01]  /*b4c0*/  MUFU.EX2 R15, R15 ;  /* 0x0000000f000f7308 */ /* 0x000fe20000000800 */
[C---:B------:R-:W-:Y:S01]  /*b4d0*/  ISETP.LT.OR P4, PT, R16.reuse, 0x62, P4 ;  /* 0x000000621000780c */ /* 0x040fe20002781670 */
[----:B0-----:R-:W-:Y:S01]  /*b4e0*/  FFMA.FTZ R53, R73, UR40, -R0 ;  /* 0x0000002849357c23 */ /* 0x001fe20008010800 */
[----:B------:R-:W-:Y:S01]  /*b4f0*/  FMNMX.FTZ R41, R71, R40, !PT ;  /* 0x0000002847297209 */ /* 0x000fe20007810000 */
[----:B------:R-:W-:Y:S01]  /*b500*/  IMAD.U32 R73, RZ, RZ, UR40 ;  /* 0x00000028ff497e24 */ /* 0x000fe2000f8e00ff */
[----:B------:R-:W-:-:S02]  /*b510*/  ISETP.LT.OR P3, PT, R16, 0x69, P3 ;  /* 0x000000691000780c */ /* 0x000fc40001f61670 */
[----:B------:R-:W-:Y:S01]  /*b520*/  FSEL R75, R75, -INF , !P4 ;  /* 0xff8000004b4b7808 */ /* 0x000fe20006000000 */
[----:B------:R-:W-:Y:S01]  /*b530*/  MUFU.EX2 R18, R18 ;  /* 0x0000001200127308 */ /* 0x000fe20000000800 */
[----:B------:R-:W-:Y:S02]  /*b540*/  ISETP.GT.AND P4, PT, R14, 0x69, P2 ;  /* 0x000000690e00780c */ /* 0x000fe40001784270 */
[----:B------:R-:W-:Y:S02]  /*b550*/  FMNMX.FTZ R40, R74, R41, !PT ;  /* 0x000000294a287209 */ /* 0x000fe40007810000 */
[----:B------:R-:W-:Y:S02]  /*b560*/  FSEL R78, R78, -INF , !P3 ;  /* 0xff8000004e4e7808 */ /* 0x000fe40005800000 */
[----:B------:R-:W-:Y:S01]  /*b570*/  ISETP.GT.AND P3, PT, R14, 0x70, P2 ;  /* 0x000000700e00780c */ /* 0x000fe20001764270 */
[----:B------:R-:W-:Y:S01]  /*b580*/  MUFU.EX2 R19, R19 ;  /* 0x0000001300137308 */ /* 0x000fe20000000800 */
[----:B------:R-:W-:-:S02]  /*b590*/  ISETP.LT.OR P4, PT, R16, 0x6a, P4 ;  /* 0x0000006a1000780c */ /* 0x000fc40002781670 */
[----:B------:R-:W-:Y:S02]  /*b5a0*/  FMNMX.FTZ R41, R75, R40, !PT ;  /* 0x000000284b297209 */ /* 0x000fe40007810000 */
[----:B------:R-:W-:Y:S02]  /*b5b0*/  ISETP.LT.OR P3, PT, R16, 0x71, P3 ;  /* 0x000000711000780c */ /* 0x000fe40001f61670 */
[----:B------:R-:W-:Y:S01]  /*b5c0*/  FSEL R79, R79, -INF , !P4 ;  /* 0xff8000004f4f7808 */ /* 0x000fe20006000000 */
[----:B------:R0:W-:Y:S01]  /*b5d0*/  MUFU.EX2 R40, R57 ;  /* 0x0000003900287308 */ /* 0x0001e20000000800 */
[----:B------:R-:W-:Y:S02]  /*b5e0*/  ISETP.GT.AND P4, PT, R14, 0x71, P2 ;  /* 0x000000710e00780c */ /* 0x000fe40001784270 */
[----:B------:R-:W-:Y:S02]  /*b5f0*/  FMNMX.FTZ R44, R78, R41, !PT ;  /* 0x000000294e2c7209 */ /* 0x000fe40007810000 */
[----:B------:R-:W-:-:S02]  /*b600*/  FSEL R82, R82, -INF , !P3 ;  /* 0xff80000052527808 */ /* 0x000fc40005800000 */
[----:B------:R-:W-:Y:S01]  /*b610*/  ISETP.GT.AND P3, PT, R14, 0x78, P2 ;  /* 0x000000780e00780c */ /* 0x000fe20001764270 */
[----:B------:R-:W-:Y:S01]  /*b620*/  MUFU.EX2 R21, R21 ;  /* 0x0000001500157308 */ /* 0x000fe20000000800 */
[----:B------:R-:W-:Y:S02]  /*b630*/  ISETP.LT.OR P4, PT, R16, 0x72, P4 ;  /* 0x000000721000780c */ /* 0x000fe40002781670 */
[----:B------:R-:W-:Y:S02]  /*b640*/  FMNMX.FTZ R41, R79, R44, !PT ;  /* 0x0000002c4f297209 */ /* 0x000fe40007810000 */
[----:B------:R-:W-:Y:S01]  /*b650*/  ISETP.GT.AND P2, PT, R14, 0x79, P2 ;  /* 0x000000790e00780c */ /* 0x000fe20001744270 */
[--C-:B------:R-:W-:Y:S01]  /*b660*/  FFMA.FTZ R14, R60, UR40, -R0.reuse ;  /* 0x000000283c0e7c23 */ /* 0x100fe20008010800 */
[----:B------:R-:W-:Y:S01]  /*b670*/  ISETP.LT.OR P3, PT, R16, 0x79, P3 ;  /* 0x000000791000780c */ /* 0x000fe20001f61670 */
[--C-:B------:R-:W-:Y:S01]  /*b680*/  FFMA.FTZ R60, R84, UR40, -R0.reuse ;  /* 0x00000028543c7c23 */ /* 0x100fe20008010800 */
[----:B------:R-:W-:Y:S01]  /*b690*/  FSEL R83, R83, -INF , !P4 ;  /* 0xff80000053537808 */ /* 0x000fe20006000000 */
[----:B------:R-:W-:Y:S01]  /*b6a0*/  MUFU.EX2 R23, R23 ;  /* 0x0000001700177308 */ /* 0x000fe20000000800 */
[----:B------:R-:W-:Y:S01]  /*b6b0*/  FMNMX.FTZ R44, R82, R41, !PT ;  /* 0x00000029522c7209 */ /* 0x000fe20007810000 */
[--C-:B------:R-:W-:Y:S01]  /*b6c0*/  FFMA.FTZ R41, R61, UR40, -R0.reuse ;  /* 0x000000283d297c23 */ /* 0x100fe20008010800 */
[----:B------:R-:W-:Y:S01]  /*b6d0*/  ISETP.LT.OR P2, PT, R16, 0x7a, P2 ;  /* 0x0000007a1000780c */ /* 0x000fe20001741670 */
[----:B------:R-:W-:Y:S01]  /*b6e0*/  FFMA.FTZ R61, R81, UR40, -R0 ;  /* 0x00000028513d7c23 */ /* 0x000fe20008010800 */
[----:B------:R-:W-:-:S02]  /*b6f0*/  FSEL R86, R86, -INF , !P3 ;  /* 0xff80000056567808 */ /* 0x000fc40005800000 */
[----:B------:R-:W-:Y:S01]  /*b700*/  FMNMX.FTZ R45, R83, R44, !PT ;  /* 0x0000002c532d7209 */ /* 0x000fe20007810000 */
[----:B------:R-:W-:-:S01]  /*b710*/  FFMA.FTZ R44, R68, UR40, -R0 ;  /* 0x00000028442c7c23 */ /* 0x000fc20008010800 */
[----:B------:R-:W-:Y:S01]  /*b720*/  FSEL R87, R87, -INF , !P2 ;  /* 0xff80000057577808 */ /* 0x000fe20005000000 */
[----:B------:R-:W-:Y:S01]  /*b730*/  MUFU.EX2 R25, R25 ;  /* 0x0000001900197308 */ /* 0x000fe20000000800 */
[----:B------:R-:W-:Y:S01]  /*b740*/  FMNMX.FTZ R16, R86, R45, !PT ;  /* 0x0000002d56107209 */ /* 0x000fe20007810000 */
[----:B------:R-:W-:Y:S01]  /*b750*/  FFMA.FTZ R45, R65, UR40, -R0 ;  /* 0x00000028412d7c23 */ /* 0x000fe20008010800 */
[----:B------:R-:W-:Y:S02]  /*b760*/  FSEL R69, R2, RZ, P6 ;  /* 0x000000ff02457208 */ /* 0x000fe40003000000 */
[----:B------:R-:W-:-:S03]  /*b770*/  FMNMX.FTZ R52, R87, R16, !PT ;  /* 0x0000001057347209 */ /* 0x000fc60007810000 */
[----:B------:R1:W-:Y:S01]  /*b780*/  MUFU.EX2 R16, R64 ;  /* 0x0000004000107308 */ /* 0x0003e20000000800 */
[----:B------:R-:W-:-:S01]  /*b790*/  FADD.FTZ R69, -R69, R6 ;  /* 0x0000000645457221 */ /* 0x000fc20000010100 */
[----:B0-----:R-:W1:Y:S03]  /*b7a0*/  SHFL.BFLY PT, R57, R52, 0x2, 0x1f ;  /* 0x0c401f0034397f89 */ /* 0x001e6600000e0000 */
[----:B------:R-:W-:-:S03]  /*b7b0*/  FMUL.FTZ R69, R69, UR40 ;  /* 0x0000002845457c20 */ /* 0x000fc60008410000 */
[----:B------:R-:W-:Y:S08]  /*b7c0*/  MUFU.EX2 R29, R29 ;  /* 0x0000001d001d7308 */ /* 0x000ff00000000800 */
[----:B------:R-:W0:Y:S08]  /*b7d0*/  MUFU.EX2 R69, R69 ;  /* 0x0000004500457308 */ /* 0x000e300000000800 */
[----:B------:R-:W-:Y:S01]  /*b7e0*/  MUFU.EX2 R33, R33 ;  /* 0x0000002100217308 */ /* 0x000fe20000000800 */
[----:B-1----:R-:W-:Y:S01]  /*b7f0*/  FMNMX.FTZ R64, R52, R57, !PT ;  /* 0x0000003934407209 */ /* 0x002fe20007810000 */
[--C-:B------:R-:W-:Y:S01]  /*b800*/  FFMA.FTZ R52, R76, UR40, -R0.reuse ;  /* 0x000000284c347c23 */ /* 0x100fe20008010800 */
[----:B------:R-:W-:-:S03]  /*b810*/  FFMA.FTZ R57, R77, UR40, -R0 ;  /* 0x000000284d397c23 */ /* 0x000fc60008010800 */
[----:B------:R-:W1:Y:S02]  /*b820*/  SHFL.BFLY PT, R65, R64, 0x1, 0x1f ;  /* 0x0c201f0040417f89 */ /* 0x000e6400000e0000 */
[----:B------:R-:W-:Y:S08]  /*b830*/  MUFU.EX2 R37, R37 ;  /* 0x0000002500257308 */ /* 0x000ff00000000800 */
[----:B------:R-:W-:Y:S08]  /*b840*/  MUFU.EX2 R14, R14 ;  /* 0x0000000e000e7308 */ /* 0x000ff00000000800 */
[----:B------:R-:W-:Y:S01]  /*b850*/  MUFU.EX2 R41, R41 ;  /* 0x0000002900297308 */ /* 0x000fe20000000800 */
[----:B-1----:R-:W-:-:S07]  /*b860*/  FMNMX.FTZ R0, R64, R65, !PT ;  /* 0x0000004140007209 */ /* 0x002fce0007810000 */
[----:B------:R-:W-:Y:S01]  /*b870*/  MUFU.EX2 R45, R45 ;  /* 0x0000002d002d7308 */ /* 0x000fe20000000800 */
[C---:B------:R-:W-:Y:S01]  /*b880*/  FSETP.NEU.FTZ.AND P2, PT, R0.reuse, -INF , PT ;  /* 0xff8000000000780b */ /* 0x040fe20003f5d000 */
[----:B------:R-:W-:-:S03]  /*b890*/  FFMA.FTZ R6, R0, R73, -8 ;  /* 0xc100000000067423 */ /* 0x000fc60000010049 */
[----:B------:R-:W-:-:S03]  /*b8a0*/  FSEL R64, R0, RZ, P2 ;  /* 0x000000ff00407208 */ /* 0x000fc60001000000 */
[----:B------:R-:W-:Y:S01]  /*b8b0*/  MUFU.EX2 R44, R44 ;  /* 0x0000002c002c7308 */ /* 0x000fe20000000800 */
[----:B------:R-:W-:Y:S01]  /*b8c0*/  FSEL R6, R6, RZ, P2 ;  /* 0x000000ff06067208 */ /* 0x000fe20001000000 */
[----:B------:R-:W-:-:S04]  /*b8d0*/  FADD.FTZ R64, -R64, R11 ;  /* 0x0000000b40407221 */ /* 0x000fc80000010100 */
[--C-:B------:R-:W-:Y:S01]  /*b8e0*/  FFMA.FTZ R68, R54, UR40, -R6.reuse ;  /* 0x0000002836447c23 */ /* 0x100fe20008010806 */
[----:B------:R-:W-:-:S01]  /*b8f0*/  FFMA.FTZ R73, R26, UR40, -R6 ;  /* 0x000000281a497c23 */ /* 0x000fc20008010806 */
[----:B------:R-:W-:Y:S01]  /*b900*/  FMUL.FTZ R54, R64, UR40 ;  /* 0x0000002840367c20 */ /* 0x000fe20008410000 */
        /* <DEDUP_REMOVED lines=10> */
[----:B0-----:R-:W-:Y:S01]  /*b9b0*/  FFMA.FTZ R62, R69, R5, R12 ;  /* 0x00000005453e7223 */ /* 0x001fe2000001000c */
        /* <DEDUP_REMOVED lines=10> */
[----:B------:R-:W-:-:S07]  /*ba60*/  FFMA.FTZ R86, R86, UR40, -R6 ;  /* 0x0000002856567c23 */ /* 0x000fce0008010806 */
[----:B------:R-:W2:Y:S01]  /*ba70*/  MUFU.EX2 R27, R27 ;  /* 0x0000001b001b7308 */ /* 0x000ea20000000800 */
[----:B0-----:R-:W-:-:S01]  /*ba80*/  FFMA.FTZ R5, R54, R4, R73 ;  /* 0x0000000436057223 */ /* 0x001fc20000010049 */
[----:B------:R-:W-:Y:S01]  /*ba90*/  FADD.FTZ R4, R13, R62 ;  /* 0x0000003e0d047221 */ /* 0x000fe20000010000 */
[----:B------:R-:W-:-:S05]  /*baa0*/  FFMA.FTZ R62, R63, UR40, -R6 ;  /* 0x000000283f3e7c23 */ /* 0x000fca0008010806 */
[----:B------:R-:W0:Y:S08]  /*bab0*/  MUFU.EX2 R30, R30 ;  /* 0x0000001e001e7308 */ /* 0x000e300000000800 */
[----:B------:R-:W3:Y:S08]  /*bac0*/  MUFU.EX2 R31, R31 ;  /* 0x0000001f001f7308 */ /* 0x000ef00000000800 */
[----:B------:R-:W4:Y:S08]  /*bad0*/  MUFU.EX2 R34, R34 ;  /* 0x0000002200227308 */ /* 0x000f300000000800 */
[----:B------:R1:W-:Y:S08]  /*bae0*/  MUFU.EX2 R11, R68 ;  /* 0x00000044000b7308 */ /* 0x0003f00000000800 */
[----:B------:R-:W5:Y:S01]  /*baf0*/  MUFU.EX2 R35, R35 ;  /* 0x0000002300237308 */ /* 0x000f620000000800 */
[----:B-1----:R-:W-:-:S01]  /*bb00*/  FADD.FTZ R68, R26, R5 ;  /* 0x000000051a447221 */ /* 0x002fc20000010000 */
[----:B------:R-:W-:-:S03]  /*bb10*/  FADD.FTZ R5, R15, R4 ;  /* 0x000000040f057221 */ /* 0x000fc60000010000 */
[----:B--2---:R-:W-:Y:S01]  /*bb20*/  FADD.FTZ R59, R27, R68 ;  /* 0x000000441b3b7221 */ /* 0x004fe20000010000 */
[----:B------:R-:W-:-:S02]  /*bb30*/  FADD.FTZ R4, R18, R5 ;  /* 0x0000000512047221 */ /* 0x000fc40000010000 */
[----:B------:R-:W1:Y:S01]  /*bb40*/  MUFU.EX2 R38, R38 ;  /* 0x0000002600267308 */ /* 0x000e620000000800 */
[----:B0-----:R-:W-:-:S01]  /*bb50*/  FADD.FTZ R68, R30, R59 ;  /* 0x0000003b1e447221 */ /* 0x001fc20000010000 */
[----:B------:R-:W-:Y:S01]  /*bb60*/  FADD.FTZ R5, R19, R4 ;  /* 0x0000000413057221 */ /* 0x000fe20000010000 */
[----:B------:R-:W-:-:S01]  /*bb70*/  FFMA.FTZ R59, R66, UR40, -R6 ;  /* 0x00000028423b7c23 */ /* 0x000fc20008010806 */
[----:B------:R-:W-:Y:S01]  /*bb80*/  FFMA.FTZ R66, R67, UR40, -R6 ;  /* 0x0000002843427c23 */ /* 0x000fe20008010806 */
[----:B---3--:R-:W-:-:S01]  /*bb90*/  FADD.FTZ R63, R31, R68 ;  /* 0x000000441f3f7221 */ /* 0x008fc20000010000 */
[----:B------:R-:W-:Y:S02]  /*bba0*/  FADD.FTZ R4, R20, R5 ;  /* 0x0000000514047221 */ /* 0x000fe40000010000 */
[----:B------:R-:W0:Y:S01]  /*bbb0*/  MUFU.EX2 R39, R39 ;  /* 0x0000002700277308 */ /* 0x000e220000000800 */
[----:B----4-:R-:W-:-:S01]  /*bbc0*/  FADD.FTZ R68, R34, R63 ;  /* 0x0000003f22447221 */ /* 0x010fc20000010000 */
[----:B------:R-:W-:-:S03]  /*bbd0*/  FADD.FTZ R5, R21, R4 ;  /* 0x0000000415057221 */ /* 0x000fc60000010000 */
[----:B-----5:R-:W-:Y:S01]  /*bbe0*/  FADD.FTZ R63, R35, R68 ;  /* 0x00000044233f7221 */ /* 0x020fe20000010000 */
[----:B------:R-:W-:-:S02]  /*bbf0*/  FADD.FTZ R4, R22, R5 ;  /* 0x0000000516047221 */ /* 0x000fc40000010000 */
[----:B------:R-:W2:Y:S01]  /*bc00*/  MUFU.EX2 R42, R42 ;  /* 0x0000002a002a7308 */ /* 0x000ea20000000800 */
[----:B-1----:R-:W-:-:S01]  /*bc10*/  FADD.FTZ R68, R38, R63 ;  /* 0x0000003f26447221 */ /* 0x002fc20000010000 */
[----:B------:R-:W-:Y:S01]  /*bc20*/  FADD.FTZ R5, R23, R4 ;  /* 0x0000000417057221 */ /* 0x000fe20000010000 */
[----:B------:R-:W-:-:S03]  /*bc30*/  FFMA.FTZ R63, R70, UR40, -R6 ;  /* 0x00000028463f7c23 */ /* 0x000fc60008010806 */
[----:B------:R-:W-:Y:S02]  /*bc40*/  FADD.FTZ R4, R24, R5 ;  /* 0x0000000518047221 */ /* 0x000fe40000010000 */
[----:B------:R-:W1:Y:S01]  /*bc50*/  MUFU.EX2 R43, R43 ;  /* 0x0000002b002b7308 */ /* 0x000e620000000800 */
[----:B0-----:R-:W-:-:S01]  /*bc60*/  FADD.FTZ R67, R39, R68 ;  /* 0x0000004427437221 */ /* 0x001fc20000010000 */
[----:B------:R-:W-:Y:S01]  /*bc70*/  FADD.FTZ R5, R25, R4 ;  /* 0x0000000419057221 */ /* 0x000fe20000010000 */
[----:B------:R-:W-:-:S03]  /*bc80*/  FFMA.FTZ R68, R71, UR40, -R6 ;  /* 0x0000002847447c23 */ /* 0x000fc60008010806 */
[----:B------:R-:W-:Y:S02]  /*bc90*/  FADD.FTZ R4, R28, R5 ;  /* 0x000000051c047221 */ /* 0x000fe40000010000 */
[----:B------:R-:W0:Y:S01]  /*bca0*/  MUFU.EX2 R46, R46 ;  /* 0x0000002e002e7308 */ /* 0x000e220000000800 */
[----:B--2---:R-:W-:-:S01]  /*bcb0*/  FADD.FTZ R70, R42, R67 ;  /* 0x000000432a467221 */ /* 0x004fc20000010000 */
[----:B------:R-:W-:-:S04]  /*bcc0*/  FADD.FTZ R5, R29, R4 ;  /* 0x000000041d057221 */ /* 0x000fc80000010000 */
[----:B------:R-:W-:Y:S02]  /*bcd0*/  FADD.FTZ R4, R32, R5 ;  /* 0x0000000520047221 */ /* 0x000fe40000010000 */
[----:B------:R-:W2:Y:S01]  /*bce0*/  MUFU.EX2 R47, R47 ;  /* 0x0000002f002f7308 */ /* 0x000ea20000000800 */
[----:B-1----:R-:W-:-:S01]  /*bcf0*/  FADD.FTZ R67, R43, R70 ;  /* 0x000000462b437221 */ /* 0x002fc20000010000 */
[----:B------:R-:W-:-:S04]  /*bd00*/  FADD.FTZ R5, R33, R4 ;  /* 0x0000000421057221 */ /* 0x000fc80000010000 */
        /* <DEDUP_REMOVED lines=8> */
[----:B------:R-:W-:Y:S01]  /*bd90*/  FFMA.FTZ R70, R75, UR40, -R6 ;  /* 0x000000284b467c23 */ /* 0x000fe20008010806 */
[----:B------:R-:W-:-:S05]  /*bda0*/  FADD.FTZ R74, R14, R5 ;  /* 0x000000050e4a7221 */ /* 0x000fca0000010000 */
[----:B------:R-:W2:Y:S01]  /*bdb0*/  MUFU.EX2 R51, R51 ;  /* 0x0000003300337308 */ /* 0x000ea20000000800 */
[----:B-1----:R-:W-:-:S04]  /*bdc0*/  FADD.FTZ R72, R50, R71 ;  /* 0x0000004732487221 */ /* 0x002fc80000010000 */
[----:B------:R-:W-:-:S03]  /*bdd0*/  FADD.FTZ R71, R11, R72 ;  /* 0x000000480b477221 */ /* 0x000fc60000010000 */
[----:B------:R-:W1:Y:S01]  /*bde0*/  MUFU.EX2 R58, R58 ;  /* 0x0000003a003a7308 */ /* 0x000e620000000800 */
[----:B0-----:R-:W-:-:S01]  /*bdf0*/  FADD.FTZ R72, R64, R71 ;  /* 0x0000004740487221 */ /* 0x001fc20000010000 */
[----:B------:R-:W-:-:S06]  /*be00*/  FFMA.FTZ R71, R78, UR40, -R6 ;  /* 0x000000284e477c23 */ /* 0x000fcc0008010806 */
[----:B------:R-:W0:Y:S01]  /*be10*/  MUFU.EX2 R55, R55 ;  /* 0x0000003700377308 */ /* 0x000e220000000800 */
[----:B--2---:R-:W-:-:S01]  /*be20*/  FADD.FTZ R75, R51, R72 ;  /* 0x00000048334b7221 */ /* 0x004fc20000010000 */
[----:B------:R-:W-:-:S06]  /*be30*/  FFMA.FTZ R72, R79, UR40, -R6 ;  /* 0x000000284f487c23 */ /* 0x000fcc0008010806 */
[----:B------:R-:W2:Y:S01]  /*be40*/  MUFU.EX2 R62, R62 ;  /* 0x0000003e003e7308 */ /* 0x000ea20000000800 */
[----:B-1----:R-:W-:-:S01]  /*be50*/  FADD.FTZ R4, R58, R75 ;  /* 0x0000004b3a047221 */ /* 0x002fc20000010000 */
[----:B------:R-:W-:Y:S01]  /*be60*/  FADD.FTZ R75, R41, R74 ;  /* 0x0000004a294b7221 */ /* 0x000fe20000010000 */
[----:B------:R-:W-:-:S03]  /*be70*/  FFMA.FTZ R74, R82, UR40, -R6 ;  /* 0x00000028524a7c23 */ /* 0x000fc60008010806 */
[----:B------:R-:W-:Y:S01]  /*be80*/  FADD.FTZ R76, R16, R75 ;  /* 0x0000004b104c7221 */ /* 0x000fe20000010000 */
[----:B------:R-:W-:-:S01]  /*be90*/  FFMA.FTZ R75, R83, UR40, -R6 ;  /* 0x00000028534b7c23 */ /* 0x000fc20008010806 */
[----:B------:R-:W1:Y:S01]  /*bea0*/  MUFU.EX2 R59, R59 ;  /* 0x0000003b003b7308 */ /* 0x000e620000000800 */
[----:B0-----:R-:W-:-:S01]  /*beb0*/  FADD.FTZ R5, R55, R4 ;  /* 0x0000000437057221 */ /* 0x001fc20000010000 */
[----:B------:R-:W-:Y:S01]  /*bec0*/  FADD.FTZ R77, R45, R76 ;  /* 0x0000004c2d4d7221 */ /* 0x000fe20000010000 */
[----:B------:R-:W-:-:S03]  /*bed0*/  FFMA.FTZ R6, R87, UR40, -R6 ;  /* 0x0000002857067c23 */ /* 0x000fc60008010806 */
[----:B------:R-:W-:Y:S02]  /*bee0*/  FADD.FTZ R76, R44, R77 ;  /* 0x0000004d2c4c7221 */ /* 0x000fe40000010000 */
        /* <DEDUP_REMOVED lines=40> */
[----:B0-----:R-:W-:-:S03]  /*c170*/  FADD.FTZ R5, R65, R4 ;  /* 0x0000000441057221 */ /* 0x001fc60000010000 */
[----:B--2---:R-:W-:Y:S01]  /*c180*/  FADD.FTZ R4, R6, R76 ;  /* 0x0000004c06047221 */ /* 0x004fe20000010000 */
[----:B------:R-:W-:Y:S06]  /*c190*/  @!P0 BRA `(.L_x_753) ;  /* 0x0000000000048947 */ /* 0x000fec0003800000 */
[----:B------:R-:W-:Y:S01]  /*c1a0*/  BPT.TRAP 0x1 ;  /* 0x000000040000795c */ /* 0x000fe20000300000 */
.L_x_753:
        /* <DEDUP_REMOVED lines=90> */
.L_x_736:
[----:B------:R-:W-:Y:S06]  /*c750*/  BAR.ARV 0x8, 0x200 ;  /* 0x0208000000007b1d */ /* 0x000fec0000002000 */
[----:B------:R-:W-:Y:S05]  /*c760*/  @!P0 BRA `(.L_x_755) ;  /* 0x0000000000048947 */ /* 0x000fea0003800000 */
[----:B------:R-:W-:Y:S01]  /*c770*/  BPT.TRAP 0x1 ;  /* 0x000000040000795c */ /* 0x000fe20000300000 */
.L_x_755:
[----:B------:R-:W-:Y:S01]  /*c780*/  ULEA UR16, UR4, UR42, 0x3 ;  /* 0x0000002a04107291 */ /* 0x000fe2000f8e183f */
[----:B------:R-:W-:-:S05]  /*c790*/  IMAD.U32 R3, RZ, RZ, UR5 ;  /* 0x00000005ff037e24 */ /* 0x000fca000f8e00ff */
[----:B------:R-:W-:-:S04]  /*c7a0*/  SHF.L.U32 R3, R3, 0x1f, RZ ;  /* 0x0000001f03037819 */ /* 0x000fc800000006ff */
[----:B------:R0:W1:Y:S01]  /*c7b0*/  SYNCS.PHASECHK.TRANS64.TRYWAIT P1, [UR16+0x17050], R3 ;  /* 0x01705003ff0075a7 */ /* 0x0000620008020150 */
[----:B------:R-:W-:Y:S05]  /*c7c0*/  @!P0 BRA `(.L_x_756) ;  /* 0x0000000000048947 */ /* 0x000fea0003800000 */
[----:B------:R-:W-:Y:S01]  /*c7d0*/  BPT.TRAP 0x1 ;  /* 0x000000040000795c */ /* 0x000fe20000300000 */
.L_x_756:
[----:B-1----:R-:W-:Y:S05]  /*c7e0*/  @P1 BRA `(.L_x_757) ;  /* 0x0000000000081947 */ /* 0x002fea0003800000 */
[----:B------:R-:W1:Y:S02]  /*c7f0*/  SYNCS.PHASECHK.TRANS64.TRYWAIT P1, [UR16+0x17050], R3 ;  /* 0x01705003ff0075a7 */ /* 0x000e640008020150 */
[----:B-1----:R-:W-:Y:S05]  /*c800*/  @!P1 BRA `(.L_x_758) ;  /* 0x00000064001c9947 */ /* 0x002fea0003800000 */
.L_x_757:
[----:B------:R-:W-:Y:S01]  /*c810*/  ULDC.64 UR10, c[0x0][0x9a0] ;  /* 0x00026800000a7ab9 */ /* 0x000fe20000000a00 */
[----:B------:R-:W-:Y:S01]  /*c820*/  UIADD3 UR42, UR42, 0x400, URZ ;  /* 0x000004002a2a7890 */ /* 0x000fe2000fffe03f */
[----:B------:R-:W-:Y:S01]  /*c830*/  WARPGROUP.ARRIVE ;  /* 0x00000000000079c5 */ /* 0x000fe20000000000 */
[----:B------:R-:W-:Y:S01]  /*c840*/  UISETP.NE.U32.AND UP0, UPT, UR10, URZ, UPT ;  /* 0x0000003f0a00728c */ /* 0x000fe2000bf05070 */
[----:B01----:R-:W-:Y:S01]  /*c850*/  IMAD.MOV.U32 R3, RZ, RZ, 0x3f800000 ;  /* 0x3f800000ff037424 */ /* 0x003fe200078e00ff */
[----:B------:R-:W-:Y:S02]  /*c860*/  USHF.R.U32.HI UR42, URZ, 0x4, UR42 ;  /* 0x000000043f2a7899 */ /* 0x000fe4000801162a */
[----:B------:R-:W-:Y:S02]  /*c870*/  UISETP.NE.AND.EX UP0, UPT, UR11, URZ, UPT, UP0 ;  /* 0x0000003f0b00728c */ /* 0x000fe4000bf05300 */
[----:B------:R-:W-:Y:S01]  /*c880*/  ULOP3.LUT UR42, UR42, 0x3fff, URZ, 0xc0, !UPT ;  /* 0x00003fff2a2a7892 */ /* 0x000fe2000f8ec03f */
[----:B------:R-:W-:-:S03]  /*c890*/  UMOV UR15, 0x40000040 ;  /* 0x40000040000f7882 */ /* 0x000fc60000000000 */
[----:B------:R-:W-:Y:S01]  /*c8a0*/  ULOP3.LUT UR42, UR42, 0x10000, URZ, 0xfc, !UPT ;  /* 0x000100002a2a7892 */ /* 0x000fe2000f8efc3f */
[----:B------:R-:W-:-:S04]  /*c8b0*/  PLOP3.LUT P1, PT, PT, PT, UP0, 0x80, 0x0 ;  /* 0x000000000000781c */ /* 0x000fc80003f2f008 */
[----:B------:R-:W-:Y:S01]  /*c8c0*/  @UP0 ULDC.64 UR8, c[0x0][0x9c8] ;  /* 0x0002720000080ab9 */ /* 0x000fe20000000a00 */
[----:B------:R-:W-:Y:S02]  /*c8d0*/  @UP0 USHF.R.S32.HI UR14, URZ, 0x1f, UR36 ;  /* 0x0000001f3f0e0899 */ /* 0x000fe40008011424 */
[----:B------:R-:W-:Y:S02]  /*c8e0*/  @UP0 UIMAD UR5, UR39, UR8, URZ ;  /* 0x00000008270502a4 */ /* 0x000fe4000f8e023f */
[----:B------:R-:W-:Y:S02]  /*c8f0*/  @UP0 UIMAD.WIDE.U32 UR6, UR38, UR8, URZ ;  /* 0x00000008260602a5 */ /* 0x000fe4000f8e003f */
[----:B------:R-:W-:Y:S01]  /*c900*/  UIMAD UR8, UR4, 0x300, UR42 ;  /* 0x00000300040878a4 */ /* 0x000fe2000f8e022a */
[----:B------:R-:W-:Y:S01]  /*c910*/  @UP0 ULDC.64 UR12, c[0x0][0x9d0] ;  /* 0x00027400000c0ab9 */ /* 0x000fe20000000a00 */
[----:B------:R-:W-:Y:S02]  /*c920*/  @UP0 UIMAD UR5, UR38, UR9, UR5 ;  /* 0x00000009260502a4 */ /* 0x000fe4000f8e0205 */
[----:B------:R-:W-:-:S02]  /*c930*/  @UP0 UIMAD UR4, UR14, UR12, URZ ;  /* 0x0000000c0e0402a4 */ /* 0x000fc4000f8e023f */
[----:B------:R-:W-:Y:S01]  /*c940*/  @UP0 UIADD3 UR5, UR7, UR5, URZ ;  /* 0x0000000507050290 */ /* 0x000fe2000fffe03f */
[----:B------:R-:W-:Y:S01]  /*c950*/  UMOV UR14, UR8 ;  /* 0x00000008000e7c82 */ /* 0x000fe20008000000 */
[----:B------:R-:W-:Y:S02]  /*c960*/  @UP0 UIMAD UR7, UR36, UR13, UR4 ;  /* 0x0000000d240702a4 */ /* 0x000fe4000f8e0204 */
[----:B------:R-:W-:Y:S01]  /*c970*/  QGMMA.64x96x32.F32.E4M3.E4M3 R88, R148, gdesc[UR12], R88, gsb0 ;  /* 0x0160000c94587df3 */ /* 0x000fe20008000858 */
[----:B------:R-:W-:Y:S02]  /*c980*/  @UP0 UMOV UR4, UR6 ;  /* 0x0000000600040c82 */ /* 0x000fe40008000000 */
[----:B------:R-:W-:-:S04]  /*c990*/  @UP0 UIMAD.WIDE.U32 UR4, UR36, UR12, UR4 ;  /* 0x0000000c240402a5 */ /* 0x000fc8000f8e0004 */
[----:B------:R-:W-:Y:S02]  /*c9a0*/  @UP0 UIADD3 UR5, UR5, UR7, URZ ;  /* 0x0000000705050290 */ /* 0x000fe4000fffe03f */
[----:B------:R-:W-:-:S04]  /*c9b0*/  @UP0 ULEA UR6, UP1, UR4, UR10, 0x2 ;  /* 0x0000000a04060291 */ /* 0x000fc8000f82103f */
[----:B------:R-:W-:Y:S02]  /*c9c0*/  @UP0 ULEA.HI.X UR7, UR4, UR11, UR5, 0x2, UP1 ;  /* 0x0000000b04070291 */ /* 0x000fe400088f1405 */
[----:B------:R-:W-:-:S04]  /*c9d0*/  IMAD.U32 R6, RZ, RZ, UR6 ;  /* 0x00000006ff067e24 */ /* 0x000fc8000f8e00ff */
        /* <DEDUP_REMOVED lines=21> */
[----:B0-----:R-:W0:Y:S04]  /*cb30*/  SHFL.BFLY PT, R7, R8, 0x1, 0x1f ;  /* 0x0c201f0008077f89 */ /* 0x001e2800000e0000 */
        /* <DEDUP_REMOVED lines=33> */
.L_x_759:
        /* <DEDUP_REMOVED lines=52> */
.L_x_685:
[----:B------:R-:W-:Y:S05]  /*d090*/  @P0 BRA `(.L_x_760) ;  /* 0x0000001800ec0947 */ /* 0x000fea0003800000 */
[----:B------:R-:W0:Y:S01]  /*d0a0*/  S2R R9, SR_TID.X ;  /* 0x0000000000097919 */ /* 0x000e220000002100 */
[----:B------:R-:W-:Y:S01]  /*d0b0*/  ULDC.64 UR4, c[0x4][0x38] ;  /* 0x01000e0000047ab9 */ /* 0x000fe20000000a00 */
[----:B------:R-:W1:Y:S01]  /*d0c0*/  LDC R46, c[0x0][0xbe8] ;  /* 0x0002fa00ff2e7b82 */ /* 0x000e620000000800 */
[----:B------:R-:W-:Y:S01]  /*d0d0*/  ULDC.64 UR8, c[0x0][0xbd0] ;  /* 0x0002f40000087ab9 */ /* 0x000fe20000000a00 */
[----:B------:R-:W-:Y:S01]  /*d0e0*/  USHF.R.S32.HI UR7, URZ, 0x1f, UR36 ;  /* 0x0000001f3f077899 */ /* 0x000fe20008011424 */
[----:B------:R-:W-:-:S05]  /*d0f0*/  ULDC.64 UR10, c[0x0][0xb38] ;  /* 0x0002ce00000a7ab9 */ /* 0x000fca0000000a00 */
[----:B------:R-:W2:Y:S01]  /*d100*/  LDC R72, c[0x0][0xc50] ;  /* 0x00031400ff487b82 */ /* 0x000ea20000000800 */
[----:B0-----:R-:W-:-:S05]  /*d110*/  IMAD.SHL.U32 R7, R9, 0x4, RZ ;  /* 0x0000000409077824 */ /* 0x001fca00078e00ff */
[----:B------:R-:W-:Y:S02]  /*d120*/  LOP3.LUT R7, R7, 0xc, RZ, 0xc0, !PT ;  /* 0x0000000c07077812 */ /* 0x000fe400078ec0ff */
[----:B------:R-:W-:Y:S02]  /*d130*/  BAR.SYNC.DEFER_BLOCKING 0x1, 0x180 ;  /* 0x0046000000007b1d */ /* 0x000fe40000010000 */
[----:B------:R-:W-:-:S05]  /*d140*/  IADD3 R12, P0, R7, UR4, RZ ;  /* 0x00000004070c7c10 */ /* 0x000fca000ff1e0ff */
[----:B------:R-:W-:-:S05]  /*d150*/  IMAD.X R13, RZ, RZ, UR5, P0 ;  /* 0x00000005ff0d7e24 */ /* 0x000fca00080e06ff */
[----:B------:R0:W3:Y:S01]  /*d160*/  LDG.E.CONSTANT R12, desc[UR44][R12.64] ;  /* 0x0000002c0c0c7981 */ /* 0x0000e2000c1e9900 */
[----:B------:R-:W-:Y:S01]  /*d170*/  LOP3.LUT P0, R7, R9, 0x3, RZ, 0xc0, !PT ;  /* 0x0000000309077812 */ /* 0x000fe2000780c0ff */
[----:B------:R-:W-:Y:S01]  /*d180*/  UIMAD.WIDE.U32 UR4, UR36, UR8, URZ ;  /* 0x00000008240472a5 */ /* 0x000fe2000f8e003f */
[----:B-1----:R-:W-:Y:S01]  /*d190*/  ISETP.NE.AND P2, PT, R46, 0x1, PT ;  /* 0x000000012e00780c */ /* 0x002fe20003f45270 */
[----:B------:R-:W-:Y:S01]  /*d1a0*/  UIMAD UR6, UR7, UR8, URZ ;  /* 0x00000008070672a4 */ /* 0x000fe2000f8e023f */
[----:B------:R-:W-:Y:S01]  /*d1b0*/  ISETP.EQ.OR P0, PT, R7, 0x3, !P0 ;  /* 0x000000030700780c */ /* 0x000fe20004702670 */
[----:B------:R-:W-:Y:S01]  /*d1c0*/  UIMAD UR8, UR7, UR10, URZ ;  /* 0x0000000a070872a4 */ /* 0x000fe2000f8e023f */
[----:B------:R-:W-:Y:S01]  /*d1d0*/  BSSY B0, `(.L_x_761) ;  /* 0x0000145000007945 */ /* 0x000fe20003800000 */
[----:B------:R-:W-:Y:S01]  /*d1e0*/  IMAD.U32 R26, RZ, RZ, UR4 ;  /* 0x00000004ff1a7e24 */ /* 0x000fe2000f8e00ff */
[----:B------:R-:W-:Y:S01]  /*d1f0*/  SEL R73, R3, R0, P0 ;  /* 0x0000000003497207 */ /* 0x000fe20000000000 */
[----:B------:R-:W-:Y:S01]  /*d200*/  UIMAD UR9, UR36, UR9, UR6 ;  /* 0x00000009240972a4 */ /* 0x000fe2000f8e0206 */
[----:B------:R-:W-:Y:S01]  /*d210*/  SEL R3, R0, R3, P0 ;  /* 0x0000000300037207 */ /* 0x000fe20000000000 */
[----:B------:R-:W-:Y:S01]  /*d220*/  VIADD R0, R9, 0xffffff80 ;  /* 0xffffff8009007836 */ /* 0x000fe20000000000 */
[----:B------:R-:W-:Y:S01]  /*d230*/  SEL R55, R15, R2, P0 ;  /* 0x000000020f377207 */ /* 0x000fe20000000000 */
[----:B------:R-:W2:Y:S01]  /*d240*/  S2UR UR4, SR_CTAID.Y ;  /* 0x00000000000479c3 */ /* 0x000ea20000002600 */
[----:B------:R-:W-:Y:S01]  /*d250*/  SEL R15, R2, R15, P0 ;  /* 0x0000000f020f7207 */ /* 0x000fe20000000000 */
[----:B------:R-:W-:Y:S01]  /*d260*/  UIADD3 UR9, UR5, UR9, URZ ;  /* 0x0000000905097290 */ /* 0x000fe2000fffe03f */
[----:B------:R-:W-:Y:S01]  /*d270*/  SHF.R.S32.HI R23, RZ, 0x1f, R0 ;  /* 0x0000001fff177819 */ /* 0x000fe20000011400 */
[----:B------:R-:W-:Y:S01]  /*d280*/  UIMAD.WIDE.U32 UR6, UR36, UR10, URZ ;  /* 0x0000000a240672a5 */ /* 0x000fe2000f8e003f */
[----:B------:R-:W-:Y:S01]  /*d290*/  SEL R57, R5, R8, P0 ;  /* 0x0000000805397207 */ /* 0x000fe20000000000 */
[----:B------:R-:W-:Y:S01]  /*d2a0*/  UIMAD UR8, UR36, UR11, UR8 ;  /* 0x0000000b240872a4 */ /* 0x000fe2000f8e0208 */
[----:B------:R-:W-:Y:S01]  /*d2b0*/  LEA.HI R2, R23, R0, RZ, 0x7 ;  /* 0x0000000017027211 */ /* 0x000fe200078f38ff */
[----:B------:R-:W1:Y:S01]  /*d2c0*/  @P2 LDC R70, c[0x0][0xbec] ;  /* 0x0002fb00ff462b82 */ /* 0x000e620000000800 */
[----:B------:R-:W-:Y:S01]  /*d2d0*/  SEL R5, R8, R5, P0 ;  /* 0x0000000508057207 */ /* 0x000fe20000000000 */
[----:B------:R-:W-:Y:S01]  /*d2e0*/  UIADD3 UR8, UR7, UR8, URZ ;  /* 0x0000000807087290 */ /* 0x000fe2000fffe03f */
[----:B------:R-:W-:Y:S01]  /*d2f0*/  LOP3.LUT R7, R2, 0xffffff80, RZ, 0xc0, !PT ;  /* 0xffffff8002077812 */ /* 0x000fe200078ec0ff */
[----:B------:R-:W-:Y:S01]  /*d300*/  IMAD.U32 R35, RZ, RZ, UR7 ;  /* 0x00000007ff237e24 */ /* 0x000fe2000f8e00ff */
[----:B------:R-:W-:Y:S01]  /*d310*/  SEL R69, R47, R10, P0 ;  /* 0x0000000a2f457207 */ /* 0x000fe20000000000 */
[----:B------:R-:W-:Y:S01]  /*d320*/  IMAD.U32 R34, RZ, RZ, UR6 ;  /* 0x00000006ff227e24 */ /* 0x000fe2000f8e00ff */
[----:B------:R-:W-:Y:S01]  /*d330*/  LEA.HI R23, R23, R0, RZ, 0x2 ;  /* 0x0000000017177211 */ /* 0x000fe200078f10ff */
[----:B------:R-:W-:Y:S01]  /*d340*/  IMAD.IADD R40, R0, 0x1, -R7 ;  /* 0x0000000100287824 */ /* 0x000fe200078e0a07 */
[----:B------:R-:W-:Y:S01]  /*d350*/  SHF.R.S32.HI R8, RZ, 0x7, R2 ;  /* 0x00000007ff087819 */ /* 0x000fe20000011402 */
[----:B------:R-:W4:Y:S01]  /*d360*/  @P2 LDC R74, c[0x0][0xbec] ;  /* 0x0002fb00ff4a2b82 */ /* 0x000f220000000800 */
[----:B------:R-:W-:Y:S01]  /*d370*/  SEL R47, R10, R47, P0 ;  /* 0x0000002f0a2f7207 */ /* 0x000fe20000000000 */
[----:B------:R-:W-:Y:S01]  /*d380*/  IMAD.U32 R35, RZ, RZ, UR8 ;  /* 0x00000008ff237e24 */ /* 0x000fe2000f8e00ff */
[----:B------:R-:W-:Y:S01]  /*d390*/  SHF.R.S32.HI R25, RZ, 0x1f, R40 ;  /* 0x0000001fff197819 */ /* 0x000fe20000011428 */
[----:B------:R-:W-:Y:S01]  /*d3a0*/  IMAD.HI R2, R8, 0x55555556, RZ ;  /* 0x5555555608027827 */ /* 0x000fe200078e02ff */
[----:B------:R-:W-:Y:S01]  /*d3b0*/  LOP3.LUT R23, R23, 0xfffffffc, RZ, 0xc0, !PT ;  /* 0xfffffffc17177812 */ /* 0x000fe200078ec0ff */
[----:B------:R-:W-:Y:S01]  /*d3c0*/  ULDC.64 UR6, c[0x0][0xb48] ;  /* 0x0002d20000067ab9 */ /* 0x000fe20000000a00 */
[----:B------:R-:W-:-:S02]  /*d3d0*/  LEA.HI R10, R25, R40, RZ, 0x2 ;  /* 0x00000028190a7211 */ /* 0x000fc400078f10ff */
[----:B------:R-:W-:Y:S02]  /*d3e0*/  SEL R67, R51, R20, P0 ;  /* 0x0000001433437207 */ /* 0x000fe40000000000 */
[--C-:B------:R-:W-:Y:S02]  /*d3f0*/  SHF.R.S32.HI R16, RZ, 0x2, R10.reuse ;  /* 0x00000002ff107819 */ /* 0x100fe4000001140a */
[----:B------:R-:W-:Y:S02]  /*d400*/  SHF.R.S32.HI R27, RZ, 0x1f, R10 ;  /* 0x0000001fff1b7819 */ /* 0x000fe4000001140a */
[----:B------:R-:W-:Y:S01]  /*d410*/  SEL R51, R20, R51, P0 ;  /* 0x0000003314337207 */ /* 0x000fe20000000000 */
[----:B------:R-:W-:Y:S01]  /*d420*/  IMAD.IADD R20, R0, 0x1, -R23 ;  /* 0x0000000100147824 */ /* 0x000fe200078e0a17 */
[----:B------:R-:W-:Y:S02]  /*d430*/  LEA.HI R23, R2, R2, RZ, 0x1 ;  /* 0x0000000202177211 */ /* 0x000fe400078f08ff */
[----:B------:R-:W-:Y:S01]  /*d440*/  LEA.HI R27, R27, R16, RZ, 0x3 ;  /* 0x000000101b1b7211 */ /* 0x000fe200078f18ff */
[----:B------:R-:W5:Y:S01]  /*d450*/  S2R R2, SR_CTAID.X ;  /* 0x0000000000027919 */ /* 0x000f620000002500 */
[----:B------:R-:W-:-:S02]  /*d460*/  SEL R61, R135, R134, P0 ;  /* 0x00000086873d7207 */ /* 0x000fc40000000000 */
[----:B------:R-:W-:Y:S01]  /*d470*/  LOP3.LUT R33, R27, 0xfffffff8, RZ, 0xc0, !PT ;  /* 0xfffffff81b217812 */ /* 0x000fe200078ec0ff */
[----:B------:R-:W-:Y:S01]  /*d480*/  IMAD R27, R23, -0x3, R8 ;  /* 0xfffffffd171b7824 */ /* 0x000fe200078e0208 */
[----:B------:R-:W-:Y:S02]  /*d490*/  LEA.HI R8, R20, R20, RZ, 0x1 ;  /* 0x0000001414087211 */ /* 0x000fe400078f08ff */
[----:B------:R-:W-:Y:S01]  /*d4a0*/  SEL R31, R98, R99, P0 ;  /* 0x00000063621f7207 */ /* 0x000fe20000000000 */
[----:B------:R-:W-:Y:S01]  /*d4b0*/  IMAD.IADD R0, R16, 0x1, -R33 ;  /* 0x0000000110007824 */ /* 0x000fe200078e0a21 */
[----:B------:R-:W-:Y:S02]  /*d4c0*/  LOP3.LUT R33, R8, 0x1ffffffe, RZ, 0xc0, !PT ;  /* 0x1ffffffe08217812 */ /* 0x000fe400078ec0ff */
[----:B------:R-:W-:Y:S02]  /*d4d0*/  SEL R21, R110, R111, P0 ;  /* 0x0000006f6e157207 */ /* 0x000fe40000000000 */
[----:B------:R-:W-:Y:S01]  /*d4e0*/  SEL R19, R14, R93, P0 ;  /* 0x0000005d0e137207 */ /* 0x000fe20000000000 */
[----:B------:R-:W-:Y:S01]  /*d4f0*/  IMAD.IADD R45, R20, 0x1, -R33 ;  /* 0x00000001142d7824 */ /* 0x000fe200078e0a21 */
[----:B------:R-:W-:-:S02]  /*d500*/  SEL R33, R134, R135, P0 ;  /* 0x0000008786217207 */ /* 0x000fc40000000000 */
[----:B------:R-:W-:Y:S02]  /*d510*/  SEL R14, R93, R14, P0 ;  /* 0x0000000e5d0e7207 */ /* 0x000fe40000000000 */
[----:B------:R-:W-:Y:S02]  /*d520*/  LOP3.LUT R75, R10, 0x7ffffffc, RZ, 0xc0, !PT ;  /* 0x7ffffffc0a4b7812 */ /* 0x000fe400078ec0ff */
[----:B------:R-:W-:Y:S02]  /*d530*/  LEA.HI R25, R25, R40, RZ, 0x5 ;  /* 0x0000002819197211 */ /* 0x000fe400078f28ff */
[----:B------:R-:W-:Y:S02]  /*d540*/  SEL R59, R108, R109, P0 ;  /* 0x0000006d6c3b7207 */ /* 0x000fe40000000000 */
[----:B------:R-:W-:Y:S02]  /*d550*/  SEL R18, R109, R108, P0 ;  /* 0x0000006c6d127207 */ /* 0x000fe40000000000 */
[----:B------:R-:W-:-:S02]  /*d560*/  SHF.R.S32.HI R25, RZ, 0x5, R25 ;  /* 0x00000005ff197819 */ /* 0x000fc40000011419 */
[----:B------:R-:W-:Y:S02]  /*d570*/  SEL R43, R58, R117, P0 ;  /* 0x000000753a2b7207 */ /* 0x000fe40000000000 */
[----:B------:R-:W-:Y:S01]  /*d580*/  SEL R65, R104, R105, P0 ;  /* 0x0000006968417207 */ /* 0x000fe20000000000 */
[----:B------:R-:W-:Y:S01]  /*d590*/  IMAD R0, R25, 0x10, R0 ;  /* 0x0000001019007824 */ /* 0x000fe200078e0200 */
[----:B------:R-:W-:Y:S02]  /*d5a0*/  SEL R17, R113, R112, P0 ;  /* 0x0000007071117207 */ /* 0x000fe40000000000 */
[----:B------:R-:W-:Y:S01]  /*d5b0*/  SEL R58, R117, R58, P0 ;  /* 0x0000003a753a7207 */ /* 0x000fe20000000000 */
[----:B------:R-:W-:Y:S01]  /*d5c0*/  IMAD R0, R27, 0x40, R0 ;  /* 0x000000401b007824 */ /* 0x000fe200078e0200 */
[----:B------:R-:W-:Y:S01]  /*d5d0*/  SEL R49, R124, R125, P0 ;  /* 0x0000007d7c317207 */ /* 0x000fe20000000000 */
[----:B------:R-:W-:Y:S01]  /*d5e0*/  IMAD.U32 R27, RZ, RZ, UR5 ;  /* 0x00000005ff1b7e24 */ /* 0x000fe2000f8e00ff */
[----:B------:R-:W-:Y:S01]  /*d5f0*/  SEL R53, R132, R133, P0 ;  /* 0x0000008584357207 */ /* 0x000fe20000000000 */
[--C-:B------:R-:W-:Y:S01]  /*d600*/  IMAD R45, R45, 0x8, R0.reuse ;  /* 0x000000082d2d7824 */ /* 0x100fe200078e0200 */
[----:B------:R-:W-:Y:S01]  /*d610*/  SEL R29, R90, R91, P0 ;  /* 0x0000005b5a1d7207 */ /* 0x000fe20000000000 */
[----:B-----5:R-:W-:Y:S01]  /*d620*/  IMAD R54, R2, 0xc0, R0 ;  /* 0x000000c002367824 */ /* 0x020fe200078e0200 */
[----:B------:R-:W-:Y:S01]  /*d630*/  SEL R63, R94, R95, P0 ;  /* 0x0000005f5e3f7207 */ /* 0x000fe20000000000 */
[----:B------:R-:W-:Y:S01]  /*d640*/  IMAD R45, R2, 0xc0, R45 ;  /* 0x000000c0022d7824 */ /* 0x000fe200078e022d */
[----:B------:R-:W-:Y:S01]  /*d650*/  SEL R41, R102, R103, P0 ;  /* 0x0000006766297207 */ /* 0x000fe20000000000 */
[----:B------:R-:W-:Y:S01]  /*d660*/  IMAD.U32 R27, RZ, RZ, UR9 ;  /* 0x00000009ff1b7e24 */ /* 0x000fe2000f8e00ff */
[----:B------:R-:W-:Y:S01]  /*d670*/  SEL R11, R106, R107, P0 ;  /* 0x0000006b6a0b7207 */ /* 0x000fe20000000000 */
[----:B----4-:R-:W-:Y:S01]  /*d680*/  @P2 IMAD.HI.U32 R74, R45, R74, RZ ;  /* 0x0000004a2d4a2227 */ /* 0x010fe200078e00ff */
[----:B------:R-:W-:Y:S01]  /*d690*/  SEL R9, R114, R115, P0 ;  /* 0x0000007372097207 */ /* 0x000fe20000000000 */
[----:B------:R-:W-:Y:S01]  /*d6a0*/  ULDC.64 UR8, c[0x0][0xb28] ;  /* 0x0002ca0000087ab9 */ /* 0x000fe20000000a00 */
[----:B------:R-:W-:-:S02]  /*d6b0*/  SEL R39, R118, R119, P0 ;  /* 0x0000007776277207 */ /* 0x000fc40000000000 */
[----:B------:R-:W-:Y:S02]  /*d6c0*/  SEL R7, R122, R123, P0 ;  /* 0x0000007b7a077207 */ /* 0x000fe40000000000 */
[----:B------:R-:W-:Y:S02]  /*d6d0*/  SEL R37, R126, R127, P0 ;  /* 0x0000007f7e257207 */ /* 0x000fe40000000000 */
[----:B------:R-:W-:Y:S02]  /*d6e0*/  SEL R25, R130, R131, P0 ;  /* 0x0000008382197207 */ /* 0x000fe40000000000 */
[----:B------:R-:W-:Y:S02]  /*d6f0*/  SEL R23, R131, R130, P0 ;  /* 0x0000008283177207 */ /* 0x000fe40000000000 */
[----:B0-----:R-:W-:Y:S02]  /*d700*/  SEL R13, R105, R104, P0 ;  /* 0x00000068690d7207 */ /* 0x001fe40000000000 */
        /* <DEDUP_REMOVED lines=13> */
[C---:B------:R-:W-:Y:S01]  /*d7e0*/  LOP3.LUT P1, RZ, R40.reuse, 0x3, RZ, 0xc0, !PT ;  /* 0x0000000328ff7812 */ /* 0x040fe2000782c0ff */
[----:B------:R-:W-:Y:S01]  /*d7f0*/  IMAD.IADD R40, R40, 0x1, -R75 ;  /* 0x0000000128287824 */ /* 0x000fe200078e0a4b */
[----:B---3--:R-:W-:Y:S01]  /*d800*/  LOP3.LUT R44, R12, 0x2, RZ, 0x3c, !PT ;  /* 0x000000020c2c7812 */ /* 0x008fe200078e3cff */
[----:B------:R-:W-:Y:S04]  /*d810*/  SHFL.IDX PT, R60, R33, R12, 0x1c1f ;  /* 0x001c1f0c213c7589 */ /* 0x000fe800000e0000 */
[----:B------:R-:W0:Y:S04]  /*d820*/  SHFL.IDX PT, R61, R61, R44, 0x1c1f ;  /* 0x001c1f2c3d3d7589 */ /* 0x000e2800000e0000 */
[----:B------:R3:W-:Y:S04]  /*d830*/  SHFL.IDX PT, R24, R31, R12, 0x1c1f ;  /* 0x001c1f0c1f187589 */ /* 0x0007e800000e0000 */
[----:B------:R-:W-:Y:S04]  /*d840*/  SHFL.IDX PT, R10, R21, R12, 0x1c1f ;  /* 0x001c1f0c150a7589 */ /* 0x000fe800000e0000 */
[----:B------:R-:W-:Y:S01]  /*d850*/  SHFL.IDX PT, R20, R73, R12, 0x1c1f ;  /* 0x001c1f0c49147589 */ /* 0x000fe200000e0000 */
[----:B---3--:R-:W3:Y:S03]  /*d860*/  LDC.64 R30, c[0x0][0xbd8] ;  /* 0x0002f600ff1e7b82 */ /* 0x008ee60000000a00 */
[----:B------:R0:W-:Y:S04]  /*d870*/  SHFL.IDX PT, R21, R3, R44, 0x1c1f ;  /* 0x001c1f2c03157589 */ /* 0x0001e800000e0000 */
[----:B------:R-:W-:Y:S04]  /*d880*/  SHFL.IDX PT, R19, R19, R12, 0x1c1f ;  /* 0x001c1f0c13137589 */ /* 0x000fe800000e0000 */
[----:B------:R-:W-:Y:S01]  /*d890*/  SHFL.IDX PT, R14, R14, R44, 0x1c1f ;  /* 0x001c1f2c0e0e7589 */ /* 0x000fe200000e0000 */
[----:B0-----:R-:W-:-:S03]  /*d8a0*/  SEL R3, R61, R60, P0 ;  /* 0x0000003c3d037207 */ /* 0x001fc60000000000 */
[----:B------:R-:W-:Y:S04]  /*d8b0*/  SHFL.IDX PT, R57, R57, R12, 0x1c1f ;  /* 0x001c1f0c39397589 */ /* 0x000fe800000e0000 */
[----:B------:R0:W4:Y:S04]  /*d8c0*/  SHFL.IDX PT, R62, R5, R44, 0x1c1f ;  /* 0x001c1f2c053e7589 */ /* 0x00012800000e0000 */
[----:B------:R-:W-:Y:S04]  /*d8d0*/  SHFL.IDX PT, R59, R59, R12, 0x1c1f ;  /* 0x001c1f0c3b3b7589 */ /* 0x000fe800000e0000 */
[----:B------:R4:W-:Y:S01]  /*d8e0*/  SHFL.IDX PT, R66, R18, R44, 0x1c1f ;  /* 0x001c1f2c12427589 */ /* 0x0009e200000e0000 */
[----:B0-----:R-:W-:-:S03]  /*d8f0*/  SEL R5, R60, R61, P0 ;  /* 0x0000003d3c057207 */ /* 0x001fc60000000000 */
[----:B------:R-:W-:Y:S01]  /*d900*/  SHFL.IDX PT, R55, R55, R12, 0x1c1f ;  /* 0x001c1f0c37377589 */ /* 0x000fe200000e0000 */
[----:B------:R-:W0:Y:S03]  /*d910*/  LDC.64 R60, c[0x0][0xb40] ;  /* 0x0002d000ff3c7b82 */ /* 0x000e260000000a00 */
[----:B------:R-:W5:Y:S04]  /*d920*/  SHFL.IDX PT, R64, R15, R44, 0x1c1f ;  /* 0x001c1f2c0f407589 */ /* 0x000f6800000e0000 */
[----:B------:R2:W-:Y:S04]  /*d930*/  SHFL.IDX PT, R48, R69, R12, 0x1c1f ;  /* 0x001c1f0c45307589 */ /* 0x0005e800000e0000 */
[----:B------:R-:W-:Y:S01]  /*d940*/  SHFL.IDX PT, R52, R67, R12, 0x1c1f ;  /* 0x001c1f0c43347589 */ /* 0x000fe200000e0000 */
[----:B----4-:R-:W-:-:S03]  /*d950*/  SEL R18, R57, R62, P0 ;  /* 0x0000003e39127207 */ /* 0x010fc60000000000 */
[----:B------:R-:W-:Y:S01]  /*d960*/  SHFL.IDX PT, R16, R41, R12, 0x1c1f ;  /* 0x001c1f0c29107589 */ /* 0x000fe200000e0000 */
[----:B--2---:R-:W2:Y:S03]  /*d970*/  @P2 LDC R69, c[0x0][0xbf0] ;  /* 0x0002fc00ff452b82 */ /* 0x004ea60000000800 */
[----:B------:R-:W-:Y:S04]  /*d980*/  SHFL.IDX PT, R8, R39, R12, 0x1c1f ;  /* 0x001c1f0c27087589 */ /* 0x000fe800000e0000 */
[----:B------:R-:W-:Y:S01]  /*d990*/  SHFL.IDX PT, R0, R37, R12, 0x1c1f ;  /* 0x001c1f0c25007589 */ /* 0x000fe200000e0000 */
[----:B0-----:R-:W-:-:S03]  /*d9a0*/  IMAD.WIDE.U32 R34, R60, UR38, R34 ;  /* 0x000000263c227c25 */ /* 0x001fc6000f8e0022 */
[----:B------:R-:W-:Y:S01]  /*d9b0*/  SHFL.IDX PT, R2, R25, R12, 0x1c1f ;  /* 0x001c1f0c19027589 */ /* 0x000fe200000e0000 */
[----:B-----5:R-:W-:-:S03]  /*d9c0*/  SEL R15, R64, R55, P0 ;  /* 0x00000037400f7207 */ /* 0x020fc60000000000 */
[----:B------:R-:W-:Y:S04]  /*d9d0*/  SHFL.IDX PT, R67, R17, R44, 0x1c1f ;  /* 0x001c1f2c11437589 */ /* 0x000fe800000e0000 */
        /* <DEDUP_REMOVED lines=10> */
[----:B------:R4:W-:Y:S04]  /*da80*/  SHFL.IDX PT, R7, R7, R12, 0x1c1f ;  /* 0x001c1f0c07077589 */ /* 0x0009e800000e0000 */
[----:B------:R5:W1:Y:S04]  /*da90*/  SHFL.IDX PT, R68, R13, R44, 0x1c1f ;  /* 0x001c1f2c0d447589 */ /* 0x000a6800000e0000 */
[----:B------:R-:W-:Y:S01]  /*daa0*/  SHFL.IDX PT, R58, R58, R44, 0x1c1f ;  /* 0x001c1f2c3a3a7589 */ /* 0x000fe200000e0000 */
[----:B----4-:R-:W-:-:S03]  /*dab0*/  SEL R12, R20, R21, P0 ;  /* 0x00000015140c7207 */ /* 0x010fc60000000000 */
[----:B------:R-:W-:Y:S01]  /*dac0*/  SHFL.IDX PT, R50, R125, R44, 0x1c1f ;  /* 0x001c1f2c7d327589 */ /* 0x000fe200000e0000 */
[----:B------:R-:W-:Y:S02]  /*dad0*/  SEL R20, R21, R20, P0 ;  /* 0x0000001415147207 */ /* 0x000fe40000000000 */
[----:B-----5:R-:W-:Y:S01]  /*dae0*/  SEL R13, R19, R14, P0 ;  /* 0x0000000e130d7207 */ /* 0x020fe20000000000 */
[----:B------:R-:W4:Y:S01]  /*daf0*/  SHFL.IDX PT, R47, R47, R44, 0x1c1f ;  /* 0x001c1f2c2f2f7589 */ /* 0x000f2200000e0000 */
[----:B------:R-:W-:Y:S02]  /*db00*/  SEL R21, R14, R19, P0 ;  /* 0x000000130e157207 */ /* 0x000fe40000000000 */
[----:B------:R-:W-:Y:S01]  /*db10*/  SEL R14, R62, R57, P0 ;  /* 0x000000393e0e7207 */ /* 0x000fe20000000000 */
[----:B------:R-:W-:Y:S01]  /*db20*/  SHFL.IDX PT, R56, R133, R44, 0x1c1f ;  /* 0x001c1f2c85387589 */ /* 0x000fe200000e0000 */
[----:B---3--:R-:W-:Y:S01]  /*db30*/  IMAD.WIDE.U32 R62, R30, UR38, R26 ;  /* 0x000000261e3e7c25 */ /* 0x008fe2000f8e001a */
[----:B------:R-:W-:-:S02]  /*db40*/  SEL R27, R59, R66, P0 ;  /* 0x000000423b1b7207 */ /* 0x000fc40000000000 */
[----:B------:R-:W3:Y:S01]  /*db50*/  SHFL.IDX PT, R51, R51, R44, 0x1c1f ;  /* 0x001c1f2c33337589 */ /* 0x000ee200000e0000 */
[----:B------:R-:W-:Y:S01]  /*db60*/  IMAD R57, RZ, RZ, -UR36 ;  /* 0x80000024ff397e24 */ /* 0x000fe2000f8e02ff */
[----:B------:R-:W-:Y:S01]  /*db70*/  SEL R19, R55, R64, P0 ;  /* 0x0000004037137207 */ /* 0x000fe20000000000 */
[----:B------:R-:W-:Y:S01]  /*db80*/  IMAD R64, R60, UR39, RZ ;  /* 0x000000273c407c24 */ /* 0x000fe2000f8e02ff */
[----:B------:R-:W-:Y:S01]  /*db90*/  SHFL.IDX PT, R41, R95, R44, 0x1c1f ;  /* 0x001c1f2c5f297589 */ /* 0x000fe200000e0000 */
[----:B------:R-:W-:Y:S01]  /*dba0*/  IMAD.MOV.U32 R55, RZ, RZ, R45 ;  /* 0x000000ffff377224 */ /* 0x000fe200078e002d */
[----:B-1----:R-:W-:Y:S01]  /*dbb0*/  SEL R26, R65, R68, P0 ;  /* 0x00000044411a7207 */ /* 0x002fe20000000000 */
[----:B------:R-:W-:Y:S01]  /*dbc0*/  IMAD R61, R61, UR38, R64 ;  /* 0x000000263d3d7c24 */ /* 0x000fe2000f8e0240 */
[----:B------:R-:W-:Y:S01]  /*dbd0*/  SHFL.IDX PT, R38, R91, R44, 0x1c1f ;  /* 0x001c1f2c5b267589 */ /* 0x000fe200000e0000 */
[----:B------:R-:W-:Y:S02]  /*dbe0*/  IMAD.MOV.U32 R60, RZ, RZ, R34 ;  /* 0x000000ffff3c7224 */ /* 0x000fe400078e0022 */
[----:B------:R-:W-:Y:S01]  /*dbf0*/  IMAD.IADD R61, R35, 0x1, R61 ;  /* 0x00000001233d7824 */ /* 0x000fe200078e023d */
        /* <DEDUP_REMOVED lines=8> */
[----:B------:R1:W-:Y:S02]  /*dc80*/  SHFL.IDX PT, R23, R23, R44, 0x1c1f ;  /* 0x001c1f2c17177589 */ /* 0x0003e400000e0000 */
[----:B-1----:R-:W-:Y:S01]  /*dc90*/  IMAD R44, R30, UR39, RZ ;  /* 0x000000271e2c7c24 */ /* 0x002fe2000f8e02ff */
[----:B------:R-:W-:-:S03]  /*dca0*/  SEL R30, R68, R65, P0 ;  /* 0x00000041441e7207 */ /* 0x000fc60000000000 */
[----:B------:R-:W-:Y:S02]  /*dcb0*/  IMAD R31, R31, UR38, R44 ;  /* 0x000000261f1f7c24 */ /* 0x000fe4000f8e022c */
[----:B------:R-:W-:-:S04]  /*dcc0*/  @P2 IMAD.HI.U32 R44, R45, R70, RZ ;  /* 0x000000462d2c2227 */ /* 0x000fc800078e00ff */
[----:B------:R-:W-:Y:S01]  /*dcd0*/  IMAD.IADD R63, R63, 0x1, R31 ;  /* 0x000000013f3f7824 */ /* 0x000fe200078e021f */
[----:B------:R-:W-:Y:S01]  /*dce0*/  SEL R31, R66, R59, P0 ;  /* 0x0000003b421f7207 */ /* 0x000fe20000000000 */
[----:B------:R-:W-:Y:S01]  /*dcf0*/  IMAD R59, R72, R57, UR4 ;  /* 0x00000004483b7e24 */ /* 0x000fe2000f8e0239 */
[----:B--2---:R-:W-:Y:S01]  /*dd00*/  @P2 SHF.R.U32.HI R55, RZ, R69, R44 ;  /* 0x00000045ff372219 */ /* 0x004fe2000001162c */
[----:B------:R-:W-:Y:S01]  /*dd10*/  ULDC.64 UR4, c[0x0][0xbe0] ;  /* 0x0002f80000047ab9 */ /* 0x000fe20000000a00 */
[----:B------:R-:W-:Y:S01]  /*dd20*/  IMAD.MOV.U32 R57, RZ, RZ, R45 ;  /* 0x000000ffff397224 */ /* 0x000fe200078e002d */
[----:B0-----:R-:W-:Y:S01]  /*dd30*/  @P2 SHF.R.U32.HI R57, RZ, R71, R74 ;  /* 0x00000047ff392219 */ /* 0x001fe2000001164a */
[----:B------:R-:W-:Y:S01]  /*dd40*/  IMAD.WIDE.U32 R60, R59, UR6, R60 ;  /* 0x000000063b3c7c25 */ /* 0x000fe2000f8e003c */
[----:B------:R-:W-:-:S05]  /*dd50*/  SHF.R.S32.HI R44, RZ, 0x1f, R59 ;  /* 0x0000001fff2c7819 */ /* 0x000fca000001143b */
[C---:B------:R-:W-:Y:S02]  /*dd60*/  IMAD R35, R44.reuse, UR4, RZ ;  /* 0x000000042c237c24 */ /* 0x040fe4000f8e02ff */
[----:B------:R-:W-:Y:S02]  /*dd70*/  IMAD R44, R44, UR6, RZ ;  /* 0x000000062c2c7c24 */ /* 0x000fe4000f8e02ff */
[C---:B------:R-:W-:Y:S02]  /*dd80*/  IMAD R64, R59.reuse, UR5, R35 ;  /* 0x000000053b407c24 */ /* 0x040fe4000f8e0223 */
[----:B------:R-:W-:Y:S01]  /*dd90*/  IMAD.WIDE.U32 R34, R59, UR4, R62 ;  /* 0x000000043b227c25 */ /* 0x000fe2000f8e003e */
[----:B------:R-:W-:-:S03]  /*dda0*/  ULDC.64 UR4, c[0x0][0xb30] ;  /* 0x0002cc0000047ab9 */ /* 0x000fc60000000a00 */
[----:B------:R-:W-:Y:S01]  /*ddb0*/  IMAD R63, R59, UR7, R44 ;  /* 0x000000073b3f7c24 */ /* 0x000fe2000f8e022c */
[----:B------:R-:W-:Y:S01]  /*ddc0*/  SHF.R.S32.HI R59, RZ, 0x1f, R55 ;  /* 0x0000001fff3b7819 */ /* 0x000fe20000011437 */
[----:B------:R-:W-:Y:S01]  /*ddd0*/  IMAD.MOV R62, RZ, RZ, -R57 ;  /* 0x000000ffff3e7224 */ /* 0x000fe200078e0a39 */
[----:B------:R-:W-:Y:S01]  /*dde0*/  IADD3 R34, P2, R55, R34, RZ ;  /* 0x0000002237227210 */ /* 0x000fe20007f5e0ff */
[----:B------:R-:W-:Y:S01]  /*ddf0*/  IMAD.MOV R55, RZ, RZ, -R55 ;  /* 0x000000ffff377224 */ /* 0x000fe200078e0a37 */
[----:B------:R-:W-:Y:S01]  /*de00*/  SHF.R.S32.HI R44, RZ, 0x1f, R57 ;  /* 0x0000001fff2c7819 */ /* 0x000fe20000011439 */
[----:B------:R-:W-:Y:S01]  /*de10*/  IMAD.IADD R61, R61, 0x1, R63 ;  /* 0x000000013d3d7824 */ /* 0x000fe200078e023f */
[----:B------:R-:W-:Y:S01]  /*de20*/  IADD3.X R35, R59, R35, R64, P2, !PT ;  /* 0x000000233b237210 */ /* 0x000fe200017fe440 */
[----:B------:R-:W-:Y:S01]  /*de30*/  IMAD R55, R46, R55, R45 ;  /* 0x000000372e377224 */ /* 0x000fe200078e022d */
[----:B------:R-:W-:Y:S01]  /*de40*/  ULDC.64 UR6, c[0x0][0xbc8] ;  /* 0x0002f20000067ab9 */ /* 0x000fe20000000a00 */
[----:B------:R-:W-:-:S02]  /*de50*/  IMAD R44, R44, UR4, RZ ;  /* 0x000000042c2c7c24 */ /* 0x000fc4000f8e02ff */
[----:B------:R-:W-:Y:S02]  /*de60*/  IMAD R59, R46, R62, R45 ;  /* 0x0000003e2e3b7224 */ /* 0x000fe400078e022d */
[C---:B------:R-:W-:Y:S01]  /*de70*/  IMAD R63, R57.reuse, UR5, R44 ;  /* 0x00000005393f7c24 */ /* 0x040fe2000f8e022c */
[----:B------:R-:W-:Y:S01]  /*de80*/  SHF.R.S32.HI R44, RZ, 0x1f, R55 ;  /* 0x0000001fff2c7819 */ /* 0x000fe20000011437 */
[----:B------:R-:W-:Y:S01]  /*de90*/  IMAD.WIDE.U32 R60, R57, UR4, R60 ;  /* 0x00000004393c7c25 */ /* 0x000fe2000f8e003c */
[----:B------:R-:W-:Y:S01]  /*dea0*/  SHF.R.S32.HI R45, RZ, 0x1f, R59 ;  /* 0x0000001fff2d7819 */ /* 0x000fe2000001143b */
[----:B------:R-:W0:Y:S01]  /*deb0*/  S2UR UR5, SR_CgaCtaId ;  /* 0x00000000000579c3 */ /* 0x000e220000008800 */
[----:B------:R-:W-:Y:S01]  /*dec0*/  UMOV UR4, 0x400 ;  /* 0x0000040000047882 */ /* 0x000fe20000000000 */
[----:B------:R-:W-:Y:S02]  /*ded0*/  IMAD R44, R44, UR6, RZ ;  /* 0x000000062c2c7c24 */ /* 0x000fe4000f8e02ff */
[----:B------:R-:W-:-:S02]  /*dee0*/  IMAD R62, R45, UR8, RZ ;  /* 0x000000082d3e7c24 */ /* 0x000fc4000f8e02ff */
[----:B------:R-:W-:Y:S02]  /*def0*/  IMAD R57, R55, UR7, R44 ;  /* 0x0000000737397c24 */ /* 0x000fe4000f8e022c */
[----:B------:R-:W-:Y:S02]  /*df00*/  IMAD.IADD R61, R61, 0x1, R63 ;  /* 0x000000013d3d7824 */ /* 0x000fe400078e023f */
[----:B------:R-:W-:Y:S01]  /*df10*/  IMAD.WIDE.U32 R44, R55, UR6, R34 ;  /* 0x00000006372c7c25 */ /* 0x000fe2000f8e0022 */
[----:B------:R-:W-:Y:S01]  /*df20*/  ULDC.64 UR6, c[0x0][0xba8] ;  /* 0x0002ea0000067ab9 */ /* 0x000fe20000000a00 */
[----:B------:R-:W-:Y:S02]  /*df30*/  SEL R34, R42, R67, P0 ;  /* 0x000000432a227207 */ /* 0x000fe40000000000 */
        /* <DEDUP_REMOVED lines=18> */
[----:B------:R-:W1:Y:S01]  /*e060*/  SHFL.IDX PT, R61, R57, RZ, 0x1c1f ;  /* 0x001c1fff393d7589 */ /* 0x000e6200000e0000 */
[-C--:B------:R-:W-:Y:S01]  /*e070*/  ISETP.GE.OR P1, PT, R64, R65.reuse, P1 ;  /* 0x000000414000720c */ /* 0x080fe20000f26670 */
[----:B------:R-:W-:Y:S01]  /*e080*/  UPRMT UR4, URZ, 0x654, UR4 ;  /* 0x000006543f047896 */ /* 0x000fe20008000004 */
[----:B------:R-:W-:Y:S01]  /*e090*/  ISETP.GE.AND P3, PT, R54, R65, PT ;  /* 0x000000413600720c */ /* 0x000fe20003f66270 */
[----:B------:R-:W2:Y:S01]  /*e0a0*/  SHFL.IDX PT, R63, R57, 0x1, 0x1c1f ;  /* 0x003c1f00393f7f89 */ /* 0x000ea200000e0000 */
[----:B----4-:R-:W-:Y:S01]  /*e0b0*/  SEL R46, R48, R47, P0 ;  /* 0x0000002f302e7207 */ /* 0x010fe20000000000 */
[----:B0-----:R-:W-:Y:S01]  /*e0c0*/  IMAD.SHL.U32 R55, R40, 0x2, RZ ;  /* 0x0000000228377824 */ /* 0x001fe200078e00ff */
[----:B------:R-:W-:Y:S01]  /*e0d0*/  SEL R48, R47, R48, P0 ;  /* 0x000000302f307207 */ /* 0x000fe20000000000 */
[----:B------:R0:W4:Y:S01]  /*e0e0*/  SHFL.IDX PT, R44, R66, RZ, 0x1c1f ;  /* 0x001c1fff422c7589 */ /* 0x00012200000e0000 */
[----:B------:R-:W-:Y:S02]  /*e0f0*/  SEL R47, R49, R50, P0 ;  /* 0x00000032312f7207 */ /* 0x000fe40000000000 */
[----:B------:R-:W-:Y:S01]  /*e100*/  SYNCS.ARRIVE.TRANS64.RED.A1T0 RZ, [UR4], RZ ;  /* 0x000000ffffff79a7 */ /* 0x000fe20008100404 */
[----:B------:R-:W-:Y:S01]  /*e110*/  SEL R49, R50, R49, P0 ;  /* 0x0000003132317207 */ /* 0x000fe20000000000 */
[----:B------:R0:W0:Y:S01]  /*e120*/  SHFL.IDX PT, R45, R68, RZ, 0x1c1f ;  /* 0x001c1fff442d7589 */ /* 0x00002200000e0000 */
[----:B---3--:R-:W-:-:S02]  /*e130*/  SEL R50, R52, R51, P0 ;  /* 0x0000003334327207 */ /* 0x008fc40000000000 */
[----:B------:R-:W-:Y:S02]  /*e140*/  SEL R52, R51, R52, P0 ;  /* 0x0000003433347207 */ /* 0x000fe40000000000 */
[----:B------:R-:W-:Y:S02]  /*e150*/  SEL R35, R43, R58, P0 ;  /* 0x0000003a2b237207 */ /* 0x000fe40000000000 */
[----:B------:R-:W-:Y:S02]  /*e160*/  SEL R51, R53, R56, P0 ;  /* 0x0000003835337207 */ /* 0x000fe40000000000 */
[----:B------:R-:W-:Y:S01]  /*e170*/  SEL R43, R58, R43, P0 ;  /* 0x0000002b3a2b7207 */ /* 0x000fe20000000000 */
[----:B-1----:R1:W-:Y:S01]  /*e180*/  @!P2 ST.E desc[UR44][R60.64], R6 ;  /* 0x000000063c00a985 */ /* 0x0023e2000c10192c */
[----:B------:R-:W-:-:S03]  /*e190*/  SEL R53, R56, R53, P0 ;  /* 0x0000003538357207 */ /* 0x000fc60000000000 */
[----:B--2---:R1:W-:Y:S01]  /*e1a0*/  @!P1 ST.E desc[UR44][R62.64], R4 ;  /* 0x000000043e009985 */ /* 0x0043e2000c10192c */
[----:B------:R-:W-:Y:S05]  /*e1b0*/  @P3 BRA `(.L_x_762) ;  /* 0x0000000400183947 */ /* 0x000fea0003800000 */
[C---:B-1----:R-:W-:Y:S01]  /*e1c0*/  VIADD R6, R55.reuse, 0x8 ;  /* 0x0000000837067836 */ /* 0x042fe20000000000 */
        /* <DEDUP_REMOVED lines=11> */
[--C-:B0---4-:R-:W-:Y:S02]  /*e280*/  @!P1 IMAD.WIDE R56, R55, 0x4, R44.reuse ;  /* 0x0000000437389825 */ /* 0x111fe400078e022c */
        /* <DEDUP_REMOVED lines=57> */
.L_x_762:
[----:B------:R-:W-:Y:S05]  /*e620*/  BSYNC B0 ;  /* 0x0000000000007941 */ /* 0x000fea0003800000 */
.L_x_761:
[----:B------:R-:W-:Y:S01]  /*e630*/  ISETP.GE.AND P1, PT, R64, R65, PT ;  /* 0x000000414000720c */ /* 0x000fe20003f26270 */
[----:B--2---:R2:W3:Y:S01]  /*e640*/  SHFL.IDX PT, R13, R68, 0x1, 0x1c1f ;  /* 0x003c1f00440d7f89 */ /* 0x0044e200000e0000 */
        /* <DEDUP_REMOVED lines=15> */
[----:B-1----:R-:W-:Y:S02]  /*e740*/  SEL R4, R2, R23, P0 ;  /* 0x0000001702047207 */ /* 0x002fe40000000000 */
[----:B------:R-:W-:Y:S02]  /*e750*/  SEL R36, R36, R11, P0 ;  /* 0x0000000b24247207 */ /* 0x000fe40000000000 */
[----:B------:R-:W-:-:S02]  /*e760*/  SEL R32, R32, R9, P0 ;  /* 0x0000000920207207 */ /* 0x000fc40000000000 */
[----:B------:R-:W-:Y:S02]  /*e770*/  SEL R24, R7, R22, P0 ;  /* 0x0000001607187207 */ /* 0x000fe40000000000 */
[----:B------:R-:W-:Y:S02]  /*e780*/  SEL R34, R22, R7, P0 ;  /* 0x0000000716227207 */ /* 0x000fe40000000000 */
[----:B------:R-:W-:Y:S02]  /*e790*/  SEL R25, R0, R17, P0 ;  /* 0x0000001100197207 */ /* 0x000fe40000000000 */
[----:B------:R-:W-:Y:S02]  /*e7a0*/  SEL R35, R17, R0, P0 ;  /* 0x0000000011237207 */ /* 0x000fe40000000000 */
[----:B------:R-:W-:Y:S01]  /*e7b0*/  SEL R2, R23, R2, P0 ;  /* 0x0000000217027207 */ /* 0x000fe20000000000 */
[----:B0-23--:R-:W-:Y:S06]  /*e7c0*/  @P1 BRA `(.L_x_677) ;  /* 0x0000004000641947 */ /* 0x00dfec0003800000 */
        /* <DEDUP_REMOVED lines=32> */
[C---:B-1----:R-:W-:Y:S02]  /*e9d0*/  VIADD R18, R55.reuse, 0x40 ;  /* 0x0000004037127836 */ /* 0x042fe40000000000 */
        /* <DEDUP_REMOVED lines=11> */
[----:B--2---:R-:W-:Y:S01]  /*ea90*/  @!P0 IMAD.WIDE R6, R9, 0x4, R12 ;  /* 0x0000000409068825 */ /* 0x004fe200078e020c */
        /* <DEDUP_REMOVED lines=16> */
[--C-:B-1----:R-:W-:Y:S01]  /*eba0*/  @!P5 IMAD.WIDE R8, R19, 0x4, R12.reuse ;  /* 0x000000041308d825 */ /* 0x102fe200078e020c */
        /* <DEDUP_REMOVED lines=10> */
.L_x_760:
        /* <DEDUP_REMOVED lines=58> */
.L_x_675:
        /* <DEDUP_REMOVED lines=18> */
.L_x_763:
[----:B------:R-:W-:Y:S01]  /*f110*/  ULDC UR8, c[0x0][0xc50] ;  /* 0x0003140000087ab9 */ /* 0x000fe20000000800 */
[----:B------:R-:W-:Y:S01]  /*f120*/  UMOV UR36, UR7 ;  /* 0x0000000700247c82 */ /* 0x000fe20008000000 */
[----:B------:R-:W-:-:S11]  /*f130*/  UISETP.NE.AND UP0, UPT, UR8, 0x1, UPT ;  /* 0x000000010800788c */ /* 0x000fd6000bf05270 */
[----:B------:R-:W-:Y:S01]  /*f140*/  @UP0 ULDC UR4, c[0x0][0xc54] ;  /* 0x0003150000040ab9 */ /* 0x000fe20000000800 */
[----:B------:R-:W-:Y:S01]  /*f150*/  @UP0 ULDC UR6, c[0x0][0xc58] ;  /* 0x0003160000060ab9 */ /* 0x000fe20000000800 */
[----:B------:R-:W-:-:S04]  /*f160*/  UIMAD.WIDE.U32 UR4, UR7, UR4, URZ ;  /* 0x00000004070472a5 */ /* 0x000fc8000f8e003f */
[----:B------:R-:W-:-:S12]  /*f170*/  @UP0 USHF.R.U32.HI UR36, URZ, UR6, UR5 ;  /* 0x000000063f240299 */ /* 0x000fd80008011605 */
.L_x_764:
[----:B------:R-:W-:Y:S01]  /*f180*/  ISETP.GE.AND P0, PT, R19, RZ, PT ;  /* 0x000000ff1300720c */ /* 0x000fe20003f06270 */
[----:B------:R-:W-:Y:S01]  /*f190*/  UIADD3 UR6, -UR36, URZ, URZ ;  /* 0x0000003f24067290 */ /* 0x000fe2000fffe13f */
[----:B------:R-:W-:Y:S02]  /*f1a0*/  IMAD.MOV.U32 R13, RZ, RZ, 0x1 ;  /* 0x00000001ff0d7424 */ /* 0x000fe400078e00ff */
[----:B------:R-:W-:Y:S01]  /*f1b0*/  IMAD.MOV.U32 R0, RZ, RZ, RZ ;  /* 0x000000ffff007224 */ /* 0x000fe200078e00ff */
[----:B------:R-:W-:Y:S01]  /*f1c0*/  UIMAD UR6, UR8, UR6, UR7 ;  /* 0x00000006080672a4 */ /* 0x000fe2000f8e0207 */
[----:B------:R-:W-:-:S07]  /*f1d0*/  IMAD.MOV.U32 R2, RZ, RZ, 0x1 ;  /* 0x00000001ff027424 */ /* 0x000fce00078e00ff */
[----:B------:R-:W-:Y:S05]  /*f1e0*/  @!P0 BRA `(.L_x_765) ;  /* 0x0000003400108947 */ /* 0x000fea0003800000 */
[----:B------:R-:W0:Y:S01]  /*f1f0*/  S2UR UR39, SR_CTAID.X ;  /* 0x00000000002779c3 */ /* 0x000e220000002500 */
[----:B------:R-:W-:Y:S01]  /*f200*/  ULDC.64 UR4, c[0x0][0x418] ;  /* 0x0001060000047ab9 */ /* 0x000fe20000000a00 */
[----:B------:R-:W-:Y:S01]  /*f210*/  ULDC UR7, c[0x0][0x448] ;  /* 0x0001120000077ab9 */ /* 0x000fe20000000800 */
[----:B------:R-:W-:Y:S02]  /*f220*/  UISETP.NE.U32.AND UP0, UPT, UR4, URZ, UPT ;  /* 0x0000003f0400728c */ /* 0x000fe4000bf05070 */
[----:B------:R-:W-:Y:S02]  /*f230*/  UISETP.NE.AND UP1, UPT, UR7, 0x1, UPT ;  /* 0x000000010700788c */ /* 0x000fe4000bf25270 */
[----:B------:R-:W-:Y:S01]  /*f240*/  UISETP.NE.AND.EX UP0, UPT, UR5, URZ, UPT, UP0 ;  /* 0x0000003f0500728c */ /* 0x000fe2000bf05300 */
[----:B------:R-:W-:Y:S01]  /*f250*/  ULDC UR4, c[0x0][0x424] ;  /* 0x0001090000047ab9 */ /* 0x000fe20000000800 */
[----:B------:R-:W-:Y:S02]  /*f260*/  ULDC UR12, c[0x0][0x288] ;  /* 0x0000a200000c7ab9 */ /* 0x000fe40000000800 */
[----:B------:R-:W-:-:S02]  /*f270*/  USEL UR11, UR4, 0x1, UP0 ;  /* 0x00000001040b7887 */ /* 0x000fc40008000000 */
[----:B------:R-:W-:Y:S01]  /*f280*/  UIADD3 UR10, -UR12, 0x1, URZ ;  /* 0x000000010c0a7890 */ /* 0x000fe2000fffe13f */
[----:B------:R-:W-:Y:S02]  /*f290*/  ULDC.64 UR4, c[0x0][0x9e0] ;  /* 0x0002780000047ab9 */ /* 0x000fe40000000a00 */
[----:B------:R-:W-:Y:S01]  /*f2a0*/  @UP1 ULDC UR8, c[0x0][0x44c] ;  /* 0x0001130000081ab9 */ /* 0x000fe20000000800 */
[----:B------:R-:W-:Y:S01]  /*f2b0*/  UISETP.GE.AND UP0, UPT, UR5, 0x1, UPT ;  /* 0x000000010500788c */ /* 0x000fe2000bf06270 */
[----:B------:R-:W-:Y:S01]  /*f2c0*/  ULDC UR13, c[0x0][0x2f0] ;  /* 0x0000bc00000d7ab9 */ /* 0x000fe20000000800 */
[----:B------:R-:W-:Y:S01]  /*f2d0*/  @UP1 ULDC UR14, c[0x0][0x450] ;  /* 0x00011400000e1ab9 */ /* 0x000fe20000000800 */
[----:B------:R-:W-:-:S03]  /*f2e0*/  UIMAD UR10, UR11, UR13, UR10 ;  /* 0x0000000d0b0a72a4 */ /* 0x000fc6000f8e020a */
[----:B------:R-:W-:Y:S01]  /*f2f0*/  PLOP3.LUT P1, PT, PT, PT, UP0, 0x80, 0x0 ;  /* 0x000000000000781c */ /* 0x000fe20003f2f008 */
[----:B0-----:R-:W-:-:S04]  /*f300*/  UIMAD UR39, UR39, 0xc0, URZ ;  /* 0x000000c0272778a4 */ /* 0x001fc8000f8e023f */
[----:B------:R-:W-:-:S04]  /*f310*/  UIADD3 UR7, UR39, 0xbf, URZ ;  /* 0x000000bf27077890 */ /* 0x000fc8000fffe03f */
[----:B------:R-:W-:-:S04]  /*f320*/  UIMAD.WIDE.U32 UR8, UR7, UR8, URZ ;  /* 0x00000008070872a5 */ /* 0x000fc8000f8e003f */
[----:B------:R-:W-:-:S04]  /*f330*/  @UP1 USHF.R.U32.HI UR7, URZ, UR14, UR9 ;  /* 0x0000000e3f071299 */ /* 0x000fc80008011609 */
[----:B------:R-:W-:-:S04]  /*f340*/  UIADD3 UR8, UR10, UR7, URZ ;  /* 0x000000070a087290 */ /* 0x000fc8000fffe03f */
[----:B------:R-:W-:Y:S01]  /*f350*/  UIADD3 UR4, UR8, UR4, URZ ;  /* 0x0000000408047290 */ /* 0x000fe2000fffe03f */
[----:B------:R-:W-:Y:S11]  /*f360*/  @!P1 BRA `(.L_x_766) ;  /* 0x0000000000449947 */ /* 0x000ff60003800000 */
        /* <DEDUP_REMOVED lines=10> */
.L_x_767:
[----:B------:R-:W-:-:S11]  /*f410*/  UISETP.NE.AND UP0, UPT, UR5, 0x1, UPT ;  /* 0x000000010500788c */ /* 0x000fd6000bf05270 */
[----:B------:R-:W-:Y:S02]  /*f420*/  @UP0 ULDC.64 UR14, c[0x0][0x9e8] ;  /* 0x00027a00000e0ab9 */ /* 0x000fe40000000a00 */
[----:B------:R-:W-:-:S04]  /*f430*/  UIMAD.WIDE.U32 UR8, UR7, UR14, URZ ;  /* 0x0000000e070872a5 */ /* 0x000fc8000f8e003f */
[----:B------:R-:W-:-:S12]  /*f440*/  @UP0 USHF.R.U32.HI UR7, URZ, UR15, UR9 ;  /* 0x0000000f3f070299 */ /* 0x000fd80008011609 */
.L_x_768:
[----:B------:R-:W-:-:S04]  /*f450*/  UIMAD UR7, UR7, UR5, UR5 ;  /* 0x00000005070772a4 */ /* 0x000fc8000f8e0205 */
[----:B------:R-:W-:-:S04]  /*f460*/  UISETP.LT.AND UP0, UPT, UR4, UR7, UPT ;  /* 0x000000070400728c */ /* 0x000fc8000bf01270 */
[----:B------:R-:W-:-:S12]  /*f470*/  USEL UR4, UR4, UR7, UP0 ;  /* 0x0000000704047287 */ /* 0x000fd80008000000 */
.L_x_766:
[----:B------:R-:W-:Y:S02]  /*f480*/  UIMAD UR14, UR11, UR13, 0x7f ;  /* 0x0000007f0b0e74a4 */ /* 0x000fe4000f8e020d */
[----:B------:R-:W-:Y:S02]  /*f490*/  UIADD3 UR4, UR4, 0x7f, URZ ;  /* 0x0000007f04047890 */ /* 0x000fe4000fffe03f */
[----:B------:R-:W-:Y:S02]  /*f4a0*/  USHF.R.S32.HI UR15, URZ, 0x1f, UR14 ;  /* 0x0000001f3f0f7899 */ /* 0x000fe4000801140e */
[----:B------:R-:W-:Y:S01]  /*f4b0*/  USHF.R.S32.HI UR7, URZ, 0x1f, UR4 ;  /* 0x0000001f3f077899 */ /* 0x000fe20008011404 */
[----:B------:R-:W-:Y:S01]  /*f4c0*/  @UP1 ULDC UR8, c[0x0][0x44c] ;  /* 0x0001130000081ab9 */ /* 0x000fe20000000800 */
[----:B------:R-:W-:Y:S02]  /*f4d0*/  ULEA.HI UR15, UR15, UR14, URZ, 0x7 ;  /* 0x0000000e0f0f7291 */ /* 0x000fe4000f8f383f */
[----:B------:R-:W-:-:S02]  /*f4e0*/  ULEA.HI UR7, UR7, UR4, URZ, 0x7 ;  /* 0x0000000407077291 */ /* 0x000fc4000f8f383f */
[----:B------:R-:W-:Y:S01]  /*f4f0*/  UIMAD.WIDE.U32 UR8, UR39, UR8, URZ ;  /* 0x00000008270872a5 */ /* 0x000fe2000f8e003f */
[----:B------:R-:W-:Y:S01]  /*f500*/  @UP1 ULDC UR16, c[0x0][0x450] ;  /* 0x0001140000101ab9 */ /* 0x000fe20000000800 */
[----:B------:R-:W-:Y:S01]  /*f510*/  UMOV UR10, UR39 ;  /* 0x00000027000a7c82 */ /* 0x000fe20008000000 */
[----:B------:R-:W-:Y:S02]  /*f520*/  USHF.R.S32.HI UR15, URZ, 0x7, UR15 ;  /* 0x000000073f0f7899 */ /* 0x000fe4000801140f */
[----:B------:R-:W-:Y:S02]  /*f530*/  USHF.R.S32.HI UR7, URZ, 0x7, UR7 ;  /* 0x000000073f077899 */ /* 0x000fe40008011407 */
[----:B------:R-:W-:Y:S02]  /*f540*/  UIMAD UR4, UR11, UR13, -UR12 ;  /* 0x0000000d0b0472a4 */ /* 0x000fe4000f8e0a0c */
[----:B------:R-:W-:Y:S02]  /*f550*/  @UP1 USHF.R.U32.HI UR10, URZ, UR16, UR9 ;  /* 0x000000103f0a1299 */ /* 0x000fe40008011609 */
[----:B------:R-:W-:-:S02]  /*f560*/  UISETP.LT.AND UP0, UPT, UR15, UR7, UPT ;  /* 0x000000070f00728c */ /* 0x000fc4000bf01270 */
[----:B------:R-:W-:Y:S01]  /*f570*/  UIADD3 UR4, UR4, UR10, URZ ;  /* 0x0000000a04047290 */ /* 0x000fe2000fffe03f */
[----:B------:R-:W-:Y:S01]  /*f580*/  ULDC UR8, c[0x0][0x9dc] ;  /* 0x0002770000087ab9 */ /* 0x000fe20000000800 */
[----:B------:R-:W-:Y:S02]  /*f590*/  USEL UR10, UR15, UR7, UP0 ;  /* 0x000000070f0a7287 */ /* 0x000fe40008000000 */
        /* <DEDUP_REMOVED lines=12> */
.L_x_770:
[----:B------:R-:W-:-:S11]  /*f660*/  UISETP.NE.AND UP0, UPT, UR5, 0x1, UPT ;  /* 0x000000010500788c */ /* 0x000fd6000bf05270 */
[----:B------:R-:W-:Y:S02]  /*f670*/  @UP0 ULDC.64 UR12, c[0x0][0x9e8] ;  /* 0x00027a00000c0ab9 */ /* 0x000fe40000000a00 */
[----:B------:R-:W-:-:S04]  /*f680*/  UIMAD.WIDE.U32 UR8, UR4, UR12, URZ ;  /* 0x0000000c040872a5 */ /* 0x000fc8000f8e003f */
[----:B------:R-:W-:-:S12]  /*f690*/  @UP0 USHF.R.U32.HI UR4, URZ, UR13, UR9 ;  /* 0x0000000d3f040299 */ /* 0x000fd80008011609 */
.L_x_771:
[----:B------:R-:W-:-:S04]  /*f6a0*/  UIMAD UR4, UR4, UR5, URZ ;  /* 0x00000005040472a4 */ /* 0x000fc8000f8e023f */
[----:B------:R-:W-:-:S04]  /*f6b0*/  UISETP.LT.AND UP0, UPT, UR7, UR4, UPT ;  /* 0x000000040700728c */ /* 0x000fc8000bf01270 */
[----:B------:R-:W-:-:S12]  /*f6c0*/  USEL UR7, UR7, UR4, !UP0 ;  /* 0x0000000407077287 */ /* 0x000fd8000c000000 */
.L_x_769:
[----:B------:R-:W-:Y:S02]  /*f6d0*/  USHF.R.S32.HI UR4, URZ, 0x1f, UR7 ;  /* 0x0000001f3f047899 */ /* 0x000fe40008011407 */
[----:B------:R-:W-:Y:S02]  /*f6e0*/  USHF.R.U32.HI UR11, URZ, 0x10, UR6 ;  /* 0x000000103f0b7899 */ /* 0x000fe40008011606 */
[----:B------:R-:W-:Y:S02]  /*f6f0*/  ULEA.HI UR4, UR4, UR7, URZ, 0x7 ;  /* 0x0000000704047291 */ /* 0x000fe4000f8f383f */
[----:B------:R-:W-:Y:S02]  /*f700*/  ULOP3.LUT UR40, UR6, 0xffff, URZ, 0xc0, !UPT ;  /* 0x0000ffff06287892 */ /* 0x000fe4000f8ec03f */
[----:B------:R-:W-:-:S04]  /*f710*/  USHF.R.S32.HI UR4, URZ, 0x7, UR4 ;  /* 0x000000073f047899 */ /* 0x000fc80008011404 */
[----:B------:R-:W-:-:S04]  /*f720*/  UISETP.LT.AND UP0, UPT, URZ, UR4, UPT ;  /* 0x000000043f00728c */ /* 0x000fc8000bf01270 */
[----:B------:R-:W-:Y:S02]  /*f730*/  USEL UR9, URZ, UR4, !UP0 ;  /* 0x000000043f097287 */ /* 0x000fe4000c000000 */
[----:B------:R-:W-:Y:S02]  /*f740*/  UISETP.NE.AND UP0, UPT, UR11, URZ, UPT ;  /* 0x0000003f0b00728c */ /* 0x000fe4000bf05270 */
[----:B------:R-:W-:Y:S01]  /*f750*/  UISETP.GT.AND UP1, UPT, UR10, UR9, UPT ;  /* 0x000000090a00728c */ /* 0x000fe2000bf24270 */
[----:B------:R-:W-:-:S05]  /*f760*/  UMOV UR4, URZ ;  /* 0x0000003f00047c82 */ /* 0x000fca0008000000 */
[----:B------:R-:W-:-:S03]  /*f770*/  PLOP3.LUT P0, PT, PT, PT, UP1, 0x80, 0x0 ;  /* 0x000000000000781c */ /* 0x000fc60003f0f018 */
[----:B------:R-:W-:-:S10]  /*f780*/  @!UP0 ULDC UR11, c[0x0][0x9f0] ;  /* 0x00027c00000b8ab9 */ /* 0x000fd40000000800 */
[----:B------:R-:W-:Y:S05]  /*f790*/  @!P0 BRA `(.L_x_772) ;  /* 0x0000000000848947 */ /* 0x000fea0003800000 */
[----:B------:R-:W-:Y:S01]  /*f7a0*/  IMAD.U32 R3, RZ, RZ, UR11 ;  /* 0x0000000bff037e24 */ /* 0x000fe2000f8e00ff */
[----:B------:R-:W-:-:S04]  /*f7b0*/  UIADD3 UR4, UR11, -0x1, UR10 ;  /* 0xffffffff0b047890 */ /* 0x000fc8000fffe00a */
[-C--:B------:R-:W-:Y:S01]  /*f7c0*/  IABS R0, R3.reuse ;  /* 0x0000000300007213 */ /* 0x080fe20000000000 */
[----:B------:R-:W-:Y:S01]  /*f7d0*/  UIADD3 UR6, -UR9, UR4, URZ ;  /* 0x0000000409067290 */ /* 0x000fe2000fffe13f */
[----:B------:R-:W-:Y:S02]  /*f7e0*/  IABS R5, R3 ;  /* 0x0000000300057213 */ /* 0x000fe40000000000 */
[----:B------:R-:W-:Y:S01]  /*f7f0*/  R2UR UR12, R0 ;  /* 0x00000000000c72ca */ /* 0x000fe200000e0000 */
[----:B------:R-:W-:Y:S02]  /*f800*/  UMOV UR4, URZ ;  /* 0x0000003f00047c82 */ /* 0x000fe40008000000 */
[----:B------:R-:W-:Y:S01]  /*f810*/  IABS R4, UR6 ;  /* 0x0000000600047c13 */ /* 0x000fe20008000000 */
[----:B------:R-:W-:-:S04]  /*f820*/  ULOP3.LUT UR6, UR6, UR11, URZ, 0x3c, !UPT ;  /* 0x0000000b06067292 */ /* 0x000fc8000f8e3c3f */
[----:B------:R-:W-:-:S05]  /*f830*/  IMAD.MOV.U32 R3, RZ, RZ, R4 ;  /* 0x000000ffff037224 */ /* 0x000fca00078e0004 */
[----:B------:R-:W0:Y:S01]  /*f840*/  I2F.RP R0, UR12 ;  /* 0x0000000c00007d06 */ /* 0x000e220008209400 */
[----:B------:R-:W-:-:S07]  /*f850*/  R2UR UR8, R3 ;  /* 0x00000000030872ca */ /* 0x000fce00000e0000 */
[----:B0-----:R-:W0:Y:S02]  /*f860*/  MUFU.RCP R0, R0 ;  /* 0x0000000000007308 */ /* 0x001e240000001000 */
[----:B0-----:R-:W-:Y:S02]  /*f870*/  VIADD R2, R0, 0xffffffe ;  /* 0x0ffffffe00027836 */ /* 0x001fe40000000000 */
        /* <DEDUP_REMOVED lines=19> */
.L_x_772:
[----:B------:R-:W-:Y:S01]  /*f9b0*/  UIMAD UR40, UR40, UR4, UR9 ;  /* 0x00000004282872a4 */ /* 0x000fe2000f8e0209 */
[----:B------:R-:W-:Y:S02]  /*f9c0*/  IMAD.U32 R25, RZ, RZ, UR10 ;  /* 0x0000000aff197e24 */ /* 0x000fe4000f8e00ff */
[----:B------:R-:W-:Y:S02]  /*f9d0*/  IMAD.MOV.U32 R13, RZ, RZ, 0x1 ;  /* 0x00000001ff0d7424 */ /* 0x000fe400078e00ff */
[----:B------:R-:W-:Y:S02]  /*f9e0*/  IMAD.MOV.U32 R2, RZ, RZ, 0x1 ;  /* 0x00000001ff027424 */ /* 0x000fe400078e00ff */
[----:B------:R-:W-:-:S05]  /*f9f0*/  IMAD.U32 R0, RZ, RZ, UR40 ;  /* 0x00000028ff007e24 */ /* 0x000fca000f8e00ff */
[----:B------:R-:W-:Y:S01]  /*fa00*/  VIADDMNMX R25, R0, UR4, R25, PT ;  /* 0x0000000400197c46 */ /* 0x000fe2000b800119 */
[----:B------:R-:W-:-:S03]  /*fa10*/  IMAD.MOV.U32 R0, RZ, RZ, RZ ;  /* 0x000000ffff007224 */ /* 0x000fc600078e00ff */
[----:B------:R-:W-:-:S13]  /*fa20*/  ISETP.GT.AND P0, PT, R25, UR40, PT ;  /* 0x0000002819007c0c */ /* 0x000fda000bf04270 */
        /* <DEDUP_REMOVED lines=24> */
.L_x_773:
        /* <DEDUP_REMOVED lines=20> */
.L_x_774:
        /* <DEDUP_REMOVED lines=20> */
.L_x_775:
        /* <DEDUP_REMOVED lines=18> */
.L_x_776:
        /* <DEDUP_REMOVED lines=13> */
[C---:B------:R-:W-:Y:S01]  /*10020*/  LOP3.LUT R6, R0.reuse, 0x80, RZ, 0xc0, !PT ;  /* 0x0000008000067812 */ /* 0x040fe200078ec0ff */
        /* <DEDUP_REMOVED lines=30> */
.L_x_832:
[----:B-1----:R-:W-:Y:S02]  /*10210*/  ISETP.NE.AND P0, PT, R14, RZ, PT ;  /* 0x000000ff0e00720c */ /* 0x002fe40003f05270 */
[----:B------:R-:W-:Y:S02]  /*10220*/  PLOP3.LUT P1, PT, PT, PT, PT, 0x8, 0x0 ;  /* 0x000000000000781c */ /* 0x000fe40003f2e170 */
[----:B------:R-:W-:-:S11]  /*10230*/  LOP3.LUT R16, R16, 0xfffffffd, RZ, 0xc0, !PT ;  /* 0xfffffffd10107812 */ /* 0x000fd600078ec0ff */
[----:B------:R-:W-:Y:S01]  /*10240*/  @P1 LOP3.LUT R16, R16, 0x2, RZ, 0xfc, !PT ;  /* 0x0000000210101812 */ /* 0x000fe200078efcff */
[----:B------:R-:W-:Y:S06]  /*10250*/  @P0 BRA `(.L_x_778) ;  /* 0x00000004008c0947 */ /* 0x000fec0003800000 */
[----:B------:R-:W-:Y:S01]  /*10260*/  UMOV UR4, 0xffffffff ;  /* 0xffffffff00047882 */ /* 0x000fe20000000000 */
[----:B------:R-:W-:Y:S02]  /*10270*/  VIADD R7, R25, 0xffffffff ;  /* 0xffffffff19077836 */ /* 0x000fe40000000000 */
[----:B------:R-:W-:Y:S05]  /*10280*/  BRA.DIV UR4, `(.L_x_779) ;  /* 0x0000002a04b47947 */ /* 0x000fea000b800000 */
[----:B------:R-:W-:-:S13]  /*10290*/  ELECT P6, URZ, PT ;  /* 0x00000000003f782f */ /* 0x000fda00038c0000 */
.L_x_835:
        /* <DEDUP_REMOVED lines=17> */
[----:B------:R-:W-:-:S05]  /*103b0*/  LEA.HI.X R5, R2, R5, R3, 0x2, P0 ;  /* 0x0000000502057211 */ /* 0x000fca00000f1403 */
[----:B------:R1:W5:Y:S01]  /*103c0*/  LDG.E R17, desc[UR44][R4.64] ;  /* 0x0000002c04117981 */ /* 0x000362000c1e1900 */
[----:B------:R-:W-:-:S04]  /*103d0*/  IMAD.MOV R2, RZ, RZ, -R9 ;  /* 0x000000ffff027224 */ /* 0x000fc800078e0a09 */
[----:B------:R-:W-:-:S07]  /*103e0*/  IMAD R7, R0, R2, R7 ;  /* 0x0000000200077224 */ /* 0x000fce00078e0207 */
.L_x_780:
[----:B------:R-:W-:Y:S01]  /*103f0*/  IMAD.MOV.U32 R0, RZ, RZ, 0x1 ;  /* 0x00000001ff007424 */ /* 0x000fe200078e00ff */
[----:B------:R-:W-:-:S04]  /*10400*/  ISETP.NE.AND P1, PT, R26, RZ, PT ;  /* 0x000000ff1a00720c */ /* 0x000fc80003f25270 */
[----:B------:R-:W-:-:S04]  /*10410*/  SHF.L.U32 R0, R0, 0x1f, RZ ;  /* 0x0000001f00007819 */ /* 0x000fc800000006ff */
[----:B------:R-:W2:Y:S02]  /*10420*/  SYNCS.PHASECHK.TRANS64.TRYWAIT P0, [UR38+0x17080], R0 ;  /* 0x01708000ff0075a7 */ /* 0x000ea40008000166 */
[----:B--2---:R-:W-:Y:S05]  /*10430*/  @!P0 BRA `(.L_x_781) ;  /* 0x0000002800688947 */ /* 0x004fea0003800000 */
.L_x_836:
[----:B------:R-:W-:Y:S05]  /*10440*/  @P1 BRA `(.L_x_782) ;  /* 0x0000000000141947 */ /* 0x000fea0003800000 */
[----:B------:R-:W-:Y:S01]  /*10450*/  LOP3.LUT P0, RZ, R28, 0x1f, RZ, 0xc0, !PT ;  /* 0x0000001f1cff7812 */ /* 0x000fe2000780c0ff */
[----:B------:R-:W-:-:S04]  /*10460*/  IMAD.MOV.U32 R2, RZ, RZ, 0x3000 ;  /* 0x00003000ff027424 */ /* 0x000fc800078e00ff */
[----:B------:R3:W-:Y:S08]  /*10470*/  SYNCS.ARRIVE.TRANS64 RZ, [UR38+0x17070], R2 ;  /* 0x01707002ffff79a7 */ /* 0x0007f00008000026 */
[----:B---3--:R-:W-:Y:S05]  /*10480*/  @!P0 BRA `(.L_x_782) ;  /* 0x0000000000048947 */ /* 0x008fea0003800000 */
[----:B------:R-:W-:Y:S01]  /*10490*/  BPT.TRAP 0x1 ;  /* 0x000000040000795c */ /* 0x000fe20000300000 */
.L_x_782:
        /* <DEDUP_REMOVED lines=28> */
.L_x_837:
[----:B------:R-:W-:Y:S05]  /*10660*/  @P1 BRA `(.L_x_784) ;  /* 0x0000000000141947 */ /* 0x000fea0003800000 */
[----:B------:R-:W-:Y:S01]  /*10670*/  LOP3.LUT P0, RZ, R28, 0x1f, RZ, 0xc0, !PT ;  /* 0x0000001f1cff7812 */ /* 0x000fe2000780c0ff */
[----:B--2---:R-:W-:-:S04]  /*10680*/  IMAD.MOV.U32 R0, RZ, RZ, 0x3000 ;  /* 0x00003000ff007424 */ /* 0x004fc800078e00ff */
[----:B------:R3:W-:Y:S08]  /*10690*/  SYNCS.ARRIVE.TRANS64 RZ, [UR38+0x17030], R0 ;  /* 0x01703000ffff79a7 */ /* 0x0007f00008000026 */
[----:B---3--:R-:W-:Y:S05]  /*106a0*/  @!P0 BRA `(.L_x_784) ;  /* 0x0000000000048947 */ /* 0x008fea0003800000 */
[----:B------:R-:W-:Y:S01]  /*106b0*/  BPT.TRAP 0x1 ;  /* 0x000000040000795c */ /* 0x000fe20000300000 */
.L_x_784:
        /* <DEDUP_REMOVED lines=29> */
.L_x_778:
[----:B------:R-:W-:Y:S05]  /*10890*/  WARPSYNC.ALL ;  /* 0x0000000000007948 */ /* 0x000fea0003800000 */
[----:B--2---:R-:W2:Y:S01]  /*108a0*/  S2R R0, SR_CTAID.Z ;  /* 0x0000000000007919 */ /* 0x004ea20000002700 */
        /* <DEDUP_REMOVED lines=10> */
[----:B--2---:R-:W-:-:S03]  /*10950*/  SHF.R.S32.HI R29, RZ, 0x1f, R0 ;  /* 0x0000001fff1d7819 */ /* 0x004fc60000011400 */
[----:B------:R-:W-:Y:S08]  /*10960*/  @!P0 BRA `(.L_x_785) ;  /* 0x0000000000408947 */ /* 0x000ff00003800000 */
[----:B------:R-:W-:Y:S01]  /*10970*/  MOV R2, 0x0 ;  /* 0x0000000000027802 */ /* 0x000fe20000000f00 */
[----:B------:R-:W-:Y:S01]  /*10980*/  ULDC.64 UR6, c[0x4][0x98] ;  /* 0x0100260000067ab9 */ /* 0x000fe20000000a00 */
[----:B------:R-:W-:Y:S01]  /*10990*/  ULDC.64 UR8, c[0x4][0xa0] ;  /* 0x0100280000087ab9 */ /* 0x000fe20000000a00 */
[----:B------:R-:W-:Y:S01]  /*109a0*/  ULDC.64 UR4, c[0x4][0x28] ;  /* 0x01000a0000047ab9 */ /* 0x000fe20000000a00 */
[----:B-1----:R-:W-:Y:S02]  /*109b0*/  IMAD.U32 R4, RZ, RZ, UR6 ;  /* 0x00000006ff047e24 */ /* 0x002fe4000f8e00ff */
        /* <DEDUP_REMOVED lines=11> */
.L_x_785:
[----:B------:R-:W2:Y:S01]  /*10a70*/  LDC R10, c[0x0][0x448] ;  /* 0x00011200ff0a7b82 */ /* 0x000ea20000000800 */
[----:B------:R-:W-:Y:S01]  /*10a80*/  SHF.R.U32.HI R2, RZ, 0x1, R28 ;  /* 0x00000001ff027819 */ /* 0x000fe2000001161c */
[----:B0-----:R-:W-:Y:S01]  /*10a90*/  IMAD.SHL.U32 R20, R28, 0x10, RZ ;  /* 0x000000101c147824 */ /* 0x001fe200078e00ff */
[----:B------:R-:W-:Y:S01]  /*10aa0*/  SHF.R.U32.HI R9, RZ, 0x1, R26 ;  /* 0x00000001ff097819 */ /* 0x000fe2000001161a */
[----:B------:R-:W-:Y:S01]  /*10ab0*/  UMOV UR42, UR46 ;  /* 0x0000002e002a7c82 */ /* 0x000fe20008000000 */
[----:B------:R-:W-:Y:S01]  /*10ac0*/  ULDC.64 UR4, c[0x0][0x2d0] ;  /* 0x0000b40000047ab9 */ /* 0x000fe20000000a00 */
[----:B------:R-:W-:Y:S01]  /*10ad0*/  IMAD.SHL.U32 R0, R2, 0x20, RZ ;  /* 0x0000002002007824 */ /* 0x000fe200078e00ff */
[----:B------:R-:W-:Y:S01]  /*10ae0*/  LOP3.LUT R6, R20, 0x10, RZ, 0xc0, !PT ;  /* 0x0000001014067812 */ /* 0x000fe200078ec0ff */
[----:B------:R-:W-:Y:S01]  /*10af0*/  IMAD.SHL.U32 R2, R26, 0x10, RZ ;  /* 0x000000101a027824 */ /* 0x000fe200078e00ff */
[----:B------:R-:W0:Y:S01]  /*10b00*/  S2R R20, SR_CTAID.Z ;  /* 0x0000000000147919 */ /* 0x000e220000002700 */
[----:B------:R-:W-:Y:S01]  /*10b10*/  ULDC.64 UR6, c[0x0][0x2c8] ;  /* 0x0000b20000067ab9 */ /* 0x000fe20000000a00 */
[----:B------:R-:W-:Y:S01]  /*10b20*/  LOP3.LUT R0, R0, 0x60, RZ, 0xc0, !PT ;  /* 0x0000006000007812 */ /* 0x000fe200078ec0ff */
[----:B------:R-:W-:-:S03]  /*10b30*/  ULDC.64 UR8, c[0x0][0x280] ;  /* 0x0000a00000087ab9 */ /* 0x000fc60000000a00 */
[----:B------:R-:W-:Y:S01]  /*10b40*/  LOP3.LUT R0, R0, 0x700, R2, 0xf8, !PT ;  /* 0x0000070000007812 */ /* 0x000fe200078ef802 */
[C---:B------:R-:W-:Y:S02]  /*10b50*/  IMAD.SHL.U32 R2, R27.reuse, 0x10, RZ ;  /* 0x000000101b027824 */ /* 0x040fe400078e00ff */
[----:B------:R-:W-:-:S05]  /*10b60*/  IMAD R27, R27, 0x80, R6 ;  /* 0x000000801b1b7824 */ /* 0x000fca00078e0206 */
[----:B------:R-:W-:Y:S01]  /*10b70*/  LOP3.LUT R0, R0, R27, R2, 0xf6, !PT ;  /* 0x0000001b00007212 */ /* 0x000fe200078ef602 */
[----:B------:R-:W-:Y:S01]  /*10b80*/  IMAD.SHL.U32 R2, R28, 0x40, RZ ;  /* 0x000000401c027824 */ /* 0x000fe200078e00ff */
[----:B--2---:R-:W-:-:S04]  /*10b90*/  ISETP.NE.AND P0, PT, R10, 0x1, PT ;  /* 0x000000010a00780c */ /* 0x004fc80003f05270 */
[----:B------:R-:W-:-:S05]  /*10ba0*/  LOP3.LUT R2, R9, 0x40, R2, 0xf8, !PT ;  /* 0x0000004009027812 */ /* 0x000fca00078ef802 */
[----:B------:R-:W-:Y:S02]  /*10bb0*/  VIADD R11, R2, UR39 ;  /* 0x00000027020b7c36 */ /* 0x000fe40008000000 */
[----:B------:R-:W2:Y:S02]  /*10bc0*/  LDC.64 R2, c[0x0][0x2e0] ;  /* 0x0000b800ff027b82 */ /* 0x000ea40000000a00 */
[----:B-1----:R-:W-:-:S06]  /*10bd0*/  IMAD.MOV.U32 R5, RZ, RZ, R11 ;  /* 0x000000ffff057224 */ /* 0x002fcc00078e000b */
[----:B------:R-:W1:Y:S08]  /*10be0*/  @P0 LDC R4, c[0x0][0x44c] ;  /* 0x00011300ff040b82 */ /* 0x000e700000000800 */
[----:B------:R-:W3:Y:S08]  /*10bf0*/  @P0 LDC R7, c[0x0][0x450] ;  /* 0x00011400ff070b82 */ /* 0x000ef00000000800 */
[----:B------:R-:W4:Y:S08]  /*10c00*/  @P0 LDC R8, c[0x0][0x44c] ;  /* 0x00011300ff080b82 */ /* 0x000f300000000800 */
[----:B------:R-:W5:Y:S01]  /*10c10*/  @P0 LDC R13, c[0x0][0x450] ;  /* 0x00011400ff0d0b82 */ /* 0x000f620000000800 */
[----:B-1----:R-:W-:-:S05]  /*10c20*/  @P0 IMAD.HI.U32 R4, R11, R4, RZ ;  /* 0x000000040b040227 */ /* 0x002fca00078e00ff */
[----:B---3--:R-:W-:Y:S01]  /*10c30*/  @P0 SHF.R.U32.HI R5, RZ, R7, R4 ;  /* 0x00000007ff050219 */ /* 0x008fe20000011604 */
[----:B------:R-:W-:-:S04]  /*10c40*/  VIADD R7, R11, 0x80 ;  /* 0x000000800b077836 */ /* 0x000fc80000000000 */
[----:B------:R-:W-:Y:S02]  /*10c50*/  IMAD.MOV R12, RZ, RZ, -R5 ;  /* 0x000000ffff0c7224 */ /* 0x000fe400078e0a05 */
[----:B----4-:R-:W-:-:S04]  /*10c60*/  @P0 IMAD.HI.U32 R4, R7, R8, RZ ;  /* 0x0000000807040227 */ /* 0x010fc800078e00ff */
[----:B------:R-:W-:Y:S02]  /*10c70*/  IMAD.MOV.U32 R8, RZ, RZ, R7 ;  /* 0x000000ffff087224 */ /* 0x000fe400078e0007 */
[----:B------:R-:W-:Y:S01]  /*10c80*/  IMAD R11, R10, R12, R11 ;  /* 0x0000000c0a0b7224 */ /* 0x000fe200078e020b */
[----:B-----5:R-:W-:Y:S01]  /*10c90*/  @P0 SHF.R.U32.HI R8, RZ, R13, R4 ;  /* 0x0000000dff080219 */ /* 0x020fe20000011604 */
[----:B--2---:R-:W-:-:S03]  /*10ca0*/  IMAD R4, R29, R2, RZ ;  /* 0x000000021d047224 */ /* 0x004fc600078e02ff */
[----:B------:R-:W-:Y:S01]  /*10cb0*/  SHF.R.S32.HI R12, RZ, 0x1f, R11 ;  /* 0x0000001fff0c7819 */ /* 0x000fe2000001140b */
[C---:B0-----:R-:W-:Y:S01]  /*10cc0*/  IMAD R13, R20.reuse, R3, R4 ;  /* 0x00000003140d7224 */ /* 0x041fe200078e0204 */
[----:B------:R-:W-:Y:S01]  /*10cd0*/  SHF.R.S32.HI R4, RZ, 0x1f, R5 ;  /* 0x0000001fff047819 */ /* 0x000fe20000011405 */
[----:B------:R-:W-:-:S04]  /*10ce0*/  IMAD.WIDE.U32 R2, R20, R2, UR42 ;  /* 0x0000002a14027e25 */ /* 0x000fc8000f8e0002 */
[----:B------:R-:W-:Y:S02]  /*10cf0*/  IMAD R4, R4, UR4, RZ ;  /* 0x0000000404047c24 */ /* 0x000fe4000f8e02ff */
[----:B------:R-:W-:Y:S02]  /*10d00*/  IMAD.IADD R3, R3, 0x1, R13 ;  /* 0x0000000103037824 */ /* 0x000fe400078e020d */
[C---:B------:R-:W-:Y:S02]  /*10d10*/  IMAD R13, R5.reuse, UR5, R4 ;  /* 0x00000005050d7c24 */ /* 0x040fe4000f8e0204 */
[----:B------:R-:W-:-:S04]  /*10d20*/  IMAD.WIDE.U32 R4, R5, UR4, R2 ;  /* 0x0000000405047c25 */ /* 0x000fc8000f8e0002 */
[----:B------:R-:W-:Y:S02]  /*10d30*/  IMAD.IADD R5, R5, 0x1, R13 ;  /* 0x0000000105057824 */ /* 0x000fe400078e020d */
[----:B------:R-:W-:Y:S02]  /*10d40*/  IMAD R12, R12, UR6, RZ ;  /* 0x000000060c0c7c24 */ /* 0x000fe4000f8e02ff */
[----:B------:R-:W-:-:S04]  /*10d50*/  IMAD.WIDE.U32 R4, R11, UR6, R4 ;  /* 0x000000060b047c25 */ /* 0x000fc8000f8e0004 */
[----:B------:R-:W-:Y:S01]  /*10d60*/  IMAD R11, R11, UR7, R12 ;  /* 0x000000070b0b7c24 */ /* 0x000fe2000f8e020c */
[----:B------:R-:W-:Y:S01]  /*10d70*/  IADD3 R4, P0, R4, UR8, RZ ;  /* 0x0000000804047c10 */ /* 0x000fe2000ff1e0ff */
[----:B------:R-:W-:-:S03]  /*10d80*/  IMAD.WIDE.U32 R2, R8, UR4, R2 ;  /* 0x0000000408027c25 */ /* 0x000fc6000f8e0002 */
[----:B------:R-:W-:Y:S02]  /*10d90*/  IADD3.X R5, R5, UR9, R11, P0, !PT ;  /* 0x0000000905057c10 */ /* 0x000fe400087fe40b */
[----:B------:R-:W-:-:S05]  /*10da0*/  SHF.R.S32.HI R11, RZ, 0x1f, R8 ;  /* 0x0000001fff0b7819 */ /* 0x000fca0000011408 */
[----:B------:R-:W-:Y:S01]  /*10db0*/  IMAD R11, R11, UR4, RZ ;  /* 0x000000040b0b7c24 */ /* 0x000fe2000f8e02ff */
[----:B------:R-:W-:Y:S02]  /*10dc0*/  ULDC UR4, c[0x0][0x2b8] ;  /* 0x0000ae0000047ab9 */ /* 0x000fe40000000800 */
[----:B------:R-:W-:Y:S01]  /*10dd0*/  ISETP.GE.AND P2, PT, R6, UR4, PT ;  /* 0x0000000406007c0c */ /* 0x000fe2000bf46270 */
[----:B------:R-:W-:Y:S02]  /*10de0*/  IMAD R11, R8, UR5, R11 ;  /* 0x00000005080b7c24 */ /* 0x000fe4000f8e020b */
[----:B------:R-:W-:Y:S02]  /*10df0*/  IMAD.MOV R8, RZ, RZ, -R8 ;  /* 0x000000ffff087224 */ /* 0x000fe400078e0a08 */
[----:B------:R-:W-:Y:S02]  /*10e00*/  IMAD.IADD R3, R3, 0x1, R11 ;  /* 0x0000000103037824 */ /* 0x000fe400078e020b */
[----:B------:R-:W-:-:S04]  /*10e10*/  IMAD R7, R10, R8, R7 ;  /* 0x000000080a077224 */ /* 0x000fc800078e0207 */
[----:B------:R-:W-:Y:S01]  /*10e20*/  IMAD.WIDE.U32 R2, R7, UR6, R2 ;  /* 0x0000000607027c25 */ /* 0x000fe2000f8e0002 */
[----:B------:R-:W-:-:S05]  /*10e30*/  SHF.R.S32.HI R8, RZ, 0x1f, R7 ;  /* 0x0000001fff087819 */ /* 0x000fca0000011407 */
[----:B------:R-:W-:-:S04]  /*10e40*/  IMAD R8, R8, UR6, RZ ;  /* 0x0000000608087c24 */ /* 0x000fc8000f8e02ff */
[----:B------:R-:W-:Y:S01]  /*10e50*/  IMAD R11, R7, UR7, R8 ;  /* 0x00000007070b7c24 */ /* 0x000fe2000f8e0208 */
[----:B------:R-:W-:Y:S02]  /*10e60*/  IADD3 R7, P0, R2, UR8, RZ ;  /* 0x0000000802077c10 */ /* 0x000fe4000ff1e0ff */
[----:B------:R-:W-:Y:S02]  /*10e70*/  LOP3.LUT R2, R6, 0x20, RZ, 0xfc, !PT ;  /* 0x0000002006027812 */ /* 0x000fe400078efcff */
[----:B------:R-:W-:Y:S02]  /*10e80*/  IADD3.X R8, R3, UR9, R11, P0, !PT ;  /* 0x0000000903087c10 */ /* 0x000fe400087fe40b */
[----:B------:R-:W-:Y:S02]  /*10e90*/  ISETP.GE.AND P0, PT, R2, UR4, PT ;  /* 0x0000000402007c0c */ /* 0x000fe4000bf06270 */
[----:B------:R-:W-:-:S04]  /*10ea0*/  LOP3.LUT R2, R6, 0x40, RZ, 0xfc, !PT ;  /* 0x0000004006027812 */ /* 0x000fc800078efcff */
[----:B------:R-:W-:Y:S01]  /*10eb0*/  ISETP.GE.AND P1, PT, R2, UR4, PT ;  /* 0x0000000402007c0c */ /* 0x000fe2000bf26270 */
[----:B------:R-:W-:-:S03]  /*10ec0*/  UMOV UR4, 0xffffffff ;  /* 0xffffffff00047882 */ /* 0x000fc60000000000 */
[----:B------:R-:W-:Y:S09]  /*10ed0*/  BRA.DIV UR4, `(.L_x_786) ;  /* 0x0000001e04f07947 */ /* 0x000ff2000b800000 */
[----:B------:R-:W0:Y:S01]  /*10ee0*/  SHFL.IDX PT, R14, R4, RZ, 0x1e1f ;  /* 0x001e1fff040e7589 */ /* 0x000e2200000e0000 */
[----:B------:R-:W-:Y:S01]  /*10ef0*/  ULDC UR4, c[0x0][0x288] ;  /* 0x0000a20000047ab9 */ /* 0x000fe20000000800 */
[----:B------:R-:W-:Y:S02]  /*10f00*/  VIADD R9, R9, UR39 ;  /* 0x0000002709097c36 */ /* 0x000fe40008000000 */
        /* <DEDUP_REMOVED lines=24> */
.L_x_844:
        /* <DEDUP_REMOVED lines=15> */
.L_x_788:
[----:B------:R-:W-:Y:S05]  /*11180*/  BSYNC B0 ;  /* 0x0000000000007941 */ /* 0x000fea0003800000 */
.L_x_787:
[----:B------:R-:W-:Y:S01]  /*11190*/  NOP ;  /* 0x0000000000007918 */ /* 0x000fe20000000000 */
[----:B------:R-:W-:Y:S01]  /*111a0*/  SYNCS.ARRIVE.TRANS64.RED.A0T1 RZ, [UR38+0x17000], RZ ;  /* 0x017000ffffff79a7 */ /* 0x000fe20008200426 */
[----:B------:R-:W-:Y:S01]  /*111b0*/  ARRIVES.LDGSTSBAR.64.TRANSCNT [UR38+0x17000] ;  /* 0x01700000ff0079b0 */ /* 0x000fe20008000aa6 */
[----:B------:R-:W-:Y:S01]  /*111c0*/  NOP ;  /* 0x0000000000007918 */ /* 0x000fe20000000000 */
[----:B------:R-:W-:Y:S01]  /*111d0*/  SYNCS.ARRIVE.TRANS64.A1T0 RZ, [UR38+0x17000], RZ ;  /* 0x017000ffffff79a7 */ /* 0x000fe20008100026 */
[----:B------:R-:W-:-:S05]  /*111e0*/  VIADD R0, R25, 0xfffffffe ;  /* 0xfffffffe19007836 */ /* 0x000fca0000000000 */
[----:B------:R-:W-:Y:S01]  /*111f0*/  ISETP.GE.AND P1, PT, R0, UR40, PT ;  /* 0x0000002800007c0c */ /* 0x000fe2000bf26270 */
[----:B------:R-:W2:Y:S02]  /*11200*/  SYNCS.PHASECHK.TRANS64.TRYWAIT P0, [UR38+0x17020], R4 ;  /* 0x01702004ff0075a7 */ /* 0x000ea40008000166 */
[----:B--2---:R-:W-:Y:S10]  /*11210*/  @!P0 BRA `(.L_x_789) ;  /* 0x0000002000148947 */ /* 0x004ff40003800000 */
.L_x_845:
[----:B------:R-:W-:Y:S01]  /*11220*/  IMAD.MOV.U32 R13, RZ, RZ, 0x1 ;  /* 0x00000001ff0d7424 */ /* 0x000fe200078e00ff */
[----:B------:R-:W-:Y:S06]  /*11230*/  @!P1 BRA `(.L_x_790) ;  /* 0x0000000c00b09947 */ /* 0x000fec0003800000 */
[----:B------:R-:W-:Y:S01]  /*11240*/  IMAD.U32 R20, RZ, RZ, UR41 ;  /* 0x00000029ff147e24 */ /* 0x000fe2000f8e00ff */
[----:B------:R-:W-:Y:S01]  /*11250*/  LOP3.LUT R15, R28, 0x1f, RZ, 0xc0, !PT ;  /* 0x0000001f1c0f7812 */ /* 0x000fe200078ec0ff */
[----:B------:R-:W-:Y:S02]  /*11260*/  IMAD.U32 R21, RZ, RZ, UR41 ;  /* 0x00000029ff157e24 */ /* 0x000fe4000f8e00ff */
[----:B------:R-:W-:Y:S01]  /*11270*/  IMAD.MOV.U32 R6, RZ, RZ, 0x1 ;  /* 0x00000001ff067424 */ /* 0x000fe200078e00ff */
[----:B------:R-:W-:Y:S01]  /*11280*/  LOP3.LUT R20, R20, 0x1, RZ, 0xfc, !PT ;  /* 0x0000000114147812 */ /* 0x000fe200078efcff */
[----:B0-----:R-:W-:Y:S01]  /*11290*/  IMAD.MOV.U32 R7, RZ, RZ, RZ ;  /* 0x000000ffff077224 */ /* 0x001fe200078e00ff */
[----:B------:R-:W-:-:S07]  /*112a0*/  LOP3.LUT R21, R21, 0x2, RZ, 0xfc, !PT ;  /* 0x0000000215157812 */ /* 0x000fce00078efcff */
.L_x_811:
[----:B------:R-:W-:Y:S01]  /*112b0*/  LOP3.LUT P1, RZ, R16, 0x2, RZ, 0xc0, !PT ;  /* 0x0000000210ff7812 */ /* 0x000fe2000782c0ff */
[----:B------:R-:W-:Y:S01]  /*112c0*/  VIADD R12, R7, 0x1 ;  /* 0x00000001070c7836 */ /* 0x000fe20000000000 */
[----:B------:R-:W-:Y:S04]  /*112d0*/  BSSY B0, `(.L_x_791) ;  /* 0x0000096000007945 */ /* 0x000fe80003800000 */
[----:B------:R-:W-:-:S04]  /*112e0*/  ISETP.NE.AND P0, PT, R12, 0x2, PT ;  /* 0x000000020c00780c */ /* 0x000fc80003f05270 */
[----:B------:R-:W-:Y:S02]  /*112f0*/  SEL R13, RZ, 0x1, P0 ;  /* 0x00000001ff0d7807 */ /* 0x000fe40000000000 */
[----:B------:R-:W-:Y:S02]  /*11300*/  SEL R12, R12, RZ, P0 ;  /* 0x000000ff0c0c7207 */ /* 0x000fe40000000000 */
[----:B------:R-:W-:Y:S01]  /*11310*/  LOP3.LUT R13, R6, R13, RZ, 0x3c, !PT ;  /* 0x0000000d060d7212 */ /* 0x000fe200078e3cff */
[----:B0-----:R-:W-:Y:S06]  /*11320*/  @!P1 BRA `(.L_x_792) ;  /* 0x0000000800409947 */ /* 0x001fec0003800000 */
[----:B------:R-:W-:Y:S01]  /*11330*/  LOP3.LUT P1, RZ, R16, 0x1, RZ, 0xc0, !PT ;  /* 0x0000000110ff7812 */ /* 0x000fe2000782c0ff */
[----:B------:R-:W-:-:S12]  /*11340*/  IMAD.MOV.U32 R9, RZ, RZ, R0 ;  /* 0x000000ffff097224 */ /* 0x000fd800078e0000 */
[----:B------:R-:W-:Y:S05]  /*11350*/  @!P1 BRA `(.L_x_793) ;  /* 0x00000000004c9947 */ /* 0x000fea0003800000 */
[----:B------:R-:W0:Y:S01]  /*11360*/  LDC R9, c[0x0][0x43c] ;  /* 0x00010f00ff097b82 */ /* 0x000e220000000800 */
[----:B------:R-:W-:Y:S01]  /*11370*/  IMAD.MOV.U32 R11, RZ, RZ, R0 ;  /* 0x000000ffff0b7224 */ /* 0x000fe200078e0000 */
[----:B------:R-:W-:Y:S02]  /*11380*/  ULDC.64 UR4, c[0x0][0x428] ;  /* 0x00010a0000047ab9 */ /* 0x000fe40000000a00 */
[----:B------:R-:W-:-:S04]  /*11390*/  IMAD R17, R19, UR4, RZ ;  /* 0x0000000413117c24 */ /* 0x000fc8000f8e02ff */
[----:B-1----:R-:W1:Y:S01]  /*113a0*/  LDC.64 R4, c[0x0][0x418] ;  /* 0x00010600ff047b82 */ /* 0x002e620000000a00 */
[----:B------:R-:W-:Y:S01]  /*113b0*/  IMAD R17, R18, UR5, R17 ;  /* 0x0000000512117c24 */ /* 0x000fe2000f8e0211 */
[----:B0-----:R-:W-:-:S13]  /*113c0*/  ISETP.NE.AND P0, PT, R9, 0x1, PT ;  /* 0x000000010900780c */ /* 0x001fda0003f05270 */
[----:B------:R-:W0:Y:S02]  /*113d0*/  @P0 LDC.64 R2, c[0x0][0x440] ;  /* 0x00011000ff020b82 */ /* 0x000e240000000a00 */
[----:B0-----:R-:W-:-:S05]  /*113e0*/  @P0 IMAD.HI.U32 R2, R0, R2, RZ ;  /* 0x0000000200020227 */ /* 0x001fca00078e00ff */
[----:B------:R-:W-:-:S04]  /*113f0*/  @P0 SHF.R.U32.HI R11, RZ, R3, R2 ;  /* 0x00000003ff0b0219 */ /* 0x000fc80000011602 */
[--C-:B------:R-:W-:Y:S01]  /*11400*/  SHF.R.S32.HI R3, RZ, 0x1f, R11.reuse ;  /* 0x0000001fff037819 */ /* 0x100fe2000001140b */
        /* <DEDUP_REMOVED lines=8> */
.L_x_793:
[----:B0-----:R-:W-:Y:S02]  /*11490*/  LEA R4, R12, UR38, 0x3 ;  /* 0x000000260c047c11 */ /* 0x001fe4000f8e18ff */
[----:B-1----:R-:W-:Y:S02]  /*114a0*/  SHF.L.U32 R3, R13, 0x1f, RZ ;  /* 0x0000001f0d037819 */ /* 0x002fe400000006ff */
[----:B------:R-:W-:Y:S02]  /*114b0*/  ISETP.NE.AND P1, PT, R26, RZ, PT ;  /* 0x000000ff1a00720c */ /* 0x000fe40003f25270 */
[----:B------:R-:W0:Y:S02]  /*114c0*/  SYNCS.PHASECHK.TRANS64.TRYWAIT P0, [R4+URZ+0x17080], R3 ;  /* 0x01708003040075a7 */ /* 0x000e24000800017f */
[----:B0-----:R-:W-:Y:S09]  /*114d0*/  @!P0 BRA `(.L_x_794) ;  /* 0x0000001c007c8947 */ /* 0x001ff20003800000 */
.L_x_846:
[----:B------:R-:W-:Y:S04]  /*114e0*/  BSSY B1, `(.L_x_795) ;  /* 0x0000007000017945 */ /* 0x000fe80003800000 */
[----:B------:R-:W-:Y:S05]  /*114f0*/  @P1 BRA `(.L_x_796) ;  /* 0x0000000000141947 */ /* 0x000fea0003800000 */
[----:B------:R-:W-:Y:S01]  /*11500*/  ISETP.NE.AND P0, PT, R15, RZ, PT ;  /* 0x000000ff0f00720c */ /* 0x000fe20003f05270 */
[----:B------:R-:W-:-:S04]  /*11510*/  IMAD.MOV.U32 R5, RZ, RZ, 0x3000 ;  /* 0x00003000ff057424 */ /* 0x000fc800078e00ff */
[----:B------:R1:W-:Y:S08]  /*11520*/  SYNCS.ARRIVE.TRANS64 RZ, [R4+URZ+0x17070], R5 ;  /* 0x0170700504ff79a7 */ /* 0x0003f0000800003f */
[----:B------:R-:W-:Y:S05]  /*11530*/  @!P0 BRA `(.L_x_796) ;  /* 0x0000000000048947 */ /* 0x000fea0003800000 */
[----:B------:R-:W-:Y:S01]  /*11540*/  BPT.TRAP 0x1 ;  /* 0x000000040000795c */ /* 0x000fe20000300000 */
.L_x_796:
[----:B------:R-:W-:Y:S05]  /*11550*/  BSYNC B1 ;  /* 0x0000000000017941 */ /* 0x000fea0003800000 */
.L_x_795:
[----:B-1----:R-:W-:Y:S01]  /*11560*/  IMAD.U32 R5, RZ, RZ, UR38 ;  /* 0x00000026ff057e24 */ /* 0x002fe2000f8e00ff */
[----:B------:R-:W-:Y:S01]  /*11570*/  R2UR UR33, R4 ;  /* 0x00000000042172ca */ /* 0x000fe200000e0000 */
[----:B------:R-:W-:Y:S01]  /*11580*/  IMAD.SHL.U32 R8, R9, 0x80, RZ ;  /* 0x0000008009087824 */ /* 0x000fe200078e00ff */
[----:B------:R-:W-:Y:S01]  /*11590*/  ULDC.64 UR6, c[0x0][0x198] ;  /* 0x0000660000067ab9 */ /* 0x000fe20000000a00 */
[----:B------:R-:W-:Y:S01]  /*115a0*/  IMAD R5, R12, 0x3000, R5 ;  /* 0x000030000c057824 */ /* 0x000fe200078e0205 */
[----:B------:R-:W-:Y:S01]  /*115b0*/  UIADD3 UR6, UP0, UR6, 0x470, URZ ;  /* 0x0000047006067890 */ /* 0x000fe2000ff1e03f */
[----:B------:R-:W-:Y:S01]  /*115c0*/  IMAD.MOV.U32 R10, RZ, RZ, RZ ;  /* 0x000000ffff0a7224 */ /* 0x000fe200078e00ff */
        /* <DEDUP_REMOVED lines=9> */
.L_x_797:
[----:B------:R-:W-:-:S13]  /*11660*/  @P0 ELECT P2, URZ, PT ;  /* 0x00000000003f082f */ /* 0x000fda0003840000 */
[----:B-----5:R-:W-:Y:S02]  /*11670*/  @P2 R2UR UR37, R17 ;  /* 0x00000000112522ca */ /* 0x020fe400000e0000 */
[----:B------:R-:W-:-:S11]  /*11680*/  @P2 PLOP3.LUT P0, PT, P2, PT, PT, 0x8, 0x0 ;  /* 0x000000000000281c */ /* 0x000fd6000170e170 */
[----:B------:R1:W-:Y:S01]  /*11690*/  UTMALDG.4D [UR32], [UR6], desc[UR8] ;  /* 0x00000820060075b4 */ /* 0x0003e20008019000 */
[----:B------:R-:W-:Y:S01]  /*116a0*/  PLOP3.LUT P2, PT, PT, PT, PT, 0x8, 0x0 ;  /* 0x000000000000781c */ /* 0x000fe20003f4e170 */
[----:B-1----:R-:W-:-:S12]  /*116b0*/  @P0 BRA.U.ANY `(.L_x_797) ;  /* 0xfffffffd00e80947 */ /* 0x002fd8000393ffff */
[----:B------:R-:W-:Y:S01]  /*116c0*/  IMAD.MOV.U32 R11, RZ, RZ, 0x20 ;  /* 0x00000020ff0b7424 */ /* 0x000fe200078e00ff */
[----:B------:R-:W-:Y:S01]  /*116d0*/  R2UR UR11, R8 ;  /* 0x00000000080b72ca */ /* 0x000fe200000e0000 */
[----:B------:R-:W-:Y:S01]  /*116e0*/  UIADD3 UR8, UR4, 0x7400, URZ ;  /* 0x0000740004087890 */ /* 0x000fe2000fffe03f */
[----:B------:R-:W-:Y:S01]  /*116f0*/  PLOP3.LUT P0, PT, PT, PT, PT, 0x80, 0x0 ;  /* 0x000000000000781c */ /* 0x000fe20003f0f070 */
[----:B------:R-:W-:Y:S01]  /*11700*/  UMOV UR14, 0x0 ;  /* 0x00000000000e7882 */ /* 0x000fe20000000000 */
[----:B------:R-:W-:Y:S01]  /*11710*/  R2UR UR10, R11 ;  /* 0x000000000b0a72ca */ /* 0x000fe200000e0000 */
[----:B------:R-:W-:-:S14]  /*11720*/  UMOV UR15, 0x14f00000 ;  /* 0x14f00000000f7882 */ /* 0x000fdc0000000000 */
.L_x_798:
[----:B------:R-:W-:-:S13]  /*11730*/  @P0 ELECT P2, URZ, PT ;  /* 0x00000000003f082f */ /* 0x000fda0003840000 */
[----:B------:R-:W-:Y:S01]  /*11740*/  @P2 R2UR UR13, R17 ;  /* 0x00000000110d22ca */ /* 0x000fe200000e0000 */
[----:B------:R-:W-:Y:S01]  /*11750*/  UMOV UR9, UR33 ;  /* 0x0000002100097c82 */ /* 0x000fe20008000000 */
[----:B------:R-:W-:Y:S01]  /*11760*/  UMOV UR12, UR36 ;  /* 0x00000024000c7c82 */ /* 0x000fe20008000000 */
[----:B------:R-:W-:-:S10]  /*11770*/  @P2 PLOP3.LUT P0, PT, P2, PT, PT, 0x8, 0x0 ;  /* 0x000000000000281c */ /* 0x000fd4000170e170 */
[----:B------:R1:W-:Y:S01]  /*11780*/  UTMALDG.4D [UR8], [UR6], desc[UR14] ;  /* 0x00000e08060075b4 */ /* 0x0003e20008019000 */
[----:B------:R-:W-:Y:S02]  /*11790*/  PLOP3.LUT P2, PT, PT, PT, PT, 0x8, 0x0 ;  /* 0x000000000000781c */ /* 0x000fe40003f4e170 */
[----:B-1----:R-:W-:Y:S11]  /*117a0*/  @P0 BRA.U.ANY `(.L_x_798) ;  /* 0xfffffffd00e00947 */ /* 0x002ff6000393ffff */
[----:B------:R-:W-:Y:S01]  /*117b0*/  IMAD.MOV.U32 R14, RZ, RZ, 0x40 ;  /* 0x00000040ff0e7424 */ /* 0x000fe200078e00ff */
[----:B------:R-:W-:Y:S01]  /*117c0*/  R2UR UR11, R8 ;  /* 0x00000000080b72ca */ /* 0x000fe200000e0000 */
[----:B------:R-:W-:Y:S01]  /*117d0*/  UIADD3 UR8, UR4, 0x8400, URZ ;  /* 0x0000840004087890 */ /* 0x000fe2000fffe03f */
[----:B------:R-:W-:Y:S01]  /*117e0*/  PLOP3.LUT P0, PT, PT, PT, PT, 0x80, 0x0 ;  /* 0x000000000000781c */ /* 0x000fe20003f0f070 */
[----:B------:R-:W-:Y:S01]  /*117f0*/  UMOV UR5, 0x14f00000 ;  /* 0x14f0000000057882 */ /* 0x000fe20000000000 */
[----:B------:R-:W-:Y:S01]  /*11800*/  R2UR UR10, R14 ;  /* 0x000000000e0a72ca */ /* 0x000fe200000e0000 */
[----:B------:R-:W-:-:S14]  /*11810*/  UMOV UR4, 0x0 ;  /* 0x0000000000047882 */ /* 0x000fdc0000000000 */
.L_x_799:
        /* <DEDUP_REMOVED lines=8> */
[----:B------:R-:W1:Y:S02]  /*118a0*/  SYNCS.PHASECHK.TRANS64.TRYWAIT P0, [R4+URZ+0x17040], R3 ;  /* 0x01704003040075a7 */ /* 0x000e64000800017f */
[----:B-1----:R-:W-:Y:S05]  /*118b0*/  @!P0 BRA `(.L_x_800) ;  /* 0x0000001800988947 */ /* 0x002fea0003800000 */
.L_x_847:
[----:B------:R-:W-:Y:S01]  /*118c0*/  BSSY B1, `(.L_x_801) ;  /* 0x0000009000017945 */ /* 0x000fe20003800000 */
[----:B------:R-:W-:Y:S02]  /*118d0*/  IMAD.MOV.U32 R2, RZ, RZ, 0x0 ;  /* 0x00000000ff027424 */ /* 0x000fe400078e00ff */
[----:B01----:R-:W-:Y:S01]  /*118e0*/  IMAD.MOV.U32 R3, RZ, RZ, 0x14f00000 ;  /* 0x14f00000ff037424 */ /* 0x003fe200078e00ff */
[----:B------:R-:W-:Y:S06]  /*118f0*/  @P1 BRA `(.L_x_802) ;  /* 0x0000000000141947 */ /* 0x000fec0003800000 */
[----:B------:R-:W-:Y:S01]  /*11900*/  ISETP.NE.AND P0, PT, R15, RZ, PT ;  /* 0x000000ff0f00720c */ /* 0x000fe20003f05270 */
[----:B------:R-:W-:-:S04]  /*11910*/  IMAD.MOV.U32 R9, RZ, RZ, 0x3000 ;  /* 0x00003000ff097424 */ /* 0x000fc800078e00ff */
[----:B------:R0:W-:Y:S08]  /*11920*/  SYNCS.ARRIVE.TRANS64 RZ, [R4+URZ+0x17030], R9 ;  /* 0x0170300904ff79a7 */ /* 0x0001f0000800003f */
[----:B------:R-:W-:Y:S05]  /*11930*/  @!P0 BRA `(.L_x_802) ;  /* 0x0000000000048947 */ /* 0x000fea0003800000 */
[----:B------:R-:W-:Y:S01]  /*11940*/  BPT.TRAP 0x1 ;  /* 0x000000040000795c */ /* 0x000fe20000300000 */
.L_x_802:
[----:B------:R-:W-:Y:S05]  /*11950*/  BSYNC B1 ;  /* 0x0000000000017941 */ /* 0x000fea0003800000 */
.L_x_801:
        /* <DEDUP_REMOVED lines=12> */
.L_x_803:
[----:B------:R-:W-:-:S13]  /*11a20*/  @P0 ELECT P1, URZ, PT ;  /* 0x00000000003f082f */ /* 0x000fda0003820000 */
[----:B------:R-:W-:Y:S01]  /*11a30*/  @P1 R2UR UR13, R17 ;  /* 0x00000000110d12ca */ /* 0x000fe200000e0000 */
[----:B------:R-:W-:Y:S01]  /*11a40*/  UMOV UR12, UR36 ;  /* 0x00000024000c7c82 */ /* 0x000fe20008000000 */
[----:B------:R-:W-:-:S11]  /*11a50*/  @P1 PLOP3.LUT P0, PT, P1, PT, PT, 0x8, 0x0 ;  /* 0x000000000000181c */ /* 0x000fd60000f0e170 */
[----:B------:R1:W-:Y:S01]  /*11a60*/  UTMALDG.4D [UR8], [UR6], desc[UR14] ;  /* 0x00000e08060075b4 */ /* 0x0003e20008019000 */
[----:B------:R-:W-:Y:S01]  /*11a70*/  PLOP3.LUT P1, PT, PT, PT, PT, 0x8, 0x0 ;  /* 0x000000000000781c */ /* 0x000fe20003f2e170 */
[----:B-1----:R-:W-:-:S12]  /*11a80*/  @P0 BRA.U.ANY `(.L_x_803) ;  /* 0xfffffffd00e40947 */ /* 0x002fd8000393ffff */
[----:B------:R-:W-:Y:S01]  /*11a90*/  R2UR UR10, R11 ;  /* 0x000000000b0a72ca */ /* 0x000fe200000e0000 */
[----:B------:R-:W-:Y:S01]  /*11aa0*/  UIADD3 UR8, UR4, 0x11c00, URZ ;  /* 0x00011c0004087890 */ /* 0x000fe2000fffe03f */
[----:B------:R-:W-:Y:S02]  /*11ab0*/  R2UR UR14, R2 ;  /* 0x00000000020e72ca */ /* 0x000fe400000e0000 */
[----:B------:R-:W-:Y:S02]  /*11ac0*/  R2UR UR15, R3 ;  /* 0x00000000030f72ca */ /* 0x000fe400000e0000 */
[----:B------:R-:W-:Y:S02]  /*11ad0*/  R2UR UR11, R8 ;  /* 0x00000000080b72ca */ /* 0x000fe400000e0000 */
[----:B------:R-:W-:-:S13]  /*11ae0*/  PLOP3.LUT P0, PT, PT, PT, PT, 0x80, 0x0 ;  /* 0x000000000000781c */ /* 0x000fda0003f0f070 */
.L_x_804:
        /* <DEDUP_REMOVED lines=13> */
.L_x_805:
[----:B------:R-:W-:-:S13]  /*11bc0*/  @P0 ELECT P1, URZ, PT ;  /* 0x00000000003f082f */ /* 0x000fda0003820000 */
[----:B------:R-:W-:Y:S01]  /*11bd0*/  @P1 R2UR UR13, R17 ;  /* 0x00000000110d12ca */ /* 0x000fe200000e0000 */
[----:B------:R-:W-:Y:S01]  /*11be0*/  UMOV UR12, UR36 ;  /* 0x00000024000c7c82 */ /* 0x000fe20008000000 */
[----:B------:R-:W-:-:S11]  /*11bf0*/  @P1 PLOP3.LUT P0, PT, P1, PT, PT, 0x8, 0x0 ;  /* 0x000000000000181c */ /* 0x000fd60000f0e170 */
[----:B------:R2:W-:Y:S01]  /*11c00*/  UTMALDG.4D [UR8], [UR6], desc[UR14] ;  /* 0x00000e08060075b4 */ /* 0x0005e20008019000 */
[----:B------:R-:W-:Y:S01]  /*11c10*/  PLOP3.LUT P1, PT, PT, PT, PT, 0x8, 0x0 ;  /* 0x000000000000781c */ /* 0x000fe20003f2e170 */
[----:B--2---:R-:W-:-:S12]  /*11c20*/  @P0 BRA.U.ANY `(.L_x_805) ;  /* 0xfffffffd00e40947 */ /* 0x004fd8000393ffff */
.L_x_792:
[----:B------:R-:W-:Y:S05]  /*11c30*/  BSYNC B0 ;  /* 0x0000000000007941 */ /* 0x000fea0003800000 */
.L_x_791:
[----:B------:R-:W-:-:S13]  /*11c40*/  ISETP.NE.AND P0, PT, R20, 0x3, PT ;  /* 0x000000031400780c */ /* 0x000fda0003f05270 */
[----:B------:R-:W-:Y:S05]  /*11c50*/  @!P0 BRA `(.L_x_806) ;  /* 0x0000000000048947 */ /* 0x000fea0003800000 */
[----:B------:R-:W-:Y:S01]  /*11c60*/  BPT.TRAP 0x1 ;  /* 0x000000040000795c */ /* 0x000fe20000300000 */
.L_x_806:
[----:B-1----:R-:W-:Y:S02]  /*11c70*/  LOP3.LUT R2, R6, 0x1, RZ, 0x3c, !PT ;  /* 0x0000000106027812 */ /* 0x002fe400078e3cff */
[----:B------:R-:W-:Y:S02]  /*11c80*/  LEA R3, R7, UR38, 0x3 ;  /* 0x0000002607037c11 */ /* 0x000fe4000f8e18ff */
[----:B------:R-:W-:Y:S02]  /*11c90*/  SHF.L.U32 R2, R2, 0x1f, RZ ;  /* 0x0000001f02027819 */ /* 0x000fe400000006ff */
[----:B------:R-:W-:Y:S02]  /*11ca0*/  ISETP.NE.AND P1, PT, R21, 0x3, PT ;  /* 0x000000031500780c */ /* 0x000fe40003f25270 */
[----:B------:R-:W1:Y:S02]  /*11cb0*/  SYNCS.PHASECHK.TRANS64.TRYWAIT P0, [R3+URZ+0x17070], R2 ;  /* 0x01707002030075a7 */ /* 0x000e64000800017f */
[----:B-1----:R-:W-:Y:S09]  /*11cc0*/  @!P0 BRA `(.L_x_807) ;  /* 0x0000001400a88947 */ /* 0x002ff20003800000 */
.L_x_848:
[----:B------:R-:W-:Y:S05]  /*11cd0*/  @!P1 BRA `(.L_x_808) ;  /* 0x0000000000049947 */ /* 0x000fea0003800000 */
[----:B------:R-:W-:Y:S01]  /*11ce0*/  BPT.TRAP 0x1 ;  /* 0x000000040000795c */ /* 0x000fe20000300000 */
.L_x_808:
[----:B-1----:R-:W-:Y:S01]  /*11cf0*/  SHF.L.U32 R2, R6, 0x1f, RZ ;  /* 0x0000001f06027819 */ /* 0x002fe200000006ff */
[----:B------:R-:W-:-:S03]  /*11d00*/  IMAD R11, R7, 0x3000, RZ ;  /* 0x00003000070b7824 */ /* 0x000fc600078e02ff */
[----:B------:R-:W1:Y:S02]  /*11d10*/  SYNCS.PHASECHK.TRANS64.TRYWAIT P0, [R3+URZ+0x17060], R2 ;  /* 0x01706002030075a7 */ /* 0x000e64000800017f */
[----:B-1----:R-:W-:Y:S05]  /*11d20*/  @!P0 BRA `(.L_x_809) ;  /* 0x0000001400a48947 */ /* 0x002fea0003800000 */
.L_x_849:
[C---:B-1----:R-:W-:Y:S01]  /*11d30*/  LOP3.LUT R2, R11.reuse, R24, RZ, 0xfc, !PT ;  /* 0x000000180b027212 */ /* 0x042fe200078efcff */
[----:B------:R-:W-:Y:S05]  /*11d40*/  WARPSYNC.ALL ;  /* 0x0000000000007948 */ /* 0x000fea0003800000 */
[----:B0-----:R-:W0:Y:S01]  /*11d50*/  LDSM.16.MT88.4 R4, [R2+UR38+0x6400] ;  /* 0x006400260204783b */ /* 0x001e220008004200 */
[----:B------:R-:W-:-:S05]  /*11d60*/  LOP3.LUT R14, R11, R22, RZ, 0xfc, !PT ;  /* 0x000000160b0e7212 */ /* 0x000fca00078efcff */
[----:B------:R-:W-:Y:S01]  /*11d70*/  VIADD R14, R14, UR38 ;  /* 0x000000260e0e7c36 */ /* 0x000fe20008000000 */
[C-C-:B0-----:R-:W-:Y:S02]  /*11d80*/  PRMT R8, R4.reuse, 0x6420, R5.reuse ;  /* 0x0000642004087816 */ /* 0x141fe40000000005 */
[----:B------:R-:W-:Y:S02]  /*11d90*/  PRMT R9, R4, 0x7531, R5 ;  /* 0x0000753104097816 */ /* 0x000fe40000000005 */
[C-C-:B------:R-:W-:Y:S02]  /*11da0*/  PRMT R10, R6.reuse, 0x6420, R7.reuse ;  /* 0x00006420060a7816 */ /* 0x140fe40000000007 */
[----:B------:R-:W-:-:S05]  /*11db0*/  PRMT R11, R6, 0x7531, R7 ;  /* 0x00007531060b7816 */ /* 0x000fca0000000007 */
[----:B------:R-:W-:Y:S04]  /*11dc0*/  STSM.16.M88.4 [R14+0x400], R8 ;  /* 0x000400080e007844 */ /* 0x000fe80000000200 */
[----:B------:R-:W0:Y:S02]  /*11dd0*/  LDSM.16.MT88.4 R4, [R2+UR38+0x7400] ;  /* 0x007400260204783b */ /* 0x000e240008004200 */
[C-C-:B0-----:R-:W-:Y:S02]  /*11de0*/  PRMT R8, R4.reuse, 0x6420, R5.reuse ;  /* 0x0000642004087816 */ /* 0x141fe40000000005 */
[----:B------:R-:W-:Y:S02]  /*11df0*/  PRMT R9, R4, 0x7531, R5 ;  /* 0x0000753104097816 */ /* 0x000fe40000000005 */
[----:B------:R-:W-:-:S02]  /*11e00*/  PRMT R10, R6, 0x6420, R7 ;  /* 0x00006420060a7816 */ /* 0x000fc40000000007 */
[----:B------:R-:W-:-:S05]  /*11e10*/  PRMT R11, R6, 0x7531, R7 ;  /* 0x00007531060b7816 */ /* 0x000fca0000000007 */
[----:B------:R-:W-:Y:S04]  /*11e20*/  STSM.16.M88.4 [R14+0x1400], R8 ;  /* 0x001400080e007844 */ /* 0x000fe80000000200 */
[----:B------:R-:W0:Y:S02]  /*11e30*/  LDSM.16.MT88.4 R4, [R2+UR38+0x8400] ;  /* 0x008400260204783b */ /* 0x000e240008004200 */
[C-C-:B0-----:R-:W-:Y:S02]  /*11e40*/  PRMT R8, R4.reuse, 0x6420, R5.reuse ;  /* 0x0000642004087816 */ /* 0x141fe40000000005 */
[----:B------:R-:W-:Y:S02]  /*11e50*/  PRMT R9, R4, 0x7531, R5 ;  /* 0x0000753104097816 */ /* 0x000fe40000000005 */
[----:B------:R-:W-:-:S02]  /*11e60*/  PRMT R10, R6, 0x6420, R7 ;  /* 0x00006420060a7816 */ /* 0x000fc40000000007 */
[----:B------:R-:W-:-:S05]  /*11e70*/  PRMT R11, R6, 0x7531, R7 ;  /* 0x00007531060b7816 */ /* 0x000fca0000000007 */
[----:B------:R0:W-:Y:S04]  /*11e80*/  STSM.16.M88.4 [R14+0x2400], R8 ;  /* 0x002400080e007844 */ /* 0x0001e80000000200 */
[----:B------:R-:W1:Y:S01]  /*11e90*/  LDSM.16.MT88.4 R4, [R2+UR38+0x6c00] ;  /* 0x006c00260204783b */ /* 0x000e620008004200 */
[----:B0-----:R-:W-:Y:S02]  /*11ea0*/  IADD3 R14, R23, 0x400, R14 ;  /* 0x00000400170e7810 */ /* 0x001fe40007ffe00e */
[C-C-:B-1----:R-:W-:Y:S02]  /*11eb0*/  PRMT R8, R4.reuse, 0x6420, R5.reuse ;  /* 0x0000642004087816 */ /* 0x142fe40000000005 */
[----:B------:R-:W-:Y:S02]  /*11ec0*/  PRMT R9, R4, 0x7531, R5 ;  /* 0x0000753104097816 */ /* 0x000fe40000000005 */
[----:B------:R-:W-:-:S02]  /*11ed0*/  PRMT R10, R6, 0x6420, R7 ;  /* 0x00006420060a7816 */ /* 0x000fc40000000007 */
[----:B------:R-:W-:-:S05]  /*11ee0*/  PRMT R11, R6, 0x7531, R7 ;  /* 0x00007531060b7816 */ /* 0x000fca0000000007 */
[----:B------:R-:W-:Y:S04]  /*11ef0*/  STSM.16.M88.4 [R14], R8 ;  /* 0x000000080e007844 */ /* 0x000fe80000000200 */
        /* <DEDUP_REMOVED lines=20> */
.L_x_810:
[----:B-1----:R2:W-:Y:S01]  /*12040*/  SYNCS.ARRIVE.TRANS64.A1T0 RZ, [R3+URZ+0x17050], RZ ;  /* 0x017050ff03ff79a7 */ /* 0x0025e2000810003f */
        /* <DEDUP_REMOVED lines=11> */
.L_x_790:
[----:B------:R-:W-:-:S07]  /*12100*/  IMAD.MOV.U32 R12, RZ, RZ, RZ ;  /* 0x000000ffff0c7224 */ /* 0x000fce00078e00ff */
.L_x_812:
[----:B------:R-:W-:-:S04]  /*12110*/  ULOP3.LUT UR4, UR41, 0x1, URZ, 0xfc, !UPT ;  /* 0x0000000129047892 */ /* 0x000fc8000f8efc3f */
[----:B------:R-:W-:-:S06]  /*12120*/  UISETP.NE.AND UP0, UPT, UR4, 0x3, UPT ;  /* 0x000000030400788c */ /* 0x000fcc000bf05270 */
[----:B------:R-:W-:-:S13]  /*12130*/  PLOP3.LUT P0, PT, PT, PT, UP0, 0x80, 0x0 ;  /* 0x000000000000781c */ /* 0x000fda0003f0f008 */
[----:B------:R-:W-:Y:S05]  /*12140*/  @!P0 BRA `(.L_x_813) ;  /* 0x0000000000048947 */ /* 0x000fea0003800000 */
[----:B------:R-:W-:Y:S01]  /*12150*/  BPT.TRAP 0x1 ;  /* 0x000000040000795c */ /* 0x000fe20000300000 */
.L_x_813:
[----:B01----:R-:W-:Y:S01]  /*12160*/  LOP3.LUT R3, R13, 0x1, RZ, 0x3c, !PT ;  /* 0x000000010d037812 */ /* 0x003fe200078e3cff */
[----:B------:R-:W-:Y:S01]  /*12170*/  BSSY B0, `(.L_x_814) ;  /* 0x0000005000007945 */ /* 0x000fe20003800000 */
[----:B------:R-:W-:Y:S02]  /*12180*/  LEA R0, R12, UR38, 0x3 ;  /* 0x000000260c007c11 */ /* 0x000fe4000f8e18ff */
[----:B------:R-:W-:-:S04]  /*12190*/  SHF.L.U32 R3, R3, 0x1f, RZ ;  /* 0x0000001f03037819 */ /* 0x000fc800000006ff */
[----:B------:R-:W0:Y:S02]  /*121a0*/  SYNCS.PHASECHK.TRANS64.TRYWAIT P0, [R0+URZ+0x17070], R3 ;  /* 0x01707003000075a7 */ /* 0x000e24000800017f */
[----:B0-----:R-:W-:Y:S05]  /*121b0*/  @!P0 BRA `(.L_x_815) ;  /* 0x0000001000948947 */ /* 0x001fea0003800000 */
.L_x_850:
[----:B------:R-:W-:Y:S05]  /*121c0*/  BSYNC B0 ;  /* 0x0000000000007941 */ /* 0x000fea0003800000 */
.L_x_814:
[----:B------:R-:W-:-:S06]  /*121d0*/  ULOP3.LUT UR4, UR41, 0x2, URZ, 0xfc, !UPT ;  /* 0x0000000229047892 */ /* 0x000fcc000f8efc3f */
[----:B------:R-:W-:-:S05]  /*121e0*/  IMAD.U32 R2, RZ, RZ, UR4 ;  /* 0x00000004ff027e24 */ /* 0x000fca000f8e00ff */
[----:B------:R-:W-:-:S13]  /*121f0*/  ISETP.NE.AND P1, PT, R2, 0x3, PT ;  /* 0x000000030200780c */ /* 0x000fda0003f25270 */
[----:B------:R-:W-:Y:S05]  /*12200*/  @!P1 BRA `(.L_x_816) ;  /* 0x0000000000049947 */ /* 0x000fea0003800000 */
[----:B------:R-:W-:Y:S01]  /*12210*/  BPT.TRAP 0x1 ;  /* 0x000000040000795c */ /* 0x000fe20000300000 */
.L_x_816:
[----:B------:R-:W-:Y:S01]  /*12220*/  SHF.L.U32 R5, R13, 0x1f, RZ ;  /* 0x0000001f0d057819 */ /* 0x000fe200000006ff */
[----:B0-----:R-:W-:-:S03]  /*12230*/  IMAD R3, R12, 0x3000, RZ ;  /* 0x000030000c037824 */ /* 0x001fc600078e02ff */
[----:B------:R-:W0:Y:S02]  /*12240*/  SYNCS.PHASECHK.TRANS64.TRYWAIT P0, [R0+URZ+0x17060], R5 ;  /* 0x01706005000075a7 */ /* 0x000e24000800017f */
[----:B------:R-:W-:Y:S01]  /*12250*/  LOP3.LUT R24, R3, R24, RZ, 0xfc, !PT ;  /* 0x0000001803187212 */ /* 0x000fe200078efcff */
[----:B0-----:R-:W-:Y:S06]  /*12260*/  @!P0 BRA `(.L_x_817) ;  /* 0x00000010007c8947 */ /* 0x001fec0003800000 */
.L_x_851:
        /* <DEDUP_REMOVED lines=48> */
.L_x_818:
[----:B-1----:R1:W-:Y:S01]  /*12570*/  SYNCS.ARRIVE.TRANS64.A1T0 RZ, [R0+URZ+0x17050], RZ ;  /* 0x017050ff00ff79a7 */ /* 0x0023e2000810003f */
[----:B------:R-:W-:Y:S01]  /*12580*/  BAR.SYNC.DEFER_BLOCKING 0x2, 0x80 ;  /* 0x0082000000007b1d */ /* 0x000fe20000010000 */
[----:B------:R-:W-:-:S13]  /*12590*/  ISETP.NE.AND P0, PT, R26, RZ, PT ;  /* 0x000000ff1a00720c */ /* 0x000fda0003f05270 */
[----:B0-----:R-:W-:Y:S02]  /*125a0*/  @!P0 VIADD R2, R0, 0x17080 ;  /* 0x0001708000028836 */ /* 0x001fe40000000000 */
[----:B-1----:R-:W-:-:S03]  /*125b0*/  VIADD R0, R12, 0x1 ;  /* 0x000000010c007836 */ /* 0x002fc60000000000 */
[----:B------:R-:W-:-:S04]  /*125c0*/  @!P0 PRMT R2, RZ, 0x654, R2 ;  /* 0x00000654ff028816 */ /* 0x000fc80000000002 */
[----:B------:R0:W-:Y:S01]  /*125d0*/  @!P0 SYNCS.ARRIVE.TRANS64.RED.A1T0 RZ, [R2+URZ], RZ ;  /* 0x000000ff02ff89a7 */ /* 0x0001e2000810043f */
[----:B------:R-:W-:-:S04]  /*125e0*/  ISETP.NE.AND P0, PT, R0, 0x2, PT ;  /* 0x000000020000780c */ /* 0x000fc80003f05270 */
[----:B------:R-:W-:Y:S02]  /*125f0*/  SEL R4, RZ, 0x1, P0 ;  /* 0x00000001ff047807 */ /* 0x000fe40000000000 */
[----:B------:R-:W-:Y:S01]  /*12600*/  SEL R0, R0, RZ, P0 ;  /* 0x000000ff00007207 */ /* 0x000fe20000000000 */
[----:B0-----:R-:W-:Y:S01]  /*12610*/  IMAD.MOV.U32 R2, RZ, RZ, RZ ;  /* 0x000000ffff027224 */ /* 0x001fe200078e00ff */
[----:B------:R-:W-:-:S07]  /*12620*/  LOP3.LUT R13, R13, R4, RZ, 0x3c, !PT ;  /* 0x000000040d0d7212 */ /* 0x000fce00078e3cff */
.L_x_765:
[----:B------:R-:W0:Y:S01]  /*12630*/  S2R R4, SR_CgaCtaId ;  /* 0x0000000000047919 */ /* 0x000e220000008800 */
[----:B------:R-:W-:Y:S02]  /*12640*/  MOV R3, 0x400 ;  /* 0x0000040000037802 */ /* 0x000fe40000000f00 */
[----:B------:R-:W-:Y:S02]  /*12650*/  SHF.L.U32 R2, R2, 0x1f, RZ ;  /* 0x0000001f02027819 */ /* 0x000fe400000006ff */
[----:B0-----:R-:W-:-:S04]  /*12660*/  LEA R9, R4, R3, 0x18 ;  /* 0x0000000304097211 */ /* 0x001fc800078ec0ff */
[----:B------:R-:W0:Y:S02]  /*12670*/  SYNCS.PHASECHK.TRANS64.TRYWAIT P0, [R9+URZ+0x17020], R2 ;  /* 0x01702002090075a7 */ /* 0x000e24000800017f */
[----:B0-----:R-:W-:Y:S05]  /*12680*/  @!P0 BRA `(.L_x_819) ;  /* 0x0000000c00888947 */ /* 0x001fea0003800000 */
.L_x_852:
        /* <DEDUP_REMOVED lines=13> */
.L_x_820:
        /* <DEDUP_REMOVED lines=12> */
.L_x_853:
[----:B------:R-:W1:Y:S02]  /*12820*/  SYNCS.PHASECHK.TRANS64.TRYWAIT P1, [R7+URZ], R2 ;  /* 0x00000002070075a7 */ /* 0x000e64000802017f */
[----:B-1----:R-:W-:Y:S05]  /*12830*/  @!P1 BRA `(.L_x_822) ;  /* 0x0000000c00449947 */ /* 0x002fea0003800000 */
.L_x_854:
[----:B------:R-:W-:Y:S05]  /*12840*/  @!P0 BRA `(.L_x_823) ;  /* 0x0000000000048947 */ /* 0x000fea0003800000 */
[----:B------:R-:W-:Y:S01]  /*12850*/  BPT.TRAP 0x1 ;  /* 0x000000040000795c */ /* 0x000fe20000300000 */
.L_x_823:
[----:B------:R-:W-:-:S04]  /*12860*/  IMAD R0, R0, 0x8, R9 ;  /* 0x0000000800007824 */ /* 0x000fc800078e0209 */
[----:B------:R-:W2:Y:S02]  /*12870*/  SYNCS.PHASECHK.TRANS64.TRYWAIT P1, [R0+URZ+0x17060], R3 ;  /* 0x01706003000075a7 */ /* 0x000ea4000802017f */
[----:B--2---:R-:W-:Y:S05]  /*12880*/  @!P1 BRA `(.L_x_824) ;  /* 0x0000000c00449947 */ /* 0x004fea0003800000 */
.L_x_855:
[----:B------:R-:W-:Y:S05]  /*12890*/  @!P0 BRA `(.L_x_825) ;  /* 0x0000000000048947 */ /* 0x000fea0003800000 */
[----:B------:R-:W-:Y:S01]  /*128a0*/  BPT.TRAP 0x1 ;  /* 0x000000040000795c */ /* 0x000fe20000300000 */
.L_x_825:
[----:B------:R-:W-:-:S04]  /*128b0*/  IMAD R5, R5, 0x8, R9 ;  /* 0x0000000805057824 */ /* 0x000fc800078e0209 */
[----:B------:R-:W3:Y:S02]  /*128c0*/  SYNCS.PHASECHK.TRANS64.TRYWAIT P1, [R5+URZ+0x17060], R2 ;  /* 0x01706002050075a7 */ /* 0x000ee4000802017f */
[----:B---3--:R-:W-:Y:S05]  /*128d0*/  @!P1 BRA `(.L_x_826) ;  /* 0x0000000c00449947 */ /* 0x008fea0003800000 */
.L_x_856:
[----:B------:R-:W-:Y:S05]  /*128e0*/  @!P0 BRA `(.L_x_827) ;  /* 0x0000000000048947 */ /* 0x000fea0003800000 */
[----:B------:R-:W-:Y:S01]  /*128f0*/  BPT.TRAP 0x1 ;  /* 0x000000040000795c */ /* 0x000fe20000300000 */
.L_x_827:
[----:B------:R-:W4:Y:S02]  /*12900*/  SYNCS.PHASECHK.TRANS64.TRYWAIT P0, [R0+URZ+0x17080], R3 ;  /* 0x01708003000075a7 */ /* 0x000f24000800017f */
[----:B----4-:R-:W-:Y:S05]  /*12910*/  @!P0 BRA `(.L_x_828) ;  /* 0x0000000c00488947 */ /* 0x010fea0003800000 */
.L_x_829:
[----:B------:R0:W0:Y:S02]  /*12920*/  SYNCS.PHASECHK.TRANS64.TRYWAIT P0, [R5+URZ+0x17080], R2 ;  /* 0x01708002050075a7 */ /* 0x000024000800017f */
[----:B0-----:R-:W-:Y:S05]  /*12930*/  @!P0 NANOSLEEP.SYNCS 0x989680 ;  /* 0x009896800000895d */ /* 0x001fea0003900000 */
[----:B------:R-:W0:Y:S02]  /*12940*/  @!P0 SYNCS.PHASECHK.TRANS64 P0, [R5+URZ+0x17080], R2 ;  /* 0x01708002050085a7 */ /* 0x000e24000800007f */
[----:B0-----:R-:W-:Y:S05]  /*12950*/  @!P0 BRA `(.L_x_829) ;  /* 0xfffffffc00f08947 */ /* 0x001fea000383ffff */
.L_x_677:
[----:B------:R-:W-:Y:S05]  /*12960*/  BSYNC B6 ;  /* 0x0000000000067941 */ /* 0x000fea0003800000 */
.L_x_674:
[----:B------:R-:W-:Y:S05]  /*12970*/  EXIT ;  /* 0x000000000000794d */ /* 0x000fea0003800000 */
.L_x_687:
[----:B0-----:R-:W-:-:S04]  /*12980*/  IMAD.U32 R3, RZ, RZ, UR42 ;  /* 0x0000002aff037e24 */ /* 0x001fc8000f8e00ff */
[----:B------:R0:W1:Y:S03]  /*12990*/  SYNCS.PHASECHK.TRANS64.TRYWAIT P0, [R3+URZ+0x17000], R0 ;  /* 0x01700000030075a7 */ /* 0x000066000800017f */
[----:B-1----:R-:W-:Y:S05]  /*129a0*/  @!P0 NANOSLEEP.SYNCS 0x989680 ;  /* 0x009896800000895d */ /* 0x002fea0003900000 */
[----:B------:R-:W1:Y:S02]  /*129b0*/  @!P0 SYNCS.PHASECHK.TRANS64 P0, [R3+URZ+0x17000], R0 ;  /* 0x01700000030085a7 */ /* 0x000e64000800007f */
[----:B-1----:R-:W-:Y:S05]  /*129c0*/  @!P0 BRA `(.L_x_687) ;  /* 0xfffffffc00ec8947 */ /* 0x002fea000383ffff */
[----:B------:R-:W-:Y:S05]  /*129d0*/  BRA `(.L_x_830) ;  /* 0xfffffef000107947 */ /* 0x000fea000383ffff */
.L_x_691:
[----:B0-----:R-:W-:-:S04]  /*129e0*/  IMAD.U32 R3, RZ, RZ, UR42 ;  /* 0x0000002aff037e24 */ /* 0x001fc8000f8e00ff */
[----:B------:R0:W2:Y:S03]  /*129f0*/  SYNCS.PHASECHK.TRANS64.TRYWAIT P2, [R3+URZ+0x17030], R0 ;  /* 0x01703000030075a7 */ /* 0x0000a6000804017f */
[----:B--2---:R-:W-:Y:S05]  /*12a00*/  @!P2 NANOSLEEP.SYNCS 0x989680 ;  /* 0x009896800000a95d */ /* 0x004fea0003900000 */
[----:B------:R-:W2:Y:S02]  /*12a10*/  @!P2 SYNCS.PHASECHK.TRANS64 P2, [R3+URZ+0x17030], R0 ;  /* 0x017030000300a5a7 */ /* 0x000ea4000804007f */
[----:B--2---:R-:W-:Y:S05]  /*12a20*/  @!P2 BRA `(.L_x_691) ;  /* 0xfffffffc00eca947 */ /* 0x004fea000383ffff */
[----:B------:R-:W-:Y:S05]  /*12a30*/  BRA `(.L_x_690) ;  /* 0xfffffef000307947 */ /* 0x000fea000383ffff */
.L_x_707:
[----:B-1----:R-:W-:-:S04]  /*12a40*/  IMAD.U32 R11, RZ, RZ, UR27 ;  /* 0x0000001bff0b7e24 */ /* 0x002fc8000f8e00ff */
[----:B------:R1:W2:Y:S03]  /*12a50*/  SYNCS.PHASECHK.TRANS64.TRYWAIT P2, [R11+URZ+0x17030], R6 ;  /* 0x017030060b0075a7 */ /* 0x0002a6000804017f */
[----:B--2---:R-:W-:Y:S05]  /*12a60*/  @!P2 NANOSLEEP.SYNCS 0x989680 ;  /* 0x009896800000a95d */ /* 0x004fea0003900000 */
[----:B------:R-:W2:Y:S02]  /*12a70*/  @!P2 SYNCS.PHASECHK.TRANS64 P2, [R11+URZ+0x17030], R6 ;  /* 0x017030060b00a5a7 */ /* 0x000ea4000804007f */
[----:B--2---:R-:W-:Y:S05]  /*12a80*/  @!P2 BRA `(.L_x_707) ;  /* 0xfffffffc00eca947 */ /* 0x004fea000383ffff */
[----:B------:R-:W-:Y:S05]  /*12a90*/  BRA `(.L_x_706) ;  /* 0xffffff2400787947 */ /* 0x000fea000383ffff */
.L_x_711:
[----:B-1----:R-:W-:-:S04]  /*12aa0*/  IMAD.U32 R11, RZ, RZ, UR11 ;  /* 0x0000000bff0b7e24 */ /* 0x002fc8000f8e00ff */
[----:B------:R1:W2:Y:S03]  /*12ab0*/  SYNCS.PHASECHK.TRANS64.TRYWAIT P2, [R11+URZ+0x17050], R6 ;  /* 0x017050060b0075a7 */ /* 0x0002a6000804017f */
[----:B--2---:R-:W-:Y:S05]  /*12ac0*/  @!P2 NANOSLEEP.SYNCS 0x989680 ;  /* 0x009896800000a95d */ /* 0x004fea0003900000 */
[----:B------:R-:W2:Y:S02]  /*12ad0*/  @!P2 SYNCS.PHASECHK.TRANS64 P2, [R11+URZ+0x17050], R6 ;  /* 0x017050060b00a5a7 */ /* 0x000ea4000804007f */
[----:B--2---:R-:W-:Y:S05]  /*12ae0*/  @!P2 BRA `(.L_x_711) ;  /* 0xfffffffc00eca947 */ /* 0x004fea000383ffff */
[----:B------:R-:W-:Y:S05]  /*12af0*/  BRA `(.L_x_710) ;  /* 0xffffff2400d07947 */ /* 0x000fea000383ffff */
.L_x_729:
[----:B-1----:R-:W-:-:S04]  /*12b00*/  IMAD.U32 R3, RZ, RZ, UR24 ;  /* 0x00000018ff037e24 */ /* 0x002fc8000f8e00ff */
[----:B------:R1:W2:Y:S03]  /*12b10*/  SYNCS.PHASECHK.TRANS64.TRYWAIT P2, [R3+URZ+0x17030], R0 ;  /* 0x01703000030075a7 */ /* 0x0002a6000804017f */
[----:B--2---:R-:W-:Y:S05]  /*12b20*/  @!P2 NANOSLEEP.SYNCS 0x989680 ;  /* 0x009896800000a95d */ /* 0x004fea0003900000 */
[----:B------:R-:W2:Y:S02]  /*12b30*/  @!P2 SYNCS.PHASECHK.TRANS64 P2, [R3+URZ+0x17030], R0 ;  /* 0x017030000300a5a7 */ /* 0x000ea4000804007f */
[----:B--2---:R-:W-:Y:S05]  /*12b40*/  @!P2 BRA `(.L_x_729) ;  /* 0xfffffffc00eca947 */ /* 0x004fea000383ffff */
[----:B------:R-:W-:Y:S05]  /*12b50*/  BRA `(.L_x_728) ;  /* 0xffffff5400307947 */ /* 0x000fea000383ffff */
.L_x_733:
[----:B-1----:R-:W-:-:S04]  /*12b60*/  IMAD.U32 R19, RZ, RZ, UR14 ;  /* 0x0000000eff137e24 */ /* 0x002fc8000f8e00ff */
[----:B------:R1:W2:Y:S03]  /*12b70*/  SYNCS.PHASECHK.TRANS64.TRYWAIT P2, [R19+URZ+0x17050], R0 ;  /* 0x01705000130075a7 */ /* 0x0002a6000804017f */
[----:B--2---:R-:W-:Y:S05]  /*12b80*/  @!P2 NANOSLEEP.SYNCS 0x989680 ;  /* 0x009896800000a95d */ /* 0x004fea0003900000 */
[----:B------:R-:W2:Y:S02]  /*12b90*/  @!P2 SYNCS.PHASECHK.TRANS64 P2, [R19+URZ+0x17050], R0 ;  /* 0x017050001300a5a7 */ /* 0x000ea4000804007f */
[----:B--2---:R-:W-:Y:S05]  /*12ba0*/  @!P2 BRA `(.L_x_733) ;  /* 0xfffffffc00eca947 */ /* 0x004fea000383ffff */
[----:B------:R-:W-:Y:S05]  /*12bb0*/  BRA `(.L_x_732) ;  /* 0xffffff5800847947 */ /* 0x000fea000383ffff */
.L_x_740:
[----:B-1----:R-:W-:-:S04]  /*12bc0*/  IMAD.U32 R13, RZ, RZ, UR27 ;  /* 0x0000001bff0d7e24 */ /* 0x002fc8000f8e00ff */
[----:B------:R1:W2:Y:S03]  /*12bd0*/  SYNCS.PHASECHK.TRANS64.TRYWAIT P2, [R13+URZ+0x17030], R0 ;  /* 0x017030000d0075a7 */ /* 0x0002a6000804017f */
[----:B--2---:R-:W-:Y:S05]  /*12be0*/  @!P2 NANOSLEEP.SYNCS 0x989680 ;  /* 0x009896800000a95d */ /* 0x004fea0003900000 */
[----:B------:R-:W2:Y:S02]  /*12bf0*/  @!P2 SYNCS.PHASECHK.TRANS64 P2, [R13+URZ+0x17030], R0 ;  /* 0x017030000d00a5a7 */ /* 0x000ea4000804007f */
[----:B--2---:R-:W-:Y:S05]  /*12c00*/  @!P2 BRA `(.L_x_740) ;  /* 0xfffffffc00eca947 */ /* 0x004fea000383ffff */
[----:B------:R-:W-:Y:S05]  /*12c10*/  BRA `(.L_x_739) ;  /* 0xffffff7000087947 */ /* 0x000fea000383ffff */
.L_x_744:
[----:B-1----:R-:W-:-:S04]  /*12c20*/  IMAD.U32 R13, RZ, RZ, UR14 ;  /* 0x0000000eff0d7e24 */ /* 0x002fc8000f8e00ff */
[----:B------:R1:W2:Y:S03]  /*12c30*/  SYNCS.PHASECHK.TRANS64.TRYWAIT P2, [R13+URZ+0x17050], R0 ;  /* 0x017050000d0075a7 */ /* 0x0002a6000804017f */
[----:B--2---:R-:W-:Y:S05]  /*12c40*/  @!P2 NANOSLEEP.SYNCS 0x989680 ;  /* 0x009896800000a95d */ /* 0x004fea0003900000 */
[----:B------:R-:W2:Y:S02]  /*12c50*/  @!P2 SYNCS.PHASECHK.TRANS64 P2, [R13+URZ+0x17050], R0 ;  /* 0x017050000d00a5a7 */ /* 0x000ea4000804007f */
[----:B--2---:R-:W-:Y:S05]  /*12c60*/  @!P2 BRA `(.L_x_744) ;  /* 0xfffffffc00eca947 */ /* 0x004fea000383ffff */
[----:B------:R-:W-:Y:S05]  /*12c70*/  BRA `(.L_x_743) ;  /* 0xffffff7000607947 */ /* 0x000fea000383ffff */
.L_x_758:
[----:B-1----:R-:W-:-:S04]  /*12c80*/  IMAD.U32 R6, RZ, RZ, UR16 ;  /* 0x00000010ff067e24 */ /* 0x002fc8000f8e00ff */
[----:B------:R1:W2:Y:S03]  /*12c90*/  SYNCS.PHASECHK.TRANS64.TRYWAIT P1, [R6+URZ+0x17050], R3 ;  /* 0x01705003060075a7 */ /* 0x0002a6000802017f */
[----:B--2---:R-:W-:Y:S05]  /*12ca0*/  @!P1 NANOSLEEP.SYNCS 0x989680 ;  /* 0x009896800000995d */ /* 0x004fea0003900000 */
[----:B------:R-:W2:Y:S02]  /*12cb0*/  @!P1 SYNCS.PHASECHK.TRANS64 P1, [R6+URZ+0x17050], R3 ;  /* 0x01705003060095a7 */ /* 0x000ea4000802007f */
[----:B--2---:R-:W-:Y:S05]  /*12cc0*/  @!P1 BRA `(.L_x_758) ;  /* 0xfffffffc00ec9947 */ /* 0x004fea000383ffff */
[----:B------:R-:W-:Y:S05]  /*12cd0*/  BRA `(.L_x_757) ;  /* 0xffffff9800cc7947 */ /* 0x000fea000383ffff */
.L_x_777:
[----:B------:R-:W-:Y:S02]  /*12ce0*/  IMAD.MOV.U32 R13, RZ, RZ, R20 ;  /* 0x000000ffff0d7224 */ /* 0x000fe400078e0014 */
[----:B------:R-:W-:Y:S02]  /*12cf0*/  IMAD.MOV.U32 R12, RZ, RZ, RZ ;  /* 0x000000ffff0c7224 */ /* 0x000fe400078e00ff */
[----:B------:R-:W-:Y:S02]  /*12d00*/  IMAD.MOV.U32 R11, RZ, RZ, 0x1f ;  /* 0x0000001fff0b7424 */ /* 0x000fe400078e00ff */
[----:B------:R-:W-:-:S07]  /*12d10*/  IMAD.MOV.U32 R15, RZ, RZ, -0x1 ;  /* 0xffffffffff0f7424 */ /* 0x000fce00078e00ff */
[----:B------:R-:W-:Y:S05]  /*12d20*/  WARPSYNC.COLLECTIVE R15, `(.L_x_831) ;  /* 0x000000000f087348 */ /* 0x000fea0003c00000 */
[----:B------:R0:W1:Y:S02]  /*12d30*/  SHFL.IDX P6, R14, R13, R12, R11 ;  /* 0x0000000c0d0e7389 */ /* 0x00006400000c000b */
[----:B01----:R-:W-:Y:S01]  /*12d40*/  ENDCOLLECTIVE ;  /* 0x000000000000791b */ /* 0x003fe20003800000 */
.L_x_831:
[----:B------:R-:W-:Y:S05]  /*12d50*/  BRA `(.L_x_832) ;  /* 0xffffffd4002c7947 */ /* 0x000fea000383ffff */
.L_x_779:
[----:B------:R-:W-:Y:S01]  /*12d60*/  BSSY B0, `(.L_x_833) ;  /* 0x0000006000007945 */ /* 0x000fe20003800000 */
[----:B------:R-:W-:-:S07]  /*12d70*/  IMAD.MOV.U32 R15, RZ, RZ, -0x1 ;  /* 0xffffffffff0f7424 */ /* 0x000fce00078e00ff */
[----:B0-----:R-:W-:Y:S05]  /*12d80*/  WARPSYNC.COLLECTIVE R15, `(.L_x_834) ;  /* 0x000000000f0c7348 */ /* 0x001fea0003c00000 */
[----:B------:R-:W-:Y:S02]  /*12d90*/  ELECT P6, UR62, PT ;  /* 0x00000000003e782f */ /* 0x000fe400038c0000 */
[----:B------:R-:W-:Y:S01]  /*12da0*/  MOV R14, UR62 ;  /* 0x0000003e000e7c02 */ /* 0x000fe20008000f00 */
[----:B0-----:R-:W-:Y:S10]  /*12db0*/  ENDCOLLECTIVE ;  /* 0x000000000000791b */ /* 0x001ff40003800000 */
.L_x_834:
[----:B------:R-:W-:Y:S05]  /*12dc0*/  BSYNC B0 ;  /* 0x0000000000007941 */ /* 0x000fea0003800000 */
.L_x_833:
[----:B------:R-:W-:Y:S05]  /*12dd0*/  BRA `(.L_x_835) ;  /* 0xffffffd400307947 */ /* 0x000fea000383ffff */
.L_x_781:
[----:B--2---:R-:W-:-:S04]  /*12de0*/  IMAD.U32 R3, RZ, RZ, UR38 ;  /* 0x00000026ff037e24 */ /* 0x004fc8000f8e00ff */
[----:B------:R2:W3:Y:S03]  /*12df0*/  SYNCS.PHASECHK.TRANS64.TRYWAIT P0, [R3+URZ+0x17080], R0 ;  /* 0x01708000030075a7 */ /* 0x0004e6000800017f */
[----:B---3--:R-:W-:Y:S05]  /*12e00*/  @!P0 NANOSLEEP.SYNCS 0x989680 ;  /* 0x009896800000895d */ /* 0x008fea0003900000 */
[----:B------:R-:W3:Y:S02]  /*12e10*/  @!P0 SYNCS.PHASECHK.TRANS64 P0, [R3+URZ+0x17080], R0 ;  /* 0x01708000030085a7 */ /* 0x000ee4000800007f */
[----:B---3--:R-:W-:Y:S05]  /*12e20*/  @!P0 BRA `(.L_x_781) ;  /* 0xfffffffc00ec8947 */ /* 0x008fea000383ffff */
[----:B------:R-:W-:Y:S05]  /*12e30*/  BRA `(.L_x_836) ;  /* 0xffffffd400807947 */ /* 0x000fea000383ffff */
.L_x_783:
[----:B--2---:R-:W-:-:S04]  /*12e40*/  IMAD.U32 R3, RZ, RZ, UR38 ;  /* 0x00000026ff037e24 */ /* 0x004fc8000f8e00ff */
[----:B------:R2:W3:Y:S03]  /*12e50*/  SYNCS.PHASECHK.TRANS64.TRYWAIT P0, [R3+URZ+0x17040], R0 ;  /* 0x01704000030075a7 */ /* 0x0004e6000800017f */
[----:B---3--:R-:W-:Y:S05]  /*12e60*/  @!P0 NANOSLEEP.SYNCS 0x989680 ;  /* 0x009896800000895d */ /* 0x008fea0003900000 */
[----:B------:R-:W3:Y:S02]  /*12e70*/  @!P0 SYNCS.PHASECHK.TRANS64 P0, [R3+URZ+0x17040], R0 ;  /* 0x01704000030085a7 */ /* 0x000ee4000800007f */
[----:B---3--:R-:W-:Y:S05]  /*12e80*/  @!P0 BRA `(.L_x_783) ;  /* 0xfffffffc00ec8947 */ /* 0x008fea000383ffff */
[----:B------:R-:W-:Y:S05]  /*12e90*/  BRA `(.L_x_837) ;  /* 0xffffffd400f07947 */ /* 0x000fea000383ffff */
.L_x_786:
[----:B------:R-:W-:Y:S02]  /*12ea0*/  IMAD.MOV.U32 R13, RZ, RZ, R5 ;  /* 0x000000ffff0d7224 */ /* 0x000fe400078e0005 */
[----:B------:R-:W-:Y:S02]  /*12eb0*/  IMAD.MOV.U32 R12, RZ, RZ, RZ ;  /* 0x000000ffff0c7224 */ /* 0x000fe400078e00ff */
[----:B------:R-:W-:Y:S02]  /*12ec0*/  IMAD.MOV.U32 R11, RZ, RZ, 0x1e1f ;  /* 0x00001e1fff0b7424 */ /* 0x000fe400078e00ff */
[----:B------:R-:W-:Y:S02]  /*12ed0*/  IMAD.MOV.U32 R15, RZ, RZ, -0x1 ;  /* 0xffffffffff0f7424 */ /* 0x000fe400078e00ff */
[----:B------:R-:W-:-:S07]  /*12ee0*/  VIADD R9, R9, UR39 ;  /* 0x0000002709097c36 */ /* 0x000fce0008000000 */
[----:B------:R-:W-:Y:S05]  /*12ef0*/  WARPSYNC.COLLECTIVE R15, `(.L_x_838) ;  /* 0x000000000f087348 */ /* 0x000fea0003c00000 */
[----:B------:R0:W1:Y:S02]  /*12f00*/  SHFL.IDX P6, R14, R13, R12, R11 ;  /* 0x0000000c0d0e7389 */ /* 0x00006400000c000b */
[----:B01----:R-:W-:Y:S01]  /*12f10*/  ENDCOLLECTIVE ;  /* 0x000000000000791b */ /* 0x003fe20003800000 */
.L_x_838:
[----:B------:R-:W-:Y:S02]  /*12f20*/  IMAD.MOV.U32 R13, RZ, RZ, R4 ;  /* 0x000000ffff0d7224 */ /* 0x000fe400078e0004 */
[----:B------:R-:W-:-:S07]  /*12f30*/  IMAD.MOV.U32 R2, RZ, RZ, R14 ;  /* 0x000000ffff027224 */ /* 0x000fce00078e000e */
[----:B------:R-:W-:Y:S05]  /*12f40*/  WARPSYNC.COLLECTIVE R15, `(.L_x_839) ;  /* 0x000000000f087348 */ /* 0x000fea0003c00000 */
[----:B------:R0:W1:Y:S02]  /*12f50*/  SHFL.IDX P6, R14, R13, R12, R11 ;  /* 0x0000000c0d0e7389 */ /* 0x00006400000c000b */
[----:B01----:R-:W-:Y:S01]  /*12f60*/  ENDCOLLECTIVE ;  /* 0x000000000000791b */ /* 0x003fe20003800000 */
.L_x_839:
        /* <DEDUP_REMOVED lines=12> */
.L_x_840:
        /* <DEDUP_REMOVED lines=11> */
.L_x_841:
        /* <DEDUP_REMOVED lines=9> */
.L_x_842:
        /* <DEDUP_REMOVED lines=15> */
.L_x_843:
[----:B------:R-:W-:Y:S05]  /*13260*/  BRA `(.L_x_844) ;  /* 0xffffffdc00887947 */ /* 0x000fea000383ffff */
.L_x_789:
[----:B01----:R-:W-:-:S04]  /*13270*/  IMAD.U32 R3, RZ, RZ, UR38 ;  /* 0x00000026ff037e24 */ /* 0x003fc8000f8e00ff */
[----:B------:R0:W1:Y:S03]  /*13280*/  SYNCS.PHASECHK.TRANS64.TRYWAIT P0, [R3+URZ+0x17020], R4 ;  /* 0x01702004030075a7 */ /* 0x000066000800017f */
[----:B-1----:R-:W-:Y:S05]  /*13290*/  @!P0 NANOSLEEP.SYNCS 0x989680 ;  /* 0x009896800000895d */ /* 0x002fea0003900000 */
[----:B------:R-:W1:Y:S02]  /*132a0*/  @!P0 SYNCS.PHASECHK.TRANS64 P0, [R3+URZ+0x17020], R4 ;  /* 0x01702004030085a7 */ /* 0x000e64000800007f */
[----:B-1----:R-:W-:Y:S05]  /*132b0*/  @!P0 BRA `(.L_x_789) ;  /* 0xfffffffc00ec8947 */ /* 0x002fea000383ffff */
[----:B------:R-:W-:Y:S05]  /*132c0*/  BRA `(.L_x_845) ;  /* 0xffffffdc00d47947 */ /* 0x000fea000383ffff */
.L_x_794:
[----:B0-----:R0:W1:Y:S02]  /*132d0*/  SYNCS.PHASECHK.TRANS64.TRYWAIT P0, [R4+URZ+0x17080], R3 ;  /* 0x01708003040075a7 */ /* 0x001064000800017f */
[----:B-1----:R-:W-:Y:S05]  /*132e0*/  @!P0 NANOSLEEP.SYNCS 0x989680 ;  /* 0x009896800000895d */ /* 0x002fea0003900000 */
[----:B------:R-:W1:Y:S02]  /*132f0*/  @!P0 SYNCS.PHASECHK.TRANS64 P0, [R4+URZ+0x17080], R3 ;  /* 0x01708003040085a7 */ /* 0x000e64000800007f */
[----:B-1----:R-:W-:Y:S05]  /*13300*/  @!P0 BRA `(.L_x_794) ;  /* 0xfffffffc00f08947 */ /* 0x002fea000383ffff */
[----:B------:R-:W-:Y:S05]  /*13310*/  BRA `(.L_x_846) ;  /* 0xffffffe000707947 */ /* 0x000fea000383ffff */
.L_x_800:
[----:B-1----:R1:W2:Y:S02]  /*13320*/  SYNCS.PHASECHK.TRANS64.TRYWAIT P0, [R4+URZ+0x17040], R3 ;  /* 0x01704003040075a7 */ /* 0x0022a4000800017f */
[----:B--2---:R-:W-:Y:S05]  /*13330*/  @!P0 NANOSLEEP.SYNCS 0x989680 ;  /* 0x009896800000895d */ /* 0x004fea0003900000 */
[----:B------:R-:W2:Y:S02]  /*13340*/  @!P0 SYNCS.PHASECHK.TRANS64 P0, [R4+URZ+0x17040], R3 ;  /* 0x01704003040085a7 */ /* 0x000ea4000800007f */
[----:B--2---:R-:W-:Y:S05]  /*13350*/  @!P0 BRA `(.L_x_800) ;  /* 0xfffffffc00f08947 */ /* 0x004fea000383ffff */
[----:B------:R-:W-:Y:S05]  /*13360*/  BRA `(.L_x_847) ;  /* 0xffffffe400547947 */ /* 0x000fea000383ffff */
.L_x_807:
[----:B-1----:R1:W2:Y:S02]  /*13370*/  SYNCS.PHASECHK.TRANS64.TRYWAIT P0, [R3+URZ+0x17070], R2 ;  /* 0x01707002030075a7 */ /* 0x0022a4000800017f */
[----:B--2---:R-:W-:Y:S05]  /*13380*/  @!P0 NANOSLEEP.SYNCS 0x989680 ;  /* 0x009896800000895d */ /* 0x004fea0003900000 */
[----:B------:R-:W2:Y:S02]  /*13390*/  @!P0 SYNCS.PHASECHK.TRANS64 P0, [R3+URZ+0x17070], R2 ;  /* 0x01707002030085a7 */ /* 0x000ea4000800007f */
[----:B--2---:R-:W-:Y:S05]  /*133a0*/  @!P0 BRA `(.L_x_807) ;  /* 0xfffffffc00f08947 */ /* 0x004fea000383ffff */
[----:B------:R-:W-:Y:S05]  /*133b0*/  BRA `(.L_x_848) ;  /* 0xffffffe800447947 */ /* 0x000fea000383ffff */
.L_x_809:
[----:B-1----:R1:W2:Y:S02]  /*133c0*/  SYNCS.PHASECHK.TRANS64.TRYWAIT P0, [R3+URZ+0x17060], R2 ;  /* 0x01706002030075a7 */ /* 0x0022a4000800017f */
[----:B--2---:R-:W-:Y:S05]  /*133d0*/  @!P0 NANOSLEEP.SYNCS 0x989680 ;  /* 0x009896800000895d */ /* 0x004fea0003900000 */
[----:B------:R-:W2:Y:S02]  /*133e0*/  @!P0 SYNCS.PHASECHK.TRANS64 P0, [R3+URZ+0x17060], R2 ;  /* 0x01706002030085a7 */ /* 0x000ea4000800007f */
[----:B--2---:R-:W-:Y:S05]  /*133f0*/  @!P0 BRA `(.L_x_809) ;  /* 0xfffffffc00f08947 */ /* 0x004fea000383ffff */
[----:B------:R-:W-:Y:S05]  /*13400*/  BRA `(.L_x_849) ;  /* 0xffffffe800487947 */ /* 0x000fea000383ffff */
.L_x_815:
[----:B0-----:R0:W1:Y:S02]  /*13410*/  SYNCS.PHASECHK.TRANS64.TRYWAIT P0, [R0+URZ+0x17070], R3 ;  /* 0x01707003000075a7 */ /* 0x001064000800017f */
[----:B-1----:R-:W-:Y:S05]  /*13420*/  @!P0 NANOSLEEP.SYNCS 0x989680 ;  /* 0x009896800000895d */ /* 0x002fea0003900000 */
[----:B------:R-:W1:Y:S02]  /*13430*/  @!P0 SYNCS.PHASECHK.TRANS64 P0, [R0+URZ+0x17070], R3 ;  /* 0x01707003000085a7 */ /* 0x000e64000800007f */
[----:B-1----:R-:W-:Y:S05]  /*13440*/  @!P0 BRA `(.L_x_815) ;  /* 0xfffffffc00f08947 */ /* 0x002fea000383ffff */
[----:B------:R-:W-:Y:S05]  /*13450*/  BRA `(.L_x_850) ;  /* 0xffffffec00587947 */ /* 0x000fea000383ffff */
.L_x_817:
[----:B0-----:R0:W1:Y:S02]  /*13460*/  SYNCS.PHASECHK.TRANS64.TRYWAIT P0, [R0+URZ+0x17060], R5 ;  /* 0x01706005000075a7 */ /* 0x001064000800017f */
[----:B-1----:R-:W-:Y:S05]  /*13470*/  @!P0 NANOSLEEP.SYNCS 0x989680 ;  /* 0x009896800000895d */ /* 0x002fea0003900000 */
[----:B------:R-:W1:Y:S02]  /*13480*/  @!P0 SYNCS.PHASECHK.TRANS64 P0, [R0+URZ+0x17060], R5 ;  /* 0x01706005000085a7 */ /* 0x000e64000800007f */
[----:B-1----:R-:W-:Y:S05]  /*13490*/  @!P0 BRA `(.L_x_817) ;  /* 0xfffffffc00f08947 */ /* 0x002fea000383ffff */
[----:B------:R-:W-:Y:S05]  /*134a0*/  BRA `(.L_x_851) ;  /* 0xffffffec00707947 */ /* 0x000fea000383ffff */
.L_x_819:
[----:B0-----:R0:W1:Y:S02]  /*134b0*/  SYNCS.PHASECHK.TRANS64.TRYWAIT P0, [R9+URZ+0x17020], R2 ;  /* 0x01702002090075a7 */ /* 0x001064000800017f */
[----:B-1----:R-:W-:Y:S05]  /*134c0*/  @!P0 NANOSLEEP.SYNCS 0x989680 ;  /* 0x009896800000895d */ /* 0x002fea0003900000 */
[----:B------:R-:W1:Y:S02]  /*134d0*/  @!P0 SYNCS.PHASECHK.TRANS64 P0, [R9+URZ+0x17020], R2 ;  /* 0x01702002090085a7 */ /* 0x000e64000800007f */
[----:B-1----:R-:W-:Y:S05]  /*134e0*/  @!P0 BRA `(.L_x_819) ;  /* 0xfffffffc00f08947 */ /* 0x002fea000383ffff */
[----:B------:R-:W-:Y:S05]  /*134f0*/  BRA `(.L_x_852) ;  /* 0xfffffff000647947 */ /* 0x000fea000383ffff */
.L_x_821:
[----:B0-----:R0:W1:Y:S02]  /*13500*/  SYNCS.PHASECHK.TRANS64.TRYWAIT P1, [R6+URZ], R3 ;  /* 0x00000003060075a7 */ /* 0x001064000802017f */
[----:B-1----:R-:W-:Y:S05]  /*13510*/  @!P1 NANOSLEEP.SYNCS 0x989680 ;  /* 0x009896800000995d */ /* 0x002fea0003900000 */
[----:B------:R-:W1:Y:S02]  /*13520*/  @!P1 SYNCS.PHASECHK.TRANS64 P1, [R6+URZ], R3 ;  /* 0x00000003060095a7 */ /* 0x000e64000802007f */
[----:B-1----:R-:W-:Y:S05]  /*13530*/  @!P1 BRA `(.L_x_821) ;  /* 0xfffffffc00f09947 */ /* 0x002fea000383ffff */
[----:B------:R-:W-:Y:S05]  /*13540*/  BRA `(.L_x_853) ;  /* 0xfffffff000b47947 */ /* 0x000fea000383ffff */
.L_x_822:
[----:B-1----:R1:W2:Y:S02]  /*13550*/  SYNCS.PHASECHK.TRANS64.TRYWAIT P1, [R7+URZ], R2 ;  /* 0x00000002070075a7 */ /* 0x0022a4000802017f */
[----:B--2---:R-:W-:Y:S05]  /*13560*/  @!P1 NANOSLEEP.SYNCS 0x989680 ;  /* 0x009896800000995d */ /* 0x004fea0003900000 */
[----:B------:R-:W2:Y:S02]  /*13570*/  @!P1 SYNCS.PHASECHK.TRANS64 P1, [R7+URZ], R2 ;  /* 0x00000002070095a7 */ /* 0x000ea4000802007f */
[----:B--2---:R-:W-:Y:S05]  /*13580*/  @!P1 BRA `(.L_x_822) ;  /* 0xfffffffc00f09947 */ /* 0x004fea000383ffff */
[----:B------:R-:W-:Y:S05]  /*13590*/  BRA `(.L_x_854) ;  /* 0xfffffff000a87947 */ /* 0x000fea000383ffff */
.L_x_824:
[----:B--2---:R2:W3:Y:S02]  /*135a0*/  SYNCS.PHASECHK.TRANS64.TRYWAIT P1, [R0+URZ+0x17060], R3 ;  /* 0x01706003000075a7 */ /* 0x0044e4000802017f */
[----:B---3--:R-:W-:Y:S05]  /*135b0*/  @!P1 NANOSLEEP.SYNCS 0x989680 ;  /* 0x009896800000995d */ /* 0x008fea0003900000 */
[----:B------:R-:W3:Y:S02]  /*135c0*/  @!P1 SYNCS.PHASECHK.TRANS64 P1, [R0+URZ+0x17060], R3 ;  /* 0x01706003000095a7 */ /* 0x000ee4000802007f */
[----:B---3--:R-:W-:Y:S05]  /*135d0*/  @!P1 BRA `(.L_x_824) ;  /* 0xfffffffc00f09947 */ /* 0x008fea000383ffff */
[----:B------:R-:W-:Y:S05]  /*135e0*/  BRA `(.L_x_855) ;  /* 0xfffffff000a87947 */ /* 0x000fea000383ffff */
.L_x_826:
[----:B---3--:R3:W4:Y:S02]  /*135f0*/  SYNCS.PHASECHK.TRANS64.TRYWAIT P1, [R5+URZ+0x17060], R2 ;  /* 0x01706002050075a7 */ /* 0x008724000802017f */
[----:B----4-:R-:W-:Y:S05]  /*13600*/  @!P1 NANOSLEEP.SYNCS 0x989680 ;  /* 0x009896800000995d */ /* 0x010fea0003900000 */
[----:B------:R-:W4:Y:S02]  /*13610*/  @!P1 SYNCS.PHASECHK.TRANS64 P1, [R5+URZ+0x17060], R2 ;  /* 0x01706002050095a7 */ /* 0x000f24000802007f */
[----:B----4-:R-:W-:Y:S05]  /*13620*/  @!P1 BRA `(.L_x_826) ;  /* 0xfffffffc00f09947 */ /* 0x010fea000383ffff */
[----:B------:R-:W-:Y:S05]  /*13630*/  BRA `(.L_x_856) ;  /* 0xfffffff000a87947 */ /* 0x000fea000383ffff */
.L_x_828:
[----:B----4-:R4:W0:Y:S02]  /*13640*/  SYNCS.PHASECHK.TRANS64.TRYWAIT P0, [R0+URZ+0x17080], R3 ;  /* 0x01708003000075a7 */ /* 0x010824000800017f */
[----:B0-----:R-:W-:Y:S05]  /*13650*/  @!P0 NANOSLEEP.SYNCS 0x989680 ;  /* 0x009896800000895d */ /* 0x001fea0003900000 */
[----:B------:R-:W0:Y:S02]  /*13660*/  @!P0 SYNCS.PHASECHK.TRANS64 P0, [R0+URZ+0x17080], R3 ;  /* 0x01708003000085a7 */ /* 0x000e24000800007f */
[----:B0-----:R-:W-:Y:S05]  /*13670*/  @!P0 BRA `(.L_x_828) ;  /* 0xfffffffc00f08947 */ /* 0x001fea000383ffff */
[----:B------:R-:W-:Y:S05]  /*13680*/  BRA `(.L_x_829) ;  /* 0xfffffff000a47947 */ /* 0x000fea000383ffff */
.L_x_857:
        /* <DEDUP_REMOVED lines=15> */
.L_x_2279:


//--------------------- .text._ZN7cutlass13device_kernelIN5flash11enable_sm90INS1_16FlashAttnFwdSm90INS1_25CollectiveMainloopFwdSm90ILi2EN4cute5tupleIJNS5_1CILi1EEES8_S8_EEENS6_IJNS7_ILi192EEENS7_ILi128EEENS7_ILi96EEEEEELi96ENS_12float_e4m3_tEfNS_4arch4Sm90ELb0ELb1ELb0ELb1ELb0ELb0ELb0ELb1ELb1ELb1ELb1ELb0EEENS1_21CollectiveEpilogueFwdINS6_IJSA_SC_SB_EEES9_NS_10bfloat16_tESG_Li384ELb1ELb1ELb1ELb1EEENS1_36VarlenDynamicPersistentTileSchedulerILi192ELi128ELi384ELi128ELb1ELb1ELb1ELb1ELb0ELb1EEEEEEEEEvNT_6ParamsE --------------------------
	.section	.text._ZN7cutlass13device_kernelIN5flash11enable_sm90INS1_16FlashAttnFwdSm90INS1_25CollectiveMainloopFwdSm90ILi2EN4cute5tupleIJNS5_1CILi1EEES8_S8_EEENS6_IJNS7_ILi192EEENS7_ILi128EEENS7_ILi96EEEEEELi96ENS_12float_e4m3_tEfNS_4arch4Sm90ELb0ELb1ELb0ELb1ELb0ELb0ELb0ELb1ELb1ELb1ELb1ELb0EEENS1_21CollectiveEpilogueFwdINS6_IJSA_SC_SB_EEES9_NS_10bfloat16_tESG_Li384ELb1ELb1ELb1ELb1EEENS1_36VarlenDynamicPersistentTileSchedulerILi192ELi128ELi384ELi128ELb1ELb1ELb1ELb1ELb0ELb1EEEEEEEEEvNT_6ParamsE,"ax",@progbits
	.align	128
.text._ZN7cutlass13device_kernelIN5flash11enable_sm90INS1_16FlashAttnFwdSm90INS1_25CollectiveMainloopFwdSm90ILi2EN4cute5tupleIJNS5_1CILi1EEES8_S8_EEENS6_IJNS7_ILi192EEENS7_ILi128EEENS7_ILi96EEEEEELi96ENS_12float_e4m3_tEfNS_4arch4Sm90ELb0ELb1ELb0ELb1ELb0ELb0ELb0ELb1ELb1ELb1ELb1ELb0EEENS1_21CollectiveEpilogueFwdINS6_IJSA_SC_SB_EEES9_NS_10bfloat16_tESG_Li384ELb1ELb1ELb1ELb1EEENS1_36VarlenDynamicPersistentTileSchedulerILi192ELi128ELi384ELi128ELb1ELb1ELb1ELb1ELb0ELb1EEEEEEEEEvNT_6ParamsE:
        .type           _ZN7cutlass13device_kernelIN5flash11enable_sm90INS1_16FlashAttnFwdSm90INS1_25CollectiveMainloopFwdSm90ILi2EN4cute5tupleIJNS5_1CILi1EEES8_S8_EEENS6_IJNS7_ILi192EEENS7_ILi128EEENS7_ILi96EEEEEELi96ENS_12float_e4m3_tEfNS_4arch4Sm90ELb0ELb1ELb0ELb1ELb0ELb0ELb0ELb1ELb1ELb1ELb1ELb0EEENS1_21CollectiveEpilogueFwdINS6_IJSA_SC_SB_EEES9_NS_10bfloat16_tESG_Li384ELb1ELb1ELb1ELb1EEENS1_36VarlenDynamicPersistentTileSchedulerILi192ELi128ELi384ELi128ELb1ELb1ELb1ELb1ELb0ELb1EEEEEEEEEvNT_6ParamsE,@function
        .size           _ZN7cutlass13device_kernelIN5flash11enable_sm90INS1_16FlashAttnFwdSm90INS1_25CollectiveMainloopFwdSm90ILi2EN4cute5tupleIJNS5_1CILi1EEES8_S8_EEENS6_IJNS7_ILi192EEENS7_ILi128EEENS7_ILi96EEEEEELi96ENS_12float_e4m3_tEfNS_4arch4Sm90ELb0ELb1ELb0ELb1ELb0ELb0ELb0ELb1ELb1ELb1ELb1ELb0EEENS1_21CollectiveEpilogueFwdINS6_IJSA_SC_SB_EEES9_NS_10bfloat16_tESG_Li384ELb1ELb1ELb1ELb1EEENS1_36VarlenDynamicPersistentTileSchedulerILi192ELi128ELi384ELi128ELb1ELb1ELb1ELb1ELb0ELb1EEEEEEEEEvNT_6ParamsE,(.L_x_2280 - _ZN7cutlass13device_kernelIN5flash11enable_sm90INS1_16FlashAttnFwdSm90INS1_25CollectiveMainloopFwdSm90ILi2EN4cute5tupleIJNS5_1CILi1EEES8_S8_EEENS6_IJNS7_ILi192EEENS7_ILi128EEENS7_ILi96EEEEEELi96ENS_12float_e4m3_tEfNS_4arch4Sm90ELb0ELb1ELb0ELb1ELb0ELb0ELb0ELb1ELb1ELb1ELb1ELb0EEENS1_21CollectiveEpilogueFwdINS6_IJSA_SC_SB_EEES9_NS_10bfloat16_tESG_Li384ELb1ELb1ELb1ELb1EEENS1_36VarlenDynamicPersistentTileSchedulerILi192ELi128ELi384ELi128ELb1ELb1ELb1ELb1ELb0ELb1EEEEEEEEEvNT_6ParamsE)
        .other          _ZN7cutlass13device_kernelIN5flash11enable_sm90INS1_16FlashAttnFwdSm90INS1_25CollectiveMainloopFwdSm90ILi2EN4cute5tupleIJNS5_1CILi1EEES8_S8_EEENS6_IJNS7_ILi192EEENS7_ILi128EEENS7_ILi96EEEEEELi96ENS_12float_e4m3_tEfNS_4arch4Sm90ELb0ELb1ELb0ELb1ELb0ELb0ELb0ELb1ELb1ELb1ELb1ELb0EEENS1_21CollectiveEpilogueFwdINS6_IJSA_SC_SB_EEES9_NS_10bfloat16_tESG_Li384ELb1ELb1ELb1ELb1EEENS1_36VarlenDynamicPersistentTileSchedulerILi192ELi128ELi384ELi128ELb1ELb1ELb1ELb1ELb0ELb1EEEEEEEEEvNT_6ParamsE,@"STO_CUDA_ENTRY STV_DEFAULT"
_ZN7cutlass13device_kernelIN5flash11enable_sm90INS1_16FlashAttnFwdSm90INS1_25CollectiveMainloopFwdSm90ILi2EN4cute5tupleIJNS5_1CILi1EEES8_S8_EEENS6_IJNS7_ILi192EEENS7_ILi128EEENS7_ILi96EEEEEELi96ENS_12float_e4m3_tEfNS_4arch4Sm90ELb0ELb1ELb0ELb1ELb0ELb0ELb0ELb1ELb1ELb1ELb1ELb0EEENS1_21CollectiveEpilogueFwdINS6_IJSA_SC_SB_EEES9_NS_10bfloat16_tESG_Li384ELb1ELb1ELb1ELb1EEENS1_36VarlenDynamicPersistentTileSchedulerILi192ELi128ELi384ELi128ELb1ELb1ELb1ELb1ELb0ELb1EEEEEEEEEvNT_6ParamsE:
        /* <DEDUP_REMOVED lines=18> */
.L_x_859:
[----:B------:R-:W-:Y:S05]  /*0120*/  BSYNC B0 ;  /* 0x0000000000007941 */ /* 0x000fea0003800000 */
.L_x_858:
        /* <DEDUP_REMOVED lines=41> */
.L_x_860:
        /* <DEDUP_REMOVED lines=22> */
.L_x_861:
        /* <DEDUP_REMOVED lines=18> */
.L_x_862:
        /* <DEDUP_REMOVED lines=22> */
.L_x_863:
        /* <DEDUP_REMOVED lines=22> */
.L_x_864:
[----:B------:R-:W-:Y:S01]  /*0900*/  PLOP3.LUT P0, PT, PT, PT, UP0, 0x80, 0x0 ;  /* 0x000000000000781c */ /* 0x000fe20003f0f008 */
[----:B------:R-:W-:Y:S01]  /*0910*/  UMOV UR38, 0x1 ;  /* 0x0000000100267882 */ /* 0x000fe20000000000 */
[----:B------:R-:W-:Y:S01]  /*0920*/  NOP ;  /* 0x0000000000007918 */ /* 0x000fe20000000000 */
[----:B------:R-:W-:Y:S01]  /*0930*/  USEL UR38, UR38, 0x2, !UP0 ;  /* 0x0000000226267887 */ /* 0x000fe2000c000000 */
[----:B------:R-:W-:Y:S01]  /*0940*/  ULDC.64 UR52, c[0x0][0x208] ;  /* 0x0000820000347ab9 */ /* 0x000fe20000000a00 */
[----:B012-4-:R-:W-:Y:S08]  /*0950*/  BAR.SYNC.DEFER_BLOCKING 0x0 ;  /* 0x0000000000007b1d */ /* 0x017ff00000010000 */
[----:B------:R-:W-:Y:S05]  /*0960*/  @!P0 BRA `(.L_x_865) ;  /* 0x00000100003c8947 */ /* 0x000fea0003800000 */
.L_x_866:
        /* <DEDUP_REMOVED lines=31> */
[----:B------:R-:W-:Y:S02]  /*0b60*/  LOP3.LUT R5, R5, 0xfffffe00, RZ, 0xc0, !PT ;  /* 0xfffffe0005057812 */ /* 0x000fe400078ec0ff */
[----:B------:R-:W-:Y:S02]  /*0b70*/  SHF.R.S32.HI R7, RZ, 0x1f, R12 ;  /* 0x0000001fff077819 */ /* 0x000fe4000001140c */
[----:B------:R-:W-:Y:S02]  /*0b80*/  SHF.R.S32.HI R4, RZ, 0x4, R3 ;  /* 0x00000004ff047819 */ /* 0x000fe40000011403 */
[----:B------:R-:W-:Y:S02]  /*0b90*/  LEA.HI R8, R7, R12, RZ, 0x2 ;  /* 0x0000000c07087211 */ /* 0x000fe400078f10ff */
[----:B------:R-:W-:Y:S02]  /*0ba0*/  LOP3.LUT R2, R3, 0x7fffff0, RZ, 0xc0, !PT ;  /* 0x07fffff003027812 */ /* 0x000fe400078ec0ff */
[----:B------:R-:W-:-:S02]  /*0bb0*/  SHF.R.S32.HI R9, RZ, 0x2, R8 ;  /* 0x00000002ff097819 */ /* 0x000fc40000011408 */
[----:B------:R-:W-:Y:S01]  /*0bc0*/  SHF.R.S32.HI R6, RZ, 0x1f, R8 ;  /* 0x0000001fff067819 */ /* 0x000fe20000011408 */
[----:B------:R-:W-:Y:S01]  /*0bd0*/  IMAD.IADD R2, R13, 0x1, -R2 ;  /* 0x000000010d027824 */ /* 0x000fe200078e0a02 */
[----:B------:R-:W-:Y:S02]  /*0be0*/  LEA.HI R3, R3, R4, RZ, 0x1 ;  /* 0x0000000403037211 */ /* 0x000fe400078f08ff */
[----:B------:R-:W-:Y:S01]  /*0bf0*/  LEA.HI R10, R6, R9, RZ, 0x3 ;  /* 0x00000009060a7211 */ /* 0x000fe200078f18ff */
[----:B------:R-:W-:Y:S01]  /*0c00*/  IMAD.HI R6, R14, 0x55555556, RZ ;  /* 0x555555560e067827 */ /* 0x000fe200078e02ff */
[----:B------:R-:W-:Y:S02]  /*0c10*/  LEA.HI R7, R7, R12, RZ, 0x5 ;  /* 0x0000000c07077211 */ /* 0x000fe400078f28ff */
[----:B------:R-:W-:Y:S01]  /*0c20*/  LOP3.LUT R10, R10, 0xfffffff8, RZ, 0xc0, !PT ;  /* 0xfffffff80a0a7812 */ /* 0x000fe200078ec0ff */
[----:B------:R-:W-:Y:S01]  /*0c30*/  IMAD R2, R2, 0x20, R5 ;  /* 0x0000002002027824 */ /* 0x000fe200078e0205 */
[----:B------:R-:W-:-:S02]  /*0c40*/  LOP3.LUT R3, R3, 0x1ffffffe, RZ, 0xc0, !PT ;  /* 0x1ffffffe03037812 */ /* 0x000fc400078ec0ff */
[----:B------:R-:W-:Y:S01]  /*0c50*/  LEA.HI R6, R6, R6, RZ, 0x1 ;  /* 0x0000000606067211 */ /* 0x000fe200078f08ff */
[----:B------:R-:W-:Y:S01]  /*0c60*/  IMAD.IADD R10, R9, 0x1, -R10 ;  /* 0x00000001090a7824 */ /* 0x000fe200078e0a0a */
[----:B------:R-:W-:Y:S01]  /*0c70*/  SHF.R.S32.HI R7, RZ, 0x5, R7 ;  /* 0x00000005ff077819 */ /* 0x000fe20000011407 */
[----:B------:R-:W-:Y:S01]  /*0c80*/  IMAD.IADD R3, R4, 0x1, -R3 ;  /* 0x0000000104037824 */ /* 0x000fe200078e0a03 */
[----:B------:R-:W-:Y:S01]  /*0c90*/  LEA.HI R0, R0, R13, RZ, 0x2 ;  /* 0x0000000d00007211 */ /* 0x000fe200078f10ff */
[----:B------:R-:W-:Y:S01]  /*0ca0*/  IMAD R6, R6, -0x3, R14 ;  /* 0xfffffffd06067824 */ /* 0x000fe200078e020e */
[----:B------:R-:W-:Y:S01]  /*0cb0*/  LOP3.LUT R8, R8, 0x7ffffffc, RZ, 0xc0, !PT ;  /* 0x7ffffffc08087812 */ /* 0x000fe200078ec0ff */
[----:B------:R-:W-:Y:S01]  /*0cc0*/  IMAD R7, R7, 0x10, R10 ;  /* 0x0000001007077824 */ /* 0x000fe200078e020a */
[----:B------:R-:W-:Y:S01]  /*0cd0*/  LOP3.LUT R4, R0, 0xfffffffc, RZ, 0xc0, !PT ;  /* 0xfffffffc00047812 */ /* 0x000fe200078ec0ff */
[----:B------:R-:W-:Y:S01]  /*0ce0*/  IMAD R2, R3, 0x8, R2 ;  /* 0x0000000803027824 */ /* 0x000fe200078e0202 */
[----:B------:R-:W-:Y:S01]  /*0cf0*/  SHF.R.S32.HI R0, RZ, 0x2, R0 ;  /* 0x00000002ff007819 */ /* 0x000fe20000011400 */
[----:B------:R-:W-:-:S02]  /*0d00*/  IMAD R5, R6, 0x40, R7 ;  /* 0x0000004006057824 */ /* 0x000fc400078e0207 */
[----:B------:R-:W-:Y:S01]  /*0d10*/  IMAD.IADD R4, R13, 0x1, -R4 ;  /* 0x000000010d047824 */ /* 0x000fe200078e0a04 */
[----:B------:R0:W-:Y:S01]  /*0d20*/  STL [R1+0x1c], R2 ;  /* 0x00001c0201007387 */ /* 0x0001e20000100800 */
[----:B------:R-:W-:Y:S02]  /*0d30*/  IMAD.IADD R8, R12, 0x1, -R8 ;  /* 0x000000010c087824 */ /* 0x000fe400078e0a08 */
[----:B------:R-:W-:Y:S01]  /*0d40*/  IMAD.SHL.U32 R18, R4, 0x8, RZ ;  /* 0x0000000804127824 */ /* 0x000fe200078e00ff */
[----:B------:R1:W-:Y:S01]  /*0d50*/  STL [R1+0x18], R5 ;  /* 0x0000180501007387 */ /* 0x0003e20000100800 */
[----:B------:R-:W-:Y:S02]  /*0d60*/  IMAD.SHL.U32 R16, R8, 0x2, RZ ;  /* 0x0000000208107824 */ /* 0x000fe400078e00ff */
[C---:B------:R-:W-:Y:S02]  /*0d70*/  VIADD R22, R18.reuse, 0x20 ;  /* 0x0000002012167836 */ /* 0x040fe40000000000 */
[----:B------:R-:W-:Y:S01]  /*0d80*/  VIADD R23, R18, 0x40 ;  /* 0x0000004012177836 */ /* 0x000fe20000000000 */
[----:B0-----:R-:W-:Y:S01]  /*0d90*/  LEA.HI R2, R4, R4, RZ, 0x1 ;  /* 0x0000000404027211 */ /* 0x001fe200078f08ff */
[C---:B------:R-:W-:Y:S01]  /*0da0*/  VIADD R157, R16.reuse, 0x30 ;  /* 0x00000030109d7836 */ /* 0x040fe20000000000 */
[----:B------:R-:W-:Y:S01]  /*0db0*/  SHF.R.S32.HI R3, RZ, 0x1f, R22 ;  /* 0x0000001fff037819 */ /* 0x000fe20000011416 */
[----:B------:R-:W-:Y:S01]  /*0dc0*/  VIADD R3, R16, 0x20 ;  /* 0x0000002010037836 */ /* 0x000fe20000000000 */
[----:B------:R-:W-:Y:S01]  /*0dd0*/  LOP3.LUT R2, R2, 0x1ffffffe, RZ, 0xc0, !PT ;  /* 0x1ffffffe02027812 */ /* 0x000fe200078ec0ff */
[C---:B------:R-:W-:Y:S01]  /*0de0*/  VIADD R156, R16.reuse, 0x38 ;  /* 0x00000038109c7836 */ /* 0x040fe20000000000 */
[----:B------:R-:W-:Y:S01]  /*0df0*/  SHF.R.S32.HI R0, RZ, 0x1f, R23 ;  /* 0x0000001fff007819 */ /* 0x000fe20000011417 */
[----:B------:R-:W-:Y:S01]  /*0e00*/  VIADD R0, R16, 0x28 ;  /* 0x0000002810007836 */ /* 0x000fe20000000000 */
[----:B------:R-:W-:Y:S01]  /*0e10*/  SHF.R.S32.HI R3, RZ, 0x1f, R3 ;  /* 0x0000001fff037819 */ /* 0x000fe20000011403 */
[----:B------:R-:W-:Y:S01]  /*0e20*/  IMAD.IADD R2, R4, 0x1, -R2 ;  /* 0x0000000104027824 */ /* 0x000fe200078e0a02 */
[----:B------:R-:W-:Y:S01]  /*0e30*/  SHF.R.S32.HI R3, RZ, 0x1f, R156 ;  /* 0x0000001fff037819 */ /* 0x000fe2000001149c */
[C---:B------:R-:W-:Y:S01]  /*0e40*/  VIADD R4, R16.reuse, 0x18 ;  /* 0x0000001810047836 */ /* 0x040fe20000000000 */
[----:B------:R-:W-:Y:S01]  /*0e50*/  SHF.R.S32.HI R0, RZ, 0x1f, R0 ;  /* 0x0000001fff007819 */ /* 0x000fe20000011400 */
[----:B------:R-:W-:-:S02]  /*0e60*/  VIADD R155, R16, 0x40 ;  /* 0x00000040109b7836 */ /* 0x000fc40000000000 */
[C---:B------:R-:W-:Y:S01]  /*0e70*/  VIADD R154, R16.reuse, 0x48 ;  /* 0x00000048109a7836 */ /* 0x040fe20000000000 */
[----:B------:R-:W-:Y:S01]  /*0e80*/  SHF.R.S32.HI R4, RZ, 0x1f, R4 ;  /* 0x0000001fff047819 */ /* 0x000fe20000011404 */
[C---:B------:R-:W-:Y:S01]  /*0e90*/  VIADD R153, R16.reuse, 0x50 ;  /* 0x0000005010997836 */ /* 0x040fe20000000000 */
[----:B------:R-:W-:Y:S01]  /*0ea0*/  SHF.R.S32.HI R4, RZ, 0x1f, R157 ;  /* 0x0000001fff047819 */ /* 0x000fe2000001149d */
[----:B------:R-:W-:Y:S01]  /*0eb0*/  VIADD R152, R16, 0x58 ;  /* 0x0000005810987836 */ /* 0x000fe20000000000 */
[----:B------:R-:W-:Y:S01]  /*0ec0*/  SHF.R.S32.HI R0, RZ, 0x1f, R155 ;  /* 0x0000001fff007819 */ /* 0x000fe2000001149b */
[----:B------:R-:W-:Y:S01]  /*0ed0*/  IMAD R17, R2, 0x8, R5 ;  /* 0x0000000802117824 */ /* 0x000fe200078e0205 */
[----:B------:R-:W-:Y:S02]  /*0ee0*/  SHF.R.S32.HI R4, RZ, 0x1f, R154 ;  /* 0x0000001fff047819 */ /* 0x000fe4000001149a */
[----:B------:R-:W-:Y:S02]  /*0ef0*/  SHF.R.S32.HI R3, RZ, 0x1f, R153 ;  /* 0x0000001fff037819 */ /* 0x000fe40000011499 */
[----:B-1----:R-:W-:-:S07]  /*0f00*/  SHF.R.S32.HI R0, RZ, 0x1f, R152 ;  /* 0x0000001fff007819 */ /* 0x002fce0000011498 */
.L_x_966:
[----:B------:R-:W-:Y:S01]  /*0f10*/  ULDC.64 UR8, c[0x0][0xa28] ;  /* 0x00028a0000087ab9 */ /* 0x000fe20000000a00 */
[----:B------:R-:W-:Y:S02]  /*0f20*/  ULOP3.LUT UR4, UR6, 0xff000000, URZ, 0xc0, !UPT ;  /* 0xff00000006047892 */ /* 0x000fe4000f8ec03f */
[----:B------:R-:W-:Y:S01]  /*0f30*/  UISETP.NE.U32.AND UP0, UPT, UR8, URZ, UPT ;  /* 0x0000003f0800728c */ /* 0x000fe2000bf05070 */
[----:B------:R-:W-:-:S03]  /*0f40*/  ULDC UR7, c[0x0][0x424] ;  /* 0x0001090000077ab9 */ /* 0x000fc60000000800 */
[----:B------:R-:W-:-:S03]  /*0f50*/  UISETP.NE.AND.EX UP0, UPT, UR9, URZ, UPT, UP0 ;  /* 0x0000003f0900728c */ /* 0x000fc6000bf05300 */
[----:B------:R-:W-:Y:S02]  /*0f60*/  ULDC.64 UR8, c[0x0][0xa18] ;  /* 0x0002860000087ab9 */ /* 0x000fe40000000a00 */
[----:B------:R-:W-:Y:S01]  /*0f70*/  UISETP.NE.U32.AND UP1, UPT, UR8, URZ, UPT ;  /* 0x0000003f0800728c */ /* 0x000fe2000bf25070 */
[----:B------:R-:W-:-:S03]  /*0f80*/  PLOP3.LUT P0, PT, PT, PT, UP0, 0x80, 0x0 ;  /* 0x000000000000781c */ /* 0x000fc60003f0f008 */
[----:B------:R-:W-:-:S03]  /*0f90*/  UISETP.NE.AND.EX UP1, UPT, UR9, URZ, UPT, UP1 ;  /* 0x0000003f0900728c */ /* 0x000fc6000bf25310 */
[----:B------:R-:W-:Y:S02]  /*0fa0*/  @UP0 ULDC.64 UR8, c[0x0][0xa28] ;  /* 0x00028a0000080ab9 */ /* 0x000fe40000000a00 */
[----:B------:R-:W-:Y:S01]  /*0fb0*/  @UP0 UIMAD.WIDE UR8, UR50, 0x4, UR8 ;  /* 0x00000004320808a5 */ /* 0x000fe2000f8e0208 */
[----:B------:R-:W-:-:S05]  /*0fc0*/  PLOP3.LUT P2, PT, PT, PT, UP1, 0x80, 0x0 ;  /* 0x000000000000781c */ /* 0x000fca0003f4f018 */
[----:B------:R-:W-:Y:S01]  /*0fd0*/  @UP1 ULDC.64 UR10, c[0x0][0xa18] ;  /* 0x00028600000a1ab9 */ /* 0x000fe20000000a00 */
[----:B01----:R-:W-:Y:S02]  /*0fe0*/  IMAD.U32 R2, RZ, RZ, UR8 ;  /* 0x00000008ff027e24 */ /* 0x003fe4000f8e00ff */
[----:B----4-:R-:W-:Y:S01]  /*0ff0*/  IMAD.U32 R3, RZ, RZ, UR9 ;  /* 0x00000009ff037e24 */ /* 0x010fe2000f8e00ff */
[----:B------:R-:W-:Y:S02]  /*1000*/  @UP1 UIMAD.WIDE UR8, UR50, 0x4, UR10 ;  /* 0x00000004320818a5 */ /* 0x000fe4000f8e020a */
[----:B------:R-:W-:Y:S02]  /*1010*/  ULOP3.LUT UR43, UR6, 0xff0000, URZ, 0xc0, !UPT ;  /* 0x00ff0000062b7892 */ /* 0x000fe4000f8ec03f */
[----:B--2---:R-:W2:Y:S01]  /*1020*/  @P0 LDG.E R2, desc[UR52][R2.64] ;  /* 0x0000003402020981 */ /* 0x004ea2000c1e1900 */
[----:B------:R-:W-:Y:S01]  /*1030*/  ULDC.64 UR10, c[0x0][0xa20] ;  /* 0x00028800000a7ab9 */ /* 0x000fe20000000a00 */
[----:B------:R-:W-:-:S02]  /*1040*/  IMAD.U32 R4, RZ, RZ, UR8 ;  /* 0x00000008ff047e24 */ /* 0x000fc4000f8e00ff */
[----:B------:R-:W-:Y:S01]  /*1050*/  IMAD.U32 R5, RZ, RZ, UR9 ;  /* 0x00000009ff057e24 */ /* 0x000fe2000f8e00ff */
[----:B------:R-:W-:-:S04]  /*1060*/  ULDC.64 UR8, c[0x0][0x418] ;  /* 0x0001060000087ab9 */ /* 0x000fc80000000a00 */
[----:B---3--:R-:W3:Y:S01]  /*1070*/  @P2 LDG.E R4, desc[UR52][R4.64] ;  /* 0x0000003404042981 */ /* 0x008ee2000c1e1900 */
[----:B------:R-:W-:Y:S01]  /*1080*/  UISETP.NE.U32.AND UP0, UPT, UR8, URZ, UPT ;  /* 0x0000003f0800728c */ /* 0x000fe2000bf05070 */
[----:B------:R-:W-:Y:S01]  /*1090*/  ISETP.NE.U32.AND P1, PT, RZ, UR10, PT ;  /* 0x0000000aff007c0c */ /* 0x000fe2000bf25070 */
[----:B------:R-:W-:Y:S02]  /*10a0*/  USHF.R.U32.HI UR4, URZ, 0x8, UR4 ;  /* 0x000000083f047899 */ /* 0x000fe40008011604 */
[----:B------:R-:W-:Y:S01]  /*10b0*/  UISETP.NE.AND.EX UP0, UPT, UR9, URZ, UPT, UP0 ;  /* 0x0000003f0900728c */ /* 0x000fe2000bf05300 */
[----:B------:R-:W-:Y:S01]  /*10c0*/  ISETP.NE.AND.EX P1, PT, RZ, UR11, PT, P1 ;  /* 0x0000000bff007c0c */ /* 0x000fe2000bf25310 */
[----:B------:R-:W-:Y:S01]  /*10d0*/  ULDC UR8, c[0x0][0x2f0] ;  /* 0x0000bc0000087ab9 */ /* 0x000fe20000000800 */
[----:B------:R-:W-:Y:S01]  /*10e0*/  UMOV UR40, URZ ;  /* 0x0000003f00287c82 */ /* 0x000fe20008000000 */
[----:B------:R-:W-:Y:S02]  /*10f0*/  USEL UR7, UR7, 0x1, UP0 ;  /* 0x0000000107077887 */ /* 0x000fe40008000000 */
[----:B------:R-:W-:Y:S01]  /*1100*/  ULEA.HI UR43, UR43, UR4, URZ, 0x10 ;  /* 0x000000042b2b7291 */ /* 0x000fe2000f8f803f */
[----:B------:R-:W-:Y:S01]  /*1110*/  ULDC UR47, c[0x0][0x288] ;  /* 0x0000a200002f7ab9 */ /* 0x000fe20000000800 */
[----:B------:R-:W-:-:S02]  /*1120*/  UIMAD UR4, UR7, UR8, URZ ;  /* 0x00000008070472a4 */ /* 0x000fc4000f8e023f */
[----:B------:R-:W-:Y:S01]  /*1130*/  ULOP3.LUT UR36, UR6, 0xffff, URZ, 0xc0, !UPT ;  /* 0x0000ffff06247892 */ /* 0x000fe2000f8ec03f */
[----:B--2---:R-:W-:Y:S02]  /*1140*/  @P0 R2UR UR40, R2 ;  /* 0x00000000022802ca */ /* 0x004fe400000e0000 */
[----:B---3--:R-:W-:Y:S01]  /*1150*/  @P2 R2UR UR47, R4 ;  /* 0x00000000042f22ca */ /* 0x008fe200000e0000 */
[----:B-----5:R-:W-:-:S14]  /*1160*/  @P2 BRA `(.L_x_867) ;  /* 0x0000000000342947 */ /* 0x020fdc0003800000 */
        /* <DEDUP_REMOVED lines=13> */
.L_x_867:
[----:B------:R-:W-:Y:S01]  /*1240*/  UMOV UR37, UR50 ;  /* 0x0000003200257c82 */ /* 0x000fe20008000000 */
[----:B------:R-:W-:Y:S05]  /*1250*/  @!P1 BRA `(.L_x_868) ;  /* 0x00000000001c9947 */ /* 0x000fea0003800000 */
[----:B------:R-:W-:Y:S02]  /*1260*/  ULDC.64 UR6, c[0x0][0xa20] ;  /* 0x0002880000067ab9 */ /* 0x000fe40000000a00 */
[----:B------:R-:W-:-:S06]  /*1270*/  UIMAD.WIDE UR6, UR50, 0x4, UR6 ;  /* 0x00000004320678a5 */ /* 0x000fcc000f8e0206 */
[----:B------:R-:W-:Y:S02]  /*1280*/  IMAD.U32 R2, RZ, RZ, UR6 ;  /* 0x00000006ff027e24 */ /* 0x000fe4000f8e00ff */
[----:B------:R-:W-:-:S05]  /*1290*/  IMAD.U32 R3, RZ, RZ, UR7 ;  /* 0x00000007ff037e24 */ /* 0x000fca000f8e00ff */
[----:B------:R-:W2:Y:S02]  /*12a0*/  LDG.E R2, desc[UR52][R2.64] ;  /* 0x0000003402027981 */ /* 0x000ea4000c1e1900 */
[----:B--2---:R-:W-:Y:S01]  /*12b0*/  R2UR UR4, R2 ;  /* 0x00000000020472ca */ /* 0x004fe200000e0000 */
[----:B------:R-:W-:-:S14]  /*12c0*/  BRA `(.L_x_869) ;  /* 0x0000000000347947 */ /* 0x000fdc0003800000 */
.L_x_868:
        /* <DEDUP_REMOVED lines=13> */
.L_x_869:
[----:B------:R-:W-:Y:S01]  /*13a0*/  ULDC.64 UR8, c[0x0][0x990] ;  /* 0x0002640000087ab9 */ /* 0x000fe20000000a00 */
[----:B------:R-:W-:Y:S01]  /*13b0*/  ULDC.64 UR6, c[0x0][0x998] ;  /* 0x0002660000067ab9 */ /* 0x000fe20000000a00 */
[----:B------:R-:W-:Y:S01]  /*13c0*/  UISETP.NE.U32.AND UP0, UPT, UR8, URZ, UPT ;  /* 0x0000003f0800728c */ /* 0x000fe2000bf05070 */
[----:B------:R-:W-:Y:S01]  /*13d0*/  IMAD.MOV.U32 R7, RZ, RZ, 0x3f800000 ;  /* 0x3f800000ff077424 */ /* 0x000fe200078e00ff */
[----:B------:R-:W-:Y:S01]  /*13e0*/  UISETP.NE.U32.AND UP1, UPT, UR6, URZ, UPT ;  /* 0x0000003f0600728c */ /* 0x000fe2000bf25070 */
[----:B------:R-:W-:Y:S01]  /*13f0*/  IMAD.MOV.U32 R0, RZ, RZ, 0x3f800000 ;  /* 0x3f800000ff007424 */ /* 0x000fe200078e00ff */
[----:B------:R-:W-:Y:S02]  /*1400*/  UISETP.NE.AND.EX UP0, UPT, UR9, URZ, UPT, UP0 ;  /* 0x0000003f0900728c */ /* 0x000fe4000bf05300 */
[----:B------:R-:W-:-:S04]  /*1410*/  UISETP.NE.AND.EX UP1, UPT, UR7, URZ, UPT, UP1 ;  /* 0x0000003f0700728c */ /* 0x000fc8000bf25310 */
[----:B------:R-:W-:Y:S02]  /*1420*/  PLOP3.LUT P0, PT, PT, PT, UP0, 0x80, 0x0 ;  /* 0x000000000000781c */ /* 0x000fe40003f0f008 */
[----:B------:R-:W-:-:S03]  /*1430*/  PLOP3.LUT P1, PT, PT, PT, UP1, 0x80, 0x0 ;  /* 0x000000000000781c */ /* 0x000fc60003f2f018 */
[----:B------:R-:W-:Y:S02]  /*1440*/  @UP0 USHF.R.S32.HI UR12, URZ, 0x1f, UR50 ;  /* 0x0000001f3f0c0899 */ /* 0x000fe40008011432 */
[----:B------:R-:W-:Y:S01]  /*1450*/  @UP1 USHF.R.S32.HI UR15, URZ, 0x1f, UR50 ;  /* 0x0000001f3f0f1899 */ /* 0x000fe20008011432 */
[----:B------:R-:W-:Y:S01]  /*1460*/  @UP0 ULDC.64 UR16, c[0x0][0x9a8] ;  /* 0x00026a0000100ab9 */ /* 0x000fe20000000a00 */
[----:B------:R-:W-:Y:S01]  /*1470*/  @UP1 ULDC.64 UR18, c[0x0][0x9b8] ;  /* 0x00026e0000121ab9 */ /* 0x000fe20000000a00 */
[----:B------:R-:W-:Y:S02]  /*1480*/  @UP0 UIMAD UR12, UR12, UR16, URZ ;  /* 0x000000100c0c02a4 */ /* 0x000fe4000f8e023f */
[----:B------:R-:W-:Y:S02]  /*1490*/  @UP1 UIMAD UR15, UR15, UR18, URZ ;  /* 0x000000120f0f12a4 */ /* 0x000fe4000f8e023f */
[----:B------:R-:W-:Y:S02]  /*14a0*/  @UP0 UIMAD UR14, UR50, UR17, UR12 ;  /* 0x00000011320e02a4 */ /* 0x000fe4000f8e020c */
[----:B------:R-:W-:-:S02]  /*14b0*/  @UP1 UIMAD UR15, UR50, UR19, UR15 ;  /* 0x00000013320f12a4 */ /* 0x000fc4000f8e020f */
[----:B------:R-:W-:Y:S02]  /*14c0*/  @UP0 UIMAD.WIDE.U32 UR10, UR50, UR16, URZ ;  /* 0x00000010320a02a5 */ /* 0x000fe4000f8e003f */
[----:B------:R-:W-:Y:S02]  /*14d0*/  @UP1 UIMAD.WIDE.U32 UR12, UR50, UR18, URZ ;  /* 0x00000012320c12a5 */ /* 0x000fe4000f8e003f */
[----:B------:R-:W-:Y:S02]  /*14e0*/  @UP0 UIADD3 UR11, UR11, UR14, URZ ;  /* 0x0000000e0b0b0290 */ /* 0x000fe4000fffe03f */
[----:B------:R-:W-:Y:S01]  /*14f0*/  @UP1 UIADD3 UR13, UR13, UR15, URZ ;  /* 0x0000000f0d0d1290 */ /* 0x000fe2000fffe03f */
[----:B------:R-:W-:Y:S02]  /*1500*/  @UP1 ULDC.64 UR16, c[0x0][0x9c0] ;  /* 0x0002700000101ab9 */ /* 0x000fe40000000a00 */
[----:B------:R-:W-:Y:S01]  /*1510*/  @UP0 ULDC.64 UR14, c[0x0][0x9b0] ;  /* 0x00026c00000e0ab9 */ /* 0x000fe20000000a00 */
[----:B------:R-:W-:-:S02]  /*1520*/  @UP1 UIMAD.WIDE.U32 UR12, UR36, UR16, UR12 ;  /* 0x00000010240c12a5 */ /* 0x000fc4000f8e000c */
[----:B------:R-:W-:Y:S02]  /*1530*/  @UP0 UIMAD.WIDE.U32 UR10, UR36, UR14, UR10 ;  /* 0x0000000e240a02a5 */ /* 0x000fe4000f8e000a */
[----:B------:R-:W-:Y:S02]  /*1540*/  @UP1 ULEA UR6, UP3, UR12, UR6, 0x2 ;  /* 0x000000060c061291 */ /* 0x000fe4000f86103f */
[----:B------:R-:W-:Y:S02]  /*1550*/  @UP0 UIMAD UR14, UR36, UR15, UR11 ;  /* 0x0000000f240e02a4 */ /* 0x000fe4000f8e020b */
[----:B------:R-:W-:Y:S02]  /*1560*/  @UP1 UIMAD UR11, UR36, UR17, UR13 ;  /* 0x00000011240b12a4 */ /* 0x000fe4000f8e020d */
[----:B------:R-:W-:Y:S01]  /*1570*/  @UP0 ULEA UR8, UP2, UR10, UR8, 0x2 ;  /* 0x000000080a080291 */ /* 0x000fe2000f84103f */
[----:B------:R-:W-:Y:S01]  /*1580*/  IMAD.U32 R4, RZ, RZ, UR6 ;  /* 0x00000006ff047e24 */ /* 0x000fe2000f8e00ff */
[----:B------:R-:W-:-:S02]  /*1590*/  @UP1 ULEA.HI.X UR7, UR12, UR7, UR11, 0x2, UP3 ;  /* 0x000000070c071291 */ /* 0x000fc400098f140b */
[----:B------:R-:W-:Y:S02]  /*15a0*/  @UP0 ULEA.HI.X UR9, UR10, UR9, UR14, 0x2, UP2 ;  /* 0x000000090a090291 */ /* 0x000fe400090f140e */
[----:B------:R-:W-:Y:S01]  /*15b0*/  IMAD.U32 R2, RZ, RZ, UR8 ;  /* 0x00000008ff027e24 */ /* 0x000fe2000f8e00ff */
[----:B------:R-:W-:Y:S01]  /*15c0*/  ULDC UR6, c[0x0][0x448] ;  /* 0x0001120000067ab9 */ /* 0x000fe20000000800 */
[----:B------:R-:W-:Y:S01]  /*15d0*/  IMAD.U32 R5, RZ, RZ, UR7 ;  /* 0x00000007ff057e24 */ /* 0x000fe2000f8e00ff */
[----:B------:R-:W-:Y:S01]  /*15e0*/  UIMAD UR39, UR5, 0xc0, URZ ;  /* 0x000000c0052778a4 */ /* 0x000fe2000f8e023f */
[----:B------:R-:W-:Y:S01]  /*15f0*/  IMAD.U32 R3, RZ, RZ, UR9 ;  /* 0x00000009ff037e24 */ /* 0x000fe2000f8e00ff */
[----:B------:R-:W-:Y:S02]  /*1600*/  UIADD3 UR40, -UR40, UR4, URZ ;  /* 0x0000000428287290 */ /* 0x000fe4000fffe13f */
[----:B------:R-:W2:Y:S01]  /*1610*/  @P1 LDG.E R0, desc[UR52][R4.64] ;  /* 0x0000003404001981 */ /* 0x000ea2000c1e1900 */
[----:B------:R-:W-:Y:S01]  /*1620*/  UISETP.NE.AND UP0, UPT, UR6, 0x1, UPT ;  /* 0x000000010600788c */ /* 0x000fe2000bf05270 */
[----:B------:R-:W-:-:S02]  /*1630*/  ULDC.64 UR4, c[0x0][0x9e0] ;  /* 0x0002780000047ab9 */ /* 0x000fc40000000a00 */
[----:B------:R-:W2:Y:S01]  /*1640*/  @P0 LDG.E R7, desc[UR52][R2.64] ;  /* 0x0000003402070981 */ /* 0x000ea2000c1e1900 */
[----:B------:R-:W-:Y:S02]  /*1650*/  UISETP.GE.AND UP1, UPT, UR5, 0x1, UPT ;  /* 0x000000010500788c */ /* 0x000fe4000bf26270 */
[----:B------:R-:W-:Y:S01]  /*1660*/  UIADD3 UR8, UR39, 0xbf, URZ ;  /* 0x000000bf27087890 */ /* 0x000fe2000fffe03f */
[----:B------:R-:W-:-:S04]  /*1670*/  ULDC UR10, c[0x0][0x988] ;  /* 0x00026200000a7ab9 */ /* 0x000fc80000000800 */
[----:B------:R-:W-:Y:S01]  /*1680*/  @UP0 ULDC UR6, c[0x0][0x44c] ;  /* 0x0001130000060ab9 */ /* 0x000fe20000000800 */
[----:B------:R-:W-:Y:S01]  /*1690*/  PLOP3.LUT P1, PT, PT, PT, UP1, 0x80, 0x0 ;  /* 0x000000000000781c */ /* 0x000fe20003f2f018 */
[----:B------:R-:W-:Y:S01]  /*16a0*/  UIMAD.WIDE.U32 UR6, UR8, UR6, URZ ;  /* 0x00000006080672a5 */ /* 0x000fe2000f8e003f */
[----:B------:R-:W-:Y:S01]  /*16b0*/  @UP0 ULDC UR11, c[0x0][0x450] ;  /* 0x00011400000b0ab9 */ /* 0x000fe20000000800 */
[----:B------:R-:W-:Y:S02]  /*16c0*/  UIADD3 UR9, UR40, 0x1, -UR47 ;  /* 0x0000000128097890 */ /* 0x000fe4000fffe82f */
[----:B------:R-:W-:-:S04]  /*16d0*/  @UP0 USHF.R.U32.HI UR8, URZ, UR11, UR7 ;  /* 0x0000000b3f080299 */ /* 0x000fc80008011607 */
[----:B------:R-:W-:-:S04]  /*16e0*/  UIADD3 UR9, UR9, UR8, URZ ;  /* 0x0000000809097290 */ /* 0x000fc8000fffe03f */
[----:B------:R-:W-:Y:S01]  /*16f0*/  UIADD3 UR4, UR9, UR4, URZ ;  /* 0x0000000409047290 */ /* 0x000fe2000fffe03f */
[----:B--2---:R-:W-:-:S04]  /*1700*/  FMUL.FTZ R0, R7, R0 ;  /* 0x0000000007007220 */ /* 0x004fc80000410000 */
[----:B------:R-:W-:-:S05]  /*1710*/  FMUL.FTZ R0, R0, UR10 ;  /* 0x0000000a00007c20 */ /* 0x000fca0008410000 */
[----:B------:R-:W-:Y:S01]  /*1720*/  R2UR UR41, R0 ;  /* 0x00000000002972ca */ /* 0x000fe200000e0000 */
[----:B------:R-:W-:-:S14]  /*1730*/  @!P1 BRA `(.L_x_870) ;  /* 0x0000000000449947 */ /* 0x000fdc0003800000 */
        /* <DEDUP_REMOVED lines=10> */
.L_x_871:
[----:B------:R-:W-:-:S11]  /*17e0*/  UISETP.NE.AND UP1, UPT, UR5, 0x1, UPT ;  /* 0x000000010500788c */ /* 0x000fd6000bf25270 */
[----:B------:R-:W-:Y:S02]  /*17f0*/  @UP1 ULDC.64 UR10, c[0x0][0x9e8] ;  /* 0x00027a00000a1ab9 */ /* 0x000fe40000000a00 */
[----:B------:R-:W-:-:S04]  /*1800*/  UIMAD.WIDE.U32 UR6, UR8, UR10, URZ ;  /* 0x0000000a080672a5 */ /* 0x000fc8000f8e003f */
[----:B------:R-:W-:-:S12]  /*1810*/  @UP1 USHF.R.U32.HI UR8, URZ, UR11, UR7 ;  /* 0x0000000b3f081299 */ /* 0x000fd80008011607 */
.L_x_872:
[----:B------:R-:W-:-:S04]  /*1820*/  UIMAD UR8, UR8, UR5, UR5 ;  /* 0x00000005080872a4 */ /* 0x000fc8000f8e0205 */
[----:B------:R-:W-:-:S04]  /*1830*/  UISETP.LT.AND UP1, UPT, UR4, UR8, UPT ;  /* 0x000000080400728c */ /* 0x000fc8000bf21270 */
[----:B------:R-:W-:-:S12]  /*1840*/  USEL UR4, UR4, UR8, UP1 ;  /* 0x0000000804047287 */ /* 0x000fd80008800000 */
.L_x_870:
[----:B------:R-:W-:Y:S02]  /*1850*/  UIADD3 UR8, UR40, 0x7f, URZ ;  /* 0x0000007f28087890 */ /* 0x000fe4000fffe03f */
        /* <DEDUP_REMOVED lines=11> */
[----:B------:R-:W-:Y:S02]  /*1910*/  UIADD3 UR55, UR40, -UR47, URZ ;  /* 0x8000002f28377290 */ /* 0x000fe4000fffe03f */
        /* <DEDUP_REMOVED lines=17> */
.L_x_874:
[----:B------:R-:W-:-:S11]  /*1a30*/  UISETP.NE.AND UP0, UPT, UR5, 0x1, UPT ;  /* 0x000000010500788c */ /* 0x000fd6000bf05270 */
[----:B------:R-:W-:Y:S02]  /*1a40*/  @UP0 ULDC.64 UR10, c[0x0][0x9e8] ;  /* 0x00027a00000a0ab9 */ /* 0x000fe40000000a00 */
[----:B------:R-:W-:-:S04]  /*1a50*/  UIMAD.WIDE.U32 UR8, UR7, UR10, URZ ;  /* 0x0000000a070872a5 */ /* 0x000fc8000f8e003f */
[----:B------:R-:W-:-:S12]  /*1a60*/  @UP0 USHF.R.U32.HI UR7, URZ, UR11, UR9 ;  /* 0x0000000b3f070299 */ /* 0x000fd80008011609 */
.L_x_875:
[----:B------:R-:W-:-:S04]  /*1a70*/  UIMAD UR5, UR7, UR5, URZ ;  /* 0x00000005070572a4 */ /* 0x000fc8000f8e023f */
[----:B------:R-:W-:-:S04]  /*1a80*/  UISETP.LT.AND UP0, UPT, UR4, UR5, UPT ;  /* 0x000000050400728c */ /* 0x000fc8000bf01270 */
[----:B------:R-:W-:-:S12]  /*1a90*/  USEL UR4, UR4, UR5, !UP0 ;  /* 0x0000000504047287 */ /* 0x000fd8000c000000 */
.L_x_873:
[----:B------:R-:W-:Y:S02]  /*1aa0*/  USHF.R.S32.HI UR5, URZ, 0x1f, UR4 ;  /* 0x0000001f3f057899 */ /* 0x000fe40008011404 */
[----:B------:R-:W-:Y:S02]  /*1ab0*/  ULOP3.LUT UR42, UR43, 0xff, URZ, 0xc0, !UPT ;  /* 0x000000ff2b2a7892 */ /* 0x000fe4000f8ec03f */
[----:B------:R-:W-:Y:S02]  /*1ac0*/  ULEA.HI UR5, UR5, UR4, URZ, 0x7 ;  /* 0x0000000405057291 */ /* 0x000fe4000f8f383f */
[----:B------:R-:W-:Y:S02]  /*1ad0*/  USHF.R.U32.HI UR43, URZ, 0x10, UR43 ;  /* 0x000000103f2b7899 */ /* 0x000fe4000801162b */
[----:B------:R-:W-:Y:S01]  /*1ae0*/  USHF.R.S32.HI UR5, URZ, 0x7, UR5 ;  /* 0x000000073f057899 */ /* 0x000fe20008011405 */
[----:B------:R-:W-:-:S03]  /*1af0*/  UMOV UR4, URZ ;  /* 0x0000003f00047c82 */ /* 0x000fc60008000000 */
[----:B------:R-:W-:-:S04]  /*1b00*/  UISETP.LT.AND UP0, UPT, URZ, UR5, UPT ;  /* 0x000000053f00728c */ /* 0x000fc8000bf01270 */
[----:B------:R-:W-:-:S04]  /*1b10*/  USEL UR44, URZ, UR5, !UP0 ;  /* 0x000000053f2c7287 */ /* 0x000fc8000c000000 */
[----:B------:R-:W-:-:S06]  /*1b20*/  UISETP.GT.AND UP0, UPT, UR6, UR44, UPT ;  /* 0x0000002c0600728c */ /* 0x000fcc000bf04270 */
[----:B------:R-:W-:-:S13]  /*1b30*/  PLOP3.LUT P0, PT, PT, PT, UP0, 0x80, 0x0 ;  /* 0x000000000000781c */ /* 0x000fda0003f0f008 */
[----:B------:R-:W-:Y:S05]  /*1b40*/  @!P0 BRA `(.L_x_876) ;  /* 0x0000000000948947 */ /* 0x000fea0003800000 */
[----:B------:R-:W-:Y:S01]  /*1b50*/  UISETP.NE.AND UP0, UPT, UR43, URZ, UPT ;  /* 0x0000003f2b00728c */ /* 0x000fe2000bf05270 */
[----:B------:R-:W-:-:S03]  /*1b60*/  ULDC UR4, c[0x0][0x9f0] ;  /* 0x00027c0000047ab9 */ /* 0x000fc60000000800 */
[----:B------:R-:W-:-:S04]  /*1b70*/  USEL UR10, UR43, UR4, UP0 ;  /* 0x000000042b0a7287 */ /* 0x000fc80008000000 */
[----:B------:R-:W-:Y:S02]  /*1b80*/  UIADD3 UR4, UR10, -0x1, UR6 ;  /* 0xffffffff0a047890 */ /* 0x000fe4000fffe006 */
[----:B------:R-:W-:Y:S02]  /*1b90*/  IMAD.U32 R3, RZ, RZ, UR10 ;  /* 0x0000000aff037e24 */ /* 0x000fe4000f8e00ff */
[----:B------:R-:W-:-:S03]  /*1ba0*/  UIADD3 UR7, -UR44, UR4, URZ ;  /* 0x000000042c077290 */ /* 0x000fc6000fffe13f */
[-C--:B------:R-:W-:Y:S01]  /*1bb0*/  IABS R0, R3.reuse ;  /* 0x0000000300007213 */ /* 0x080fe20000000000 */
[----:B------:R-:W-:Y:S01]  /*1bc0*/  UMOV UR4, URZ ;  /* 0x0000003f00047c82 */ /* 0x000fe20008000000 */
[----:B------:R-:W-:Y:S01]  /*1bd0*/  IABS R5, R3 ;  /* 0x0000000300057213 */ /* 0x000fe20000000000 */
[----:B------:R-:W-:Y:S01]  /*1be0*/  IMAD.U32 R4, RZ, RZ, UR7 ;  /* 0x00000007ff047e24 */ /* 0x000fe2000f8e00ff */
[----:B------:R-:W-:Y:S01]  /*1bf0*/  R2UR UR11, R0 ;  /* 0x00000000000b72ca */ /* 0x000fe200000e0000 */
[----:B------:R-:W-:-:S03]  /*1c00*/  ULOP3.LUT UR7, UR7, UR10, URZ, 0x3c, !UPT ;  /* 0x0000000a07077292 */ /* 0x000fc6000f8e3c3f */
[----:B------:R-:W-:-:S05]  /*1c10*/  IABS R4, R4 ;  /* 0x0000000400047213 */ /* 0x000fca0000000000 */
[----:B------:R-:W-:-:S04]  /*1c20*/  IMAD.MOV.U32 R3, RZ, RZ, R4 ;  /* 0x000000ffff037224 */ /* 0x000fc800078e0004 */
        /* <DEDUP_REMOVED lines=23> */
.L_x_876:
[----:B------:R-:W-:Y:S01]  /*1da0*/  UIMAD UR44, UR42, UR4, UR44 ;  /* 0x000000042a2c72a4 */ /* 0x000fe2000f8e022c */
[----:B------:R-:W-:Y:S01]  /*1db0*/  IMAD.U32 R88, RZ, RZ, UR6 ;  /* 0x00000006ff587e24 */ /* 0x000fe2000f8e00ff */
[----:B------:R-:W-:Y:S01]  /*1dc0*/  PLOP3.LUT P0, PT, PT, PT, PT, 0x80, 0x0 ;  /* 0x000000000000781c */ /* 0x000fe20003f0f070 */
[----:B------:R-:W-:Y:S01]  /*1dd0*/  IMAD.U32 R3, RZ, RZ, UR4 ;  /* 0x00000004ff037e24 */ /* 0x000fe2000f8e00ff */
[----:B------:R-:W-:Y:S01]  /*1de0*/  CS2R R24, SRZ ;  /* 0x0000000000187805 */ /* 0x000fe2000001ff00 */
[----:B------:R-:W-:Y:S01]  /*1df0*/  IMAD.MOV.U32 R20, RZ, RZ, RZ ;  /* 0x000000ffff147224 */ /* 0x000fe200078e00ff */
[----:B------:R-:W-:Y:S01]  /*1e00*/  CS2R R44, SRZ ;  /* 0x00000000002c7805 */ /* 0x000fe2000001ff00 */
[----:B------:R-:W-:Y:S01]  /*1e10*/  IMAD.MOV.U32 R15, RZ, RZ, RZ ;  /* 0x000000ffff0f7224 */ /* 0x000fe200078e00ff */
[----:B------:R-:W-:Y:S02]  /*1e20*/  VIADDMNMX R88, R3, UR44, R88, PT ;  /* 0x0000002c03587c46 */ /* 0x000fe4000b800158 */
[----:B------:R-:W-:Y:S01]  /*1e30*/  CS2R R2, SRZ ;  /* 0x0000000000027805 */ /* 0x000fe2000001ff00 */
[----:B------:R-:W-:Y:S01]  /*1e40*/  IMAD.MOV.U32 R93, RZ, RZ, RZ ;  /* 0x000000ffff5d7224 */ /* 0x000fe200078e00ff */
[----:B------:R-:W-:-:S02]  /*1e50*/  CS2R R8, SRZ ;  /* 0x0000000000087805 */ /* 0x000fc4000001ff00 */
[----:B------:R-:W-:Y:S01]  /*1e60*/  ISETP.GT.AND P1, PT, R88, UR44, PT ;  /* 0x0000002c58007c0c */ /* 0x000fe2000bf24270 */
[----:B------:R-:W-:Y:S01]  /*1e70*/  IMAD.MOV.U32 R91, RZ, RZ, RZ ;  /* 0x000000ffff5b7224 */ /* 0x000fe200078e00ff */
[----:B------:R-:W-:Y:S02]  /*1e80*/  CS2R R26, SRZ ;  /* 0x00000000001a7805 */ /* 0x000fe4000001ff00 */
[----:B------:R-:W-:Y:S02]  /*1e90*/  CS2R R38, SRZ ;  /* 0x0000000000267805 */ /* 0x000fe4000001ff00 */
[----:B------:R-:W-:Y:S01]  /*1ea0*/  CS2R R36, SRZ ;  /* 0x0000000000247805 */ /* 0x000fe2000001ff00 */
[----:B------:R-:W-:Y:S01]  /*1eb0*/  IMAD.MOV.U32 R101, RZ, RZ, RZ ;  /* 0x000000ffff657224 */ /* 0x000fe200078e00ff */
        /* <DEDUP_REMOVED lines=18> */
[----:B------:R-:W-:-:S02]  /*1fe0*/  IMAD.MOV.U32 R48, RZ, RZ, RZ ;  /* 0x000000ffff307224 */ /* 0x000fc400078e00ff */
[----:B------:R-:W-:Y:S02]  /*1ff0*/  IMAD.MOV.U32 R123, RZ, RZ, RZ ;  /* 0x000000ffff7b7224 */ /* 0x000fe400078e00ff */
        /* <DEDUP_REMOVED lines=9> */
[----:B------:R-:W-:-:S06]  /*2090*/  SHF.R.S32.HI R0, RZ, 0x7, R0 ;  /* 0x00000007ff007819 */ /* 0x000fcc0000011400 */
        /* <DEDUP_REMOVED lines=28> */
.L_x_878:
[----:B------:R-:W-:Y:S01]  /*2260*/  ULEA.HI UR4, UR48, UR48, URZ, 0x1 ;  /* 0x0000003030047291 */ /* 0x000fe2000f8f083f */
[----:B------:R-:W-:-:S03]  /*2270*/  IMAD.U32 R2, RZ, RZ, UR49 ;  /* 0x00000031ff027e24 */ /* 0x000fc6000f8e00ff */
[----:B------:R-:W-:Y:S02]  /*2280*/  ULOP3.LUT UR4, UR4, 0xfffffffe, URZ, 0xc0, !UPT ;  /* 0xfffffffe04047892 */ /* 0x000fe4000f8ec03f */
[----:B------:R-:W-:Y:S02]  /*2290*/  ISETP.NE.AND P0, PT, R2, 0x3, PT ;  /* 0x000000030200780c */ /* 0x000fe40003f05270 */
[----:B------:R-:W-:-:S06]  /*22a0*/  UIADD3 UR4, UR48, -UR4, URZ ;  /* 0x8000000430047290 */ /* 0x000fcc000fffe03f */
[----:B------:R-:W-:-:S05]  /*22b0*/  IMAD.U32 R0, RZ, RZ, UR4 ;  /* 0x00000004ff007e24 */ /* 0x000fca000f8e00ff */
[----:B------:R-:W-:-:S04]  /*22c0*/  SHF.L.U32 R0, R0, 0x1f, RZ ;  /* 0x0000001f00007819 */ /* 0x000fc800000006ff */
[----:B------:R-:W0:Y:S02]  /*22d0*/  SYNCS.PHASECHK.TRANS64.TRYWAIT P1, [UR46+0x19c00], R0 ;  /* 0x019c0000ff0075a7 */ /* 0x000e24000802016e */
[----:B0-----:R-:W-:Y:S05]  /*22e0*/  @!P1 BRA `(.L_x_879) ;  /* 0x0000014800a49947 */ /* 0x001fea0003800000 */
.L_x_1073:
[----:B------:R-:W-:Y:S05]  /*22f0*/  @!P0 BRA `(.L_x_880) ;  /* 0x0000000000048947 */ /* 0x000fea0003800000 */
[----:B------:R-:W-:Y:S01]  /*2300*/  BPT.TRAP 0x1 ;  /* 0x000000040000795c */ /* 0x000fe20000300000 */
.L_x_880:
[----:B0-----:R-:W-:Y:S02]  /*2310*/  IMAD.U32 R3, RZ, RZ, UR51 ;  /* 0x00000033ff037e24 */ /* 0x001fe4000f8e00ff */
[----:B------:R-:W-:-:S03]  /*2320*/  IMAD.U32 R0, RZ, RZ, UR54 ;  /* 0x00000036ff007e24 */ /* 0x000fc6000f8e00ff */
[----:B------:R-:W-:Y:S02]  /*2330*/  LEA R3, R3, UR46, 0x3 ;  /* 0x0000002e03037c11 */ /* 0x000fe4000f8e18ff */
[----:B------:R-:W-:-:S04]  /*2340*/  SHF.L.U32 R0, R0, 0x1f, RZ ;  /* 0x0000001f00007819 */ /* 0x000fc800000006ff */
[----:B------:R0:W1:Y:S01]  /*2350*/  SYNCS.PHASECHK.TRANS64.TRYWAIT P2, [R3+URZ+0x19c30], R0 ;  /* 0x019c3000030075a7 */ /* 0x000062000804017f */
[----:B------:R-:W-:Y:S05]  /*2360*/  @!P0 BRA `(.L_x_881) ;  /* 0x0000000000048947 */ /* 0x000fea0003800000 */
[----:B------:R-:W-:Y:S01]  /*2370*/  BPT.TRAP 0x1 ;  /* 0x000000040000795c */ /* 0x000fe20000300000 */
.L_x_881:
[----:B------:R-:W2:Y:S02]  /*2380*/  S2R R2, SR_TID.X ;  /* 0x0000000000027919 */ /* 0x000ea40000002100 */
[----:B--2---:R-:W-:Y:S01]  /*2390*/  LOP3.LUT P1, RZ, R2, 0x7f, RZ, 0xc0, !PT ;  /* 0x0000007f02ff7812 */ /* 0x004fe2000782c0ff */
[----:B-1----:R-:W-:-:S12]  /*23a0*/  @P2 BRA `(.L_x_882) ;  /* 0x0000000000082947 */ /* 0x002fd80003800000 */
[----:B------:R-:W1:Y:S02]  /*23b0*/  SYNCS.PHASECHK.TRANS64.TRYWAIT P2, [R3+URZ+0x19c30], R0 ;  /* 0x019c3000030075a7 */ /* 0x000e64000804017f */
[----:B-1----:R-:W-:Y:S05]  /*23c0*/  @!P2 BRA `(.L_x_883) ;  /* 0x000001480084a947 */ /* 0x002fea0003800000 */
.L_x_882:
[----:B------:R-:W-:Y:S05]  /*23d0*/  WARPSYNC.ALL ;  /* 0x0000000000007948 */ /* 0x000fea0003800000 */
[----:B------:R-:W-:Y:S01]  /*23e0*/  UIADD3 UR4, UR46, 0x13800, URZ ;  /* 0x000138002e047890 */ /* 0x000fe2000fffe03f */
[----:B------:R-:W-:Y:S01]  /*23f0*/  WARPGROUP.ARRIVE ;  /* 0x00000000000079c5 */ /* 0x000fe20000000000 */
[----:B------:R-:W-:Y:S01]  /*2400*/  ULOP3.LUT UR12, UR56, 0x10000, URZ, 0xfc, !UPT ;  /* 0x00010000380c7892 */ /* 0x000fe2000f8efc3f */
[----:B01----:R-:W-:Y:S01]  /*2410*/  VIADD R0, R17, UR39 ;  /* 0x0000002711007c36 */ /* 0x003fe20008000000 */
[----:B------:R-:W-:Y:S01]  /*2420*/  USHF.R.U32.HI UR4, URZ, 0x4, UR4 ;  /* 0x000000043f047899 */ /* 0x000fe20008011604 */
[----:B------:R-:W-:Y:S01]  /*2430*/  LEA R5, R88, 0xffffff80, 0x7 ;  /* 0xffffff8058057811 */ /* 0x000fe200078e38ff */
[----:B------:R-:W-:Y:S01]  /*2440*/  UMOV UR13, 0xc0000010 ;  /* 0xc0000010000d7882 */ /* 0x000fe20000000000 */
[----:B------:R-:W-:Y:S01]  /*2450*/  UMOV UR15, 0xc0000010 ;  /* 0xc0000010000f7882 */ /* 0x000fe20000000000 */
[----:B------:R-:W-:Y:S01]  /*2460*/  ULOP3.LUT UR4, UR4, 0x3fff, URZ, 0xc0, !UPT ;  /* 0x00003fff04047892 */ /* 0x000fe2000f8ec03f */
[----:B------:R-:W-:Y:S01]  /*2470*/  IMAD.MOV.U32 R2, RZ, RZ, R0 ;  /* 0x000000ffff027224 */ /* 0x000fe200078e0000 */
[----:B------:R-:W-:Y:S01]  /*2480*/  UMOV UR5, 0xc0000010 ;  /* 0xc000001000057882 */ /* 0x000fe20000000000 */
[----:B------:R-:W-:Y:S01]  /*2490*/  UMOV UR7, 0xc0000010 ;  /* 0xc000001000077882 */ /* 0x000fe20000000000 */
[----:B------:R-:W-:-:S02]  /*24a0*/  ULOP3.LUT UR16, UR4, 0x10000, URZ, 0xfc, !UPT ;  /* 0x0001000004107892 */ /* 0x000fc4000f8efc3f */
[----:B------:R-:W-:Y:S02]  /*24b0*/  UIADD3 UR4, UR12, 0x180, URZ ;  /* 0x000001800c047890 */ /* 0x000fe4000fffe03f */
[----:B------:R-:W-:Y:S02]  /*24c0*/  UIMAD UR14, UR51, 0x300, UR16 ;  /* 0x00000300330e78a4 */ /* 0x000fe4000f8e0210 */
[----:B------:R-:W-:Y:S02]  /*24d0*/  UIADD3 UR8, UR12, 0x300, URZ ;  /* 0x000003000c087890 */ /* 0x000fe4000fffe03f */
[----:B------:R-:W-:Y:S02]  /*24e0*/  UIADD3 UR6, UR14, 0x100, URZ ;  /* 0x000001000e067890 */ /* 0x000fe4000fffe03f */
[----:B------:R-:W-:Y:S01]  /*24f0*/  UIADD3 UR10, UR14, 0x200, URZ ;  /* 0x000002000e0a7890 */ /* 0x000fe2000fffe03f */
[----:B------:R-:W-:Y:S02]  /*2500*/  UMOV UR9, 0xc0000010 ;  /* 0xc000001000097882 */ /* 0x000fe40000000000 */
[----:B------:R-:W-:Y:S01]  /*2510*/  QGMMA.64x128x32.F32.E4M3.E4M3 R24, gdesc[UR12], RZ, !UPT, gsb0 ;  /* 0x01e000000c1879f3 */ /* 0x000fe2000c0008ff */
[----:B------:R-:W-:Y:S01]  /*2520*/  UMOV UR11, 0xc0000010 ;  /* 0xc0000010000b7882 */ /* 0x000fe20000000000 */
[----:B------:R-:W-:Y:S01]  /*2530*/  ULDC UR18, c[0x0][0x9dc] ;  /* 0x0002770000127ab9 */ /* 0x000fe20000000800 */
[----:B------:R-:W-:-:S02]  /*2540*/  WARPGROUP.DEPBAR.LE gsb0, 0x0 ;  /* 0x00008000000079c5 */ /* 0x000fc40000010000 */
[----:B------:R-:W-:-:S07]  /*2550*/  WARPGROUP.ARRIVE ;  /* 0x00000000000079c5 */ /* 0x000fce0000000000 */
[----:B------:R-:W-:Y:S01]  /*2560*/  QGMMA.64x128x32.F32.E4M3.E4M3 R24, gdesc[UR4], R24, gsb0 ;  /* 0x01e00000041879f3 */ /* 0x000fe20008000818 */
[----:B------:R-:W-:Y:S02]  /*2570*/  ULDC UR6, c[0x0][0x448] ;  /* 0x0001120000067ab9 */ /* 0x000fe40000000800 */
[----:B------:R-:W-:-:S06]  /*2580*/  UISETP.NE.AND UP0, UPT, UR6, 0x1, UPT ;  /* 0x000000010600788c */ /* 0x000fcc000bf05270 */
[----:B------:R-:W-:Y:S02]  /*2590*/  PLOP3.LUT P2, PT, PT, PT, UP0, 0x80, 0x0 ;  /* 0x000000000000781c */ /* 0x000fe40003f4f008 */
[----:B------:R-:W-:-:S03]  /*25a0*/  PLOP3.LUT P3, PT, PT, PT, UP0, 0x80, 0x0 ;  /* 0x000000000000781c */ /* 0x000fc60003f6f008 */
[----:B------:R-:W-:-:S08]  /*25b0*/  @UP0 ULDC UR6, c[0x0][0x44c] ;  /* 0x0001130000060ab9 */ /* 0x000fd00000000800 */
[----:B------:R-:W-:Y:S01]  /*25c0*/  @P2 IMAD.HI.U32 R4, R0, UR6, RZ ;  /* 0x0000000600042c27 */ /* 0x000fe2000f8e00ff */
[----:B------:R-:W-:-:S03]  /*25d0*/  @UP0 ULDC UR6, c[0x0][0x450] ;  /* 0x0001140000060ab9 */ /* 0x000fc60000000800 */
[----:B------:R-:W-:Y:S01]  /*25e0*/  @!P1 VIADD R0, R3, 0x19c40 ;  /* 0x00019c4003009836 */ /* 0x000fe20000000000 */
[----:B------:R-:W-:Y:S01]  /*25f0*/  @P3 SHF.R.U32.HI R2, RZ, UR6, R4 ;  /* 0x00000006ff023c19 */ /* 0x000fe20008011604 */
[----:B------:R-:W-:Y:S01]  /*2600*/  IMAD.MOV.U32 R3, RZ, RZ, -0x80 ;  /* 0xffffff80ff037424 */ /* 0x000fe200078e00ff */
[----:B------:R-:W-:Y:S02]  /*2610*/  ULDC.64 UR6, c[0x0][0x9e0] ;  /* 0x0002780000067ab9 */ /* 0x000fe40000000a00 */
[----:B------:R-:W-:Y:S01]  /*2620*/  UISETP.GE.AND UP1, UPT, UR7, 0x1, UPT ;  /* 0x000000010700788c */ /* 0x000fe2000bf26270 */
[----:B------:R-:W0:Y:S01]  /*2630*/  SHFL.IDX PT, R11, R2, RZ, 0x1c1f ;  /* 0x001c1fff020b7589 */ /* 0x000e2200000e0000 */
[----:B------:R-:W-:Y:S01]  /*2640*/  @!P1 PRMT R0, RZ, 0x654, R0 ;  /* 0x00000654ff009816 */ /* 0x000fe20000000000 */
[----:B------:R-:W-:Y:S02]  /*2650*/  IMAD R7, R88, R3, 0x80 ;  /* 0x0000008058077424 */ /* 0x000fe400078e0203 */
[----:B------:R-:W-:Y:S01]  /*2660*/  IMAD.U32 R3, RZ, RZ, UR47 ;  /* 0x0000002fff037e24 */ /* 0x000fe2000f8e00ff */
[----:B------:R-:W-:-:S02]  /*2670*/  PLOP3.LUT P2, PT, PT, PT, UP1, 0x40, 0x0 ;  /* 0x000000000000781c */ /* 0x000fc40003f4e818 */
[----:B------:R-:W-:Y:S01]  /*2680*/  IADD3 R6, -R16, UR40, R7 ;  /* 0x0000002810067c10 */ /* 0x000fe2000fffe107 */
[----:B------:R-:W-:Y:S02]  /*2690*/  WARPGROUP.DEPBAR.LE gsb0, 0x0 ;  /* 0x00008000000079c5 */ /* 0x000fe40000010000 */
[----:B------:R-:W-:-:S06]  /*26a0*/  WARPGROUP.ARRIVE ;  /* 0x00000000000079c5 */ /* 0x000fcc0000000000 */
[----:B------:R-:W-:Y:S01]  /*26b0*/  QGMMA.64x128x32.F32.E4M3.E4M3 R24, gdesc[UR8], R24, gsb0 ;  /* 0x01e00000081879f3 */ /* 0x000fe20008000818 */
[----:B------:R-:W-:Y:S02]  /*26c0*/  ULOP3.LUT UR10, URZ, UR18, URZ, 0x33, !UPT ;  /* 0x000000123f0a7292 */ /* 0x000fe4000f8e333f */
[----:B------:R-:W-:Y:S02]  /*26d0*/  WARPGROUP.DEPBAR.LE gsb0, 0x0 ;  /* 0x00008000000079c5 */ /* 0x000fe40000010000 */
[----:B------:R1:W-:Y:S02]  /*26e0*/  @!P1 SYNCS.ARRIVE.TRANS64.RED.A1T0 RZ, [R0+URZ], RZ ;  /* 0x000000ff00ff99a7 */ /* 0x0003e4000810043f */
[----:B-1----:R-:W-:-:S04]  /*26f0*/  IADD3 R0, -R16, 0x1, R7 ;  /* 0x0000000110007810 */ /* 0x002fc80007ffe107 */
[----:B------:R-:W-:-:S05]  /*2700*/  IADD3 R0, -R3, UR40, R0 ;  /* 0x0000002803007c10 */ /* 0x000fca000fffe100 */
[C---:B------:R-:W-:Y:S02]  /*2710*/  VIADD R9, R0.reuse, UR6 ;  /* 0x0000000600097c36 */ /* 0x040fe40008000000 */
[----:B------:R-:W-:-:S03]  /*2720*/  VIADD R10, R0, UR10 ;  /* 0x0000000a000a7c36 */ /* 0x000fc60008000000 */
[----:B0-----:R-:W-:Y:S01]  /*2730*/  VIADDMNMX R0, R11, R9, R6, PT ;  /* 0x000000090b007246 */ /* 0x001fe20003800106 */
[----:B------:R-:W-:Y:S01]  /*2740*/  IMAD.IADD R4, R10, 0x1, R11 ;  /* 0x000000010a047824 */ /* 0x000fe200078e020b */
[----:B------:R-:W-:Y:S06]  /*2750*/  @P2 BRA `(.L_x_884) ;  /* 0x00000000005c2947 */ /* 0x000fec0003800000 */
[----:B------:R-:W-:Y:S01]  /*2760*/  IMAD.U32 R8, RZ, RZ, UR47 ;  /* 0x0000002fff087e24 */ /* 0x000fe2000f8e00ff */
[----:B------:R-:W-:Y:S04]  /*2770*/  BSSY B0, `(.L_x_885) ;  /* 0x0000011000007945 */ /* 0x000fe80003800000 */
[----:B------:R-:W-:-:S04]  /*2780*/  IADD3 R3, -R8, UR40, R11 ;  /* 0x0000002808037c10 */ /* 0x000fc8000fffe10b */
        /* <DEDUP_REMOVED lines=10> */
.L_x_886:
[----:B------:R-:W-:-:S06]  /*2830*/  UISETP.NE.AND UP2, UPT, UR7, 0x1, UPT ;  /* 0x000000010700788c */ /* 0x000fcc000bf45270 */
[----:B------:R-:W-:-:S05]  /*2840*/  PLOP3.LUT P2, PT, PT, PT, UP2, 0x80, 0x0 ;  /* 0x000000000000781c */ /* 0x000fca0003f4f028 */
[----:B------:R-:W-:-:S08]  /*2850*/  @UP2 ULDC.64 UR10, c[0x0][0x9e8] ;  /* 0x00027a00000a2ab9 */ /* 0x000fd00000000a00 */
[----:B------:R-:W-:-:S05]  /*2860*/  @P2 IMAD.HI.U32 R8, R3, UR10, RZ ;  /* 0x0000000a03082c27 */ /* 0x000fca000f8e00ff */
[----:B------:R-:W-:-:S07]  /*2870*/  @P2 SHF.R.U32.HI R3, RZ, UR11, R8 ;  /* 0x0000000bff032c19 */ /* 0x000fce0008011608 */
.L_x_887:
[----:B------:R-:W-:Y:S05]  /*2880*/  BSYNC B0 ;  /* 0x0000000000007941 */ /* 0x000fea0003800000 */
.L_x_885:
[----:B------:R-:W-:-:S04]  /*2890*/  IMAD R3, R3, UR7, -R5 ;  /* 0x0000000703037c24 */ /* 0x000fc8000f8e0a05 */
[----:B------:R-:W-:-:S05]  /*28a0*/  IMAD.IADD R3, R3, 0x1, -R16 ;  /* 0x0000000103037824 */ /* 0x000fca00078e0a10 */
[----:B------:R-:W-:Y:S02]  /*28b0*/  VIMNMX R4, R4, R3, !PT ;  /* 0x0000000304047248 */ /* 0x000fe40007fe0100 */
[----:B------:R-:W-:-:S07]  /*28c0*/  VIADDMNMX R0, R3, UR7, R0, PT ;  /* 0x0000000703007c46 */ /* 0x000fce000b800100 */
.L_x_884:
        /* <DEDUP_REMOVED lines=12> */
[C---:B------:R-:W-:Y:S02]  /*2990*/  ISETP.GE.AND P5, PT, R7.reuse, 0x11, PT ;  /* 0x000000110700780c */ /* 0x040fe40003fa6270 */
        /* <DEDUP_REMOVED lines=166> */
[----:B------:R-:W-:Y:S02]  /*3400*/  ISETP.GE.AND P6, PT, R7, 0x7a, PT ;  /* 0x0000007a0700780c */ /* 0x000fe40003fc6270 */
[----:B------:R-:W0:Y:S11]  /*3410*/  SHFL.IDX PT, R7, R2, 0x1, 0x1c1f ;  /* 0x003c1f0002077f89 */ /* 0x000e3600000e0000 */
[----:B------:R-:W-:-:S02]  /*3420*/  @P6 LOP3.LUT R19, R19, 0x8000000, RZ, 0xfc, !PT ;  /* 0x0800000013136812 */ /* 0x000fc400078efcff */
[----:B------:R-:W-:-:S04]  /*3430*/  ISETP.GT.AND P6, PT, R4, 0x79, !P6 ;  /* 0x000000790400780c */ /* 0x000fc800077c4270 */
[----:B------:R-:W-:-:S04]  /*3440*/  ISETP.LT.OR P6, PT, R0, 0x7a, P6 ;  /* 0x0000007a0000780c */ /* 0x000fc800037c1670 */
[----:B------:R-:W-:Y:S02]  /*3450*/  FSEL R85, R85, -INF , !P6 ;  /* 0xff80000055557808 */ /* 0x000fe40007000000 */
[----:B------:R-:W-:Y:S01]  /*3460*/  PLOP3.LUT P6, PT, PT, PT, UP1, 0x40, 0x0 ;  /* 0x000000000000781c */ /* 0x000fe20003fce818 */
[----:B0-----:R-:W-:Y:S01]  /*3470*/  IMAD.IADD R10, R10, 0x1, R7 ;  /* 0x000000010a0a7824 */ /* 0x001fe200078e0207 */
[----:B------:R-:W-:-:S11]  /*3480*/  VIADDMNMX R0, R7, R9, R6, PT ;  /* 0x0000000907007246 */ /* 0x000fd60003800106 */
[----:B------:R-:W-:Y:S05]  /*3490*/  @P6 BRA `(.L_x_888) ;  /* 0x0000000000646947 */ /* 0x000fea0003800000 */
        /* <DEDUP_REMOVED lines=14> */
.L_x_890:
[----:B------:R-:W-:-:S06]  /*3580*/  UISETP.NE.AND UP2, UPT, UR7, 0x1, UPT ;  /* 0x000000010700788c */ /* 0x000fcc000bf45270 */
[----:B------:R-:W-:-:S05]  /*3590*/  PLOP3.LUT P6, PT, PT, PT, UP2, 0x80, 0x0 ;  /* 0x000000000000781c */ /* 0x000fca0003fcf028 */
[----:B------:R-:W-:-:S08]  /*35a0*/  @UP2 ULDC.64 UR10, c[0x0][0x9e8] ;  /* 0x00027a00000a2ab9 */ /* 0x000fd00000000a00 */
[----:B------:R-:W-:Y:S01]  /*35b0*/  @P6 IMAD.HI.U32 R4, R2, UR10, RZ ;  /* 0x0000000a02046c27 */ /* 0x000fe2000f8e00ff */
[----:B------:R-:W-:-:S13]  /*35c0*/  PLOP3.LUT P6, PT, PT, PT, UP2, 0x80, 0x0 ;  /* 0x000000000000781c */ /* 0x000fda0003fcf028 */
[----:B------:R-:W-:-:S07]  /*35d0*/  @P6 SHF.R.U32.HI R2, RZ, UR11, R4 ;  /* 0x0000000bff026c19 */ /* 0x000fce0008011604 */
.L_x_891:
[----:B------:R-:W-:Y:S05]  /*35e0*/  BSYNC B0 ;  /* 0x0000000000007941 */ /* 0x000fea0003800000 */
.L_x_889:
[----:B------:R-:W-:-:S04]  /*35f0*/  IMAD R5, R2, UR7, -R5 ;  /* 0x0000000702057c24 */ /* 0x000fc8000f8e0a05 */
[----:B------:R-:W-:-:S05]  /*3600*/  IMAD.IADD R5, R5, 0x1, -R16 ;  /* 0x0000000105057824 */ /* 0x000fca00078e0a10 */
[----:B------:R-:W-:Y:S02]  /*3610*/  VIMNMX R10, R10, R5, !PT ;  /* 0x000000050a0a7248 */ /* 0x000fe40007fe0100 */
[----:B------:R-:W-:-:S07]  /*3620*/  VIADDMNMX R0, R5, UR7, R0, PT ;  /* 0x0000000705007c46 */ /* 0x000fce000b800100 */
.L_x_888:
        /* <DEDUP_REMOVED lines=9> */
[----:B------:R-:W-:Y:S01]  /*36c0*/  UMOV UR14, UR39 ;  /* 0x00000027000e7c82 */ /* 0x000fe20008000000 */
[----:B------:R-:W-:Y:S01]  /*36d0*/  LOP3.LUT P2, RZ, R19, 0x2, RZ, 0xc0, !PT ;  /* 0x0000000213ff7812 */ /* 0x000fe2000784c0ff */
[----:B------:R-:W-:Y:S01]  /*36e0*/  @UP0 USHF.R.U32.HI UR14, URZ, UR15, UR11 ;  /* 0x0000000f3f0e0299 */ /* 0x000fe2000801160b */
[----:B------:R-:W-:-:S02]  /*36f0*/  FMNMX.FTZ R2, R28, R5, !PT ;  /* 0x000000051c027209 */ /* 0x000fc40007810000 */
[----:B------:R-:W-:Y:S01]  /*3700*/  ISETP.GT.AND P2, PT, R10, 0x8, !P2 ;  /* 0x000000080a00780c */ /* 0x000fe20005744270 */
[----:B------:R-:W-:Y:S01]  /*3710*/  UIADD3 UR55, UR55, UR14, URZ ;  /* 0x0000000e37377290 */ /* 0x000fe2000fffe03f */
[----:B------:R-:W-:Y:S02]  /*3720*/  FMNMX.FTZ R5, R29, R2, !PT ;  /* 0x000000021d057209 */ /* 0x000fe40007810000 */
[----:B------:R-:W-:Y:S01]  /*3730*/  ISETP.LT.OR P2, PT, R0, 0x9, P2 ;  /* 0x000000090000780c */ /* 0x000fe20001741670 */
[----:B------:R-:W-:Y:S01]  /*3740*/  UIADD3 UR6, UR55, UR6, URZ ;  /* 0x0000000637067290 */ /* 0x000fe2000fffe03f */
        /* <DEDUP_REMOVED lines=9> */
[----:B------:R-:W-:Y:S02]  /*37e0*/  ISETP.GT.AND P2, PT, R10, 0x10, !P6 ;  /* 0x000000100a00780c */ /* 0x000fe40007744270 */
[----:B------:R-:W-:Y:S02]  /*37f0*/  FMNMX.FTZ R2, R40, R5, !PT ;  /* 0x0000000528027209 */ /* 0x000fe40007810000 */
[----:B------:R-:W-:Y:S02]  /*3800*/  ISETP.LT.OR P2, PT, R0, 0x11, P2 ;  /* 0x000000110000780c */ /* 0x000fe40001741670 */
[C---:B------:R-:W-:Y:S02]  /*3810*/  LOP3.LUT P6, RZ, R19.reuse, 0x8000, RZ, 0xc0, !PT ;  /* 0x0000800013ff7812 */ /* 0x040fe400078cc0ff */
        /* <DEDUP_REMOVED lines=55> */
[----:B------:R-:W-:Y:S01]  /*3b90*/  ISETP.GT.AND P3, PT, R10, 0x70, !P3 ;  /* 0x000000700a00780c */ /* 0x000fe20005f64270 */
[----:B------:R-:W0:Y:S01]  /*3ba0*/  SHFL.BFLY PT, R5, R4, 0x2, 0x1f ;  /* 0x0c401f0004057f89 */ /* 0x000e2200000e0000 */
[----:B------:R-:W-:-:S02]  /*3bb0*/  FSEL R50, R50, -INF , !P2 ;  /* 0xff80000032327808 */ /* 0x000fc40005000000 */
[----:B------:R-:W-:Y:S02]  /*3bc0*/  LOP3.LUT P2, RZ, R19, 0x20000, RZ, 0xc0, !PT ;  /* 0x0002000013ff7812 */ /* 0x000fe4000784c0ff */
[C---:B------:R-:W-:Y:S02]  /*3bd0*/  ISETP.GT.AND P4, PT, R10.reuse, 0x71, !P4 ;  /* 0x000000710a00780c */ /* 0x040fe40006784270 */
[----:B------:R-:W-:Y:S02]  /*3be0*/  ISETP.GT.AND P2, PT, R10, 0x31, !P2 ;  /* 0x000000310a00780c */ /* 0x000fe40005744270 */
[C---:B------:R-:W-:Y:S02]  /*3bf0*/  ISETP.LT.OR P3, PT, R0.reuse, 0x71, P3 ;  /* 0x000000710000780c */ /* 0x040fe40001f61670 */
[----:B------:R-:W-:Y:S02]  /*3c00*/  ISETP.LT.OR P2, PT, R0, 0x32, P2 ;  /* 0x000000320000780c */ /* 0x000fe40001741670 */
[----:B------:R-:W-:-:S02]  /*3c10*/  ISETP.GT.AND P5, PT, R10, 0x78, !P5 ;  /* 0x000000780a00780c */ /* 0x000fc40006fa4270 */
[----:B------:R-:W-:Y:S02]  /*3c20*/  FSEL R51, R51, -INF , !P2 ;  /* 0xff80000033337808 */ /* 0x000fe40005000000 */
[----:B------:R-:W-:Y:S02]  /*3c30*/  LOP3.LUT P2, RZ, R19, 0x10000, RZ, 0xc0, !PT ;  /* 0x0001000013ff7812 */ /* 0x000fe4000784c0ff */
[----:B------:R-:W-:Y:S02]  /*3c40*/  ISETP.LT.OR P4, PT, R0, 0x72, P4 ;  /* 0x000000720000780c */ /* 0x000fe40002781670 */
[----:B------:R-:W-:Y:S02]  /*3c50*/  ISETP.GT.AND P2, PT, R10, 0x38, !P2 ;  /* 0x000000380a00780c */ /* 0x000fe40005744270 */
[----:B------:R-:W-:Y:S02]  /*3c60*/  FSEL R82, R82, -INF , !P3 ;  /* 0xff80000052527808 */ /* 0x000fe40005800000 */
[----:B------:R-:W-:-:S02]  /*3c70*/  ISETP.LT.OR P2, PT, R0, 0x39, P2 ;  /* 0x000000390000780c */ /* 0x000fc40001741670 */
[----:B0-----:R-:W-:Y:S02]  /*3c80*/  FMNMX.FTZ R5, R4, R5, !PT ;  /* 0x0000000504057209 */ /* 0x001fe40007810000 */
[----:B------:R-:W-:Y:S02]  /*3c90*/  FSEL R54, R54, -INF , !P2 ;  /* 0xff80000036367808 */ /* 0x000fe40005000000 */
[----:B------:R-:W-:Y:S01]  /*3ca0*/  ISETP.GT.AND P2, PT, R10, 0x39, !P6 ;  /* 0x000000390a00780c */ /* 0x000fe20007744270 */
[----:B------:R-:W0:Y:S01]  /*3cb0*/  SHFL.BFLY PT, R2, R5, 0x1, 0x1f ;  /* 0x0c201f0005027f89 */ /* 0x000e2200000e0000 */
[----:B------:R-:W-:Y:S02]  /*3cc0*/  LOP3.LUT P6, RZ, R19, 0x10, RZ, 0xc0, !PT ;  /* 0x0000001013ff7812 */ /* 0x000fe400078cc0ff */
[C---:B------:R-:W-:Y:S02]  /*3cd0*/  ISETP.LT.OR P2, PT, R0.reuse, 0x3a, P2 ;  /* 0x0000003a0000780c */ /* 0x040fe40001741670 */
[----:B------:R-:W-:-:S02]  /*3ce0*/  ISETP.LT.OR P5, PT, R0, 0x79, P5 ;  /* 0x000000790000780c */ /* 0x000fc40002fa1670 */
[----:B------:R-:W-:Y:S02]  /*3cf0*/  FSEL R55, R55, -INF , !P2 ;  /* 0xff80000037377808 */ /* 0x000fe40005000000 */
[----:B------:R-:W-:Y:S02]  /*3d00*/  LOP3.LUT P2, RZ, R19, 0x4000, RZ, 0xc0, !PT ;  /* 0x0000400013ff7812 */ /* 0x000fe4000784c0ff */
[----:B------:R-:W-:Y:S02]  /*3d10*/  FSEL R83, R83, -INF , !P4 ;  /* 0xff80000053537808 */ /* 0x000fe40006000000 */
[----:B------:R-:W-:Y:S02]  /*3d20*/  ISETP.GT.AND P2, PT, R10, 0x40, !P2 ;  /* 0x000000400a00780c */ /* 0x000fe40005744270 */
[----:B------:R-:W-:Y:S02]  /*3d30*/  FSEL R86, R86, -INF , !P5 ;  /* 0xff80000056567808 */ /* 0x000fe40006800000 */
[----:B------:R-:W-:-:S04]  /*3d40*/  ISETP.LT.OR P2, PT, R0, 0x41, P2 ;  /* 0x000000410000780c */ /* 0x000fc80001741670 */
[----:B------:R-:W-:Y:S02]  /*3d50*/  FSEL R58, R58, -INF , !P2 ;  /* 0xff8000003a3a7808 */ /* 0x000fe40005000000 */
[----:B------:R-:W-:Y:S02]  /*3d60*/  LOP3.LUT P2, RZ, R19, 0x2000, RZ, 0xc0, !PT ;  /* 0x0000200013ff7812 */ /* 0x000fe4000784c0ff */
[----:B0-----:R-:W-:Y:S02]  /*3d70*/  FMNMX.FTZ R2, R5, R2, !PT ;  /* 0x0000000205027209 */ /* 0x001fe40007810000 */
[----:B------:R-:W-:-:S03]  /*3d80*/  ISETP.GT.AND P2, PT, R10, 0x41, !P2 ;  /* 0x000000410a00780c */ /* 0x000fc60005744270 */
[----:B------:R-:W-:Y:S01]  /*3d90*/  FFMA.FTZ R20, R2, R7, -8 ;  /* 0xc100000002147423 */ /* 0x000fe20000010007 */
        /* <DEDUP_REMOVED lines=42> */
[----:B------:R-:W-:-:S01]  /*4040*/  FFMA.FTZ R5, R28, UR41, -R20 ;  /* 0x000000291c057c23 */ /* 0x000fc20008010814 */
[----:B------:R-:W-:Y:S01]  /*4050*/  ISETP.LT.OR P2, PT, R0, 0x1, P2 ;  /* 0x000000010000780c */ /* 0x000fe20001741670 */
[----:B------:R-:W-:-:S01]  /*4060*/  FFMA.FTZ R32, R32, UR41, -R20 ;  /* 0x0000002920207c23 */ /* 0x000fc20008010814 */
[--C-:B------:R-:W-:Y:S01]  /*4070*/  FFMA.FTZ R4, R25, UR41, -R20.reuse ;  /* 0x0000002919047c23 */ /* 0x100fe20008010814 */
[----:B------:R-:W-:-:S01]  /*4080*/  FFMA.FTZ R6, R29, UR41, -R20 ;  /* 0x000000291d067c23 */ /* 0x000fc20008010814 */
[----:B------:R-:W-:Y:S01]  /*4090*/  FSEL R26, R26, -INF , !P2 ;  /* 0xff8000001a1a7808 */ /* 0x000fe20005000000 */
[----:B------:R-:W-:-:S01]  /*40a0*/  FFMA.FTZ R11, R36, UR41, -R20 ;  /* 0x00000029240b7c23 */ /* 0x000fc20008010814 */
[----:B------:R-:W-:Y:S01]  /*40b0*/  LOP3.LUT P2, RZ, R19, 0x4000000, RZ, 0xc0, !PT ;  /* 0x0400000013ff7812 */ /* 0x000fe2000784c0ff */
[----:B------:R-:W-:-:S01]  /*40c0*/  FFMA.FTZ R53, R53, UR41, -R20 ;  /* 0x0000002935357c23 */ /* 0x000fc20008010814 */
[----:B------:R-:W-:Y:S01]  /*40d0*/  FMNMX.FTZ R7, R26, R27, !PT ;  /* 0x0000001b1a077209 */ /* 0x000fe20007810000 */
[----:B------:R-:W-:-:S01]  /*40e0*/  FFMA.FTZ R3, R3, UR41, -R20 ;  /* 0x0000002903037c23 */ /* 0x000fc20008010814 */
[----:B------:R-:W-:Y:S01]  /*40f0*/  ISETP.GT.AND P2, PT, R10, 0x69, !P2 ;  /* 0x000000690a00780c */ /* 0x000fe20005744270 */
[----:B------:R-:W-:-:S01]  /*4100*/  FFMA.FTZ R40, R40, UR41, -R20 ;  /* 0x0000002928287c23 */ /* 0x000fc20008010814 */
[----:B------:R-:W-:Y:S01]  /*4110*/  FMNMX.FTZ R8, R30, R7, !PT ;  /* 0x000000071e087209 */ /* 0x000fe20007810000 */
[----:B------:R-:W-:-:S01]  /*4120*/  FFMA.FTZ R44, R44, UR41, -R20 ;  /* 0x000000292c2c7c23 */ /* 0x000fc20008010814 */
[----:B------:R-:W-:Y:S01]  /*4130*/  MUFU.EX2 R7, R32 ;  /* 0x0000002000077308 */ /* 0x000fe20000000800 */
[----:B------:R-:W-:Y:S01]  /*4140*/  ISETP.LT.OR P2, PT, R0, 0x6a, P2 ;  /* 0x0000006a0000780c */ /* 0x000fe20001741670 */
[--C-:B------:R-:W-:Y:S01]  /*4150*/  FFMA.FTZ R48, R48, UR41, -R20.reuse ;  /* 0x0000002930307c23 */ /* 0x100fe20008010814 */
[----:B------:R-:W-:Y:S01]  /*4160*/  FMNMX.FTZ R9, R31, R8, !PT ;  /* 0x000000081f097209 */ /* 0x000fe20007810000 */
[--C-:B------:R-:W-:Y:S01]  /*4170*/  FFMA.FTZ R52, R52, UR41, -R20.reuse ;  /* 0x0000002934347c23 */ /* 0x100fe20008010814 */
[----:B------:R-:W-:Y:S01]  /*4180*/  FSEL R79, R79, -INF , !P2 ;  /* 0xff8000004f4f7808 */ /* 0x000fe20005000000 */
[--C-:B------:R-:W-:Y:S01]  /*4190*/  FFMA.FTZ R56, R56, UR41, -R20.reuse ;  /* 0x0000002938387c23 */ /* 0x100fe20008010814 */
[----:B------:R-:W-:Y:S01]  /*41a0*/  FMNMX.FTZ R12, R34, R9, !PT ;  /* 0x00000009220c7209 */ /* 0x000fe20007810000 */
[--C-:B------:R-:W-:Y:S01]  /*41b0*/  FFMA.FTZ R60, R60, UR41, -R20.reuse ;  /* 0x000000293c3c7c23 */ /* 0x100fe20008010814 */
[----:B------:R-:W-:Y:S01]  /*41c0*/  ISETP.GT.AND P6, PT, R10, 0x79, !P6 ;  /* 0x000000790a00780c */ /* 0x000fe200077c4270 */
[----:B------:R-:W-:Y:S01]  /*41d0*/  MUFU.EX2 R3, R3 ;  /* 0x0000000300037308 */ /* 0x000fe20000000800 */
[----:B------:R-:W-:Y:S01]  /*41e0*/  FMNMX.FTZ R9, R35, R12, !PT ;  /* 0x0000000c23097209 */ /* 0x000fe20007810000 */
[--C-:B------:R-:W-:Y:S01]  /*41f0*/  FFMA.FTZ R8, R33, UR41, -R20.reuse ;  /* 0x0000002921087c23 */ /* 0x100fe20008010814 */
[----:B------:R-:W-:Y:S01]  /*4200*/  ISETP.LT.OR P6, PT, R0, 0x7a, P6 ;  /* 0x0000007a0000780c */ /* 0x000fe200037c1670 */
[--C-:B------:R-:W-:Y:S01]  /*4210*/  FFMA.FTZ R33, R64, UR41, -R20.reuse ;  /* 0x0000002940217c23 */ /* 0x100fe20008010814 */
[----:B------:R-:W-:Y:S01]  /*4220*/  FMNMX.FTZ R12, R38, R9, !PT ;  /* 0x00000009260c7209 */ /* 0x000fe20007810000 */
[--C-:B------:R-:W-:Y:S01]  /*4230*/  FFMA.FTZ R72, R72, UR41, -R20.reuse ;  /* 0x0000002948487c23 */ /* 0x100fe20008010814 */
[----:B------:R-:W-:Y:S01]  /*4240*/  FSEL R87, R87, -INF , !P6 ;  /* 0xff80000057577808 */ /* 0x000fe20007000000 */
[----:B------:R-:W-:Y:S01]  /*4250*/  MUFU.EX2 R10, R53 ;  /* 0x00000035000a7308 */ /* 0x000fe20000000800 */
[----:B------:R-:W-:Y:S01]  /*4260*/  FMNMX.FTZ R9, R39, R12, !PT ;  /* 0x0000000c27097209 */ /* 0x000fe20007810000 */
[--C-:B------:R-:W-:Y:S01]  /*4270*/  FFMA.FTZ R12, R37, UR41, -R20.reuse ;  /* 0x00000029250c7c23 */ /* 0x100fe20008010814 */
[----:B------:R-:W-:-:S02]  /*4280*/  FFMA.FTZ R37, R68, UR41, -R20 ;  /* 0x0000002944257c23 */ /* 0x000fc40008010814 */
[----:B------:R-:W-:-:S03]  /*4290*/  FMNMX.FTZ R14, R42, R9, !PT ;  /* 0x000000092a0e7209 */ /* 0x000fc60007810000 */
[----:B------:R-:W-:Y:S01]  /*42a0*/  MUFU.EX2 R4, R4 ;  /* 0x0000000400047308 */ /* 0x000fe20000000800 */
[----:B------:R-:W-:-:S04]  /*42b0*/  FMNMX.FTZ R9, R43, R14, !PT ;  /* 0x0000000e2b097209 */ /* 0x000fc80007810000 */
[----:B------:R-:W-:-:S03]  /*42c0*/  FMNMX.FTZ R14, R46, R9, !PT ;  /* 0x000000092e0e7209 */ /* 0x000fc60007810000 */
[----:B------:R0:W-:Y:S01]  /*42d0*/  MUFU.EX2 R9, R40 ;  /* 0x0000002800097308 */ /* 0x0001e20000000800 */
[----:B------:R-:W-:Y:S01]  /*42e0*/  FMNMX.FTZ R13, R47, R14, !PT ;  /* 0x0000000e2f0d7209 */ /* 0x000fe20007810000 */
[----:B------:R-:W-:-:S03]  /*42f0*/  FFMA.FTZ R14, R41, UR41, -R20 ;  /* 0x00000029290e7c23 */ /* 0x000fc60008010814 */
[----:B------:R-:W-:-:S03]  /*4300*/  FMNMX.FTZ R24, R50, R13, !PT ;  /* 0x0000000d32187209 */ /* 0x000fc60007810000 */
[----:B------:R-:W-:Y:S01]  /*4310*/  MUFU.EX2 R5, R5 ;  /* 0x0000000500057308 */ /* 0x000fe20000000800 */
[----:B------:R-:W-:Y:S01]  /*4320*/  FMNMX.FTZ R13, R51, R24, !PT ;  /* 0x00000018330d7209 */ /* 0x000fe20007810000 */
[----:B0-----:R-:W-:-:S03]  /*4330*/  FFMA.FTZ R40, R65, UR41, -R20 ;  /* 0x0000002941287c23 */ /* 0x001fc60008010814 */
[----:B------:R-:W-:-:S03]  /*4340*/  FMNMX.FTZ R24, R54, R13, !PT ;  /* 0x0000000d36187209 */ /* 0x000fc60007810000 */
[----:B------:R0:W-:Y:S01]  /*4350*/  MUFU.EX2 R13, R44 ;  /* 0x0000002c000d7308 */ /* 0x0001e20000000800 */
[----:B------:R-:W-:Y:S01]  /*4360*/  FMNMX.FTZ R15, R55, R24, !PT ;  /* 0x00000018370f7209 */ /* 0x000fe20007810000 */
[--C-:B------:R-:W-:Y:S01]  /*4370*/  FFMA.FTZ R24, R45, UR41, -R20.reuse ;  /* 0x000000292d187c23 */ /* 0x100fe20008010814 */
[----:B------:R-:W-:-:S02]  /*4380*/  FFMA.FTZ R45, R76, UR41, -R20 ;  /* 0x000000294c2d7c23 */ /* 0x000fc40008010814 */
[----:B------:R-:W-:-:S03]  /*4390*/  FMNMX.FTZ R28, R58, R15, !PT ;  /* 0x0000000f3a1c7209 */ /* 0x000fc60007810000 */
[----:B------:R-:W1:Y:S01]  /*43a0*/  MUFU.EX2 R6, R6 ;  /* 0x0000000600067308 */ /* 0x000e620000000800 */
        /* <DEDUP_REMOVED lines=8> */
[----:B------:R-:W-:Y:S01]  /*4430*/  MUFU.EX2 R8, R8 ;  /* 0x0000000800087308 */ /* 0x000fe20000000800 */
[----:B------:R-:W-:Y:S01]  /*4440*/  FMNMX.FTZ R21, R67, R32, !PT ;  /* 0x0000002043157209 */ /* 0x000fe20007810000 */
[----:B0-----:R-:W-:Y:S01]  /*4450*/  FFMA.FTZ R48, R73, UR41, -R20 ;  /* 0x0000002949307c23 */ /* 0x001fe20008010814 */
[----:B-1----:R-:W-:Y:S02]  /*4460*/  F2FP.SATFINITE.E4M3.F32.PACK_AB_MERGE_C R148, R6, R5, RZ ;  /* 0x000000050694723e */ /* 0x002fe400048070ff */
[----:B------:R-:W-:Y:S02]  /*4470*/  FMNMX.FTZ R32, R70, R21, !PT ;  /* 0x0000001546207209 */ /* 0x000fe40007810000 */
[----:B------:R-:W-:Y:S01]  /*4480*/  F2FP.SATFINITE.E4M3.F32.PACK_AB_MERGE_C R148, R4, R3, R148 ;  /* 0x000000030494723e */ /* 0x000fe20004807094 */
[----:B------:R0:W1:Y:S01]  /*4490*/  MUFU.EX2 R21, R52 ;  /* 0x0000003400157308 */ /* 0x0000620000000800 */
[----:B------:R-:W-:-:S04]  /*44a0*/  FMNMX.FTZ R25, R71, R32, !PT ;  /* 0x0000002047197209 */ /* 0x000fc80007810000 */
        /* <DEDUP_REMOVED lines=8> */
[----:B------:R-:W-:Y:S01]  /*4530*/  IMAD.U32 R57, RZ, RZ, UR41 ;  /* 0x00000029ff397e24 */ /* 0x000fe2000f8e00ff */
[----:B-1----:R-:W-:Y:S02]  /*4540*/  F2FP.SATFINITE.E4M3.F32.PACK_AB_MERGE_C R146, R10, R21, RZ ;  /* 0x000000150a92723e */ /* 0x002fe400048070ff */
[----:B------:R-:W-:Y:S02]  /*4550*/  FMNMX.FTZ R36, R82, R29, !PT ;  /* 0x0000001d52247209 */ /* 0x000fe40007810000 */
[----:B------:R-:W1:Y:S01]  /*4560*/  MUFU.EX2 R12, R12 ;  /* 0x0000000c000c7308 */ /* 0x000e620000000800 */
[----:B0-----:R-:W-:-:S01]  /*4570*/  FFMA.FTZ R56, R81, UR41, -R20 ;  /* 0x0000002951387c23 */ /* 0x001fc20008010814 */
[----:B------:R-:W-:Y:S01]  /*4580*/  FMNMX.FTZ R29, R83, R36, !PT ;  /* 0x00000024531d7209 */ /* 0x000fe20007810000 */
[----:B------:R-:W-:-:S03]  /*4590*/  FFMA.FTZ R36, R61, UR41, -R20 ;  /* 0x000000293d247c23 */ /* 0x000fc60008010814 */
[----:B------:R-:W-:Y:S02]  /*45a0*/  FMNMX.FTZ R0, R86, R29, !PT ;  /* 0x0000001d56007209 */ /* 0x000fe40007810000 */
[----:B------:R0:W-:Y:S02]  /*45b0*/  MUFU.EX2 R29, R60 ;  /* 0x0000003c001d7308 */ /* 0x0001e40000000800 */
[----:B------:R-:W-:-:S05]  /*45c0*/  FMNMX.FTZ R0, R87, R0, !PT ;  /* 0x0000000057007209 */ /* 0x000fca0007810000 */
[----:B------:R-:W2:Y:S01]  /*45d0*/  SHFL.BFLY PT, R41, R0, 0x2, 0x1f ;  /* 0x0c401f0000297f89 */ /* 0x000ea200000e0000 */
[----:B------:R-:W-:Y:S01]  /*45e0*/  MUFU.EX2 R14, R14 ;  /* 0x0000000e000e7308 */ /* 0x000fe20000000800 */
[----:B0-----:R-:W-:-:S01]  /*45f0*/  FFMA.FTZ R60, R85, UR41, -R20 ;  /* 0x00000029553c7c23 */ /* 0x001fc20008010814 */
[----:B-1----:R-:W-:-:S04]  /*4600*/  F2FP.SATFINITE.E4M3.F32.PACK_AB_MERGE_C R150, R12, R11, RZ ;  /* 0x0000000b0c96723e */ /* 0x002fc800048070ff */
[----:B------:R-:W-:Y:S02]  /*4610*/  F2FP.SATFINITE.E4M3.F32.PACK_AB_MERGE_C R150, R8, R7, R150 ;  /* 0x000000070896723e */ /* 0x000fe40004807096 */
[----:B------:R-:W0:Y:S08]  /*4620*/  MUFU.EX2 R24, R24 ;  /* 0x0000001800187308 */ /* 0x000e300000000800 */
[----:B------:R-:W1:Y:S01]  /*4630*/  MUFU.EX2 R28, R28 ;  /* 0x0000001c001c7308 */ /* 0x000e620000000800 */
[----:B--2---:R-:W-:-:S07]  /*4640*/  FMNMX.FTZ R53, R0, R41, !PT ;  /* 0x0000002900357209 */ /* 0x004fce0007810000 */
[----:B------:R-:W2:Y:S01]  /*4650*/  MUFU.EX2 R36, R36 ;  /* 0x0000002400247308 */ /* 0x000ea20000000800 */
[----:B0-----:R-:W-:Y:S01]  /*4660*/  F2FP.SATFINITE.E4M3.F32.PACK_AB_MERGE_C R144, R24, R13, RZ ;  /* 0x0000000d1890723e */ /* 0x001fe200048070ff */
[----:B------:R-:W0:Y:S03]  /*4670*/  SHFL.BFLY PT, R0, R53, 0x1, 0x1f ;  /* 0x0c201f0035007f89 */ /* 0x000e2600000e0000 */
[----:B------:R-:W-:-:S03]  /*4680*/  F2FP.SATFINITE.E4M3.F32.PACK_AB_MERGE_C R144, R14, R9, R144 ;  /* 0x000000090e90723e */ /* 0x000fc60004807090 */
[----:B------:R-:W3:Y:S01]  /*4690*/  MUFU.EX2 R32, R32 ;  /* 0x0000002000207308 */ /* 0x000ee20000000800 */
[----:B-1----:R-:W-:-:S07]  /*46a0*/  F2FP.SATFINITE.E4M3.F32.PACK_AB_MERGE_C R146, R28, R15, R146 ;  /* 0x0000000f1c92723e */ /* 0x002fce0004807092 */
[----:B------:R-:W-:Y:S01]  /*46b0*/  MUFU.EX2 R37, R37 ;  /* 0x0000002500257308 */ /* 0x000fe20000000800 */
[----:B--2---:R-:W-:-:S07]  /*46c0*/  F2FP.SATFINITE.E4M3.F32.PACK_AB_MERGE_C R140, R36, R29, RZ ;  /* 0x0000001d248c723e */ /* 0x004fce00048070ff */
[----:B------:R-:W-:Y:S01]  /*46d0*/  MUFU.EX2 R44, R44 ;  /* 0x0000002c002c7308 */ /* 0x000fe20000000800 */
[----:B---3--:R-:W-:Y:S02]  /*46e0*/  F2FP.SATFINITE.E4M3.F32.PACK_AB_MERGE_C R140, R32, R25, R140 ;  /* 0x00000019208c723e */ /* 0x008fe4000480708c */
[----:B0-----:R-:W-:Y:S01]  /*46f0*/  FMNMX.FTZ R0, R53, R0, !PT ;  /* 0x0000000035007209 */ /* 0x001fe20007810000 */
[----:B------:R-:W-:-:S03]  /*4700*/  FFMA.FTZ R53, R84, UR41, -R20 ;  /* 0x0000002954357c23 */ /* 0x000fc60008010814 */
[C---:B------:R-:W-:Y:S01]  /*4710*/  FSETP.NEU.FTZ.AND P2, PT, R0.reuse, -INF , PT ;  /* 0xff8000000000780b */ /* 0x040fe20003f5d000 */
[----:B------:R-:W-:-:S01]  /*4720*/  FFMA.FTZ R57, R0, R57, -8 ;  /* 0xc100000000397423 */ /* 0x000fc20000010039 */
[----:B------:R-:W-:Y:S04]  /*4730*/  MUFU.EX2 R33, R33 ;  /* 0x0000002100217308 */ /* 0x000fe80000000800 */
[----:B------:R-:W-:Y:S02]  /*4740*/  FSEL R20, R57, RZ, P2 ;  /* 0x000000ff39147208 */ /* 0x000fe40001000000 */
[----:B------:R-:W-:Y:S02]  /*4750*/  PLOP3.LUT P2, PT, PT, PT, UP1, 0x40, 0x0 ;  /* 0x000000000000781c */ /* 0x000fe40003f4e818 */
        /* <DEDUP_REMOVED lines=15> */
[----:B------:R-:W-:Y:S01]  /*4850*/  FADD.FTZ R58, R3, R4 ;  /* 0x00000004033a7221 */ /* 0x000fe20000010000 */
[----:B------:R-:W-:-:S01]  /*4860*/  FFMA.FTZ R43, R50, UR41, -R20 ;  /* 0x00000029322b7c23 */ /* 0x000fc20008010814 */
[--C-:B------:R-:W-:Y:S01]  /*4870*/  FFMA.FTZ R50, R54, UR41, -R20.reuse ;  /* 0x0000002936327c23 */ /* 0x100fe20008010814 */
[----:B------:R-:W-:-:S01]  /*4880*/  FFMA.FTZ R54, R59, UR41, -R20 ;  /* 0x000000293b367c23 */ /* 0x000fc20008010814 */
[----:B------:R-:W-:Y:S01]  /*4890*/  FADD.FTZ R59, R5, R58 ;  /* 0x0000003a053b7221 */ /* 0x000fe20000010000 */
[----:B------:R-:W-:-:S01]  /*48a0*/  FFMA.FTZ R58, R62, UR41, -R20 ;  /* 0x000000293e3a7c23 */ /* 0x000fc20008010814 */
[----:B------:R-:W0:Y:S01]  /*48b0*/  MUFU.EX2 R27, R27 ;  /* 0x0000001b001b7308 */ /* 0x000e220000000800 */
[----:B------:R-:W-:-:S01]  /*48c0*/  FFMA.FTZ R47, R47, UR41, -R20 ;  /* 0x000000292f2f7c23 */ /* 0x000fc20008010814 */
[----:B------:R-:W-:Y:S01]  /*48d0*/  FADD.FTZ R62, R6, R59 ;  /* 0x0000003b063e7221 */ /* 0x000fe20000010000 */
[----:B------:R-:W-:-:S01]  /*48e0*/  FFMA.FTZ R59, R63, UR41, -R20 ;  /* 0x000000293f3b7c23 */ /* 0x000fc20008010814 */
[--C-:B------:R-:W-:Y:S01]  /*48f0*/  FFMA.FTZ R55, R55, UR41, -R20.reuse ;  /* 0x0000002937377c23 */ /* 0x100fe20008010814 */
[----:B------:R-:W-:-:S01]  /*4900*/  FFMA.FTZ R6, R67, UR41, -R20 ;  /* 0x0000002943067c23 */ /* 0x000fc20008010814 */
[----:B------:R-:W-:Y:S01]  /*4910*/  FADD.FTZ R61, R7, R62 ;  /* 0x0000003e073d7221 */ /* 0x000fe20000010000 */
[----:B------:R-:W-:-:S01]  /*4920*/  FFMA.FTZ R3, R70, UR41, -R20 ;  /* 0x0000002946037c23 */ /* 0x000fc20008010814 */
[----:B------:R-:W1:Y:S01]  /*4930*/  MUFU.EX2 R30, R30 ;  /* 0x0000001e001e7308 */ /* 0x000e620000000800 */
[----:B------:R-:W-:-:S01]  /*4940*/  FFMA.FTZ R71, R71, UR41, -R20 ;  /* 0x0000002947477c23 */ /* 0x000fc20008010814 */
[----:B------:R-:W-:Y:S01]  /*4950*/  FADD.FTZ R62, R8, R61 ;  /* 0x0000003d083e7221 */ /* 0x000fe20000010000 */
[----:B------:R-:W-:-:S01]  /*4960*/  FFMA.FTZ R61, R66, UR41, -R20 ;  /* 0x00000029423d7c23 */ /* 0x000fc20008010814 */
[--C-:B------:R-:W-:Y:S01]  /*4970*/  FFMA.FTZ R75, R75, UR41, -R20.reuse ;  /* 0x000000294b4b7c23 */ /* 0x100fe20008010814 */
[----:B------:R-:W-:-:S01]  /*4980*/  FFMA.FTZ R78, R78, UR41, -R20 ;  /* 0x000000294e4e7c23 */ /* 0x000fc20008010814 */
[----:B------:R-:W-:Y:S01]  /*4990*/  FADD.FTZ R65, R11, R62 ;  /* 0x0000003e0b417221 */ /* 0x000fe20000010000 */
[----:B------:R-:W-:-:S01]  /*49a0*/  FFMA.FTZ R79, R79, UR41, -R20 ;  /* 0x000000294f4f7c23 */ /* 0x000fc20008010814 */
[----:B------:R-:W2:Y:S01]  /*49b0*/  MUFU.EX2 R57, R57 ;  /* 0x0000003900397308 */ /* 0x000ea20000000800 */
[----:B0-----:R-:W-:-:S01]  /*49c0*/  FADD.FTZ R63, R26, R27 ;  /* 0x0000001b1a3f7221 */ /* 0x001fc20000010000 */
[----:B------:R-:W-:Y:S01]  /*49d0*/  FADD.FTZ R66, R12, R65 ;  /* 0x000000410c427221 */ /* 0x000fe20000010000 */
[----:B------:R-:W-:-:S01]  /*49e0*/  FFMA.FTZ R82, R82, UR41, -R20 ;  /* 0x0000002952527c23 */ /* 0x000fc20008010814 */
[--C-:B------:R-:W-:Y:S01]  /*49f0*/  FFMA.FTZ R83, R83, UR41, -R20.reuse ;  /* 0x0000002953537c23 */ /* 0x100fe20008010814 */
[----:B------:R-:W-:-:S03]  /*4a00*/  FFMA.FTZ R86, R86, UR41, -R20 ;  /* 0x0000002956567c23 */ /* 0x000fc60008010814 */
[----:B------:R-:W0:Y:S01]  /*4a10*/  MUFU.EX2 R31, R31 ;  /* 0x0000001f001f7308 */ /* 0x000e220000000800 */
[----:B-1----:R-:W-:-:S01]  /*4a20*/  FADD.FTZ R62, R30, R63 ;  /* 0x0000003f1e3e7221 */ /* 0x002fc20000010000 */
[----:B------:R-:W-:-:S04]  /*4a30*/  FADD.FTZ R63, R9, R66 ;  /* 0x00000042093f7221 */ /* 0x000fc80000010000 */
[----:B------:R-:W-:Y:S02]  /*4a40*/  FADD.FTZ R12, R14, R63 ;  /* 0x0000003f0e0c7221 */ /* 0x000fe40000010000 */
[----:B------:R-:W1:Y:S01]  /*4a50*/  MUFU.EX2 R34, R34 ;  /* 0x0000002200227308 */ /* 0x000e620000000800 */
[----:B--2---:R-:W-:-:S01]  /*4a60*/  FADD.FTZ R62, R57, R62 ;  /* 0x0000003e393e7221 */ /* 0x004fc20000010000 */
[----:B------:R-:W-:Y:S01]  /*4a70*/  FADD.FTZ R11, R13, R12 ;  /* 0x0000000c0d0b7221 */ /* 0x000fe20000010000 */
[----:B------:R-:W-:-:S03]  /*4a80*/  F2FP.SATFINITE.E4M3.F32.PACK_AB_MERGE_C R30, R57, R30, RZ ;  /* 0x0000001e391e723e */ /* 0x000fc600048070ff */
[----:B------:R-:W-:Y:S01]  /*4a90*/  FADD.FTZ R24, R24, R11 ;  /* 0x0000000b18187221 */ /* 0x000fe20000010000 */
[----:B------:R-:W-:Y:S01]  /*4aa0*/  F2FP.SATFINITE.E4M3.F32.PACK_AB_MERGE_C R149, R27, R26, R30 ;  /* 0x0000001a1b95723e */ /* 0x000fe2000480701e */
        /* <DEDUP_REMOVED lines=10> */
[----:B------:R-:W-:-:S04]  /*4b50*/  FADD.FTZ R7, R25, R10 ;  /* 0x0000000a19077221 */ /* 0x000fc80000010000 */
[----:B------:R-:W-:Y:S01]  /*4b60*/  FADD.FTZ R32, R32, R7 ;  /* 0x0000000720207221 */ /* 0x000fe20000010000 */
[----:B------:R-:W-:Y:S01]  /*4b70*/  F2FP.SATFINITE.E4M3.F32.PACK_AB_MERGE_C R7, R44, R37, RZ ;  /* 0x000000252c07723e */ /* 0x000fe200048070ff */
[----:B------:R-:W2:Y:S01]  /*4b80*/  MUFU.EX2 R39, R39 ;  /* 0x0000002700277308 */ /* 0x000ea20000000800 */
[----:B0-----:R-:W-:-:S01]  /*4b90*/  FADD.FTZ R5, R64, R5 ;  /* 0x0000000540057221 */ /* 0x001fc20000010000 */
[----:B------:R-:W-:Y:S01]  /*4ba0*/  FADD.FTZ R29, R29, R32 ;  /* 0x000000201d1d7221 */ /* 0x000fe20000010000 */
[----:B------:R-:W-:Y:S02]  /*4bb0*/  F2FP.SATFINITE.E4M3.F32.PACK_AB_MERGE_C R142, R40, R33, R7 ;  /* 0x00000021288e723e */ /* 0x000fe40004807007 */
[----:B------:R-:W-:Y:S01]  /*4bc0*/  F2FP.SATFINITE.E4M3.F32.PACK_AB_MERGE_C R35, R64, R35, RZ ;  /* 0x000000234023723e */ /* 0x000fe200048070ff */
[----:B------:R-:W-:-:S02]  /*4bd0*/  FADD.FTZ R36, R36, R29 ;  /* 0x0000001d24247221 */ /* 0x000fc40000010000 */
[----:B------:R-:W0:Y:S01]  /*4be0*/  MUFU.EX2 R42, R42 ;  /* 0x0000002a002a7308 */ /* 0x000e220000000800 */
[----:B-1----:R-:W-:-:S01]  /*4bf0*/  FADD.FTZ R4, R38, R5 ;  /* 0x0000000526047221 */ /* 0x002fc20000010000 */
[----:B------:R-:W-:Y:S01]  /*4c00*/  FADD.FTZ R33, R33, R36 ;  /* 0x0000002421217221 */ /* 0x000fe20000010000 */
[----:B------:R-:W-:-:S03]  /*4c10*/  F2FP.SATFINITE.E4M3.F32.PACK_AB_MERGE_C R151, R34, R31, R35 ;  /* 0x0000001f2297723e */ /* 0x000fc60004807023 */
[----:B------:R-:W-:Y:S02]  /*4c20*/  FADD.FTZ R40, R40, R33 ;  /* 0x0000002128287221 */ /* 0x000fe40000010000 */
[----:B------:R-:W1:Y:S01]  /*4c30*/  MUFU.EX2 R47, R47 ;  /* 0x0000002f002f7308 */ /* 0x000e620000000800 */
[----:B--2---:R-:W-:-:S01]  /*4c40*/  FADD.FTZ R5, R39, R4 ;  /* 0x0000000427057221 */ /* 0x004fc20000010000 */
[----:B------:R-:W-:Y:S01]  /*4c50*/  FFMA.FTZ R4, R74, UR41, -R20 ;  /* 0x000000294a047c23 */ /* 0x000fe20008010814 */
[----:B------:R-:W-:-:S01]  /*4c60*/  FADD.FTZ R37, R37, R40 ;  /* 0x0000002825257221 */ /* 0x000fc20000010000 */
[----:B------:R-:W-:-:S03]  /*4c70*/  FFMA.FTZ R20, R87, UR41, -R20 ;  /* 0x0000002957147c23 */ /* 0x000fc60008010814 */
[----:B------:R-:W-:Y:S01]  /*4c80*/  FADD.FTZ R44, R44, R37 ;  /* 0x000000252c2c7221 */ /* 0x000fe20000010000 */
[----:B------:R-:W2:Y:S01]  /*4c90*/  MUFU.EX2 R43, R43 ;  /* 0x0000002b002b7308 */ /* 0x000ea20000000800 */
[----:B0-----:R-:W-:-:S07]  /*4ca0*/  FADD.FTZ R12, R42, R5 ;  /* 0x000000052a0c7221 */ /* 0x001fce0000010000 */
[----:B------:R-:W0:Y:S01]  /*4cb0*/  MUFU.EX2 R46, R46 ;  /* 0x0000002e002e7308 */ /* 0x000e220000000800 */
[----:B-1----:R-:W-:-:S01]  /*4cc0*/  FADD.FTZ R12, R47, R12 ;  /* 0x0000000c2f0c7221 */ /* 0x002fc20000010000 */
[----:B------:R-:W-:-:S04]  /*4cd0*/  F2FP.SATFINITE.E4M3.F32.PACK_AB_MERGE_C R42, R47, R42, RZ ;  /* 0x0000002a2f2a723e */ /* 0x000fc800048070ff */
[----:B------:R-:W-:Y:S02]  /*4ce0*/  F2FP.SATFINITE.E4M3.F32.PACK_AB_MERGE_C R145, R39, R38, R42 ;  /* 0x000000262791723e */ /* 0x000fe4000480702a */
        /* <DEDUP_REMOVED lines=8> */
[----:B------:R-:W-:-:S04]  /*4d70*/  F2FP.SATFINITE.E4M3.F32.PACK_AB_MERGE_C R50, R55, R50, RZ ;  /* 0x000000323732723e */ /* 0x000fc800048070ff */
[----:B------:R-:W-:Y:S02]  /*4d80*/  F2FP.SATFINITE.E4M3.F32.PACK_AB_MERGE_C R147, R46, R43, R50 ;  /* 0x0000002b2e93723e */ /* 0x000fe40004807032 */
        /* <DEDUP_REMOVED lines=8> */
[----:B------:R-:W-:-:S04]  /*4e10*/  F2FP.SATFINITE.E4M3.F32.PACK_AB_MERGE_C R58, R59, R58, RZ ;  /* 0x0000003a3b3a723e */ /* 0x000fc800048070ff */
[----:B------:R-:W-:Y:S02]  /*4e20*/  F2FP.SATFINITE.E4M3.F32.PACK_AB_MERGE_C R141, R54, R51, R58 ;  /* 0x00000033368d723e */ /* 0x000fe4000480703a */
[----:B------:R-:W0:Y:S01]  /*4e30*/  MUFU.EX2 R3, R3 ;  /* 0x0000000300037308 */ /* 0x000e220000000800 */
[----:B-1----:R-:W-:-:S07]  /*4e40*/  FADD.FTZ R5, R61, R10 ;  /* 0x0000000a3d057221 */ /* 0x002fce0000010000 */
[----:B------:R-:W-:Y:S01]  /*4e50*/  MUFU.EX2 R45, R45 ;  /* 0x0000002d002d7308 */ /* 0x000fe20000000800 */
[----:B--2---:R-:W-:-:S07]  /*4e60*/  FADD.FTZ R10, R6, R5 ;  /* 0x00000005060a7221 */ /* 0x004fce0000010000 */
[----:B------:R-:W1:Y:S01]  /*4e70*/  MUFU.EX2 R52, R52 ;  /* 0x0000003400347308 */ /* 0x000e620000000800 */
[----:B0-----:R-:W-:-:S07]  /*4e80*/  FADD.FTZ R5, R3, R10 ;  /* 0x0000000a03057221 */ /* 0x001fce0000010000 */
[----:B------:R-:W0:Y:S08]  /*4e90*/  MUFU.EX2 R8, R71 ;  /* 0x0000004700087308 */ /* 0x000e300000000800 */
[----:B------:R-:W-:Y:S01]  /*4ea0*/  MUFU.EX2 R41, R72 ;  /* 0x0000004800297308 */ /* 0x000fe20000000800 */
[----:B-1----:R-:W-:-:S07]  /*4eb0*/  F2FP.SATFINITE.E4M3.F32.PACK_AB_MERGE_C R7, R52, R45, RZ ;  /* 0x0000002d3407723e */ /* 0x002fce00048070ff */
[----:B------:R-:W1:Y:S01]  /*4ec0*/  MUFU.EX2 R48, R48 ;  /* 0x0000003000307308 */ /* 0x000e620000000800 */
[----:B0-----:R-:W-:-:S07]  /*4ed0*/  FADD.FTZ R5, R8, R5 ;  /* 0x0000000508057221 */ /* 0x001fce0000010000 */
[----:B------:R-:W0:Y:S08]  /*4ee0*/  MUFU.EX2 R4, R4 ;  /* 0x0000000400047308 */ /* 0x000e300000000800 */
[----:B------:R-:W2:Y:S01]  /*4ef0*/  MUFU.EX2 R75, R75 ;  /* 0x0000004b004b7308 */ /* 0x000ea20000000800 */
[----:B-1----:R-:W-:Y:S01]  /*4f00*/  F2FP.SATFINITE.E4M3.F32.PACK_AB_MERGE_C R136, R48, R41, R7 ;  /* 0x000000293088723e */ /* 0x002fe20004807007 */
[----:B------:R-:W-:Y:S01]  /*4f10*/  FADD.FTZ R41, R41, R44 ;  /* 0x0000002c29297221 */ /* 0x000fe20000010000 */
[----:B------:R-:W-:-:S03]  /*4f20*/  F2FP.SATFINITE.E4M3.F32.PACK_AB_MERGE_C R7, R8, R3, RZ ;  /* 0x000000030807723e */ /* 0x000fc600048070ff */
[----:B------:R-:W-:Y:S01]  /*4f30*/  FADD.FTZ R48, R48, R41 ;  /* 0x0000002930307221 */ /* 0x000fe20000010000 */
[----:B------:R-:W-:Y:S01]  /*4f40*/  F2FP.SATFINITE.E4M3.F32.PACK_AB_MERGE_C R143, R6, R61, R7 ;  /* 0x0000003d068f723e */ /* 0x000fe20004807007 */
[----:B------:R-:W1:Y:S01]  /*4f50*/  MUFU.EX2 R78, R78 ;  /* 0x0000004e004e7308 */ /* 0x000e620000000800 */
[----:B0-----:R-:W-:-:S01]  /*4f60*/  FADD.FTZ R8, R4, R5 ;  /* 0x0000000504087221 */ /* 0x001fc20000010000 */
[----:B------:R-:W-:-:S04]  /*4f70*/  FADD.FTZ R45, R45, R48 ;  /* 0x000000302d2d7221 */ /* 0x000fc80000010000 */
[----:B------:R-:W-:Y:S02]  /*4f80*/  FADD.FTZ R52, R52, R45 ;  /* 0x0000002d34347221 */ /* 0x000fe40000010000 */
[----:B------:R-:W0:Y:S01]  /*4f90*/  MUFU.EX2 R79, R79 ;  /* 0x0000004f004f7308 */ /* 0x000e220000000800 */
[----:B--2---:R-:W-:-:S07]  /*4fa0*/  FADD.FTZ R5, R75, R8 ;  /* 0x000000084b057221 */ /* 0x004fce0000010000 */
[----:B------:R-:W-:Y:S01]  /*4fb0*/  MUFU.EX2 R53, R53 ;  /* 0x0000003500357308 */ /* 0x000fe20000000800 */
[----:B-1----:R-:W-:-:S07]  /*4fc0*/  FADD.FTZ R8, R78, R5 ;  /* 0x000000054e087221 */ /* 0x002fce0000010000 */
[----:B------:R-:W1:Y:S01]  /*4fd0*/  MUFU.EX2 R60, R60 ;  /* 0x0000003c003c7308 */ /* 0x000e620000000800 */
[C---:B0-----:R-:W-:Y:S01]  /*4fe0*/  F2FP.SATFINITE.E4M3.F32.PACK_AB_MERGE_C R78, R79.reuse, R78, RZ ;  /* 0x0000004e4f4e723e */ /* 0x041fe200048070ff */
[----:B------:R-:W-:-:S03]  /*4ff0*/  FADD.FTZ R79, R79, R8 ;  /* 0x000000084f4f7221 */ /* 0x000fc60000010000 */
[----:B------:R-:W-:-:S03]  /*5000*/  F2FP.SATFINITE.E4M3.F32.PACK_AB_MERGE_C R137, R75, R4, R78 ;  /* 0x000000044b89723e */ /* 0x000fc6000480704e */
[----:B------:R-:W-:Y:S08]  /*5010*/  MUFU.EX2 R49, R49 ;  /* 0x0000003100317308 */ /* 0x000ff00000000800 */
[----:B------:R-:W0:Y:S01]  /*5020*/  MUFU.EX2 R56, R56 ;  /* 0x0000003800387308 */ /* 0x000e220000000800 */
[----:B-1----:R-:W-:-:S07]  /*5030*/  F2FP.SATFINITE.E4M3.F32.PACK_AB_MERGE_C R9, R60, R53, RZ ;  /* 0x000000353c09723e */ /* 0x002fce00048070ff */
[----:B------:R-:W1:Y:S08]  /*5040*/  MUFU.EX2 R82, R82 ;  /* 0x0000005200527308 */ /* 0x000e700000000800 */
[----:B------:R-:W2:Y:S01]  /*5050*/  MUFU.EX2 R83, R83 ;  /* 0x0000005300537308 */ /* 0x000ea20000000800 */
[----:B0-----:R-:W-:Y:S01]  /*5060*/  F2FP.SATFINITE.E4M3.F32.PACK_AB_MERGE_C R138, R56, R49, R9 ;  /* 0x00000031388a723e */ /* 0x001fe20004807009 */
[----:B------:R-:W-:-:S04]  /*5070*/  FADD.FTZ R49, R49, R52 ;  /* 0x0000003431317221 */ /* 0x000fc80000010000 */
[----:B------:R-:W-:Y:S02]  /*5080*/  FADD.FTZ R56, R56, R49 ;  /* 0x0000003138387221 */ /* 0x000fe40000010000 */
[----:B------:R-:W0:Y:S01]  /*5090*/  MUFU.EX2 R86, R86 ;  /* 0x0000005600567308 */ /* 0x000e220000000800 */
[----:B-1----:R-:W-:-:S01]  /*50a0*/  FADD.FTZ R4, R82, R79 ;  /* 0x0000004f52047221 */ /* 0x002fc20000010000 */
[----:B------:R-:W-:-:S06]  /*50b0*/  FADD.FTZ R53, R53, R56 ;  /* 0x0000003835357221 */ /* 0x000fcc0000010000 */
[----:B------:R-:W1:Y:S01]  /*50c0*/  MUFU.EX2 R3, R20 ;  /* 0x0000001400037308 */ /* 0x000e620000000800 */
[----:B--2---:R-:W-:-:S04]  /*50d0*/  FADD.FTZ R5, R83, R4 ;  /* 0x0000000453057221 */ /* 0x004fc80000010000 */
[----:B0-----:R-:W-:Y:S01]  /*50e0*/  FADD.FTZ R4, R86, R5 ;  /* 0x0000000556047221 */ /* 0x001fe20000010000 */
[----:B------:R-:W-:-:S01]  /*50f0*/  FADD.FTZ R5, R60, R53 ;  /* 0x000000353c057221 */ /* 0x000fc20000010000 */
[C---:B-1----:R-:W-:Y:S02]  /*5100*/  F2FP.SATFINITE.E4M3.F32.PACK_AB_MERGE_C R6, R3.reuse, R86, RZ ;  /* 0x000000560306723e */ /* 0x042fe400048070ff */
[----:B------:R-:W-:-:S01]  /*5110*/  FADD.FTZ R4, R3, R4 ;  /* 0x0000000403047221 */ /* 0x000fc20000010000 */
[----:B------:R-:W-:Y:S01]  /*5120*/  VIADD R3, R88, 0xfffffffe ;  /* 0xfffffffe58037836 */ /* 0x000fe20000000000 */
        /* <DEDUP_REMOVED lines=12> */
.L_x_893:
[----:B------:R-:W-:-:S11]  /*51f0*/  UISETP.NE.AND UP2, UPT, UR7, 0x1, UPT ;  /* 0x000000010700788c */ /* 0x000fd6000bf45270 */
[----:B------:R-:W-:Y:S02]  /*5200*/  @UP2 ULDC.64 UR20, c[0x0][0x9e8] ;  /* 0x00027a0000142ab9 */ /* 0x000fe40000000a00 */
[----:B------:R-:W-:-:S04]  /*5210*/  UIMAD.WIDE.U32 UR10, UR14, UR20, URZ ;  /* 0x000000140e0a72a5 */ /* 0x000fc8000f8e003f */
[----:B------:R-:W-:-:S12]  /*5220*/  @UP2 USHF.R.U32.HI UR14, URZ, UR21, UR11 ;  /* 0x000000153f0e2299 */ /* 0x000fd8000801160b */
.L_x_894:
[----:B------:R-:W-:-:S04]  /*5230*/  UIMAD UR7, UR14, UR7, UR7 ;  /* 0x000000070e0772a4 */ /* 0x000fc8000f8e0207 */
[----:B------:R-:W-:-:S04]  /*5240*/  UISETP.LT.AND UP2, UPT, UR6, UR7, UPT ;  /* 0x000000070600728c */ /* 0x000fc8000bf41270 */
[----:B------:R-:W-:-:S12]  /*5250*/  USEL UR6, UR6, UR7, UP2 ;  /* 0x0000000706067287 */ /* 0x000fd80009000000 */
.L_x_892:
[----:B------:R-:W-:Y:S01]  /*5260*/  USHF.R.S32.HI UR7, URZ, 0x1f, UR6 ;  /* 0x0000001f3f077899 */ /* 0x000fe20008011406 */
[----:B------:R-:W-:Y:S02]  /*5270*/  CS2R R88, SRZ ;  /* 0x0000000000587805 */ /* 0x000fe4000001ff00 */
[----:B------:R-:W-:Y:S02]  /*5280*/  CS2R R90, SRZ ;  /* 0x00000000005a7805 */ /* 0x000fe4000001ff00 */
[----:B------:R-:W-:Y:S01]  /*5290*/  CS2R R92, SRZ ;  /* 0x00000000005c7805 */ /* 0x000fe2000001ff00 */
[----:B------:R-:W-:Y:S01]  /*52a0*/  ULEA.HI UR7, UR7, UR6, URZ, 0x7 ;  /* 0x0000000607077291 */ /* 0x000fe2000f8f383f */
[----:B------:R-:W-:Y:S02]  /*52b0*/  CS2R R94, SRZ ;  /* 0x00000000005e7805 */ /* 0x000fe4000001ff00 */
[----:B------:R-:W-:Y:S02]  /*52c0*/  CS2R R96, SRZ ;  /* 0x0000000000607805 */ /* 0x000fe4000001ff00 */
[----:B------:R-:W-:Y:S01]  /*52d0*/  CS2R R98, SRZ ;  /* 0x0000000000627805 */ /* 0x000fe2000001ff00 */
        /* <DEDUP_REMOVED lines=10> */
[----:B------:R-:W-:Y:S02]  /*5380*/  CS2R R114, SRZ ;  /* 0x0000000000727805 */ /* 0x000fe4000001ff00 */
[----:B------:R-:W-:Y:S02]  /*5390*/  CS2R R116, SRZ ;  /* 0x0000000000747805 */ /* 0x000fe4000001ff00 */
[----:B------:R-:W-:Y:S02]  /*53a0*/  CS2R R118, SRZ ;  /* 0x0000000000767805 */ /* 0x000fe4000001ff00 */
[----:B------:R-:W-:Y:S02]  /*53b0*/  CS2R R120, SRZ ;  /* 0x0000000000787805 */ /* 0x000fe4000001ff00 */
[----:B------:R-:W-:Y:S02]  /*53c0*/  ISETP.GE.AND P2, PT, R3, UR17, PT ;  /* 0x0000001103007c0c */ /* 0x000fe4000bf46270 */
[----:B------:R-:W-:-:S02]  /*53d0*/  CS2R R122, SRZ ;  /* 0x00000000007a7805 */ /* 0x000fc4000001ff00 */
[----:B------:R-:W-:Y:S02]  /*53e0*/  CS2R R124, SRZ ;  /* 0x00000000007c7805 */ /* 0x000fe4000001ff00 */
[----:B------:R-:W-:Y:S02]  /*53f0*/  CS2R R126, SRZ ;  /* 0x00000000007e7805 */ /* 0x000fe4000001ff00 */
[----:B------:R-:W-:Y:S02]  /*5400*/  CS2R R128, SRZ ;  /* 0x0000000000807805 */ /* 0x000fe4000001ff00 */
[----:B------:R-:W-:Y:S02]  /*5410*/  CS2R R130, SRZ ;  /* 0x0000000000827805 */ /* 0x000fe4000001ff00 */
[----:B------:R-:W-:Y:S02]  /*5420*/  CS2R R132, SRZ ;  /* 0x0000000000847805 */ /* 0x000fe4000001ff00 */
[----:B------:R-:W-:Y:S01]  /*5430*/  CS2R R134, SRZ ;  /* 0x0000000000867805 */ /* 0x000fe2000001ff00 */
[----:B------:R-:W-:Y:S06]  /*5440*/  @!P2 BRA `(.L_x_895) ;  /* 0x0000002c0084a947 */ /* 0x000fec0003800000 */
        /* <DEDUP_REMOVED lines=24> */
[----:B------:R-:W-:Y:S01]  /*55d0*/  ULDC UR21, c[0x0][0x9e4] ;  /* 0x0002790000157ab9 */ /* 0x000fe20000000800 */
[----:B------:R-:W-:Y:S01]  /*55e0*/  ULDC UR18, c[0x0][0x9dc] ;  /* 0x0002770000127ab9 */ /* 0x000fe20000000800 */
[----:B------:R-:W-:-:S05]  /*55f0*/  ULDC UR22, c[0x0][0x9e0] ;  /* 0x0002780000167ab9 */ /* 0x000fca0000000800 */
.L_x_913:
[----:B------:R-:W-:-:S04]  /*5600*/  UIADD3 UR19, UR51, 0x1, URZ ;  /* 0x0000000133137890 */ /* 0x000fc8000fffe03f */
[----:B------:R-:W-:-:S04]  /*5610*/  UISETP.NE.AND UP2, UPT, UR19, 0x2, UPT ;  /* 0x000000021300788c */ /* 0x000fc8000bf45270 */
[----:B------:R-:W-:Y:S02]  /*5620*/  USEL UR20, URZ, 0x1, UP2 ;  /* 0x000000013f147887 */ /* 0x000fe40009000000 */
[----:B------:R-:W-:Y:S02]  /*5630*/  USEL UR19, UR19, URZ, UP2 ;  /* 0x0000003f13137287 */ /* 0x000fe40009000000 */
[----:B------:R-:W-:Y:S01]  /*5640*/  ULOP3.LUT UR20, UR54, UR20, URZ, 0x3c, !UPT ;  /* 0x0000001436147292 */ /* 0x000fe2000f8e3c3f */
[----:B------:R-:W-:Y:S11]  /*5650*/  @!P0 BRA `(.L_x_896) ;  /* 0x0000000000048947 */ /* 0x000ff60003800000 */
[----:B------:R-:W-:Y:S01]  /*5660*/  BPT.TRAP 0x1 ;  /* 0x000000040000795c */ /* 0x000fe20000300000 */
.L_x_896:
[----:B------:R-:W-:Y:S01]  /*5670*/  ULEA UR23, UR19, UR46, 0x3 ;  /* 0x0000002e13177291 */ /* 0x000fe2000f8e183f */
[----:B------:R-:W-:-:S05]  /*5680*/  IMAD.U32 R6, RZ, RZ, UR20 ;  /* 0x00000014ff067e24 */ /* 0x000fca000f8e00ff */
[----:B------:R-:W-:-:S04]  /*5690*/  SHF.L.U32 R6, R6, 0x1f, RZ ;  /* 0x0000001f06067819 */ /* 0x000fc800000006ff */
[----:B------:R0:W1:Y:S01]  /*56a0*/  SYNCS.PHASECHK.TRANS64.TRYWAIT P2, [UR23+0x19c30], R6 ;  /* 0x019c3006ff0075a7 */ /* 0x0000620008040157 */
[----:B------:R-:W-:Y:S05]  /*56b0*/  @!P0 BRA `(.L_x_897) ;  /* 0x0000000000048947 */ /* 0x000fea0003800000 */
[----:B------:R-:W-:Y:S01]  /*56c0*/  BPT.TRAP 0x1 ;  /* 0x000000040000795c */ /* 0x000fe20000300000 */
.L_x_897:
[----:B-1----:R-:W-:Y:S05]  /*56d0*/  @P2 BRA `(.L_x_898) ;  /* 0x0000000000082947 */ /* 0x002fea0003800000 */
[----:B------:R-:W1:Y:S02]  /*56e0*/  SYNCS.PHASECHK.TRANS64.TRYWAIT P2, [UR23+0x19c30], R6 ;  /* 0x019c3006ff0075a7 */ /* 0x000e640008040157 */
[----:B-1----:R-:W-:Y:S05]  /*56f0*/  @!P2 BRA `(.L_x_899) ;  /* 0x0000011400cca947 */ /* 0x002fea0003800000 */
.L_x_898:
        /* <DEDUP_REMOVED lines=17> */
.L_x_900:
[----:B------:R-:W-:Y:S01]  /*5810*/  ULEA UR11, UR51, UR46, 0x3 ;  /* 0x0000002e330b7291 */ /* 0x000fe2000f8e183f */
[----:B01----:R-:W-:-:S05]  /*5820*/  IMAD.U32 R6, RZ, RZ, UR54 ;  /* 0x00000036ff067e24 */ /* 0x003fca000f8e00ff */
[----:B------:R-:W-:-:S04]  /*5830*/  SHF.L.U32 R6, R6, 0x1f, RZ ;  /* 0x0000001f06067819 */ /* 0x000fc800000006ff */
[----:B------:R0:W1:Y:S01]  /*5840*/  SYNCS.PHASECHK.TRANS64.TRYWAIT P2, [UR11+0x19c50], R6 ;  /* 0x019c5006ff0075a7 */ /* 0x000062000804014b */
[----:B------:R-:W-:Y:S05]  /*5850*/  @!P0 BRA `(.L_x_901) ;  /* 0x0000000000048947 */ /* 0x000fea0003800000 */
[----:B------:R-:W-:Y:S01]  /*5860*/  BPT.TRAP 0x1 ;  /* 0x000000040000795c */ /* 0x000fe20000300000 */
.L_x_901:
[----:B-1----:R-:W-:Y:S05]  /*5870*/  @P2 BRA `(.L_x_902) ;  /* 0x0000000000082947 */ /* 0x002fea0003800000 */
[----:B------:R-:W1:Y:S02]  /*5880*/  SYNCS.PHASECHK.TRANS64.TRYWAIT P2, [UR11+0x19c50], R6 ;  /* 0x019c5006ff0075a7 */ /* 0x000e64000804014b */
[----:B-1----:R-:W-:Y:S05]  /*5890*/  @!P2 BRA `(.L_x_903) ;  /* 0x00000114007ca947 */ /* 0x002fea0003800000 */
.L_x_902:
[----:B------:R-:W-:Y:S01]  /*58a0*/  UIADD3 UR6, UR46, 0x3000, URZ ;  /* 0x000030002e067890 */ /* 0x000fe2000fffe03f */
[----:B------:R-:W-:Y:S01]  /*58b0*/  WARPGROUP.ARRIVE ;  /* 0x00000000000079c5 */ /* 0x000fe20000000000 */
[----:B------:R-:W-:Y:S01]  /*58c0*/  UMOV UR7, 0x40000040 ;  /* 0x4000004000077882 */ /* 0x000fe20000000000 */
[----:B------:R-:W-:Y:S01]  /*58d0*/  PLOP3.LUT P2, PT, PT, PT, UP0, 0x80, 0x0 ;  /* 0x000000000000781c */ /* 0x000fe20003f4f008 */
[----:B------:R-:W-:Y:S01]  /*58e0*/  USHF.R.U32.HI UR6, URZ, 0x4, UR6 ;  /* 0x000000043f067899 */ /* 0x000fe20008011606 */
[----:B------:R-:W-:Y:S01]  /*58f0*/  PLOP3.LUT P3, PT, PT, PT, UP0, 0x80, 0x0 ;  /* 0x000000000000781c */ /* 0x000fe20003f6f008 */
[----:B------:R-:W-:Y:S02]  /*5900*/  VIADD R8, R17, UR39 ;  /* 0x0000002711087c36 */ /* 0x000fe40008000000 */
[----:B------:R-:W-:Y:S01]  /*5910*/  ULOP3.LUT UR6, UR6, 0x3fff, URZ, 0xc0, !UPT ;  /* 0x00003fff06067892 */ /* 0x000fe2000f8ec03f */
[----:B01----:R-:W-:Y:S02]  /*5920*/  IMAD.U32 R6, RZ, RZ, UR23 ;  /* 0x00000017ff067e24 */ /* 0x003fe4000f8e00ff */
[----:B------:R-:W-:Y:S01]  /*5930*/  IMAD.SHL.U32 R9, R3, 0x80, RZ ;  /* 0x0000008003097824 */ /* 0x000fe200078e00ff */
[----:B------:R-:W-:Y:S01]  /*5940*/  ULOP3.LUT UR6, UR6, 0x10000, URZ, 0xfc, !UPT ;  /* 0x0001000006067892 */ /* 0x000fe2000f8efc3f */
[----:B------:R-:W-:-:S03]  /*5950*/  @!P1 VIADD R6, R6, 0x19c40 ;  /* 0x00019c4006069836 */ /* 0x000fc60000000000 */
[----:B------:R-:W-:Y:S02]  /*5960*/  UIMAD UR10, UR51, 0x300, UR6 ;  /* 0x00000300330a78a4 */ /* 0x000fe4000f8e0206 */
[----:B------:R-:W-:-:S05]  /*5970*/  @!P1 PRMT R6, RZ, 0x654, R6 ;  /* 0x00000654ff069816 */ /* 0x000fca0000000006 */
        /* <DEDUP_REMOVED lines=22> */
[----:B------:R-:W-:Y:S01]  /*5ae0*/  IMAD.U32 R7, RZ, RZ, UR47 ;  /* 0x0000002fff077e24 */ /* 0x000fe2000f8e00ff */
[----:B------:R-:W-:-:S03]  /*5af0*/  ULOP3.LUT UR6, URZ, UR18, URZ, 0x33, !UPT ;  /* 0x000000123f067292 */ /* 0x000fc6000f8e333f */
[----:B------:R-:W0:Y:S01]  /*5b00*/  SHFL.IDX PT, R14, R8, RZ, 0x1c1f ;  /* 0x001c1fff080e7589 */ /* 0x000e2200000e0000 */
[----:B------:R-:W-:Y:S02]  /*5b10*/  WARPGROUP.DEPBAR.LE gsb0, 0x0 ;  /* 0x00008000000079c5 */ /* 0x000fe40000010000 */
[----:B------:R1:W-:Y:S02]  /*5b20*/  @!P1 SYNCS.ARRIVE.TRANS64.RED.A1T0 RZ, [R6+URZ], RZ ;  /* 0x000000ff06ff99a7 */ /* 0x0003e4000810043f */
[----:B-1----:R-:W-:-:S04]  /*5b30*/  IADD3 R6, -R16, 0x1, -R9 ;  /* 0x0000000110067810 */ /* 0x002fc80007ffe909 */
[----:B------:R-:W-:-:S05]  /*5b40*/  IADD3 R6, -R7, UR40, R6 ;  /* 0x0000002807067c10 */ /* 0x000fca000fffe106 */
[C---:B------:R-:W-:Y:S02]  /*5b50*/  VIADD R10, R6.reuse, UR22 ;  /* 0x00000016060a7c36 */ /* 0x040fe40008000000 */
[----:B------:R-:W-:Y:S02]  /*5b60*/  VIADD R11, R6, UR6 ;  /* 0x00000006060b7c36 */ /* 0x000fe40008000000 */
[--C-:B0-----:R-:W-:Y:S02]  /*5b70*/  IMAD.IADD R12, R10, 0x1, R14.reuse ;  /* 0x000000010a0c7824 */ /* 0x101fe400078e020e */
[----:B------:R-:W-:Y:S01]  /*5b80*/  IMAD.IADD R13, R11, 0x1, R14 ;  /* 0x000000010b0d7824 */ /* 0x000fe200078e020e */
[----:B------:R-:W-:Y:S06]  /*5b90*/  @P2 BRA `(.L_x_904) ;  /* 0x00000000005c2947 */ /* 0x000fec0003800000 */
[----:B------:R-:W-:Y:S01]  /*5ba0*/  IMAD.U32 R6, RZ, RZ, UR47 ;  /* 0x0000002fff067e24 */ /* 0x000fe2000f8e00ff */
[----:B------:R-:W-:Y:S04]  /*5bb0*/  BSSY B0, `(.L_x_905) ;  /* 0x0000011000007945 */ /* 0x000fe80003800000 */
[----:B------:R-:W-:-:S04]  /*5bc0*/  IADD3 R14, -R6, UR40, R14 ;  /* 0x00000028060e7c10 */ /* 0x000fc8000fffe10e */
        /* <DEDUP_REMOVED lines=10> */
.L_x_906:
[----:B------:R-:W-:-:S05]  /*5c70*/  IMAD.U32 R15, RZ, RZ, UR21 ;  /* 0x00000015ff0f7e24 */ /* 0x000fca000f8e00ff */
[----:B------:R-:W-:-:S13]  /*5c80*/  ISETP.NE.AND P2, PT, R15, 0x1, PT ;  /* 0x000000010f00780c */ /* 0x000fda0003f45270 */
[----:B------:R-:W0:Y:S02]  /*5c90*/  @P2 LDC.64 R6, c[0x0][0x9e8] ;  /* 0x00027a00ff062b82 */ /* 0x000e240000000a00 */
[----:B0-----:R-:W-:-:S05]  /*5ca0*/  @P2 IMAD.HI.U32 R6, R14, R6, RZ ;  /* 0x000000060e062227 */ /* 0x001fca00078e00ff */
[----:B------:R-:W-:-:S07]  /*5cb0*/  @P2 SHF.R.U32.HI R14, RZ, R7, R6 ;  /* 0x00000007ff0e2219 */ /* 0x000fce0000011606 */
.L_x_907:
[----:B------:R-:W-:Y:S05]  /*5cc0*/  BSYNC B0 ;  /* 0x0000000000007941 */ /* 0x000fea0003800000 */
.L_x_905:
[----:B------:R-:W-:-:S04]  /*5cd0*/  IMAD R14, R14, R15, -R9 ;  /* 0x0000000f0e0e7224 */ /* 0x000fc800078e0a09 */
[----:B------:R-:W-:-:S05]  /*5ce0*/  IMAD.IADD R14, R14, 0x1, -R16 ;  /* 0x000000010e0e7824 */ /* 0x000fca00078e0a10 */
[----:B------:R-:W-:Y:S02]  /*5cf0*/  VIMNMX R13, R13, R14, !PT ;  /* 0x0000000e0d0d7248 */ /* 0x000fe40007fe0100 */
[----:B------:R-:W-:-:S07]  /*5d00*/  VIADDMNMX R12, R14, R15, R12, PT ;  /* 0x0000000f0e0c7246 */ /* 0x000fce000380010c */
.L_x_904:
[----:B------:R-:W-:Y:S01]  /*5d10*/  ISETP.GT.AND P2, PT, R3, -0x1, PT ;  /* 0xffffffff0300780c */ /* 0x000fe20003f44270 */
[----:B------:R-:W0:Y:S03]  /*5d20*/  SHFL.IDX PT, R8, R8, 0x1, 0x1c1f ;  /* 0x003c1f0008087f89 */ /* 0x000e2600000e0000 */
[C---:B------:R-:W-:Y:S02]  /*5d30*/  ISETP.GT.AND P5, PT, R13.reuse, RZ, P2 ;  /* 0x000000ff0d00720c */ /* 0x040fe400017a4270 */
[C---:B------:R-:W-:Y:S02]  /*5d40*/  ISETP.GT.AND P4, PT, R13.reuse, 0x1, P2 ;  /* 0x000000010d00780c */ /* 0x040fe40001784270 */
        /* <DEDUP_REMOVED lines=9> */
[--C-:B0-----:R-:W-:Y:S01]  /*5de0*/  IMAD.IADD R10, R10, 0x1, R8.reuse ;  /* 0x000000010a0a7824 */ /* 0x101fe200078e0208 */
[C---:B------:R-:W-:Y:S01]  /*5df0*/  ISETP.LT.OR P6, PT, R12.reuse, 0x9, P6 ;  /* 0x000000090c00780c */ /* 0x040fe200037c1670 */
[----:B------:R-:W-:Y:S01]  /*5e00*/  IMAD.IADD R11, R11, 0x1, R8 ;  /* 0x000000010b0b7824 */ /* 0x000fe200078e0208 */
[C---:B------:R-:W-:Y:S02]  /*5e10*/  ISETP.LT.OR P3, PT, R12.reuse, 0xa, P3 ;  /* 0x0000000a0c00780c */ /* 0x040fe40001f61670 */
[----:B------:R-:W-:Y:S02]  /*5e20*/  ISETP.LT.OR P5, PT, R12, 0x21, P5 ;  /* 0x000000210c00780c */ /* 0x000fe40002fa1670 */
[----:B------:R-:W-:Y:S02]  /*5e30*/  FSEL R25, R25, -INF , !P4 ;  /* 0xff80000019197808 */ /* 0x000fe40006000000 */
[----:B------:R-:W-:-:S02]  /*5e40*/  FSEL R28, R28, -INF , !P6 ;  /* 0xff8000001c1c7808 */ /* 0x000fc40007000000 */
[----:B------:R-:W-:Y:S02]  /*5e50*/  FSEL R29, R29, -INF , !P3 ;  /* 0xff8000001d1d7808 */ /* 0x000fe40005800000 */
[C---:B------:R-:W-:Y:S02]  /*5e60*/  ISETP.GT.AND P4, PT, R13.reuse, 0x11, P2 ;  /* 0x000000110d00780c */ /* 0x040fe40001784270 */
[C---:B------:R-:W-:Y:S02]  /*5e70*/  ISETP.GT.AND P6, PT, R13.reuse, 0x18, P2 ;  /* 0x000000180d00780c */ /* 0x040fe400017c4270 */
[C---:B------:R-:W-:Y:S02]  /*5e80*/  ISETP.GT.AND P3, PT, R13.reuse, 0x19, P2 ;  /* 0x000000190d00780c */ /* 0x040fe40001764270 */
        /* <DEDUP_REMOVED lines=73> */
[----:B------:R-:W-:-:S02]  /*6320*/  ISETP.LT.OR P3, PT, R12, 0x7a, P3 ;  /* 0x0000007a0c00780c */ /* 0x000fc40001f61670 */
[----:B------:R-:W-:Y:S02]  /*6330*/  FSEL R81, R81, -INF , !P4 ;  /* 0xff80000051517808 */ /* 0x000fe40006000000 */
[----:B------:R-:W-:Y:S02]  /*6340*/  FSEL R84, R84, -INF , !P6 ;  /* 0xff80000054547808 */ /* 0x000fe40007000000 */
[----:B------:R-:W-:Y:S01]  /*6350*/  FSEL R85, R85, -INF , !P3 ;  /* 0xff80000055557808 */ /* 0x000fe20005800000 */
        /* <DEDUP_REMOVED lines=14> */
.L_x_910:
[----:B------:R-:W-:-:S05]  /*6440*/  IMAD.U32 R12, RZ, RZ, UR21 ;  /* 0x00000015ff0c7e24 */ /* 0x000fca000f8e00ff */
[----:B------:R-:W-:-:S13]  /*6450*/  ISETP.NE.AND P3, PT, R12, 0x1, PT ;  /* 0x000000010c00780c */ /* 0x000fda0003f65270 */
[----:B------:R-:W0:Y:S02]  /*6460*/  @P3 LDC.64 R6, c[0x0][0x9e8] ;  /* 0x00027a00ff063b82 */ /* 0x000e240000000a00 */
[----:B0-----:R-:W-:-:S05]  /*6470*/  @P3 IMAD.HI.U32 R6, R8, R6, RZ ;  /* 0x0000000608063227 */ /* 0x001fca00078e00ff */
[----:B------:R-:W-:-:S07]  /*6480*/  @P3 SHF.R.U32.HI R8, RZ, R7, R6 ;  /* 0x00000007ff083219 */ /* 0x000fce0000011606 */
.L_x_911:
[----:B------:R-:W-:Y:S05]  /*6490*/  BSYNC B0 ;  /* 0x0000000000007941 */ /* 0x000fea0003800000 */
.L_x_909:
[----:B------:R-:W-:-:S04]  /*64a0*/  IMAD R9, R8, R12, -R9 ;  /* 0x0000000c08097224 */ /* 0x000fc800078e0a09 */
[----:B------:R-:W-:-:S05]  /*64b0*/  IMAD.IADD R9, R9, 0x1, -R16 ;  /* 0x0000000109097824 */ /* 0x000fca00078e0a10 */
[----:B------:R-:W-:Y:S02]  /*64c0*/  VIADDMNMX R10, R9, R12, R10, PT ;  /* 0x0000000c090a7246 */ /* 0x000fe4000380010a */
[----:B------:R-:W-:-:S07]  /*64d0*/  VIMNMX R11, R11, R9, !PT ;  /* 0x000000090b0b7248 */ /* 0x000fce0007fe0100 */
.L_x_908:
[----:B------:R-:W-:Y:S02]  /*64e0*/  FMNMX.FTZ R6, R24, R2, !PT ;  /* 0x0000000218067209 */ /* 0x000fe40007810000 */
[----:B------:R-:W-:Y:S02]  /*64f0*/  ISETP.GT.AND P3, PT, R11, 0x1, P2 ;  /* 0x000000010b00780c */ /* 0x000fe40001764270 */
        /* <DEDUP_REMOVED lines=9> */
[----:B------:R-:W-:-:S02]  /*6590*/  FSEL R30, R30, -INF , !P5 ;  /* 0xff8000001e1e7808 */ /* 0x000fc40006800000 */
[----:B------:R-:W-:Y:S02]  /*65a0*/  FMNMX.FTZ R6, R36, R7, !PT ;  /* 0x0000000724067209 */ /* 0x000fe40007810000 */
[----:B------:R-:W-:Y:S02]  /*65b0*/  ISETP.GT.AND P4, PT, R11, 0x9, P2 ;  /* 0x000000090b00780c */ /* 0x000fe40001784270 */
[----:B------:R-:W-:Y:S02]  /*65c0*/  FMNMX.FTZ R7, R37, R6, !PT ;  /* 0x0000000625077209 */ /* 0x000fe40007810000 */
[C---:B------:R-:W-:Y:S02]  /*65d0*/  ISETP.GT.AND P3, PT, R11.reuse, 0x11, P2 ;  /* 0x000000110b00780c */ /* 0x040fe40001764270 */
[----:B------:R-:W-:Y:S02]  /*65e0*/  FMNMX.FTZ R6, R40, R7, !PT ;  /* 0x0000000728067209 */ /* 0x000fe40007810000 */
[----:B------:R-:W-:-:S02]  /*65f0*/  ISETP.GT.AND P5, PT, R11, 0x18, P2 ;  /* 0x000000180b00780c */ /* 0x000fc400017a4270 */
[----:B------:R-:W-:Y:S02]  /*6600*/  FMNMX.FTZ R7, R41, R6, !PT ;  /* 0x0000000629077209 */ /* 0x000fe40007810000 */
[----:B------:R-:W-:Y:S02]  /*6610*/  ISETP.LT.OR P4, PT, R10, 0xa, P4 ;  /* 0x0000000a0a00780c */ /* 0x000fe40002781670 */
[----:B------:R-:W-:Y:S02]  /*6620*/  FMNMX.FTZ R6, R44, R7, !PT ;  /* 0x000000072c067209 */ /* 0x000fe40007810000 */
[C---:B------:R-:W-:Y:S02]  /*6630*/  ISETP.LT.OR P3, PT, R10.reuse, 0x12, P3 ;  /* 0x000000120a00780c */ /* 0x040fe40001f61670 */
[----:B------:R-:W-:Y:S02]  /*6640*/  FMNMX.FTZ R7, R45, R6, !PT ;  /* 0x000000062d077209 */ /* 0x000fe40007810000 */
[----:B------:R-:W-:-:S02]  /*6650*/  ISETP.LT.OR P5, PT, R10, 0x19, P5 ;  /* 0x000000190a00780c */ /* 0x000fc40002fa1670 */
[----:B------:R-:W-:Y:S02]  /*6660*/  FMNMX.FTZ R6, R48, R7, !PT ;  /* 0x0000000730067209 */ /* 0x000fe40007810000 */
[----:B------:R-:W-:Y:S02]  /*6670*/  FSEL R31, R31, -INF , !P4 ;  /* 0xff8000001f1f7808 */ /* 0x000fe40006000000 */
[----:B------:R-:W-:Y:S02]  /*6680*/  FMNMX.FTZ R7, R49, R6, !PT ;  /* 0x0000000631077209 */ /* 0x000fe40007810000 */
[----:B------:R-:W-:Y:S02]  /*6690*/  FSEL R35, R35, -INF , !P3 ;  /* 0xff80000023237808 */ /* 0x000fe40005800000 */
[----:B------:R-:W-:Y:S02]  /*66a0*/  FMNMX.FTZ R6, R52, R7, !PT ;  /* 0x0000000734067209 */ /* 0x000fe40007810000 */
[----:B------:R-:W-:-:S02]  /*66b0*/  FSEL R38, R38, -INF , !P5 ;  /* 0xff80000026267808 */ /* 0x000fc40006800000 */
[----:B------:R-:W-:Y:S02]  /*66c0*/  FMNMX.FTZ R7, R53, R6, !PT ;  /* 0x0000000635077209 */ /* 0x000fe40007810000 */
[C---:B------:R-:W-:Y:S02]  /*66d0*/  ISETP.GT.AND P4, PT, R11.reuse, 0x19, P2 ;  /* 0x000000190b00780c */ /* 0x040fe40001784270 */
[----:B------:R-:W-:Y:S02]  /*66e0*/  FMNMX.FTZ R6, R56, R7, !PT ;  /* 0x0000000738067209 */ /* 0x000fe40007810000 */
[----:B------:R-:W-:Y:S02]  /*66f0*/  ISETP.GT.AND P3, PT, R11, 0x21, P2 ;  /* 0x000000210b00780c */ /* 0x000fe40001764270 */
[----:B------:R-:W-:Y:S02]  /*6700*/  FMNMX.FTZ R7, R57, R6, !PT ;  /* 0x0000000639077209 */ /* 0x000fe40007810000 */
[----:B------:R-:W-:-:S02]  /*6710*/  ISETP.GT.AND P5, PT, R11, 0x28, P2 ;  /* 0x000000280b00780c */ /* 0x000fc400017a4270 */
[----:B------:R-:W-:Y:S02]  /*6720*/  FMNMX.FTZ R6, R60, R7, !PT ;  /* 0x000000073c067209 */ /* 0x000fe40007810000 */
[C---:B------:R-:W-:Y:S02]  /*6730*/  ISETP.LT.OR P4, PT, R10.reuse, 0x1a, P4 ;  /* 0x0000001a0a00780c */ /* 0x040fe40002781670 */
[----:B------:R-:W-:Y:S02]  /*6740*/  FMNMX.FTZ R7, R61, R6, !PT ;  /* 0x000000063d077209 */ /* 0x000fe40007810000 */
[----:B------:R-:W-:Y:S02]  /*6750*/  ISETP.LT.OR P3, PT, R10, 0x22, P3 ;  /* 0x000000220a00780c */ /* 0x000fe40001f61670 */
        /* <DEDUP_REMOVED lines=24> */
[----:B------:R-:W-:Y:S01]  /*68e0*/  FSEL R54, R54, -INF , !P5 ;  /* 0xff80000036367808 */ /* 0x000fe20006800000 */
[----:B------:R-:W0:Y:S01]  /*68f0*/  SHFL.BFLY PT, R6, R7, 0x2, 0x1f ;  /* 0x0c401f0007067f89 */ /* 0x000e2200000e0000 */
        /* <DEDUP_REMOVED lines=12> */
[----:B0-----:R-:W-:-:S02]  /*69c0*/  FMNMX.FTZ R8, R7, R6, !PT ;  /* 0x0000000607087209 */ /* 0x001fc40007810000 */
[C---:B------:R-:W-:Y:S02]  /*69d0*/  ISETP.LT.OR P4, PT, R10.reuse, 0x4a, P4 ;  /* 0x0000004a0a00780c */ /* 0x040fe40002781670 */
[C---:B------:R-:W-:Y:S01]  /*69e0*/  ISETP.LT.OR P3, PT, R10.reuse, 0x52, P3 ;  /* 0x000000520a00780c */ /* 0x040fe20001f61670 */
[----:B------:R-:W0:Y:S01]  /*69f0*/  SHFL.BFLY PT, R9, R8, 0x1, 0x1f ;  /* 0x0c201f0008097f89 */ /* 0x000e2200000e0000 */
        /* <DEDUP_REMOVED lines=12> */
[----:B0-----:R-:W-:Y:S02]  /*6ac0*/  FMNMX.FTZ R6, R8, R9, !PT ;  /* 0x0000000908067209 */ /* 0x001fe40007810000 */
[----:B------:R-:W-:Y:S02]  /*6ad0*/  FSEL R78, R78, -INF , !P5 ;  /* 0xff8000004e4e7808 */ /* 0x000fe40006800000 */
[----:B------:R-:W-:Y:S02]  /*6ae0*/  FSETP.NEU.FTZ.AND P6, PT, R6, -INF , PT ;  /* 0xff8000000600780b */ /* 0x000fe40003fdd000 */
[----:B------:R-:W-:-:S02]  /*6af0*/  ISETP.GT.AND P4, PT, R11, 0x69, P2 ;  /* 0x000000690b00780c */ /* 0x000fc40001784270 */
[----:B------:R-:W-:Y:S02]  /*6b00*/  FSEL R9, R6, RZ, P6 ;  /* 0x000000ff06097208 */ /* 0x000fe40003000000 */
[C---:B------:R-:W-:Y:S02]  /*6b10*/  ISETP.GT.AND P3, PT, R11.reuse, 0x70, P2 ;  /* 0x000000700b00780c */ /* 0x040fe40001764270 */
[----:B------:R-:W-:Y:S01]  /*6b20*/  ISETP.GT.AND P5, PT, R11, 0x71, P2 ;  /* 0x000000710b00780c */ /* 0x000fe200017a4270 */
[----:B------:R-:W-:-:S01]  /*6b30*/  FADD.FTZ R2, -R9, R2 ;  /* 0x0000000209027221 */ /* 0x000fc20000010100 */
[----:B------:R-:W-:Y:S01]  /*6b40*/  IMAD.U32 R9, RZ, RZ, UR41 ;  /* 0x00000029ff097e24 */ /* 0x000fe2000f8e00ff */
[C---:B------:R-:W-:Y:S02]  /*6b50*/  ISETP.LT.OR P4, PT, R10.reuse, 0x6a, P4 ;  /* 0x0000006a0a00780c */ /* 0x040fe40002781670 */
[----:B------:R-:W-:Y:S01]  /*6b60*/  ISETP.LT.OR P3, PT, R10, 0x71, P3 ;  /* 0x000000710a00780c */ /* 0x000fe20001f61670 */
[----:B------:R-:W-:-:S01]  /*6b70*/  FFMA.FTZ R9, R6, R9, -8 ;  /* 0xc100000006097423 */ /* 0x000fc20000010009 */
[----:B------:R-:W-:-:S02]  /*6b80*/  ISETP.LT.OR P5, PT, R10, 0x72, P5 ;  /* 0x000000720a00780c */ /* 0x000fc40002fa1670 */
[----:B------:R-:W-:Y:S02]  /*6b90*/  FSEL R79, R79, -INF , !P4 ;  /* 0xff8000004f4f7808 */ /* 0x000fe40006000000 */
[----:B------:R-:W-:Y:S02]  /*6ba0*/  FSEL R7, R9, RZ, P6 ;  /* 0x000000ff09077208 */ /* 0x000fe40003000000 */
[----:B------:R-:W-:Y:S02]  /*6bb0*/  ISETP.GT.AND P6, PT, R11, 0x10, P2 ;  /* 0x000000100b00780c */ /* 0x000fe400017c4270 */
[----:B------:R-:W-:Y:S01]  /*6bc0*/  FSEL R82, R82, -INF , !P3 ;  /* 0xff80000052527808 */ /* 0x000fe20005800000 */
[----:B------:R-:W-:-:S01]  /*6bd0*/  FFMA.FTZ R9, R25, UR41, -R7 ;  /* 0x0000002919097c23 */ /* 0x000fc20008010807 */
[----:B------:R-:W-:Y:S01]  /*6be0*/  ISETP.LT.OR P6, PT, R10, 0x11, P6 ;  /* 0x000000110a00780c */ /* 0x000fe200037c1670 */
[----:B------:R-:W-:-:S01]  /*6bf0*/  FFMA.FTZ R8, R24, UR41, -R7 ;  /* 0x0000002918087c23 */ /* 0x000fc20008010807 */
[--C-:B------:R-:W-:Y:S01]  /*6c00*/  FFMA.FTZ R13, R29, UR41, -R7.reuse ;  /* 0x000000291d0d7c23 */ /* 0x100fe20008010807 */
[----:B------:R-:W-:-:S01]  /*6c10*/  FFMA.FTZ R12, R28, UR41, -R7 ;  /* 0x000000291c0c7c23 */ /* 0x000fc20008010807 */
[----:B------:R-:W-:Y:S01]  /*6c20*/  FSEL R34, R34, -INF , !P6 ;  /* 0xff80000022227808 */ /* 0x000fe20007000000 */
[----:B------:R-:W-:-:S01]  /*6c30*/  FFMA.FTZ R37, R37, UR41, -R7 ;  /* 0x0000002925257c23 */ /* 0x000fc20008010807 */
[----:B------:R-:W-:Y:S01]  /*6c40*/  ISETP.GT.AND P6, PT, R11, 0x20, P2 ;  /* 0x000000200b00780c */ /* 0x000fe200017c4270 */
[----:B------:R-:W-:-:S01]  /*6c50*/  FFMA.FTZ R41, R41, UR41, -R7 ;  /* 0x0000002929297c23 */ /* 0x000fc20008010807 */
[--C-:B------:R-:W-:Y:S01]  /*6c60*/  FFMA.FTZ R45, R45, UR41, -R7.reuse ;  /* 0x000000292d2d7c23 */ /* 0x100fe20008010807 */
[----:B------:R-:W-:-:S01]  /*6c70*/  FFMA.FTZ R49, R49, UR41, -R7 ;  /* 0x0000002931317c23 */ /* 0x000fc20008010807 */
[----:B------:R-:W-:Y:S01]  /*6c80*/  ISETP.LT.OR P6, PT, R10, 0x21, P6 ;  /* 0x000000210a00780c */ /* 0x000fe200037c1670 */
[----:B------:R-:W-:-:S01]  /*6c90*/  FFMA.FTZ R53, R53, UR41, -R7 ;  /* 0x0000002935357c23 */ /* 0x000fc20008010807 */
[----:B------:R-:W-:Y:S01]  /*6ca0*/  FSEL R83, R83, -INF , !P5 ;  /* 0xff80000053537808 */ /* 0x000fe20006800000 */
[----:B------:R-:W-:-:S01]  /*6cb0*/  FFMA.FTZ R57, R57, UR41, -R7 ;  /* 0x0000002939397c23 */ /* 0x000fc20008010807 */
[----:B------:R-:W-:Y:S01]  /*6cc0*/  FSEL R42, R42, -INF , !P6 ;  /* 0xff8000002a2a7808 */ /* 0x000fe20007000000 */
[----:B------:R-:W-:-:S01]  /*6cd0*/  FFMA.FTZ R61, R61, UR41, -R7 ;  /* 0x000000293d3d7c23 */ /* 0x000fc20008010807 */
[----:B------:R-:W-:Y:S01]  /*6ce0*/  ISETP.GT.AND P6, PT, R11, 0x30, P2 ;  /* 0x000000300b00780c */ /* 0x000fe200017c4270 */
[----:B------:R-:W-:-:S01]  /*6cf0*/  FFMA.FTZ R76, R76, UR41, -R7 ;  /* 0x000000294c4c7c23 */ /* 0x000fc20008010807 */
[----:B------:R-:W-:Y:S01]  /*6d00*/  FFMA.FTZ R85, R85, UR41, -R7 ;  /* 0x0000002955557c23 */ /* 0x000fe20008010807 */
[----:B------:R-:W-:Y:S01]  /*6d10*/  MUFU.EX2 R8, R8 ;  /* 0x0000000800087308 */ /* 0x000fe20000000800 */
[----:B------:R-:W-:-:S04]  /*6d20*/  ISETP.LT.OR P6, PT, R10, 0x31, P6 ;  /* 0x000000310a00780c */ /* 0x000fc800037c1670 */
[----:B------:R-:W-:Y:S02]  /*6d30*/  FSEL R50, R50, -INF , !P6 ;  /* 0xff80000032327808 */ /* 0x000fe40007000000 */
[----:B------:R-:W-:Y:S01]  /*6d40*/  ISETP.GT.AND P6, PT, R11, 0x40, P2 ;  /* 0x000000400b00780c */ /* 0x000fe200017c4270 */
[----:B------:R-:W-:Y:S03]  /*6d50*/  MUFU.EX2 R9, R9 ;  /* 0x0000000900097308 */ /* 0x000fe60000000800 */
[----:B------:R-:W-:-:S04]  /*6d60*/  ISETP.LT.OR P6, PT, R10, 0x41, P6 ;  /* 0x000000410a00780c */ /* 0x000fc800037c1670 */
[----:B------:R-:W-:Y:S01]  /*6d70*/  FSEL R58, R58, -INF , !P6 ;  /* 0xff8000003a3a7808 */ /* 0x000fe20007000000 */
[----:B------:R-:W-:Y:S01]  /*6d80*/  MUFU.EX2 R12, R12 ;  /* 0x0000000c000c7308 */ /* 0x000fe20000000800 */
[----:B------:R-:W-:-:S04]  /*6d90*/  ISETP.GT.AND P6, PT, R11, 0x50, P2 ;  /* 0x000000500b00780c */ /* 0x000fc800017c4270 */
[----:B------:R-:W-:-:S03]  /*6da0*/  ISETP.LT.OR P6, PT, R10, 0x51, P6 ;  /* 0x000000510a00780c */ /* 0x000fc600037c1670 */
[----:B------:R-:W-:Y:S01]  /*6db0*/  MUFU.EX2 R13, R13 ;  /* 0x0000000d000d7308 */ /* 0x000fe20000000800 */
[----:B------:R-:W-:Y:S02]  /*6dc0*/  FSEL R66, R66, -INF , !P6 ;  /* 0xff80000042427808 */ /* 0x000fe40007000000 */
[----:B------:R-:W-:-:S04]  /*6dd0*/  ISETP.GT.AND P6, PT, R11, 0x60, P2 ;  /* 0x000000600b00780c */ /* 0x000fc800017c4270 */
[----:B------:R-:W-:-:S04]  /*6de0*/  ISETP.LT.OR P6, PT, R10, 0x61, P6 ;  /* 0x000000610a00780c */ /* 0x000fc800037c1670 */
[----:B------:R-:W-:Y:S02]  /*6df0*/  FSEL R74, R74, -INF , !P6 ;  /* 0xff8000004a4a7808 */ /* 0x000fe40007000000 */
[----:B------:R-:W-:-:S04]  /*6e00*/  ISETP.GT.AND P6, PT, R11, RZ, P2 ;  /* 0x000000ff0b00720c */ /* 0x000fc800017c4270 */
[----:B------:R-:W-:-:S04]  /*6e10*/  ISETP.LT.OR P6, PT, R10, 0x1, P6 ;  /* 0x000000010a00780c */ /* 0x000fc800037c1670 */
[----:B------:R-:W-:Y:S02]  /*6e20*/  FSEL R15, R26, -INF , !P6 ;  /* 0xff8000001a0f7808 */ /* 0x000fe40007000000 */
[----:B------:R-:W-:Y:S02]  /*6e30*/  ISETP.GT.AND P6, PT, R11, 0x78, P2 ;  /* 0x000000780b00780c */ /* 0x000fe400017c4270 */
[----:B------:R-:W-:Y:S02]  /*6e40*/  FMNMX.FTZ R14, R15, R0, !PT ;  /* 0x000000000f0e7209 */ /* 0x000fe40007810000 */
[----:B------:R-:W-:Y:S01]  /*6e50*/  ISETP.GT.AND P2, PT, R11, 0x79, P2 ;  /* 0x000000790b00780c */ /* 0x000fe20001744270 */
[--C-:B------:R-:W-:Y:S01]  /*6e60*/  FFMA.FTZ R11, R32, UR41, -R7.reuse ;  /* 0x00000029200b7c23 */ /* 0x100fe20008010807 */
[----:B------:R-:W-:Y:S01]  /*6e70*/  FMNMX.FTZ R21, R27, R14, !PT ;  /* 0x0000000e1b157209 */ /* 0x000fe20007810000 */
[----:B------:R-:W-:Y:S01]  /*6e80*/  FFMA.FTZ R14, R36, UR41, -R7 ;  /* 0x00000029240e7c23 */ /* 0x000fe20008010807 */
[----:B------:R-:W-:-:S02]  /*6e90*/  ISETP.LT.OR P6, PT, R10, 0x79, P6 ;  /* 0x000000790a00780c */ /* 0x000fc400037c1670 */
[----:B------:R-:W-:Y:S01]  /*6ea0*/  FMNMX.FTZ R20, R30, R21, !PT ;  /* 0x000000151e147209 */ /* 0x000fe20007810000 */
[----:B------:R-:W-:Y:S01]  /*6eb0*/  MUFU.EX2 R11, R11 ;  /* 0x0000000b000b7308 */ /* 0x000fe20000000800 */
[----:B------:R-:W-:Y:S01]  /*6ec0*/  ISETP.LT.OR P2, PT, R10, 0x7a, P2 ;  /* 0x0000007a0a00780c */ /* 0x000fe20001741670 */
[----:B------:R-:W-:Y:S01]  /*6ed0*/  FFMA.FTZ R10, R33, UR41, -R7 ;  /* 0x00000029210a7c23 */ /* 0x000fe20008010807 */
[----:B------:R-:W-:Y:S02]  /*6ee0*/  FMNMX.FTZ R21, R31, R20, !PT ;  /* 0x000000141f157209 */ /* 0x000fe40007810000 */
[----:B------:R-:W-:Y:S02]  /*6ef0*/  FSEL R86, R86, -INF , !P6 ;  /* 0xff80000056567808 */ /* 0x000fe40007000000 */
[----:B------:R-:W-:Y:S01]  /*6f00*/  FMNMX.FTZ R20, R34, R21, !PT ;  /* 0x0000001522147209 */ /* 0x000fe20007810000 */
[----:B------:R-:W-:Y:S01]  /*6f10*/  MUFU.EX2 R10, R10 ;  /* 0x0000000a000a7308 */ /* 0x000fe20000000800 */
[----:B------:R-:W-:-:S02]  /*6f20*/  FSEL R87, R87, -INF , !P2 ;  /* 0xff80000057577808 */ /* 0x000fc40005000000 */
[----:B------:R-:W-:Y:S01]  /*6f30*/  FMNMX.FTZ R25, R35, R20, !PT ;  /* 0x0000001423197209 */ /* 0x000fe20007810000 */
[----:B------:R-:W-:-:S03]  /*6f40*/  FFMA.FTZ R20, R40, UR41, -R7 ;  /* 0x0000002928147c23 */ /* 0x000fc60008010807 */
[----:B------:R-:W-:Y:S01]  /*6f50*/  FMNMX.FTZ R24, R38, R25, !PT ;  /* 0x0000001926187209 */ /* 0x000fe20007810000 */
[----:B------:R0:W-:Y:S03]  /*6f60*/  MUFU.EX2 R21, R37 ;  /* 0x0000002500157308 */ /* 0x0001e60000000800 */
[----:B------:R-:W-:-:S04]  /*6f70*/  FMNMX.FTZ R25, R39, R24, !PT ;  /* 0x0000001827197209 */ /* 0x000fc80007810000 */
[----:B------:R-:W-:Y:S01]  /*6f80*/  FMNMX.FTZ R24, R42, R25, !PT ;  /* 0x000000192a187209 */ /* 0x000fe20007810000 */
[----:B------:R-:W-:Y:S03]  /*6f90*/  MUFU.EX2 R14, R14 ;  /* 0x0000000e000e7308 */ /* 0x000fe60000000800 */
        /* <DEDUP_REMOVED lines=8> */
[--C-:B------:R-:W-:Y:S01]  /*7020*/  FFMA.FTZ R26, R48, UR41, -R7.reuse ;  /* 0x00000029301a7c23 */ /* 0x100fe20008010807 */
[----:B------:R-:W-:-:S02]  /*7030*/  FFMA.FTZ R48, R68, UR41, -R7 ;  /* 0x0000002944307c23 */ /* 0x000fc40008010807 */
[----:B------:R-:W-:Y:S01]  /*7040*/  FMNMX.FTZ R28, R54, R33, !PT ;  /* 0x00000021361c7209 */ /* 0x000fe20007810000 */
[----:B------:R2:W-:Y:S03]  /*7050*/  MUFU.EX2 R29, R45 ;  /* 0x0000002d001d7308 */ /* 0x0005e60000000800 */
[----:B------:R-:W-:-:S04]  /*7060*/  FMNMX.FTZ R33, R55, R28, !PT ;  /* 0x0000001c37217209 */ /* 0x000fc80007810000 */
[----:B------:R-:W-:Y:S01]  /*7070*/  FMNMX.FTZ R28, R58, R33, !PT ;  /* 0x000000213a1c7209 */ /* 0x000fe20007810000 */
[----:B------:R-:W-:Y:S03]  /*7080*/  MUFU.EX2 R24, R24 ;  /* 0x0000001800187308 */ /* 0x000fe60000000800 */
[----:B0-----:R-:W-:Y:S01]  /*7090*/  FMNMX.FTZ R37, R59, R28, !PT ;  /* 0x0000001c3b257209 */ /* 0x001fe20007810000 */
[--C-:B------:R-:W-:Y:S01]  /*70a0*/  FFMA.FTZ R28, R52, UR41, -R7.reuse ;  /* 0x00000029341c7c23 */ /* 0x100fe20008010807 */
[----:B------:R-:W-:-:S02]  /*70b0*/  FFMA.FTZ R52, R72, UR41, -R7 ;  /* 0x0000002948347c23 */ /* 0x000fc40008010807 */
[----:B------:R-:W-:Y:S01]  /*70c0*/  FMNMX.FTZ R32, R62, R37, !PT ;  /* 0x000000253e207209 */ /* 0x000fe20007810000 */
[----:B------:R-:W-:Y:S03]  /*70d0*/  MUFU.EX2 R33, R49 ;  /* 0x0000003100217308 */ /* 0x000fe60000000800 */
[----:B------:R-:W-:-:S04]  /*70e0*/  FMNMX.FTZ R37, R63, R32, !PT ;  /* 0x000000203f257209 */ /* 0x000fc80007810000 */
[----:B------:R-:W-:Y:S01]  /*70f0*/  FMNMX.FTZ R32, R66, R37, !PT ;  /* 0x0000002542207209 */ /* 0x000fe20007810000 */
[----:B------:R-:W-:Y:S03]  /*7100*/  MUFU.EX2 R26, R26 ;  /* 0x0000001a001a7308 */ /* 0x000fe60000000800 */
[----:B-1----:R-:W-:Y:S01]  /*7110*/  FMNMX.FTZ R41, R67, R32, !PT ;  /* 0x0000002043297209 */ /* 0x002fe20007810000 */
[----:B------:R-:W-:-:S03]  /*7120*/  FFMA.FTZ R32, R56, UR41, -R7 ;  /* 0x0000002938207c23 */ /* 0x000fc60008010807 */
[----:B------:R-:W-:Y:S01]  /*7130*/  FMNMX.FTZ R36, R70, R41, !PT ;  /* 0x0000002946247209 */ /* 0x000fe20007810000 */
[----:B------:R-:W-:Y:S03]  /*7140*/  MUFU.EX2 R37, R53 ;  /* 0x0000003500257308 */ /* 0x000fe60000000800 */
[----:B------:R-:W-:-:S04]  /*7150*/  FMNMX.FTZ R41, R71, R36, !PT ;  /* 0x0000002447297209 */ /* 0x000fc80007810000 */
[----:B------:R-:W-:Y:S01]  /*7160*/  FMNMX.FTZ R36, R74, R41, !PT ;  /* 0x000000294a247209 */ /* 0x000fe20007810000 */
[----:B------:R-:W-:Y:S03]  /*7170*/  MUFU.EX2 R28, R28 ;  /* 0x0000001c001c7308 */ /* 0x000fe60000000800 */
[----:B--2---:R-:W-:Y:S01]  /*7180*/  FMNMX.FTZ R45, R75, R36, !PT ;  /* 0x000000244b2d7209 */ /* 0x004fe20007810000 */
[--C-:B------:R-:W-:Y:S01]  /*7190*/  FFMA.FTZ R36, R60, UR41, -R7.reuse ;  /* 0x000000293c247c23 */ /* 0x100fe20008010807 */
[----:B------:R-:W-:-:S02]  /*71a0*/  FFMA.FTZ R60, R80, UR41, -R7 ;  /* 0x00000029503c7c23 */ /* 0x000fc40008010807 */
[----:B------:R-:W-:Y:S01]  /*71b0*/  FMNMX.FTZ R40, R78, R45, !PT ;  /* 0x0000002d4e287209 */ /* 0x000fe20007810000 */
[----:B------:R0:W-:Y:S03]  /*71c0*/  MUFU.EX2 R41, R57 ;  /* 0x0000003900297308 */ /* 0x0001e60000000800 */
[----:B------:R-:W-:-:S04]  /*71d0*/  FMNMX.FTZ R45, R79, R40, !PT ;  /* 0x000000284f2d7209 */ /* 0x000fc80007810000 */
[----:B------:R-:W-:Y:S01]  /*71e0*/  FMNMX.FTZ R40, R82, R45, !PT ;  /* 0x0000002d52287209 */ /* 0x000fe20007810000 */
[----:B------:R-:W-:Y:S01]  /*71f0*/  MUFU.EX2 R32, R32 ;  /* 0x0000002000207308 */ /* 0x000fe20000000800 */
[----:B0-----:R-:W-:-:S01]  /*7200*/  FFMA.FTZ R57, R69, UR41, -R7 ;  /* 0x0000002945397c23 */ /* 0x001fc20008010807 */
[--C-:B------:R-:W-:Y:S01]  /*7210*/  FFMA.FTZ R69, R81, UR41, -R7.reuse ;  /* 0x0000002951457c23 */ /* 0x100fe20008010807 */
[----:B------:R-:W-:Y:S01]  /*7220*/  FMNMX.FTZ R49, R83, R40, !PT ;  /* 0x0000002853317209 */ /* 0x000fe20007810000 */
[--C-:B------:R-:W-:Y:S01]  /*7230*/  FFMA.FTZ R40, R64, UR41, -R7.reuse ;  /* 0x0000002940287c23 */ /* 0x100fe20008010807 */
[----:B------:R-:W-:-:S02]  /*7240*/  FFMA.FTZ R64, R84, UR41, -R7 ;  /* 0x0000002954407c23 */ /* 0x000fc40008010807 */
[----:B------:R-:W-:Y:S01]  /*7250*/  FMNMX.FTZ R44, R86, R49, !PT ;  /* 0x00000031562c7209 */ /* 0x000fe20007810000 */
[----:B------:R0:W-:Y:S01]  /*7260*/  MUFU.EX2 R45, R61 ;  /* 0x0000003d002d7308 */ /* 0x0001e20000000800 */
[----:B------:R-:W-:-:S01]  /*7270*/  FFMA.FTZ R49, R65, UR41, -R7 ;  /* 0x0000002941317c23 */ /* 0x000fc20008010807 */
[----:B------:R-:W-:Y:S01]  /*7280*/  FFMA.FTZ R65, R77, UR41, -R7 ;  /* 0x000000294d417c23 */ /* 0x000fe20008010807 */
[----:B------:R-:W-:-:S05]  /*7290*/  FMNMX.FTZ R44, R87, R44, !PT ;  /* 0x0000002c572c7209 */ /* 0x000fca0007810000 */
[----:B------:R-:W1:Y:S01]  /*72a0*/  SHFL.BFLY PT, R53, R44, 0x2, 0x1f ;  /* 0x0c401f002c357f89 */ /* 0x000e6200000e0000 */
[----:B0-----:R-:W-:-:S01]  /*72b0*/  FFMA.FTZ R61, R73, UR41, -R7 ;  /* 0x00000029493d7c23 */ /* 0x001fc20008010807 */
[----:B------:R-:W-:Y:S01]  /*72c0*/  FMUL.FTZ R73, R2, UR41 ;  /* 0x0000002902497c20 */ /* 0x000fe20008410000 */
[----:B------:R-:W-:Y:S08]  /*72d0*/  MUFU.EX2 R36, R36 ;  /* 0x0000002400247308 */ /* 0x000ff00000000800 */
[----:B------:R-:W0:Y:S08]  /*72e0*/  MUFU.EX2 R73, R73 ;  /* 0x0000004900497308 */ /* 0x000e300000000800 */
[----:B------:R-:W-:Y:S01]  /*72f0*/  MUFU.EX2 R40, R40 ;  /* 0x0000002800287308 */ /* 0x000fe20000000800 */
[----:B-1----:R-:W-:-:S07]  /*7300*/  FMNMX.FTZ R53, R44, R53, !PT ;  /* 0x000000352c357209 */ /* 0x002fce0007810000 */
[----:B------:R-:W-:Y:S01]  /*7310*/  MUFU.EX2 R49, R49 ;  /* 0x0000003100317308 */ /* 0x000fe20000000800 */
[----:B0-----:R-:W-:-:S01]  /*7320*/  FFMA.FTZ R68, R73, R5, R8 ;  /* 0x0000000549447223 */ /* 0x001fc20000010008 */
[----:B------:R-:W0:Y:S06]  /*7330*/  SHFL.BFLY PT, R56, R53, 0x1, 0x1f ;  /* 0x0c201f0035387f89 */ /* 0x000e2c00000e0000 */
[----:B------:R-:W-:Y:S08]  /*7340*/  MUFU.EX2 R48, R48 ;  /* 0x0000003000307308 */ /* 0x000ff00000000800 */
[----:B------:R-:W-:Y:S08]  /*7350*/  MUFU.EX2 R57, R57 ;  /* 0x0000003900397308 */ /* 0x000ff00000000800 */
[----:B------:R-:W-:Y:S01]  /*7360*/  MUFU.EX2 R52, R52 ;  /* 0x0000003400347308 */ /* 0x000fe20000000800 */
[----:B0-----:R-:W-:Y:S01]  /*7370*/  FMNMX.FTZ R7, R53, R56, !PT ;  /* 0x0000003835077209 */ /* 0x001fe20007810000 */
[----:B------:R-:W-:-:S03]  /*7380*/  IMAD.U32 R56, RZ, RZ, UR41 ;  /* 0x00000029ff387e24 */ /* 0x000fc6000f8e00ff */
[C---:B------:R-:W-:Y:S01]  /*7390*/  FSETP.NEU.FTZ.AND P2, PT, R7.reuse, -INF , PT ;  /* 0xff8000000700780b */ /* 0x040fe20003f5d000 */
[----:B------:R-:W-:-:S02]  /*73a0*/  FFMA.FTZ R56, R7, R56, -8 ;  /* 0xc100000007387423 */ /* 0x000fc40000010038 */
[----:B------:R-:W-:Y:S01]  /*73b0*/  MUFU.EX2 R61, R61 ;  /* 0x0000003d003d7308 */ /* 0x000fe20000000800 */
[----:B------:R-:W-:Y:S02]  /*73c0*/  FSEL R77, R7, RZ, P2 ;  /* 0x000000ff074d7208 */ /* 0x000fe40001000000 */
[----:B------:R-:W-:-:S03]  /*73d0*/  FSEL R2, R56, RZ, P2 ;  /* 0x000000ff38027208 */ /* 0x000fc60001000000 */
[----:B------:R-:W-:Y:S02]  /*73e0*/  FADD.FTZ R77, -R77, R0 ;  /* 0x000000004d4d7221 */ /* 0x000fe40000010100 */
        /* <DEDUP_REMOVED lines=16> */
[----:B------:R-:W-:Y:S01]  /*74f0*/  FMUL.FTZ R54, R77, UR41 ;  /* 0x000000294d367c20 */ /* 0x000fe20008410000 */
        /* <DEDUP_REMOVED lines=8> */
[----:B------:R-:W-:Y:S01]  /*7580*/  MUFU.EX2 R15, R15 ;  /* 0x0000000f000f7308 */ /* 0x000fe20000000800 */
[----:B------:R-:W-:-:S01]  /*7590*/  FFMA.FTZ R66, R66, UR41, -R2 ;  /* 0x0000002942427c23 */ /* 0x000fc20008010802 */
[----:B------:R-:W-:Y:S01]  /*75a0*/  FADD.FTZ R68, R13, R68 ;  /* 0x000000440d447221 */ /* 0x000fe20000010000 */
        /* <DEDUP_REMOVED lines=11> */
[----:B------:R-:W-:-:S02]  /*7660*/  FFMA.FTZ R2, R87, UR41, -R2 ;  /* 0x0000002957027c23 */ /* 0x000fc40008010802 */
[----:B------:R-:W1:Y:S08]  /*7670*/  MUFU.EX2 R27, R27 ;  /* 0x0000001b001b7308 */ /* 0x000e700000000800 */
[----:B------:R-:W2:Y:S01]  /*7680*/  MUFU.EX2 R30, R30 ;  /* 0x0000001e001e7308 */ /* 0x000ea20000000800 */
[----:B0-----:R-:W-:-:S04]  /*7690*/  FFMA.FTZ R5, R54, R4, R15 ;  /* 0x0000000436057223 */ /* 0x001fc8000001000f */
[----:B------:R-:W-:-:S03]  /*76a0*/  FADD.FTZ R4, R56, R5 ;  /* 0x0000000538047221 */ /* 0x000fc60000010000 */
[----:B------:R-:W0:Y:S01]  /*76b0*/  MUFU.EX2 R31, R31 ;  /* 0x0000001f001f7308 */ /* 0x000e220000000800 */
[----:B-1----:R-:W-:-:S07]  /*76c0*/  FADD.FTZ R5, R27, R4 ;  /* 0x000000041b057221 */ /* 0x002fce0000010000 */
[----:B------:R-:W1:Y:S01]  /*76d0*/  MUFU.EX2 R34, R34 ;  /* 0x0000002200227308 */ /* 0x000e620000000800 */
[----:B--2---:R-:W-:-:S01]  /*76e0*/  FADD.FTZ R4, R30, R5 ;  /* 0x000000051e047221 */ /* 0x004fc20000010000 */
[----:B------:R-:W-:-:S04]  /*76f0*/  FADD.FTZ R5, R11, R68 ;  /* 0x000000440b057221 */ /* 0x000fc80000010000 */
[----:B------:R-:W-:Y:S02]  /*7700*/  FADD.FTZ R5, R10, R5 ;  /* 0x000000050a057221 */ /* 0x000fe40000010000 */
[----:B------:R-:W2:Y:S01]  /*7710*/  MUFU.EX2 R35, R35 ;  /* 0x0000002300237308 */ /* 0x000ea20000000800 */
[----:B0-----:R-:W-:-:S01]  /*7720*/  FADD.FTZ R55, R31, R4 ;  /* 0x000000041f377221 */ /* 0x001fc20000010000 */
[----:B------:R-:W-:-:S06]  /*7730*/  FADD.FTZ R68, R14, R5 ;  /* 0x000000050e447221 */ /* 0x000fcc0000010000 */
[----:B------:R-:W0:Y:S01]  /*7740*/  MUFU.EX2 R38, R38 ;  /* 0x0000002600267308 */ /* 0x000e220000000800 */
[----:B-1----:R-:W-:-:S01]  /*7750*/  FADD.FTZ R4, R34, R55 ;  /* 0x0000003722047221 */ /* 0x002fc20000010000 */
[----:B------:R-:W-:-:S04]  /*7760*/  FADD.FTZ R55, R21, R68 ;  /* 0x0000004415377221 */ /* 0x000fc80000010000 */
[----:B------:R-:W-:Y:S02]  /*7770*/  FADD.FTZ R68, R20, R55 ;  /* 0x0000003714447221 */ /* 0x000fe40000010000 */
[----:B------:R-:W1:Y:S01]  /*7780*/  MUFU.EX2 R39, R39 ;  /* 0x0000002700277308 */ /* 0x000e620000000800 */
[----:B--2---:R-:W-:-:S01]  /*7790*/  FADD.FTZ R5, R35, R4 ;  /* 0x0000000423057221 */ /* 0x004fc20000010000 */
[----:B------:R-:W-:-:S04]  /*77a0*/  FADD.FTZ R55, R25, R68 ;  /* 0x0000004419377221 */ /* 0x000fc80000010000 */
[----:B------:R-:W-:Y:S02]  /*77b0*/  FADD.FTZ R68, R24, R55 ;  /* 0x0000003718447221 */ /* 0x000fe40000010000 */
        /* <DEDUP_REMOVED lines=10> */
[----:B------:R-:W-:-:S06]  /*7860*/  FADD.FTZ R55, R37, R68 ;  /* 0x0000004425377221 */ /* 0x000fcc0000010000 */
        /* <DEDUP_REMOVED lines=10> */
[----:B------:R-:W-:-:S06]  /*7910*/  FADD.FTZ R4, R32, R55 ;  /* 0x0000003720047221 */ /* 0x000fcc0000010000 */
[----:B------:R-:W1:Y:S01]  /*7920*/  MUFU.EX2 R59, R59 ;  /* 0x0000003b003b7308 */ /* 0x000e620000000800 */
[----:B--2---:R-:W-:-:S07]  /*7930*/  FADD.FTZ R5, R0, R5 ;  /* 0x0000000500057221 */ /* 0x004fce0000010000 */
        /* <DEDUP_REMOVED lines=48> */
[----:B-1----:R-:W-:-:S03]  /*7c40*/  FADD.FTZ R5, R53, R4 ;  /* 0x0000000435057221 */ /* 0x002fc60000010000 */
[----:B--2---:R-:W-:Y:S01]  /*7c50*/  FADD.FTZ R4, R55, R68 ;  /* 0x0000004437047221 */ /* 0x004fe20000010000 */
[----:B------:R-:W-:Y:S06]  /*7c60*/  @!P0 BRA `(.L_x_912) ;  /* 0x0000000000048947 */ /* 0x000fec0003800000 */
[----:B------:R-:W-:Y:S01]  /*7c70*/  BPT.TRAP 0x1 ;  /* 0x000000040000795c */ /* 0x000fe20000300000 */
.L_x_912:
[----:B------:R-:W-:Y:S01]  /*7c80*/  UIADD3 UR6, UR11, 0x19c60, URZ ;  /* 0x00019c600b067890 */ /* 0x000fe2000fffe03f */
[----:B------:R-:W-:Y:S01]  /*7c90*/  ISETP.GT.AND P2, PT, R3, UR17, PT ;  /* 0x0000001103007c0c */ /* 0x000fe2000bf44270 */
[----:B------:R-:W-:Y:S01]  /*7ca0*/  UMOV UR54, UR20 ;  /* 0x0000001400367c82 */ /* 0x000fe20008000000 */
[----:B------:R-:W-:Y:S01]  /*7cb0*/  F2FP.SATFINITE.E4M3.F32.PACK_AB_MERGE_C R0, R0, R51, RZ ;  /* 0x000000330000723e */ /* 0x000fe200048070ff */
[----:B------:R-:W-:Y:S01]  /*7cc0*/  UPRMT UR6, UR45, 0x654, UR6 ;  /* 0x000006542d067896 */ /* 0x000fe20008000006 */
        /* <DEDUP_REMOVED lines=9> */
[----:B------:R-:W-:Y:S01]  /*7d60*/  SYNCS.ARRIVE.TRANS64.RED.A1T0 RZ, [UR6], RZ ;  /* 0x000000ffffff79a7 */ /* 0x000fe20008100406 */
        /* <DEDUP_REMOVED lines=75> */
[----:B------:R-:W-:Y:S01]  /*8220*/  IMAD.MOV.U32 R0, RZ, RZ, R7 ;  /* 0x000000ffff007224 */ /* 0x000fe200078e0007 */
[----:B------:R-:W-:Y:S01]  /*8230*/  UMOV UR51, UR19 ;  /* 0x0000001300337c82 */ /* 0x000fe20008000000 */
[----:B------:R-:W-:Y:S01]  /*8240*/  IMAD.MOV.U32 R2, RZ, RZ, R6 ;  /* 0x000000ffff027224 */ /* 0x000fe200078e0006 */
[----:B------:R-:W-:-:S06]  /*8250*/  UMOV UR54, UR20 ;  /* 0x0000001400367c82 */ /* 0x000fcc0008000000 */
.L_x_895:
[----:B------:R-:W-:Y:S01]  /*8260*/  ULDC UR6, c[0x0][0x448] ;  /* 0x0001120000067ab9 */ /* 0x000fe20000000800 */
[----:B------:R-:W-:Y:S01]  /*8270*/  ULDC UR14, c[0x0][0x9e4] ;  /* 0x00027900000e7ab9 */ /* 0x000fe20000000800 */
[----:B------:R-:W-:Y:S02]  /*8280*/  UISETP.NE.AND UP0, UPT, UR6, 0x1, UPT ;  /* 0x000000010600788c */ /* 0x000fe4000bf05270 */
[----:B------:R-:W-:Y:S02]  /*8290*/  UISETP.GE.AND UP1, UPT, UR14, 0x1, UPT ;  /* 0x000000010e00788c */ /* 0x000fe4000bf26270 */
[----:B------:R-:W-:Y:S02]  /*82a0*/  UIADD3 UR10, UR39, 0xbf, URZ ;  /* 0x000000bf270a7890 */ /* 0x000fe4000fffe03f */
[----:B------:R-:W-:Y:S02]  /*82b0*/  UIADD3 UR11, UR40, 0x1, -UR47 ;  /* 0x00000001280b7890 */ /* 0x000fe4000fffe82f */
[----:B------:R-:W-:-:S03]  /*82c0*/  PLOP3.LUT P5, PT, PT, PT, UP1, 0x80, 0x0 ;  /* 0x000000000000781c */ /* 0x000fc60003faf018 */
[----:B------:R-:W-:Y:S01]  /*82d0*/  @UP0 ULDC UR6, c[0x0][0x44c] ;  /* 0x0001130000060ab9 */ /* 0x000fe20000000800 */
[----:B------:R-:W-:Y:S01]  /*82e0*/  @UP0 ULDC UR15, c[0x0][0x450] ;  /* 0x00011400000f0ab9 */ /* 0x000fe20000000800 */
[----:B------:R-:W-:-:S04]  /*82f0*/  UIMAD.WIDE.U32 UR6, UR10, UR6, URZ ;  /* 0x000000060a0672a5 */ /* 0x000fc8000f8e003f */
[----:B------:R-:W-:-:S04]  /*8300*/  @UP0 USHF.R.U32.HI UR10, URZ, UR15, UR7 ;  /* 0x0000000f3f0a0299 */ /* 0x000fc80008011607 */
[----:B------:R-:W-:-:S04]  /*8310*/  UIADD3 UR10, UR11, UR10, URZ ;  /* 0x0000000a0b0a7290 */ /* 0x000fc8000fffe03f */
        /* <DEDUP_REMOVED lines=12> */
.L_x_915:
[----:B------:R-:W-:-:S11]  /*83e0*/  UISETP.NE.AND UP1, UPT, UR14, 0x1, UPT ;  /* 0x000000010e00788c */ /* 0x000fd6000bf25270 */
[----:B------:R-:W-:Y:S02]  /*83f0*/  @UP1 ULDC.64 UR20, c[0x0][0x9e8] ;  /* 0x00027a0000141ab9 */ /* 0x000fe40000000a00 */
[----:B------:R-:W-:-:S04]  /*8400*/  UIMAD.WIDE.U32 UR6, UR10, UR20, URZ ;  /* 0x000000140a0672a5 */ /* 0x000fc8000f8e003f */
[----:B------:R-:W-:-:S12]  /*8410*/  @UP1 USHF.R.U32.HI UR10, URZ, UR21, UR7 ;  /* 0x000000153f0a1299 */ /* 0x000fd80008011607 */
.L_x_916:
[----:B------:R-:W-:-:S04]  /*8420*/  UIMAD UR10, UR10, UR14, URZ ;  /* 0x0000000e0a0a72a4 */ /* 0x000fc8000f8e023f */
[----:B------:R-:W-:-:S04]  /*8430*/  UISETP.LT.AND UP1, UPT, UR18, UR10, UPT ;  /* 0x0000000a1200728c */ /* 0x000fc8000bf21270 */
[----:B------:R-:W-:-:S12]  /*8440*/  USEL UR18, UR18, UR10, !UP1 ;  /* 0x0000000a12127287 */ /* 0x000fd8000c800000 */
.L_x_914:
        /* <DEDUP_REMOVED lines=11> */
[----:B------:R-:W-:-:S06]  /*8500*/  UMOV UR19, UR51 ;  /* 0x0000003300137c82 */ /* 0x000fcc0008000000 */
.L_x_927:
[----:B------:R-:W-:-:S04]  /*8510*/  UISETP.NE.AND UP1, UPT, UR19, 0x1, UPT ;  /* 0x000000011300788c */ /* 0x000fc8000bf25270 */
[----:B------:R-:W-:-:S04]  /*8520*/  USEL UR54, URZ, 0x1, UP1 ;  /* 0x000000013f367887 */ /* 0x000fc80008800000 */
[----:B------:R-:W-:Y:S01]  /*8530*/  ULOP3.LUT UR54, UR18, UR54, URZ, 0x3c, !UPT ;  /* 0x0000003612367292 */ /* 0x000fe2000f8e3c3f */
[----:B------:R-:W-:Y:S11]  /*8540*/  @!P0 BRA `(.L_x_918) ;  /* 0x0000000000048947 */ /* 0x000ff60003800000 */
[----:B------:R-:W-:Y:S01]  /*8550*/  BPT.TRAP 0x1 ;  /* 0x000000040000795c */ /* 0x000fe20000300000 */
.L_x_918:
        /* <DEDUP_REMOVED lines=9> */
.L_x_919:
[----:B-1----:R-:W-:Y:S05]  /*85f0*/  @P2 BRA `(.L_x_920) ;  /* 0x0000000000082947 */ /* 0x002fea0003800000 */
[----:B------:R-:W1:Y:S02]  /*8600*/  SYNCS.PHASECHK.TRANS64.TRYWAIT P2, [UR20+0x19c30], R0 ;  /* 0x019c3000ff0075a7 */ /* 0x000e640008040154 */
[----:B-1----:R-:W-:Y:S05]  /*8610*/  @!P2 BRA `(.L_x_921) ;  /* 0x000000e80034a947 */ /* 0x002fea0003800000 */
.L_x_920:
        /* <DEDUP_REMOVED lines=17> */
.L_x_922:
[----:B------:R-:W-:Y:S01]  /*8730*/  ULEA UR11, UR19, UR46, 0x3 ;  /* 0x0000002e130b7291 */ /* 0x000fe2000f8e183f */
[----:B01----:R-:W-:-:S05]  /*8740*/  IMAD.U32 R0, RZ, RZ, UR18 ;  /* 0x00000012ff007e24 */ /* 0x003fca000f8e00ff */
[----:B------:R-:W-:-:S04]  /*8750*/  SHF.L.U32 R0, R0, 0x1f, RZ ;  /* 0x0000001f00007819 */ /* 0x000fc800000006ff */
[----:B------:R0:W1:Y:S01]  /*8760*/  SYNCS.PHASECHK.TRANS64.TRYWAIT P2, [UR11+0x19c50], R0 ;  /* 0x019c5000ff0075a7 */ /* 0x000062000804014b */
[----:B------:R-:W-:Y:S05]  /*8770*/  @!P0 BRA `(.L_x_923) ;  /* 0x0000000000048947 */ /* 0x000fea0003800000 */
[----:B------:R-:W-:Y:S01]  /*8780*/  BPT.TRAP 0x1 ;  /* 0x000000040000795c */ /* 0x000fe20000300000 */
.L_x_923:
[----:B-1----:R-:W-:Y:S05]  /*8790*/  @P2 BRA `(.L_x_924) ;  /* 0x0000000000082947 */ /* 0x002fea0003800000 */
[----:B------:R-:W1:Y:S02]  /*87a0*/  SYNCS.PHASECHK.TRANS64.TRYWAIT P2, [UR11+0x19c50], R0 ;  /* 0x019c5000ff0075a7 */ /* 0x000e64000804014b */
[----:B-1----:R-:W-:Y:S05]  /*87b0*/  @!P2 BRA `(.L_x_925) ;  /* 0x000000e400e4a947 */ /* 0x002fea0003800000 */
.L_x_924:
[----:B------:R-:W-:Y:S01]  /*87c0*/  UIADD3 UR6, UR46, 0x3000, URZ ;  /* 0x000030002e067890 */ /* 0x000fe2000fffe03f */
[----:B------:R-:W-:Y:S01]  /*87d0*/  WARPGROUP.ARRIVE ;  /* 0x00000000000079c5 */ /* 0x000fe20000000000 */
[----:B------:R-:W-:Y:S01]  /*87e0*/  UMOV UR7, 0x40000040 ;  /* 0x4000004000077882 */ /* 0x000fe20000000000 */
[----:B01----:R-:W-:Y:S01]  /*87f0*/  FMNMX.FTZ R0, R24, R6, !PT ;  /* 0x0000000618007209 */ /* 0x003fe20007810000 */
[----:B------:R-:W-:-:S03]  /*8800*/  USHF.R.U32.HI UR6, URZ, 0x4, UR6 ;  /* 0x000000043f067899 */ /* 0x000fc60008011606 */
[----:B------:R-:W-:Y:S01]  /*8810*/  FMNMX.FTZ R11, R25, R0, !PT ;  /* 0x00000000190b7209 */ /* 0x000fe20007810000 */
[----:B------:R-:W-:Y:S01]  /*8820*/  ULOP3.LUT UR6, UR6, 0x3fff, URZ, 0xc0, !UPT ;  /* 0x00003fff06067892 */ /* 0x000fe2000f8ec03f */
[----:B------:R-:W-:Y:S02]  /*8830*/  FMNMX.FTZ R0, R26, R7, !PT ;  /* 0x000000071a007209 */ /* 0x000fe40007810000 */
[----:B------:R-:W-:Y:S01]  /*8840*/  FMNMX.FTZ R2, R28, R11, !PT ;  /* 0x0000000b1c027209 */ /* 0x000fe20007810000 */
[----:B------:R-:W-:Y:S01]  /*8850*/  ULOP3.LUT UR6, UR6, 0x10000, URZ, 0xfc, !UPT ;  /* 0x0001000006067892 */ /* 0x000fe2000f8efc3f */
[----:B------:R-:W-:Y:S02]  /*8860*/  FMNMX.FTZ R9, R27, R0, !PT ;  /* 0x000000001b097209 */ /* 0x000fe40007810000 */
[----:B------:R-:W-:Y:S01]  /*8870*/  FMNMX.FTZ R11, R29, R2, !PT ;  /* 0x000000021d0b7209 */ /* 0x000fe20007810000 */
[----:B------:R-:W-:Y:S01]  /*8880*/  UIMAD UR10, UR19, 0x300, UR6 ;  /* 0x00000300130a78a4 */ /* 0x000fe2000f8e0206 */
[----:B------:R-:W-:-:S02]  /*8890*/  FMNMX.FTZ R0, R30, R9, !PT ;  /* 0x000000091e007209 */ /* 0x000fc40007810000 */
        /* <DEDUP_REMOVED lines=60> */
[----:B------:R-:W0:Y:S01]  /*8c60*/  SHFL.BFLY PT, R9, R2, 0x2, 0x1f ;  /* 0x0c401f0002097f89 */ /* 0x000e2200000e0000 */
[----:B------:R-:W-:Y:S01]  /*8c70*/  FMNMX.FTZ R0, R87, R0, !PT ;  /* 0x0000000057007209 */ /* 0x000fe20007810000 */
[----:B------:R-:W-:Y:S02]  /*8c80*/  WARPGROUP.DEPBAR.LE gsb0, 0x0 ;  /* 0x00008000000079c5 */ /* 0x000fe40000010000 */
[----:B------:R-:W-:Y:S02]  /*8c90*/  WARPGROUP.ARRIVE ;  /* 0x00000000000079c5 */ /* 0x000fe40000000000 */
[----:B------:R-:W1:Y:S04]  /*8ca0*/  SHFL.BFLY PT, R8, R0, 0x2, 0x1f ;  /* 0x0c401f0000087f89 */ /* 0x000e6800000e0000 */
[----:B------:R-:W-:Y:S01]  /*8cb0*/  QGMMA.64x96x32.F32.E4M3.E4M3 R88, R144, gdesc[UR4], R88, gsb0 ;  /* 0x0160000490587df3 */ /* 0x000fe20008000858 */
[----:B------:R-:W-:Y:S01]  /*8cc0*/  UIADD3 UR6, UR10, 0x4, URZ ;  /* 0x000000040a067890 */ /* 0x000fe2000fffe03f */
[----:B------:R-:W-:Y:S01]  /*8cd0*/  UMOV UR7, 0x40000040 ;  /* 0x4000004000077882 */ /* 0x000fe20000000000 */
[----:B0-----:R-:W-:-:S05]  /*8ce0*/  FMNMX.FTZ R2, R2, R9, !PT ;  /* 0x0000000902027209 */ /* 0x001fca0007810000 */
[----:B------:R-:W0:Y:S01]  /*8cf0*/  SHFL.BFLY PT, R9, R2, 0x1, 0x1f ;  /* 0x0c201f0002097f89 */ /* 0x000e2200000e0000 */
[----:B-1----:R-:W-:-:S05]  /*8d00*/  FMNMX.FTZ R0, R0, R8, !PT ;  /* 0x0000000800007209 */ /* 0x002fca0007810000 */
[----:B------:R-:W1:Y:S01]  /*8d10*/  SHFL.BFLY PT, R8, R0, 0x1, 0x1f ;  /* 0x0c201f0000087f89 */ /* 0x000e6200000e0000 */
[----:B0-----:R-:W-:Y:S01]  /*8d20*/  FMNMX.FTZ R2, R2, R9, !PT ;  /* 0x0000000902027209 */ /* 0x001fe20007810000 */
[----:B------:R-:W-:-:S04]  /*8d30*/  IMAD.U32 R9, RZ, RZ, UR41 ;  /* 0x00000029ff097e24 */ /* 0x000fc8000f8e00ff */
[----:B------:R-:W-:Y:S01]  /*8d40*/  FADD.FTZ R6, -R2, R6 ;  /* 0x0000000602067221 */ /* 0x000fe20000010100 */
[----:B-1----:R-:W-:Y:S01]  /*8d50*/  FMNMX.FTZ R0, R0, R8, !PT ;  /* 0x0000000800007209 */ /* 0x002fe20007810000 */
[----:B------:R-:W-:Y:S02]  /*8d60*/  FFMA.FTZ R8, R2, R9, -8 ;  /* 0xc100000002087423 */ /* 0x000fe40000010009 */
[----:B------:R-:W-:Y:S02]  /*8d70*/  FMUL.FTZ R6, R6, UR41 ;  /* 0x0000002906067c20 */ /* 0x000fe40008410000 */
[--C-:B------:R-:W-:Y:S01]  /*8d80*/  FFMA.FTZ R14, R33, UR41, -R8.reuse ;  /* 0x00000029210e7c23 */ /* 0x100fe20008010808 */
[----:B------:R-:W-:-:S01]  /*8d90*/  FFMA.FTZ R33, R52, UR41, -R8 ;  /* 0x0000002934217c23 */ /* 0x000fc20008010808 */
[--C-:B------:R-:W-:Y:S01]  /*8da0*/  FFMA.FTZ R52, R69, UR41, -R8.reuse ;  /* 0x0000002945347c23 */ /* 0x100fe20008010808 */
[----:B------:R-:W-:Y:S02]  /*8db0*/  IMAD.U32 R69, RZ, RZ, UR41 ;  /* 0x00000029ff457e24 */ /* 0x000fe4000f8e00ff */
[--C-:B------:R-:W-:Y:S01]  /*8dc0*/  FFMA.FTZ R13, R32, UR41, -R8.reuse ;  /* 0x00000029200d7c23 */ /* 0x100fe20008010808 */
[----:B------:R-:W-:-:S01]  /*8dd0*/  FFMA.FTZ R32, R49, UR41, -R8 ;  /* 0x0000002931207c23 */ /* 0x000fc20008010808 */
        /* <DEDUP_REMOVED lines=10> */
[----:B------:R-:W-:Y:S01]  /*8e80*/  FFMA.FTZ R30, R30, UR41, -R68 ;  /* 0x000000291e1e7c23 */ /* 0x000fe20008010844 */
[----:B------:R-:W-:-:S01]  /*8e90*/  FFMA.FTZ R12, R29, UR41, -R8 ;  /* 0x000000291d0c7c23 */ /* 0x000fc20008010808 */
[--C-:B------:R-:W-:Y:S01]  /*8ea0*/  FFMA.FTZ R31, R31, UR41, -R68.reuse ;  /* 0x000000291f1f7c23 */ /* 0x100fe20008010844 */
[----:B------:R-:W-:-:S01]  /*8eb0*/  FFMA.FTZ R34, R34, UR41, -R68 ;  /* 0x0000002922227c23 */ /* 0x000fc20008010844 */
[----:B------:R-:W-:Y:S01]  /*8ec0*/  FFMA.FTZ R35, R35, UR41, -R68 ;  /* 0x0000002923237c23 */ /* 0x000fe20008010844 */
        /* <DEDUP_REMOVED lines=9> */
[----:B------:R-:W-:Y:S01]  /*8f60*/  MUFU.EX2 R7, R7 ;  /* 0x0000000700077308 */ /* 0x000fe20000000800 */
        /* <DEDUP_REMOVED lines=8> */
[----:B0-----:R-:W-:-:S01]  /*8ff0*/  FFMA.FTZ R5, R6, R5, R9 ;  /* 0x0000000506057223 */ /* 0x001fc20000010009 */
        /* <DEDUP_REMOVED lines=15> */
[----:B-1----:R-:W-:-:S01]  /*90f0*/  FFMA.FTZ R4, R7, R4, R26 ;  /* 0x0000000407047223 */ /* 0x002fc2000001001a */
[----:B------:R-:W-:-:S02]  /*9100*/  WARPGROUP.DEPBAR.LE gsb0, 0x0 ;  /* 0x00008000000079c5 */ /* 0x000fc40000010000 */
[----:B------:R-:W-:Y:S01]  /*9110*/  WARPGROUP.ARRIVE ;  /* 0x00000000000079c5 */ /* 0x000fe20000000000 */
[----:B------:R-:W-:Y:S01]  /*9120*/  FFMA.FTZ R45, R64, UR41, -R8 ;  /* 0x00000029402d7c23 */ /* 0x000fe20008010808 */
[----:B------:R-:W-:-:S01]  /*9130*/  FFMA.FTZ R66, R66, UR41, -R68 ;  /* 0x0000002942427c23 */ /* 0x000fc20008010844 */
[----:B------:R-:W-:Y:S01]  /*9140*/  FFMA.FTZ R48, R65, UR41, -R8 ;  /* 0x0000002941307c23 */ /* 0x000fe20008010808 */
[----:B------:R-:W1:Y:S01]  /*9150*/  MUFU.EX2 R11, R11 ;  /* 0x0000000b000b7308 */ /* 0x000e620000000800 */
[----:B0-----:R-:W-:-:S01]  /*9160*/  FADD.FTZ R72, R10, R5 ;  /* 0x000000050a487221 */ /* 0x001fc20000010000 */
[----:B------:R-:W-:Y:S01]  /*9170*/  QGMMA.64x96x32.F32.E4M3.E4M3 R88, R140, gdesc[UR4], R88, gsb0 ;  /* 0x016000048c587df3 */ /* 0x000fe20008000858 */
[----:B------:R-:W-:Y:S01]  /*9180*/  UIADD3 UR6, UR10, 0x6, URZ ;  /* 0x000000060a067890 */ /* 0x000fe2000fffe03f */
[----:B------:R-:W-:Y:S01]  /*9190*/  FFMA.FTZ R67, R67, UR41, -R68 ;  /* 0x0000002943437c23 */ /* 0x000fe20008010844 */
[----:B------:R-:W-:Y:S01]  /*91a0*/  UMOV UR7, 0x40000040 ;  /* 0x4000004000077882 */ /* 0x000fe20000000000 */
[--C-:B------:R-:W-:Y:S01]  /*91b0*/  FFMA.FTZ R57, R76, UR41, -R8.reuse ;  /* 0x000000294c397c23 */ /* 0x100fe20008010808 */
[----:B------:R-:W-:-:S01]  /*91c0*/  FFMA.FTZ R60, R77, UR41, -R8 ;  /* 0x000000294d3c7c23 */ /* 0x000fc20008010808 */
[----:B------:R-:W0:Y:S01]  /*91d0*/  MUFU.EX2 R30, R30 ;  /* 0x0000001e001e7308 */ /* 0x000e220000000800 */
[----:B--2---:R-:W-:-:S01]  /*91e0*/  FADD.FTZ R5, R27, R4 ;  /* 0x000000041b057221 */ /* 0x004fc20000010000 */
[--C-:B------:R-:W-:Y:S01]  /*91f0*/  FFMA.FTZ R61, R80, UR41, -R8.reuse ;  /* 0x00000029503d7c23 */ /* 0x100fe20008010808 */
[----:B------:R-:W-:-:S01]  /*9200*/  FFMA.FTZ R64, R81, UR41, -R8 ;  /* 0x0000002951407c23 */ /* 0x000fc20008010808 */
[----:B------:R-:W-:-:S02]  /*9210*/  IMAD.U32 R80, RZ, RZ, UR20 ;  /* 0x00000014ff507e24 */ /* 0x000fc4000f8e00ff */
[----:B------:R-:W-:-:S01]  /*9220*/  FFMA.FTZ R83, R83, UR41, -R68 ;  /* 0x0000002953537c23 */ /* 0x000fc20008010844 */
[--C-:B------:R-:W-:Y:S01]  /*9230*/  FFMA.FTZ R65, R84, UR41, -R8.reuse ;  /* 0x0000002954417c23 */ /* 0x100fe20008010808 */
[----:B------:R-:W-:-:S01]  /*9240*/  FFMA.FTZ R8, R85, UR41, -R8 ;  /* 0x0000002955087c23 */ /* 0x000fc20008010808 */
        /* <DEDUP_REMOVED lines=22> */
[--C-:B------:R-:W-:Y:S01]  /*93b0*/  FFMA.FTZ R69, R70, UR41, -R68.reuse ;  /* 0x0000002946457c23 */ /* 0x100fe20008010844 */
[----:B------:R-:W-:-:S05]  /*93c0*/  FFMA.FTZ R70, R71, UR41, -R68 ;  /* 0x0000002947467c23 */ /* 0x000fca0008010844 */
[----:B------:R-:W0:Y:S01]  /*93d0*/  MUFU.EX2 R42, R42 ;  /* 0x0000002a002a7308 */ /* 0x000e220000000800 */
[----:B--2---:R-:W-:-:S01]  /*93e0*/  FADD.FTZ R5, R39, R4 ;  /* 0x0000000427057221 */ /* 0x004fc20000010000 */
[----:B------:R-:W-:Y:S02]  /*93f0*/  WARPGROUP.DEPBAR.LE gsb0, 0x0 ;  /* 0x00008000000079c5 */ /* 0x000fe40000010000 */
[----:B------:R-:W-:-:S04]  /*9400*/  WARPGROUP.ARRIVE ;  /* 0x00000000000079c5 */ /* 0x000fc80000000000 */
[----:B------:R-:W2:Y:S01]  /*9410*/  MUFU.EX2 R24, R24 ;  /* 0x0000001800187308 */ /* 0x000ea20000000800 */
[----:B-1----:R-:W-:-:S01]  /*9420*/  FADD.FTZ R73, R21, R72 ;  /* 0x0000004815497221 */ /* 0x002fc20000010000 */
[----:B------:R-:W-:Y:S01]  /*9430*/  QGMMA.64x96x32.F32.E4M3.E4M3 R88, R136, gdesc[UR4], R88, gsb0 ;  /* 0x0160000488587df3 */ /* 0x000fe20008000858 */
[----:B0-----:R-:W-:-:S05]  /*9440*/  FADD.FTZ R4, R42, R5 ;  /* 0x000000052a047221 */ /* 0x001fca0000010000 */
[----:B------:R-:W0:Y:S08]  /*9450*/  MUFU.EX2 R43, R43 ;  /* 0x0000002b002b7308 */ /* 0x000e300000000800 */
        /* <DEDUP_REMOVED lines=14> */
[----:B--2---:R-:W-:-:S01]  /*9540*/  FADD.FTZ R73, R29, R72 ;  /* 0x000000481d497221 */ /* 0x004fc20000010000 */
[----:B------:R-:W-:-:S06]  /*9550*/  FFMA.FTZ R72, R75, UR41, -R68 ;  /* 0x000000294b487c23 */ /* 0x000fcc0008010844 */
        /* <DEDUP_REMOVED lines=12> */
[----:B------:R-:W-:Y:S01]  /*9620*/  FFMA.FTZ R73, R78, UR41, -R68 ;  /* 0x000000294e497c23 */ /* 0x000fe20008010844 */
[----:B------:R-:W-:-:S05]  /*9630*/  WARPGROUP.DEPBAR.LE gsb0, 0x0 ;  /* 0x00008000000079c5 */ /* 0x000fca0000010000 */
        /* <DEDUP_REMOVED lines=40> */
[----:B------:R-:W-:-:S05]  /*98c0*/  @!P1 VIADD R4, R80, 0x19c40 ;  /* 0x00019c4050049836 */ /* 0x000fca0000000000 */
[----:B------:R-:W-:Y:S01]  /*98d0*/  @!P1 PRMT R4, RZ, 0x654, R4 ;  /* 0x00000654ff049816 */ /* 0x000fe20000000004 */
[----:B------:R-:W2:Y:S01]  /*98e0*/  MUFU.EX2 R72, R72 ;  /* 0x0000004800487308 */ /* 0x000ea20000000800 */
[----:B0-----:R-:W-:-:S02]  /*98f0*/  FADD.FTZ R79, R71, R78 ;  /* 0x0000004e474f7221 */ /* 0x001fc40000010000 */
[----:B------:R0:W-:Y:S05]  /*9900*/  @!P1 SYNCS.ARRIVE.TRANS64.RED.A1T0 RZ, [R4+URZ], RZ ;  /* 0x000000ff04ff99a7 */ /* 0x0001ea000810043f */
[----:B------:R-:W3:Y:S01]  /*9910*/  MUFU.EX2 R57, R57 ;  /* 0x0000003900397308 */ /* 0x000ee20000000800 */
[----:B-1----:R-:W-:-:S07]  /*9920*/  FADD.FTZ R78, R56, R5 ;  /* 0x00000005384e7221 */ /* 0x002fce0000010000 */
[----:B------:R-:W1:Y:S01]  /*9930*/  MUFU.EX2 R73, R73 ;  /* 0x0000004900497308 */ /* 0x000e620000000800 */
[----:B--2---:R-:W-:-:S07]  /*9940*/  FADD.FTZ R80, R72, R79 ;  /* 0x0000004f48507221 */ /* 0x004fce0000010000 */
[----:B------:R-:W0:Y:S01]  /*9950*/  MUFU.EX2 R60, R60 ;  /* 0x0000003c003c7308 */ /* 0x000e220000000800 */
[----:B---3--:R-:W-:-:S07]  /*9960*/  FADD.FTZ R5, R57, R78 ;  /* 0x0000004e39057221 */ /* 0x008fce0000010000 */
        /* <DEDUP_REMOVED lines=22> */
.L_x_926:
        /* <DEDUP_REMOVED lines=14> */
[----:B------:R-:W-:Y:S01]  /*9bb0*/  SYNCS.ARRIVE.TRANS64.RED.A1T0 RZ, [UR6], RZ ;  /* 0x000000ffffff79a7 */ /* 0x000fe20008100406 */
        /* <DEDUP_REMOVED lines=56> */
[----:B------:R-:W-:Y:S01]  /*9f40*/  VIADD R3, R3, 0xffffffff ;  /* 0xffffffff03037836 */ /* 0x000fe20000000000 */
        /* <DEDUP_REMOVED lines=16> */
[----:B------:R-:W-:Y:S01]  /*a050*/  F2FP.SATFINITE.E4M3.F32.PACK_AB_MERGE_C R139, R68, R75, R76 ;  /* 0x0000004b448b723e */ /* 0x000fe2000480704c */
[----:B------:R-:W-:Y:S06]  /*a060*/  @P2 BRA `(.L_x_927) ;  /* 0xffffffe400282947 */ /* 0x000fec000383ffff */
.L_x_917:
        /* <DEDUP_REMOVED lines=8> */
[----:B------:R-:W-:-:S05]  /*a0f0*/  ULDC UR20, c[0x0][0x9e0] ;  /* 0x0002780000147ab9 */ /* 0x000fca0000000800 */
.L_x_946:
[----:B------:R-:W-:-:S04]  /*a100*/  UISETP.NE.AND UP1, UPT, UR18, 0x1, UPT ;  /* 0x000000011200788c */ /* 0x000fc8000bf25270 */
[----:B------:R-:W-:-:S04]  /*a110*/  USEL UR54, URZ, 0x1, UP1 ;  /* 0x000000013f367887 */ /* 0x000fc80008800000 */
[----:B------:R-:W-:Y:S01]  /*a120*/  ULOP3.LUT UR54, UR17, UR54, URZ, 0x3c, !UPT ;  /* 0x0000003611367292 */ /* 0x000fe2000f8e3c3f */
[----:B------:R-:W-:Y:S11]  /*a130*/  @!P0 BRA `(.L_x_929) ;  /* 0x0000000000048947 */ /* 0x000ff60003800000 */
[----:B------:R-:W-:Y:S01]  /*a140*/  BPT.TRAP 0x1 ;  /* 0x000000040000795c */ /* 0x000fe20000300000 */
.L_x_929:
        /* <DEDUP_REMOVED lines=9> */
.L_x_930:
[----:B-1----:R-:W-:Y:S05]  /*a1e0*/  @P2 BRA `(.L_x_931) ;  /* 0x0000000000082947 */ /* 0x002fea0003800000 */
[----:B------:R-:W1:Y:S02]  /*a1f0*/  SYNCS.PHASECHK.TRANS64.TRYWAIT P2, [UR22+0x19c30], R0 ;  /* 0x019c3000ff0075a7 */ /* 0x000e640008040156 */
[----:B-1----:R-:W-:Y:S05]  /*a200*/  @!P2 BRA `(.L_x_932) ;  /* 0x000000cc0068a947 */ /* 0x002fea0003800000 */
.L_x_931:
        /* <DEDUP_REMOVED lines=17> */
.L_x_933:
[----:B------:R-:W-:Y:S01]  /*a320*/  ULEA UR11, UR18, UR46, 0x3 ;  /* 0x0000002e120b7291 */ /* 0x000fe2000f8e183f */
[----:B01----:R-:W-:-:S05]  /*a330*/  IMAD.U32 R0, RZ, RZ, UR17 ;  /* 0x00000011ff007e24 */ /* 0x003fca000f8e00ff */
[----:B------:R-:W-:-:S04]  /*a340*/  SHF.L.U32 R0, R0, 0x1f, RZ ;  /* 0x0000001f00007819 */ /* 0x000fc800000006ff */
[----:B------:R0:W1:Y:S01]  /*a350*/  SYNCS.PHASECHK.TRANS64.TRYWAIT P2, [UR11+0x19c50], R0 ;  /* 0x019c5000ff0075a7 */ /* 0x000062000804014b */
[----:B------:R-:W-:Y:S05]  /*a360*/  @!P0 BRA `(.L_x_934) ;  /* 0x0000000000048947 */ /* 0x000fea0003800000 */
[----:B------:R-:W-:Y:S01]  /*a370*/  BPT.TRAP 0x1 ;  /* 0x000000040000795c */ /* 0x000fe20000300000 */
.L_x_934:
[----:B-1----:R-:W-:Y:S05]  /*a380*/  @P2 BRA `(.L_x_935) ;  /* 0x0000000000082947 */ /* 0x002fea0003800000 */
[----:B------:R-:W1:Y:S02]  /*a390*/  SYNCS.PHASECHK.TRANS64.TRYWAIT P2, [UR11+0x19c50], R0 ;  /* 0x019c5000ff0075a7 */ /* 0x000e64000804014b */
[----:B-1----:R-:W-:Y:S05]  /*a3a0*/  @!P2 BRA `(.L_x_936) ;  /* 0x000000cc0018a947 */ /* 0x002fea0003800000 */
.L_x_935:
[----:B------:R-:W-:Y:S01]  /*a3b0*/  UIADD3 UR6, UR46, 0x3000, URZ ;  /* 0x000030002e067890 */ /* 0x000fe2000fffe03f */
[----:B------:R-:W-:Y:S01]  /*a3c0*/  WARPGROUP.ARRIVE ;  /* 0x00000000000079c5 */ /* 0x000fe20000000000 */
[----:B------:R-:W-:Y:S01]  /*a3d0*/  UMOV UR7, 0x40000040 ;  /* 0x4000004000077882 */ /* 0x000fe20000000000 */
[----:B------:R-:W-:Y:S01]  /*a3e0*/  PLOP3.LUT P2, PT, PT, PT, UP0, 0x80, 0x0 ;  /* 0x000000000000781c */ /* 0x000fe20003f4f008 */
[----:B------:R-:W-:Y:S01]  /*a3f0*/  USHF.R.U32.HI UR6, URZ, 0x4, UR6 ;  /* 0x000000043f067899 */ /* 0x000fe20008011606 */
[----:B01----:R-:W-:Y:S02]  /*a400*/  VIADD R0, R17, UR39 ;  /* 0x0000002711007c36 */ /* 0x003fe40008000000 */
[----:B------:R-:W-:Y:S01]  /*a410*/  IMAD.U32 R2, RZ, RZ, UR22 ;  /* 0x00000016ff027e24 */ /* 0x000fe2000f8e00ff */
[----:B------:R-:W-:Y:S01]  /*a420*/  ULOP3.LUT UR6, UR6, 0x3fff, URZ, 0xc0, !UPT ;  /* 0x00003fff06067892 */ /* 0x000fe2000f8ec03f */
[----:B------:R-:W-:Y:S02]  /*a430*/  IMAD.U32 R7, RZ, RZ, UR47 ;  /* 0x0000002fff077e24 */ /* 0x000fe4000f8e00ff */
[----:B------:R-:W-:Y:S01]  /*a440*/  @!P1 VIADD R2, R2, 0x19c40 ;  /* 0x00019c4002029836 */ /* 0x000fe20000000000 */
[----:B------:R-:W-:-:S04]  /*a450*/  ULOP3.LUT UR6, UR6, 0x10000, URZ, 0xfc, !UPT ;  /* 0x0001000006067892 */ /* 0x000fc8000f8efc3f */
[----:B------:R-:W-:-:S07]  /*a460*/  UIMAD UR10, UR18, 0x300, UR6 ;  /* 0x00000300120a78a4 */ /* 0x000fce000f8e0206 */
        /* <DEDUP_REMOVED lines=19> */
[----:B------:R-:W-:-:S04]  /*a5a0*/  @UP0 ULDC UR6, c[0x0][0x450] ;  /* 0x0001140000060ab9 */ /* 0x000fc80000000800 */
[----:B------:R-:W-:Y:S01]  /*a5b0*/  @P2 SHF.R.U32.HI R0, RZ, UR6, R6 ;  /* 0x00000006ff002c19 */ /* 0x000fe20008011606 */
[----:B------:R-:W-:Y:S01]  /*a5c0*/  ULOP3.LUT UR6, URZ, UR19, URZ, 0x33, !UPT ;  /* 0x000000133f067292 */ /* 0x000fe2000f8e333f */
[----:B------:R-:W-:Y:S01]  /*a5d0*/  @!P1 PRMT R6, RZ, 0x654, R2 ;  /* 0x00000654ff069816 */ /* 0x000fe20000000002 */
[----:B------:R-:W-:Y:S02]  /*a5e0*/  IMAD.SHL.U32 R2, R3, 0x80, RZ ;  /* 0x0000008003027824 */ /* 0x000fe400078e00ff */
        /* <DEDUP_REMOVED lines=9> */
[----:B------:R-:W-:Y:S06]  /*a680*/  @!P5 BRA `(.L_x_937) ;  /* 0x00000000005cd947 */ /* 0x000fec0003800000 */
        /* <DEDUP_REMOVED lines=13> */
.L_x_939:
[----:B------:R-:W-:-:S05]  /*a760*/  IMAD.U32 R15, RZ, RZ, UR21 ;  /* 0x00000015ff0f7e24 */ /* 0x000fca000f8e00ff */
[----:B------:R-:W-:-:S13]  /*a770*/  ISETP.NE.AND P2, PT, R15, 0x1, PT ;  /* 0x000000010f00780c */ /* 0x000fda0003f45270 */
[----:B------:R-:W0:Y:S02]  /*a780*/  @P2 LDC.64 R6, c[0x0][0x9e8] ;  /* 0x00027a00ff062b82 */ /* 0x000e240000000a00 */
[----:B0-----:R-:W-:-:S05]  /*a790*/  @P2 IMAD.HI.U32 R6, R14, R6, RZ ;  /* 0x000000060e062227 */ /* 0x001fca00078e00ff */
[----:B------:R-:W-:-:S07]  /*a7a0*/  @P2 SHF.R.U32.HI R14, RZ, R7, R6 ;  /* 0x00000007ff0e2219 */ /* 0x000fce0000011606 */
.L_x_940:
[----:B------:R-:W-:Y:S05]  /*a7b0*/  BSYNC B0 ;  /* 0x0000000000007941 */ /* 0x000fea0003800000 */
.L_x_938:
[----:B------:R-:W-:-:S04]  /*a7c0*/  IMAD R14, R14, R15, -R2 ;  /* 0x0000000f0e0e7224 */ /* 0x000fc800078e0a02 */
[----:B------:R-:W-:-:S05]  /*a7d0*/  IMAD.IADD R14, R14, 0x1, -R16 ;  /* 0x000000010e0e7824 */ /* 0x000fca00078e0a10 */
[----:B------:R-:W-:Y:S02]  /*a7e0*/  VIMNMX R13, R13, R14, !PT ;  /* 0x0000000e0d0d7248 */ /* 0x000fe40007fe0100 */
[----:B------:R-:W-:-:S07]  /*a7f0*/  VIADDMNMX R12, R14, R15, R12, PT ;  /* 0x0000000f0e0c7246 */ /* 0x000fce000380010c */
.L_x_937:
        /* <DEDUP_REMOVED lines=114> */
.L_x_943:
[----:B------:R-:W-:-:S05]  /*af20*/  IMAD.U32 R12, RZ, RZ, UR21 ;  /* 0x00000015ff0c7e24 */ /* 0x000fca000f8e00ff */
[----:B------:R-:W-:-:S13]  /*af30*/  ISETP.NE.AND P3, PT, R12, 0x1, PT ;  /* 0x000000010c00780c */ /* 0x000fda0003f65270 */
[----:B------:R-:W0:Y:S02]  /*af40*/  @P3 LDC.64 R6, c[0x0][0x9e8] ;  /* 0x00027a00ff063b82 */ /* 0x000e240000000a00 */
[----:B0-----:R-:W-:-:S05]  /*af50*/  @P3 IMAD.HI.U32 R6, R0, R6, RZ ;  /* 0x0000000600063227 */ /* 0x001fca00078e00ff */
[----:B------:R-:W-:-:S07]  /*af60*/  @P3 SHF.R.U32.HI R0, RZ, R7, R6 ;  /* 0x00000007ff003219 */ /* 0x000fce0000011606 */
.L_x_944:
[----:B------:R-:W-:Y:S05]  /*af70*/  BSYNC B0 ;  /* 0x0000000000007941 */ /* 0x000fea0003800000 */
.L_x_942:
[----:B------:R-:W-:-:S04]  /*af80*/  IMAD R7, R0, R12, -R2 ;  /* 0x0000000c00077224 */ /* 0x000fc800078e0a02 */
[----:B------:R-:W-:-:S05]  /*af90*/  IMAD.IADD R7, R7, 0x1, -R16 ;  /* 0x0000000107077824 */ /* 0x000fca00078e0a10 */
[----:B------:R-:W-:Y:S02]  /*afa0*/  VIADDMNMX R10, R7, R12, R10, PT ;  /* 0x0000000c070a7246 */ /* 0x000fe4000380010a */
[----:B------:R-:W-:-:S07]  /*afb0*/  VIMNMX R11, R11, R7, !PT ;  /* 0x000000070b0b7248 */ /* 0x000fce0007fe0100 */
.L_x_941:
        /* <DEDUP_REMOVED lines=43> */
[C---:B------:R-:W-:Y:S02]  /*b270*/  ISETP.GT.AND P3, PT, R11.reuse, 0x58, P2 ;  /* 0x000000580b00780c */ /* 0x040fe40001764270 */
        /* <DEDUP_REMOVED lines=20> */
[----:B------:R-:W-:Y:S01]  /*b3c0*/  ISETP.GT.AND P3, PT, R11, RZ, P2 ;  /* 0x000000ff0b00720c */ /* 0x000fe20001764270 */
[----:B------:R-:W0:Y:S01]  /*b3d0*/  SHFL.BFLY PT, R7, R0, 0x2, 0x1f ;  /* 0x0c401f0000077f89 */ /* 0x000e2200000e0000 */
[----:B------:R-:W-:-:S02]  /*b3e0*/  FSEL R35, R35, -INF , !P4 ;  /* 0xff80000023237808 */ /* 0x000fc40006000000 */
[C---:B------:R-:W-:Y:S02]  /*b3f0*/  ISETP.GT.AND P4, PT, R11.reuse, 0x20, P2 ;  /* 0x000000200b00780c */ /* 0x040fe40001784270 */
[C---:B------:R-:W-:Y:S02]  /*b400*/  ISETP.LT.OR P3, PT, R10.reuse, 0x1, P3 ;  /* 0x000000010a00780c */ /* 0x040fe40001f61670 */
[----:B------:R-:W-:Y:S02]  /*b410*/  ISETP.LT.OR P4, PT, R10, 0x21, P4 ;  /* 0x000000210a00780c */ /* 0x000fe40002781670 */
[----:B------:R-:W-:Y:S02]  /*b420*/  FSEL R13, R26, -INF , !P3 ;  /* 0xff8000001a0d7808 */ /* 0x000fe40005800000 */
[----:B------:R-:W-:Y:S02]  /*b430*/  FSEL R42, R42, -INF , !P4 ;  /* 0xff8000002a2a7808 */ /* 0x000fe40006000000 */
[----:B------:R-:W-:-:S02]  /*b440*/  ISETP.GT.AND P4, PT, R11, 0x29, P2 ;  /* 0x000000290b00780c */ /* 0x000fc40001784270 */
[----:B------:R-:W-:Y:S02]  /*b450*/  FMNMX.FTZ R20, R13, R8, !PT ;  /* 0x000000080d147209 */ /* 0x000fe40007810000 */
[----:B------:R-:W-:Y:S02]  /*b460*/  ISETP.LT.OR P4, PT, R10, 0x2a, P4 ;  /* 0x0000002a0a00780c */ /* 0x000fe40002781670 */
[----:B------:R-:W-:Y:S02]  /*b470*/  FMNMX.FTZ R15, R27, R20, !PT ;  /* 0x000000141b0f7209 */ /* 0x000fe40007810000 */
[----:B------:R-:W-:Y:S02]  /*b480*/  FSEL R47, R47, -INF , !P4 ;  /* 0xff8000002f2f7808 */ /* 0x000fe40006000000 */
[----:B------:R-:W-:Y:S02]  /*b490*/  ISETP.GT.AND P4, PT, R11, 0x38, P2 ;  /* 0x000000380b00780c */ /* 0x000fe40001784270 */
[----:B0-----:R-:W-:-:S02]  /*b4a0*/  FMNMX.FTZ R7, R0, R7, !PT ;  /* 0x0000000700077209 */ /* 0x001fc40007810000 */
[----:B------:R-:W-:Y:S02]  /*b4b0*/  FMNMX.FTZ R20, R30, R15, !PT ;  /* 0x0000000f1e147209 */ /* 0x000fe40007810000 */
[----:B------:R-:W-:Y:S01]  /*b4c0*/  ISETP.LT.OR P4, PT, R10, 0x39, P4 ;  /* 0x000000390a00780c */ /* 0x000fe20002781670 */
[----:B------:R-:W0:Y:S01]  /*b4d0*/  SHFL.BFLY PT, R2, R7, 0x1, 0x1f ;  /* 0x0c201f0007027f89 */ /* 0x000e2200000e0000 */
[C---:B------:R-:W-:Y:S02]  /*b4e0*/  ISETP.GT.AND P3, PT, R11.reuse, 0x78, P2 ;  /* 0x000000780b00780c */ /* 0x040fe40001764270 */
[----:B------:R-:W-:Y:S02]  /*b4f0*/  FSEL R54, R54, -INF , !P4 ;  /* 0xff80000036367808 */ /* 0x000fe40006000000 */
[----:B------:R-:W-:Y:S02]  /*b500*/  ISETP.GT.AND P4, PT, R11, 0x41, P2 ;  /* 0x000000410b00780c */ /* 0x000fe40001784270 */
[----:B------:R-:W-:-:S02]  /*b510*/  ISETP.LT.OR P3, PT, R10, 0x79, P3 ;  /* 0x000000790a00780c */ /* 0x000fc40001f61670 */
[----:B------:R-:W-:Y:S02]  /*b520*/  ISETP.LT.OR P4, PT, R10, 0x42, P4 ;  /* 0x000000420a00780c */ /* 0x000fe40002781670 */
[----:B------:R-:W-:Y:S02]  /*b530*/  FSEL R86, R86, -INF , !P3 ;  /* 0xff80000056567808 */ /* 0x000fe40005800000 */
[----:B------:R-:W-:Y:S02]  /*b540*/  FSEL R59, R59, -INF , !P4 ;  /* 0xff8000003b3b7808 */ /* 0x000fe40006000000 */
[----:B------:R-:W-:-:S04]  /*b550*/  ISETP.GT.AND P4, PT, R11, 0x50, P2 ;  /* 0x000000500b00780c */ /* 0x000fc80001784270 */
[----:B------:R-:W-:-:S04]  /*b560*/  ISETP.LT.OR P4, PT, R10, 0x51, P4 ;  /* 0x000000510a00780c */ /* 0x000fc80002781670 */
[----:B------:R-:W-:Y:S02]  /*b570*/  FSEL R66, R66, -INF , !P4 ;  /* 0xff80000042427808 */ /* 0x000fe40006000000 */
[----:B0-----:R-:W-:Y:S02]  /*b580*/  FMNMX.FTZ R2, R7, R2, !PT ;  /* 0x0000000207027209 */ /* 0x001fe40007810000 */
[----:B------:R-:W-:Y:S02]  /*b590*/  ISETP.GT.AND P4, PT, R11, 0x59, P2 ;  /* 0x000000590b00780c */ /* 0x000fe40001784270 */
[----:B------:R-:W-:Y:S02]  /*b5a0*/  FSETP.NEU.FTZ.AND P6, PT, R2, -INF , PT ;  /* 0xff8000000200780b */ /* 0x000fe40003fdd000 */
[----:B------:R-:W-:Y:S02]  /*b5b0*/  ISETP.LT.OR P4, PT, R10, 0x5a, P4 ;  /* 0x0000005a0a00780c */ /* 0x000fe40002781670 */
[----:B------:R-:W-:-:S02]  /*b5c0*/  FSEL R6, R2, RZ, P6 ;  /* 0x000000ff02067208 */ /* 0x000fc40003000000 */
[----:B------:R-:W-:Y:S02]  /*b5d0*/  FSEL R71, R71, -INF , !P4 ;  /* 0xff80000047477808 */ /* 0x000fe40006000000 */
[----:B------:R-:W-:Y:S01]  /*b5e0*/  ISETP.GT.AND P4, PT, R11, 0x68, P2 ;  /* 0x000000680b00780c */ /* 0x000fe20001784270 */
[----:B------:R-:W-:-:S01]  /*b5f0*/  FADD.FTZ R6, -R6, R9 ;  /* 0x0000000906067221 */ /* 0x000fc20000010100 */
[----:B------:R-:W-:Y:S02]  /*b600*/  IMAD.U32 R9, RZ, RZ, UR41 ;  /* 0x00000029ff097e24 */ /* 0x000fe4000f8e00ff */
[----:B------:R-:W-:Y:S02]  /*b610*/  ISETP.LT.OR P4, PT, R10, 0x69, P4 ;  /* 0x000000690a00780c */ /* 0x000fe40002781670 */
[----:B------:R-:W-:Y:S02]  /*b620*/  FFMA.FTZ R9, R2, R9, -8 ;  /* 0xc100000002097423 */ /* 0x000fe40000010009 */
[----:B------:R-:W-:-:S02]  /*b630*/  FSEL R78, R78, -INF , !P4 ;  /* 0xff8000004e4e7808 */ /* 0x000fc40006000000 */
[----:B------:R-:W-:Y:S02]  /*b640*/  ISETP.GT.AND P4, PT, R11, 0x70, P2 ;  /* 0x000000700b00780c */ /* 0x000fe40001784270 */
[----:B------:R-:W-:Y:S02]  /*b650*/  FSEL R0, R9, RZ, P6 ;  /* 0x000000ff09007208 */ /* 0x000fe40003000000 */
[----:B------:R-:W-:Y:S02]  /*b660*/  ISETP.GT.AND P6, PT, R11, 0x9, P2 ;  /* 0x000000090b00780c */ /* 0x000fe400017c4270 */
[----:B------:R-:W-:Y:S01]  /*b670*/  ISETP.LT.OR P4, PT, R10, 0x71, P4 ;  /* 0x000000710a00780c */ /* 0x000fe20002781670 */
[--C-:B------:R-:W-:Y:S01]  /*b680*/  FFMA.FTZ R12, R24, UR41, -R0.reuse ;  /* 0x00000029180c7c23 */ /* 0x100fe20008010800 */
[----:B------:R-:W-:Y:S01]  /*b690*/  ISETP.LT.OR P6, PT, R10, 0xa, P6 ;  /* 0x0000000a0a00780c */ /* 0x000fe200037c1670 */
[--C-:B------:R-:W-:Y:S01]  /*b6a0*/  FFMA.FTZ R7, R25, UR41, -R0.reuse ;  /* 0x0000002919077c23 */ /* 0x100fe20008010800 */
[----:B------:R-:W-:-:S01]  /*b6b0*/  FFMA.FTZ R14, R29, UR41, -R0 ;  /* 0x000000291d0e7c23 */ /* 0x000fc20008010800 */
[--C-:B------:R-:W-:Y:S01]  /*b6c0*/  FFMA.FTZ R9, R28, UR41, -R0.reuse ;  /* 0x000000291c097c23 */ /* 0x100fe20008010800 */
[----:B------:R-:W-:Y:S01]  /*b6d0*/  FSEL R31, R31, -INF , !P6 ;  /* 0xff8000001f1f7808 */ /* 0x000fe20007000000 */
[--C-:B------:R-:W-:Y:S01]  /*b6e0*/  FFMA.FTZ R36, R36, UR41, -R0.reuse ;  /* 0x0000002924247c23 */ /* 0x100fe20008010800 */
[----:B------:R-:W-:Y:S01]  /*b6f0*/  ISETP.GT.AND P6, PT, R11, 0x18, P2 ;  /* 0x000000180b00780c */ /* 0x000fe200017c4270 */
        /* <DEDUP_REMOVED lines=9> */
[----:B------:R-:W-:Y:S01]  /*b790*/  ISETP.GT.AND P6, PT, R11, 0x21, P2 ;  /* 0x000000210b00780c */ /* 0x000fe200017c4270 */
[--C-:B------:R-:W-:Y:S01]  /*b7a0*/  FFMA.FTZ R49, R49, UR41, -R0.reuse ;  /* 0x0000002931317c23 */ /* 0x100fe20008010800 */
        /* <DEDUP_REMOVED lines=8> */
[----:B------:R-:W-:Y:S01]  /*b830*/  ISETP.GT.AND P6, PT, R11, 0x30, P2 ;  /* 0x000000300b00780c */ /* 0x000fe200017c4270 */
[--C-:B------:R-:W-:Y:S01]  /*b840*/  FFMA.FTZ R85, R85, UR41, -R0.reuse ;  /* 0x0000002955557c23 */ /* 0x100fe20008010800 */
[----:B------:R-:W-:Y:S01]  /*b850*/  FMNMX.FTZ R25, R39, R24, !PT ;  /* 0x0000001827197209 */ /* 0x000fe20007810000 */
[----:B------:R-:W-:Y:S01]  /*b860*/  FFMA.FTZ R24, R41, UR41, -R0 ;  /* 0x0000002929187c23 */ /* 0x000fe20008010800 */
[----:B------:R-:W-:-:S02]  /*b870*/  ISETP.LT.OR P6, PT, R10, 0x31, P6 ;  /* 0x000000310a00780c */ /* 0x000fc400037c1670 */
[----:B------:R-:W-:Y:S01]  /*b880*/  FMNMX.FTZ R26, R42, R25, !PT ;  /* 0x000000192a1a7209 */ /* 0x000fe20007810000 */
[----:B------:R-:W-:Y:S01]  /*b890*/  MUFU.EX2 R12, R12 ;  /* 0x0000000c000c7308 */ /* 0x000fe20000000800 */
[----:B------:R-:W-:Y:S02]  /*b8a0*/  FSEL R50, R50, -INF , !P6 ;  /* 0xff80000032327808 */ /* 0x000fe40007000000 */
[----:B------:R-:W-:Y:S02]  /*b8b0*/  ISETP.GT.AND P6, PT, R11, 0x39, P2 ;  /* 0x000000390b00780c */ /* 0x000fe400017c4270 */
[----:B------:R-:W-:Y:S02]  /*b8c0*/  FMNMX.FTZ R25, R43, R26, !PT ;  /* 0x0000001a2b197209 */ /* 0x000fe40007810000 */
[----:B------:R-:W-:Y:S01]  /*b8d0*/  ISETP.LT.OR P6, PT, R10, 0x3a, P6 ;  /* 0x0000003a0a00780c */ /* 0x000fe200037c1670 */
[----:B------:R-:W-:Y:S01]  /*b8e0*/  MUFU.EX2 R7, R7 ;  /* 0x0000000700077308 */ /* 0x000fe20000000800 */
[----:B------:R-:W-:-:S02]  /*b8f0*/  FMNMX.FTZ R26, R46, R25, !PT ;  /* 0x000000192e1a7209 */ /* 0x000fc40007810000 */
[----:B------:R-:W-:Y:S02]  /*b900*/  FSEL R55, R55, -INF , !P6 ;  /* 0xff80000037377808 */ /* 0x000fe40007000000 */
[----:B------:R-:W-:Y:S02]  /*b910*/  ISETP.GT.AND P6, PT, R11, 0x48, P2 ;  /* 0x000000480b00780c */ /* 0x000fe400017c4270 */
[----:B------:R-:W-:Y:S01]  /*b920*/  FMNMX.FTZ R29, R47, R26, !PT ;  /* 0x0000001a2f1d7209 */ /* 0x000fe20007810000 */
[----:B------:R-:W-:Y:S01]  /*b930*/  MUFU.EX2 R25, R44 ;  /* 0x0000002c00197308 */ /* 0x000fe20000000800 */
[----:B------:R-:W-:Y:S01]  /*b940*/  ISETP.LT.OR P6, PT, R10, 0x49, P6 ;  /* 0x000000490a00780c */ /* 0x000fe200037c1670 */
[----:B------:R-:W-:Y:S01]  /*b950*/  FFMA.FTZ R26, R45, UR41, -R0 ;  /* 0x000000292d1a7c23 */ /* 0x000fe20008010800 */
[----:B------:R-:W-:Y:S02]  /*b960*/  FMNMX.FTZ R28, R50, R29, !PT ;  /* 0x0000001d321c7209 */ /* 0x000fe40007810000 */
[----:B------:R-:W-:-:S02]  /*b970*/  FSEL R62, R62, -INF , !P6 ;  /* 0xff8000003e3e7808 */ /* 0x000fc40007000000 */
[----:B------:R-:W-:Y:S01]  /*b980*/  ISETP.GT.AND P6, PT, R11, 0x51, P2 ;  /* 0x000000510b00780c */ /* 0x000fe200017c4270 */
[----:B------:R-:W-:Y:S01]  /*b990*/  MUFU.EX2 R9, R9 ;  /* 0x0000000900097308 */ /* 0x000fe20000000800 */
[----:B------:R-:W-:Y:S01]  /*b9a0*/  FMNMX.FTZ R29, R51, R28, !PT ;  /* 0x0000001c331d7209 */ /* 0x000fe20007810000 */
[----:B------:R-:W-:Y:S01]  /*b9b0*/  FFMA.FTZ R28, R48, UR41, -R0 ;  /* 0x00000029301c7c23 */ /* 0x000fe20008010800 */
[----:B------:R-:W-:Y:S02]  /*b9c0*/  ISETP.LT.OR P6, PT, R10, 0x52, P6 ;  /* 0x000000520a00780c */ /* 0x000fe400037c1670 */
[----:B------:R-:W-:Y:S02]  /*b9d0*/  FSEL R82, R82, -INF , !P4 ;  /* 0xff80000052527808 */ /* 0x000fe40006000000 */
[----:B------:R-:W-:Y:S01]  /*b9e0*/  FSEL R67, R67, -INF , !P6 ;  /* 0xff80000043437808 */ /* 0x000fe20007000000 */
[----:B------:R-:W-:Y:S01]  /*b9f0*/  MUFU.EX2 R14, R14 ;  /* 0x0000000e000e7308 */ /* 0x000fe20000000800 */
[----:B------:R-:W-:-:S04]  /*ba00*/  ISETP.GT.AND P6, PT, R11, 0x60, P2 ;  /* 0x000000600b00780c */ /* 0x000fc800017c4270 */
[----:B------:R-:W-:-:S03]  /*ba10*/  ISETP.LT.OR P6, PT, R10, 0x61, P6 ;  /* 0x000000610a00780c */ /* 0x000fc600037c1670 */
[----:B------:R-:W-:Y:S01]  /*ba20*/  MUFU.EX2 R20, R20 ;  /* 0x0000001400147308 */ /* 0x000fe20000000800 */
[----:B------:R-:W-:Y:S02]  /*ba30*/  FSEL R74, R74, -INF , !P6 ;  /* 0xff8000004a4a7808 */ /* 0x000fe40007000000 */
[----:B------:R-:W-:-:S04]  /*ba40*/  ISETP.GT.AND P6, PT, R11, 0x69, P2 ;  /* 0x000000690b00780c */ /* 0x000fc800017c4270 */
[----:B------:R-:W-:Y:S01]  /*ba50*/  ISETP.LT.OR P6, PT, R10, 0x6a, P6 ;  /* 0x0000006a0a00780c */ /* 0x000fe200037c1670 */
[----:B------:R-:W-:Y:S03]  /*ba60*/  MUFU.EX2 R24, R24 ;  /* 0x0000001800187308 */ /* 0x000fe60000000800 */
[----:B------:R-:W-:Y:S02]  /*ba70*/  FSEL R79, R79, -INF , !P6 ;  /* 0xff8000004f4f7808 */ /* 0x000fe40007000000 */
[C---:B------:R-:W-:Y:S02]  /*ba80*/  ISETP.GT.AND P6, PT, R11.reuse, 0x71, P2 ;  /* 0x000000710b00780c */ /* 0x040fe400017c4270 */
[----:B------:R-:W-:Y:S01]  /*ba90*/  ISETP.GT.AND P2, PT, R11, 0x79, P2 ;  /* 0x000000790b00780c */ /* 0x000fe20001744270 */
[----:B------:R-:W-:Y:S01]  /*baa0*/  FFMA.FTZ R11, R32, UR41, -R0 ;  /* 0x00000029200b7c23 */ /* 0x000fe20008010800 */
[----:B------:R-:W-:Y:S01]  /*bab0*/  FMNMX.FTZ R32, R54, R29, !PT ;  /* 0x0000001d36207209 */ /* 0x000fe20007810000 */
[----:B------:R-:W-:Y:S01]  /*bac0*/  MUFU.EX2 R26, R26 ;  /* 0x0000001a001a7308 */ /* 0x000fe20000000800 */
[----:B------:R-:W-:-:S02]  /*bad0*/  ISETP.LT.OR P6, PT, R10, 0x72, P6 ;  /* 0x000000720a00780c */ /* 0x000fc400037c1670 */
[----:B------:R-:W-:Y:S02]  /*bae0*/  FMNMX.FTZ R29, R55, R32, !PT ;  /* 0x00000020371d7209 */ /* 0x000fe40007810000 */
[----:B------:R-:W-:Y:S01]  /*baf0*/  ISETP.LT.OR P2, PT, R10, 0x7a, P2 ;  /* 0x0000007a0a00780c */ /* 0x000fe20001741670 */
[--C-:B------:R-:W-:Y:S01]  /*bb00*/  FFMA.FTZ R10, R33, UR41, -R0.reuse ;  /* 0x00000029210a7c23 */ /* 0x100fe20008010800 */
[----:B------:R-:W-:Y:S01]  /*bb10*/  FMNMX.FTZ R32, R58, R29, !PT ;  /* 0x0000001d3a207209 */ /* 0x000fe20007810000 */
[----:B------:R-:W-:Y:S01]  /*bb20*/  MUFU.EX2 R11, R11 ;  /* 0x0000000b000b7308 */ /* 0x000fe20000000800 */
[----:B------:R-:W-:Y:S02]  /*bb30*/  FSEL R83, R83, -INF , !P6 ;  /* 0xff80000053537808 */ /* 0x000fe40007000000 */
[----:B------:R-:W-:Y:S01]  /*bb40*/  FMNMX.FTZ R33, R59, R32, !PT ;  /* 0x000000203b217209 */ /* 0x000fe20007810000 */
[----:B------:R-:W-:-:S01]  /*bb50*/  FFMA.FTZ R32, R52, UR41, -R0 ;  /* 0x0000002934207c23 */ /* 0x000fc20008010800 */
[----:B------:R-:W-:Y:S01]  /*bb60*/  FSEL R87, R87, -INF , !P2 ;  /* 0xff80000057577808 */ /* 0x000fe20005000000 */
[----:B------:R-:W-:-:S01]  /*bb70*/  FFMA.FTZ R52, R69, UR41, -R0 ;  /* 0x0000002945347c23 */ /* 0x000fc20008010800 */
[----:B0-----:R-:W-:Y:S01]  /*bb80*/  FMNMX.FTZ R36, R62, R33, !PT ;  /* 0x000000213e247209 */ /* 0x001fe20007810000 */
[----:B------:R0:W-:Y:S01]  /*bb90*/  MUFU.EX2 R29, R49 ;  /* 0x00000031001d7308 */ /* 0x0001e20000000800 */
[----:B------:R-:W-:-:S02]  /*bba0*/  IMAD.U32 R69, RZ, RZ, UR41 ;  /* 0x00000029ff457e24 */ /* 0x000fc4000f8e00ff */
        /* <DEDUP_REMOVED lines=9> */
[----:B------:R-:W-:Y:S03]  /*bc40*/  MUFU.EX2 R33, R53 ;  /* 0x0000003500217308 */ /* 0x000fe60000000800 */
        /* <DEDUP_REMOVED lines=9> */
[----:B------:R-:W-:Y:S01]  /*bce0*/  MUFU.EX2 R32, R32 ;  /* 0x0000002000207308 */ /* 0x000fe20000000800 */
[----:B0-----:R-:W-:-:S02]  /*bcf0*/  FFMA.FTZ R57, R73, UR41, -R0 ;  /* 0x0000002949397c23 */ /* 0x001fc40008010800 */
[----:B------:R-:W-:Y:S01]  /*bd00*/  FMNMX.FTZ R45, R83, R44, !PT ;  /* 0x0000002c532d7209 */ /* 0x000fe20007810000 */
[----:B------:R-:W-:-:S01]  /*bd10*/  FFMA.FTZ R44, R64, UR41, -R0 ;  /* 0x00000029402c7c23 */ /* 0x000fc20008010800 */
[--C-:B------:R-:W-:Y:S02]  /*bd20*/  FFMA.FTZ R64, R80, UR41, -R0.reuse ;  /* 0x0000002950407c23 */ /* 0x100fe40008010800 */
[----:B------:R-:W-:Y:S01]  /*bd30*/  FMNMX.FTZ R48, R86, R45, !PT ;  /* 0x0000002d56307209 */ /* 0x000fe20007810000 */
[----:B------:R0:W-:Y:S01]  /*bd40*/  MUFU.EX2 R41, R61 ;  /* 0x0000003d00297308 */ /* 0x0001e20000000800 */
[----:B------:R-:W-:-:S01]  /*bd50*/  FFMA.FTZ R45, R65, UR41, -R0 ;  /* 0x00000029412d7c23 */ /* 0x000fc20008010800 */
[----:B------:R-:W-:Y:S01]  /*bd60*/  FFMA.FTZ R65, R81, UR41, -R0 ;  /* 0x0000002951417c23 */ /* 0x000fe20008010800 */
[----:B------:R-:W-:-:S05]  /*bd70*/  FMNMX.FTZ R48, R87, R48, !PT ;  /* 0x0000003057307209 */ /* 0x000fca0007810000 */
[----:B------:R-:W1:Y:S01]  /*bd80*/  SHFL.BFLY PT, R53, R48, 0x2, 0x1f ;  /* 0x0c401f0030357f89 */ /* 0x000e6200000e0000 */
[----:B0-----:R-:W-:-:S01]  /*bd90*/  FFMA.FTZ R61, R77, UR41, -R0 ;  /* 0x000000294d3d7c23 */ /* 0x001fc20008010800 */
[----:B------:R-:W-:Y:S08]  /*bda0*/  MUFU.EX2 R36, R36 ;  /* 0x0000002400247308 */ /* 0x000ff00000000800 */
[----:B------:R-:W-:Y:S08]  /*bdb0*/  MUFU.EX2 R40, R40 ;  /* 0x0000002800287308 */ /* 0x000ff00000000800 */
[----:B------:R-:W-:Y:S01]  /*bdc0*/  MUFU.EX2 R44, R44 ;  /* 0x0000002c002c7308 */ /* 0x000fe20000000800 */
[----:B-1----:R-:W-:-:S07]  /*bdd0*/  FMNMX.FTZ R53, R48, R53, !PT ;  /* 0x0000003530357209 */ /* 0x002fce0007810000 */
[----:B------:R-:W-:Y:S01]  /*bde0*/  MUFU.EX2 R45, R45 ;  /* 0x0000002d002d7308 */ /* 0x000fe20000000800 */
[----:B------:R-:W0:Y:S07]  /*bdf0*/  SHFL.BFLY PT, R60, R53, 0x1, 0x1f ;  /* 0x0c201f00353c7f89 */ /* 0x000e2e00000e0000 */
[----:B------:R-:W-:Y:S08]  /*be00*/  MUFU.EX2 R49, R49 ;  /* 0x0000003100317308 */ /* 0x000ff00000000800 */
[----:B------:R-:W-:Y:S08]  /*be10*/  MUFU.EX2 R52, R52 ;  /* 0x0000003400347308 */ /* 0x000ff00000000800 */
[----:B------:R-:W-:Y:S01]  /*be20*/  MUFU.EX2 R56, R56 ;  /* 0x0000003800387308 */ /* 0x000fe20000000800 */
[----:B0-----:R-:W-:-:S04]  /*be30*/  FMNMX.FTZ R0, R53, R60, !PT ;  /* 0x0000003c35007209 */ /* 0x001fc80007810000 */
[C---:B------:R-:W-:Y:S01]  /*be40*/  FSETP.NEU.FTZ.AND P2, PT, R0.reuse, -INF , PT ;  /* 0xff8000000000780b */ /* 0x040fe20003f5d000 */
[----:B------:R-:W-:-:S01]  /*be50*/  FFMA.FTZ R60, R0, R69, -8 ;  /* 0xc1000000003c7423 */ /* 0x000fc20000010045 */
[----:B------:R-:W-:Y:S01]  /*be60*/  FMUL.FTZ R69, R6, UR41 ;  /* 0x0000002906457c20 */ /* 0x000fe20008410000 */
[----:B------:R-:W-:Y:S01]  /*be70*/  MUFU.EX2 R57, R57 ;  /* 0x0000003900397308 */ /* 0x000fe20000000800 */
[----:B------:R-:W-:Y:S02]  /*be80*/  FSEL R73, R0, RZ, P2 ;  /* 0x000000ff00497208 */ /* 0x000fe40001000000 */
[----:B------:R-:W-:-:S03]  /*be90*/  FSEL R6, R60, RZ, P2 ;  /* 0x000000ff3c067208 */ /* 0x000fc60001000000 */
[----:B------:R-:W-:Y:S02]  /*bea0*/  FADD.FTZ R73, -R73, R8 ;  /* 0x0000000849497221 */ /* 0x000fe40000010100 */
        /* <DEDUP_REMOVED lines=36> */
[----:B------:R-:W-:Y:S01]  /*c0f0*/  FFMA.FTZ R6, R87, UR41, -R6 ;  /* 0x0000002957067c23 */ /* 0x000fe20008010806 */
[----:B------:R-:W-:-:S03]  /*c100*/  FADD.FTZ R72, R7, R72 ;  /* 0x0000004807487221 */ /* 0x000fc60000010000 */
[----:B------:R-:W0:Y:S08]  /*c110*/  MUFU.EX2 R60, R60 ;  /* 0x0000003c003c7308 */ /* 0x000e300000000800 */
[----:B------:R-:W2:Y:S01]  /*c120*/  MUFU.EX2 R27, R27 ;  /* 0x0000001b001b7308 */ /* 0x000ea20000000800 */
[----:B-1----:R-:W-:-:S07]  /*c130*/  FFMA.FTZ R5, R54, R4, R13 ;  /* 0x0000000436057223 */ /* 0x002fce000001000d */
        /* <DEDUP_REMOVED lines=13> */
[----:B------:R-:W-:-:S04]  /*c210*/  FADD.FTZ R4, R20, R5 ;  /* 0x0000000514047221 */ /* 0x000fc80000010000 */
[----:B------:R-:W-:Y:S02]  /*c220*/  FADD.FTZ R5, R21, R4 ;  /* 0x0000000415057221 */ /* 0x000fe40000010000 */
[----:B------:R-:W0:Y:S01]  /*c230*/  MUFU.EX2 R38, R38 ;  /* 0x0000002600267308 */ /* 0x000e220000000800 */
[----:B--2---:R-:W-:-:S01]  /*c240*/  FADD.FTZ R72, R34, R55 ;  /* 0x0000003722487221 */ /* 0x004fc20000010000 */
[----:B------:R-:W-:-:S04]  /*c250*/  FADD.FTZ R4, R24, R5 ;  /* 0x0000000518047221 */ /* 0x000fc80000010000 */
[----:B------:R-:W-:Y:S02]  /*c260*/  FADD.FTZ R5, R25, R4 ;  /* 0x0000000419057221 */ /* 0x000fe40000010000 */
[----:B------:R-:W2:Y:S01]  /*c270*/  MUFU.EX2 R39, R39 ;  /* 0x0000002700277308 */ /* 0x000ea20000000800 */
[----:B-1----:R-:W-:-:S01]  /*c280*/  FADD.FTZ R55, R35, R72 ;  /* 0x0000004823377221 */ /* 0x002fc20000010000 */
[----:B------:R-:W-:-:S06]  /*c290*/  FADD.FTZ R5, R26, R5 ;  /* 0x000000051a057221 */ /* 0x000fcc0000010000 */
        /* <DEDUP_REMOVED lines=19> */
[----:B--2---:R-:W-:-:S01]  /*c3d0*/  FADD.FTZ R5, R51, R4 ;  /* 0x0000000433057221 */ /* 0x004fc20000010000 */
[----:B------:R-:W-:-:S06]  /*c3e0*/  FADD.FTZ R4, R36, R55 ;  /* 0x0000003724047221 */ /* 0x000fcc0000010000 */
[----:B------:R-:W2:Y:S01]  /*c3f0*/  MUFU.EX2 R59, R59 ;  /* 0x0000003b003b7308 */ /* 0x000ea20000000800 */
[----:B-1----:R-:W-:-:S07]  /*c400*/  FADD.FTZ R5, R8, R5 ;  /* 0x0000000508057221 */ /* 0x002fce0000010000 */
        /* <DEDUP_REMOVED lines=15> */
[----:B------:R-:W-:-:S04]  /*c500*/  FADD.FTZ R55, R49, R4 ;  /* 0x0000000431377221 */ /* 0x000fc80000010000 */
[----:B------:R-:W-:Y:S02]  /*c510*/  FADD.FTZ R55, R52, R55 ;  /* 0x0000003734377221 */ /* 0x000fe40000010000 */
[----:B------:R-:W2:Y:S01]  /*c520*/  MUFU.EX2 R71, R71 ;  /* 0x0000004700477308 */ /* 0x000ea20000000800 */
[----:B-1----:R-:W-:-:S07]  /*c530*/  FADD.FTZ R5, R67, R72 ;  /* 0x0000004843057221 */ /* 0x002fce0000010000 */
[----:B------:R-:W1:Y:S01]  /*c540*/  MUFU.EX2 R74, R74 ;  /* 0x0000004a004a7308 */ /* 0x000e620000000800 */
[----:B0-----:R-:W-:-:S07]  /*c550*/  FADD.FTZ R4, R70, R5 ;  /* 0x0000000546047221 */ /* 0x001fce0000010000 */
[----:B------:R-:W0:Y:S01]  /*c560*/  MUFU.EX2 R75, R75 ;  /* 0x0000004b004b7308 */ /* 0x000e220000000800 */
[----:B--2---:R-:W-:-:S01]  /*c570*/  FADD.FTZ R5, R71, R4 ;  /* 0x0000000447057221 */ /* 0x004fc20000010000 */
[----:B------:R-:W-:-:S06]  /*c580*/  FADD.FTZ R4, R56, R55 ;  /* 0x0000003738047221 */ /* 0x000fcc0000010000 */
        /* <DEDUP_REMOVED lines=29> */
.L_x_945:
        /* <DEDUP_REMOVED lines=90> */
.L_x_928:
[----:B------:R-:W-:Y:S06]  /*cd00*/  BAR.ARV 0x8, 0x200 ;  /* 0x0208000000007b1d */ /* 0x000fec0000002000 */
[----:B------:R-:W-:Y:S05]  /*cd10*/  @!P0 BRA `(.L_x_947) ;  /* 0x0000000000048947 */ /* 0x000fea0003800000 */
[----:B------:R-:W-:Y:S01]  /*cd20*/  BPT.TRAP 0x1 ;  /* 0x000000040000795c */ /* 0x000fe20000300000 */
.L_x_947:
[----:B------:R-:W-:Y:S01]  /*cd30*/  ULEA UR14, UR51, UR46, 0x3 ;  /* 0x0000002e330e7291 */ /* 0x000fe2000f8e183f */
[----:B------:R-:W-:-:S05]  /*cd40*/  IMAD.U32 R3, RZ, RZ, UR54 ;  /* 0x00000036ff037e24 */ /* 0x000fca000f8e00ff */
[----:B------:R-:W-:-:S04]  /*cd50*/  SHF.L.U32 R3, R3, 0x1f, RZ ;  /* 0x0000001f03037819 */ /* 0x000fc800000006ff */
[----:B------:R0:W1:Y:S01]  /*cd60*/  SYNCS.PHASECHK.TRANS64.TRYWAIT P1, [UR14+0x19c50], R3 ;  /* 0x019c5003ff0075a7 */ /* 0x000062000802014e */
[----:B------:R-:W-:Y:S05]  /*cd70*/  @!P0 BRA `(.L_x_948) ;  /* 0x0000000000048947 */ /* 0x000fea0003800000 */
[----:B------:R-:W-:Y:S01]  /*cd80*/  BPT.TRAP 0x1 ;  /* 0x000000040000795c */ /* 0x000fe20000300000 */
.L_x_948:
[----:B-1----:R-:W-:Y:S05]  /*cd90*/  @P1 BRA `(.L_x_949) ;  /* 0x0000000000081947 */ /* 0x002fea0003800000 */
[----:B------:R-:W1:Y:S02]  /*cda0*/  SYNCS.PHASECHK.TRANS64.TRYWAIT P1, [UR14+0x19c50], R3 ;  /* 0x019c5003ff0075a7 */ /* 0x000e64000802014e */
[----:B-1----:R-:W-:Y:S05]  /*cdb0*/  @!P1 BRA `(.L_x_950) ;  /* 0x000000a000ac9947 */ /* 0x002fea0003800000 */
.L_x_949:
[----:B------:R-:W-:Y:S01]  /*cdc0*/  ULDC.64 UR4, c[0x0][0x9a0] ;  /* 0x0002680000047ab9 */ /* 0x000fe20000000a00 */
[----:B------:R-:W-:Y:S01]  /*cdd0*/  UIADD3 UR46, UR46, 0x3000, URZ ;  /* 0x000030002e2e7890 */ /* 0x000fe2000fffe03f */
[----:B------:R-:W-:Y:S01]  /*cde0*/  WARPGROUP.ARRIVE ;  /* 0x00000000000079c5 */ /* 0x000fe20000000000 */
[----:B------:R-:W-:Y:S01]  /*cdf0*/  UISETP.NE.U32.AND UP0, UPT, UR4, URZ, UPT ;  /* 0x0000003f0400728c */ /* 0x000fe2000bf05070 */
[----:B------:R-:W-:Y:S01]  /*ce00*/  IMAD.MOV.U32 R8, RZ, RZ, 0x3f800000 ;  /* 0x3f800000ff087424 */ /* 0x000fe200078e00ff */
[----:B------:R-:W-:Y:S02]  /*ce10*/  USHF.R.U32.HI UR46, URZ, 0x4, UR46 ;  /* 0x000000043f2e7899 */ /* 0x000fe4000801162e */
[----:B------:R-:W-:Y:S02]  /*ce20*/  UISETP.NE.AND.EX UP0, UPT, UR5, URZ, UPT, UP0 ;  /* 0x0000003f0500728c */ /* 0x000fe4000bf05300 */
[----:B------:R-:W-:Y:S01]  /*ce30*/  ULOP3.LUT UR46, UR46, 0x3fff, URZ, 0xc0, !UPT ;  /* 0x00003fff2e2e7892 */ /* 0x000fe2000f8ec03f */
[----:B------:R-:W-:-:S03]  /*ce40*/  UMOV UR7, 0x40000040 ;  /* 0x4000004000077882 */ /* 0x000fc60000000000 */
[----:B------:R-:W-:Y:S01]  /*ce50*/  ULOP3.LUT UR46, UR46, 0x10000, URZ, 0xfc, !UPT ;  /* 0x000100002e2e7892 */ /* 0x000fe2000f8efc3f */
[----:B------:R-:W-:-:S04]  /*ce60*/  PLOP3.LUT P1, PT, PT, PT, UP0, 0x80, 0x0 ;  /* 0x000000000000781c */ /* 0x000fc80003f2f008 */
[----:B------:R-:W-:Y:S01]  /*ce70*/  @UP0 USHF.R.S32.HI UR6, URZ, 0x1f, UR50 ;  /* 0x0000001f3f060899 */ /* 0x000fe20008011432 */
[----:B------:R-:W-:Y:S01]  /*ce80*/  @UP0 ULDC.64 UR10, c[0x0][0x9c8] ;  /* 0x00027200000a0ab9 */ /* 0x000fe20000000a00 */
[----:B------:R-:W-:Y:S02]  /*ce90*/  @UP0 ULDC.64 UR12, c[0x0][0x9d0] ;  /* 0x00027400000c0ab9 */ /* 0x000fe40000000a00 */
[----:B------:R-:W-:Y:S02]  /*cea0*/  @UP0 UIMAD UR6, UR6, UR10, URZ ;  /* 0x0000000a060602a4 */ /* 0x000fe4000f8e023f */
[----:B------:R-:W-:Y:S02]  /*ceb0*/  @UP0 UIMAD.WIDE.U32 UR8, UR50, UR10, URZ ;  /* 0x0000000a320802a5 */ /* 0x000fe4000f8e003f */
[----:B------:R-:W-:Y:S02]  /*cec0*/  @UP0 UIMAD UR6, UR50, UR11, UR6 ;  /* 0x0000000b320602a4 */ /* 0x000fe4000f8e0206 */
[----:B------:R-:W-:-:S02]  /*ced0*/  UIMAD UR10, UR51, 0x300, UR46 ;  /* 0x00000300330a78a4 */ /* 0x000fc4000f8e022e */
[----:B------:R-:W-:-:S04]  /*cee0*/  @UP0 UIADD3 UR9, UR9, UR6, URZ ;  /* 0x0000000609090290 */ /* 0x000fc8000fffe03f */
[----:B------:R-:W-:Y:S01]  /*cef0*/  @UP0 UIMAD.WIDE.U32 UR8, UR36, UR12, UR8 ;  /* 0x0000000c240802a5 */ /* 0x000fe2000f8e0008 */
[----:B------:R-:W-:Y:S02]  /*cf00*/  UMOV UR6, UR10 ;  /* 0x0000000a00067c82 */ /* 0x000fe40008000000 */
[----:B------:R-:W-:Y:S01]  /*cf10*/  QGMMA.64x96x32.F32.E4M3.E4M3 R88, R148, gdesc[UR4], R88, gsb0 ;  /* 0x0160000494587df3 */ /* 0x000fe20008000858 */
[----:B------:R-:W-:Y:S02]  /*cf20*/  @UP0 UIMAD UR6, UR36, UR13, UR9 ;  /* 0x0000000d240602a4 */ /* 0x000fe4000f8e0209 */
[----:B------:R-:W-:-:S04]  /*cf30*/  @UP0 ULEA UR4, UP1, UR8, UR4, 0x2 ;  /* 0x0000000408040291 */ /* 0x000fc8000f82103f */
[----:B------:R-:W-:Y:S02]  /*cf40*/  @UP0 ULEA.HI.X UR5, UR8, UR5, UR6, 0x2, UP1 ;  /* 0x0000000508050291 */ /* 0x000fe400088f1406 */
[----:B-1----:R-:W-:-:S04]  /*cf50*/  IMAD.U32 R6, RZ, RZ, UR4 ;  /* 0x00000004ff067e24 */ /* 0x002fc8000f8e00ff */
[----:B------:R-:W-:-:S05]  /*cf60*/  IMAD.U32 R7, RZ, RZ, UR5 ;  /* 0x00000005ff077e24 */ /* 0x000fca000f8e00ff */
[----:B------:R1:W2:Y:S01]  /*cf70*/  @P1 LDG.E R8, desc[UR52][R6.64] ;  /* 0x0000003406081981 */ /* 0x0002a2000c1e1900 */
[----:B------:R-:W-:Y:S01]  /*cf80*/  UIADD3 UR6, UR10, 0x2, URZ ;  /* 0x000000020a067890 */ /* 0x000fe2000fffe03f */
[----:B------:R-:W-:Y:S01]  /*cf90*/  UMOV UR7, 0x40000040 ;  /* 0x4000004000077882 */ /* 0x000fe20000000000 */
[----:B------:R-:W-:Y:S02]  /*cfa0*/  WARPGROUP.DEPBAR.LE gsb0, 0x0 ;  /* 0x00008000000079c5 */ /* 0x000fe40000010000 */
[----:B------:R-:W-:-:S06]  /*cfb0*/  WARPGROUP.ARRIVE ;  /* 0x00000000000079c5 */ /* 0x000fcc0000000000 */
[----:B------:R-:W-:Y:S01]  /*cfc0*/  QGMMA.64x96x32.F32.E4M3.E4M3 R88, R144, gdesc[UR4], R88, gsb0 ;  /* 0x0160000490587df3 */ /* 0x000fe20008000858 */
[----:B------:R-:W-:Y:S01]  /*cfd0*/  UIADD3 UR6, UR10, 0x4, URZ ;  /* 0x000000040a067890 */ /* 0x000fe2000fffe03f */
[----:B------:R-:W-:Y:S01]  /*cfe0*/  UMOV UR7, 0x40000040 ;  /* 0x4000004000077882 */ /* 0x000fe20000000000 */
[----:B------:R-:W3:Y:S01]  /*cff0*/  SHFL.BFLY PT, R10, R5, 0x2, 0x1f ;  /* 0x0c401f00050a7f89 */ /* 0x000ee200000e0000 */
[----:B------:R-:W-:-:S03]  /*d000*/  UIADD3 UR10, UR10, 0x6, URZ ;  /* 0x000000060a0a7890 */ /* 0x000fc6000fffe03f */
[----:B------:R-:W4:Y:S01]  /*d010*/  SHFL.BFLY PT, R9, R4, 0x2, 0x1f ;  /* 0x0c401f0004097f89 */ /* 0x000f2200000e0000 */
[----:B------:R-:W-:Y:S01]  /*d020*/  UMOV UR11, 0x40000040 ;  /* 0x40000040000b7882 */ /* 0x000fe20000000000 */
[----:B------:R-:W-:Y:S02]  /*d030*/  WARPGROUP.DEPBAR.LE gsb0, 0x0 ;  /* 0x00008000000079c5 */ /* 0x000fe40000010000 */
[----:B------:R-:W-:-:S06]  /*d040*/  WARPGROUP.ARRIVE ;  /* 0x00000000000079c5 */ /* 0x000fcc0000000000 */
[----:B------:R-:W-:Y:S01]  /*d050*/  QGMMA.64x96x32.F32.E4M3.E4M3 R88, R140, gdesc[UR4], R88, gsb0 ;  /* 0x016000048c587df3 */ /* 0x000fe20008000858 */
[----:B---3--:R-:W-:-:S01]  /*d060*/  FADD.FTZ R10, R10, R5 ;  /* 0x000000050a0a7221 */ /* 0x008fc20000010000 */
[----:B----4-:R-:W-:-:S04]  /*d070*/  FADD.FTZ R9, R9, R4 ;  /* 0x0000000409097221 */ /* 0x010fc80000010000 */
[----:B0-----:R-:W0:Y:S04]  /*d080*/  SHFL.BFLY PT, R3, R10, 0x1, 0x1f ;  /* 0x0c201f000a037f89 */ /* 0x001e2800000e0000 */
[----:B-1----:R-:W1:Y:S01]  /*d090*/  SHFL.BFLY PT, R6, R9, 0x1, 0x1f ;  /* 0x0c201f0009067f89 */ /* 0x002e6200000e0000 */
[----:B------:R-:W-:Y:S02]  /*d0a0*/  IMAD.MOV.U32 R5, RZ, RZ, RZ ;  /* 0x000000ffff057224 */ /* 0x000fe400078e00ff */
[----:B0-----:R-:W-:Y:S01]  /*d0b0*/  FADD.FTZ R7, R10, R3 ;  /* 0x000000030a077221 */ /* 0x001fe20000010000 */
[----:B-1----:R-:W-:-:S04]  /*d0c0*/  FADD.FTZ R12, R9, R6 ;  /* 0x00000006090c7221 */ /* 0x002fc80000010000 */
[C---:B------:R-:W-:Y:S01]  /*d0d0*/  FSETP.NE.FTZ.AND P1, PT, R7.reuse, RZ, PT ;  /* 0x000000ff0700720b */ /* 0x040fe20003f35000 */
[----:B------:R-:W-:Y:S01]  /*d0e0*/  FMUL.FTZ R11, R7, 0.00390625 ;  /* 0x3b800000070b7820 */ /* 0x000fe20000410000 */
[----:B------:R-:W-:-:S04]  /*d0f0*/  FMUL.FTZ R6, R12, 0.00390625 ;  /* 0x3b8000000c067820 */ /* 0x000fc80000410000 */
[----:B------:R-:W-:Y:S02]  /*d100*/  FSETP.NE.FTZ.AND P2, PT, R11, RZ, PT ;  /* 0x000000ff0b00720b */ /* 0x000fe40003f55000 */
[----:B------:R-:W-:-:S05]  /*d110*/  FSETP.NE.FTZ.AND P3, PT, R6, RZ, PT ;  /* 0x000000ff0600720b */ /* 0x000fca0003f75000 */
[----:B------:R0:W-:Y:S01]  /*d120*/  @P1 MUFU.RCP R5, R7 ;  /* 0x0000000700051308 */ /* 0x0001e20000001000 */
[----:B------:R-:W-:Y:S02]  /*d130*/  WARPGROUP.DEPBAR.LE gsb0, 0x0 ;  /* 0x00008000000079c5 */ /* 0x000fe40000010000 */
[----:B------:R-:W-:-:S06]  /*d140*/  WARPGROUP.ARRIVE ;  /* 0x00000000000079c5 */ /* 0x000fcc0000000000 */
[----:B------:R-:W-:Y:S01]  /*d150*/  QGMMA.64x96x32.F32.E4M3.E4M3 R88, R136, gdesc[UR8], R88, gsb0 ;  /* 0x0160000888587df3 */ /* 0x000fe20008000858 */
[----:B------:R-:W-:Y:S01]  /*d160*/  FSETP.NE.FTZ.AND P1, PT, R12, RZ, PT ;  /* 0x000000ff0c00720b */ /* 0x000fe20003f35000 */
[----:B------:R-:W-:Y:S01]  /*d170*/  IMAD.MOV.U32 R9, RZ, RZ, RZ ;  /* 0x000000ffff097224 */ /* 0x000fe200078e00ff */
[----:B------:R-:W1:Y:S08]  /*d180*/  @P3 MUFU.LG2 R6, R6 ;  /* 0x0000000600063308 */ /* 0x000e700000000c00 */
[----:B------:R1:W3:Y:S01]  /*d190*/  @P2 MUFU.LG2 R4, R11 ;  /* 0x0000000b00042308 */ /* 0x0002e20000000c00 */
[----:B------:R-:W-:-:S07]  /*d1a0*/  IMAD.U32 R10, RZ, RZ, UR41 ;  /* 0x00000029ff0a7e24 */ /* 0x000fce000f8e00ff */
[----:B------:R-:W4:Y:S01]  /*d1b0*/  @P1 MUFU.RCP R9, R12 ;  /* 0x0000000c00091308 */ /* 0x000f220000001000 */
[----:B------:R-:W-:Y:S02]  /*d1c0*/  IMAD.U32 R13, RZ, RZ, UR41 ;  /* 0x00000029ff0d7e24 */ /* 0x000fe4000f8e00ff */
[----:B0-----:R-:W-:Y:S01]  /*d1d0*/  @P2 FMUL.FTZ R7, R10, 0.69314718246459960938 ;  /* 0x3f3172180a072820 */ /* 0x001fe20000410000 */
[----:B-1----:R-:W-:Y:S01]  /*d1e0*/  @P3 FMUL.FTZ R11, R6, 0.69314718246459960938 ;  /* 0x3f317218060b3820 */ /* 0x002fe20000410000 */
[----:B------:R-:W-:Y:S01]  /*d1f0*/  @P3 FMUL.FTZ R10, R13, 0.69314718246459960938 ;  /* 0x3f3172180d0a3820 */ /* 0x000fe20000410000 */
[----:B------:R-:W-:Y:S02]  /*d200*/  IMAD.MOV.U32 R20, RZ, RZ, -0x800000 ;  /* 0xff800000ff147424 */ /* 0x000fe400078e00ff */
[----:B---3--:R-:W-:Y:S01]  /*d210*/  @P2 FMUL.FTZ R4, R4, 0.69314718246459960938 ;  /* 0x3f31721804042820 */ /* 0x008fe20000410000 */
[----:B------:R-:W-:Y:S02]  /*d220*/  IMAD.MOV.U32 R3, RZ, RZ, -0x800000 ;  /* 0xff800000ff037424 */ /* 0x000fe400078e00ff */
[----:B------:R-:W-:Y:S01]  /*d230*/  @P3 FFMA.FTZ R20, R10, R0, R11 ;  /* 0x000000000a143223 */ /* 0x000fe2000001000b */
[----:B--2---:R-:W-:Y:S01]  /*d240*/  FMUL.FTZ R5, R5, R8 ;  /* 0x0000000805057220 */ /* 0x004fe20000410000 */
[----:B------:R-:W-:Y:S01]  /*d250*/  @P2 FFMA.FTZ R3, R7, R2, R4 ;  /* 0x0000000207032223 */ /* 0x000fe20000010004 */
[----:B----4-:R-:W-:Y:S01]  /*d260*/  FMUL.FTZ R0, R9, R8 ;  /* 0x0000000809007220 */ /* 0x010fe20000410000 */
[----:B------:R-:W-:-:S02]  /*d270*/  WARPGROUP.DEPBAR.LE gsb0, 0x0 ;  /* 0x00008000000079c5 */ /* 0x000fc40000010000 */
[----:B------:R-:W-:Y:S05]  /*d280*/  @!P0 BRA `(.L_x_951) ;  /* 0x0000000000048947 */ /* 0x000fea0003800000 */
[----:B------:R-:W-:Y:S01]  /*d290*/  BPT.TRAP 0x1 ;  /* 0x000000040000795c */ /* 0x000fe20000300000 */
.L_x_951:
[----:B------:R-:W-:Y:S01]  /*d2a0*/  UIADD3 UR4, UR14, 0x19c60, URZ ;  /* 0x00019c600e047890 */ /* 0x000fe2000fffe03f */
[-C--:B------:R-:W-:Y:S01]  /*d2b0*/  FMUL.FTZ R15, R88, R5.reuse ;  /* 0x00000005580f7220 */ /* 0x080fe20000410000 */
[----:B------:R-:W-:Y:S01]  /*d2c0*/  UIADD3 UR51, UR51, 0x1, URZ ;  /* 0x0000000133337890 */ /* 0x000fe2000fffe03f */
[-C--:B------:R-:W-:Y:S01]  /*d2d0*/  FMUL.FTZ R93, R93, R5.reuse ;  /* 0x000000055d5d7220 */ /* 0x080fe20000410000 */
[----:B------:R-:W-:Y:S01]  /*d2e0*/  UPRMT UR4, UR45, 0x654, UR4 ;  /* 0x000006542d047896 */ /* 0x000fe20008000004 */
[-C--:B------:R-:W-:Y:S01]  /*d2f0*/  FMUL.FTZ R25, R96, R5.reuse ;  /* 0x0000000560197220 */ /* 0x080fe20000410000 */
[----:B------:R-:W-:Y:S01]  /*d300*/  UISETP.NE.AND UP0, UPT, UR51, 0x2, UPT ;  /* 0x000000023300788c */ /* 0x000fe2000bf05270 */
[-C--:B------:R-:W-:Y:S01]  /*d310*/  FMUL.FTZ R101, R101, R5.reuse ;  /* 0x0000000565657220 */ /* 0x080fe20000410000 */
[-C--:B------:R-:W-:Y:S01]  /*d320*/  FMUL.FTZ R27, R104, R5.reuse ;  /* 0x00000005681b7220 */ /* 0x080fe20000410000 */
[-C--:B------:R-:W-:Y:S01]  /*d330*/  FMUL.FTZ R109, R109, R5.reuse ;  /* 0x000000056d6d7220 */ /* 0x080fe20000410000 */
[-C--:B------:R-:W-:Y:S01]  /*d340*/  FMUL.FTZ R31, R112, R5.reuse ;  /* 0x00000005701f7220 */ /* 0x080fe20000410000 */
[-C--:B------:R-:W-:Y:S01]  /*d350*/  FMUL.FTZ R42, R117, R5.reuse ;  /* 0x00000005752a7220 */ /* 0x080fe20000410000 */
[-C--:B------:R-:W-:Y:S01]  /*d360*/  FMUL.FTZ R120, R120, R5.reuse ;  /* 0x0000000578787220 */ /* 0x080fe20000410000 */
[----:B------:R-:W-:Y:S01]  /*d370*/  SYNCS.ARRIVE.TRANS64.RED.A1T0 RZ, [UR4], RZ ;  /* 0x000000ffffff79a7 */ /* 0x000fe20008100404 */
        /* <DEDUP_REMOVED lines=43> */
[----:B------:R-:W-:-:S12]  /*d630*/  ULOP3.LUT UR54, UR54, UR4, URZ, 0x3c, !UPT ;  /* 0x0000000436367292 */ /* 0x000fd8000f8e3c3f */
.L_x_877:
[----:B------:R-:W0:Y:S01]  /*d640*/  S2R R5, SR_CgaCtaId ;  /* 0x0000000000057919 */ /* 0x000e220000008800 */
[----:B------:R-:W-:Y:S01]  /*d650*/  MOV R0, 0x400 ;  /* 0x0000040000007802 */ /* 0x000fe20000000f00 */
[----:B------:R-:W-:Y:S01]  /*d660*/  UISETP.NE.AND UP0, UPT, UR43, URZ, UPT ;  /* 0x0000003f2b00728c */ /* 0x000fe2000bf05270 */
[----:B------:R-:W-:Y:S01]  /*d670*/  BSSY B0, `(.L_x_952) ;  /* 0x0000339000007945 */ /* 0x000fe20003800000 */
[----:B------:R-:W-:Y:S09]  /*d680*/  BAR.SYNC.DEFER_BLOCKING 0x5, 0x200 ;  /* 0x0148000000007b1d */ /* 0x000ff20000010000 */
[----:B------:R-:W-:Y:S01]  /*d690*/  @!UP0 ULDC UR43, c[0x0][0xad4] ;  /* 0x0002b500002b8ab9 */ /* 0x000fe20000000800 */
[----:B0-----:R-:W-:-:S05]  /*d6a0*/  LEA R0, R5, R0, 0x18 ;  /* 0x0000000005007211 */ /* 0x001fca00078ec0ff */
[----:B------:R-:W0:Y:S02]  /*d6b0*/  LDS.128 R4, [R0+0x19cd0] ;  /* 0x019cd00000047984 */ /* 0x000e240000000c00 */
[----:B0-----:R-:W-:Y:S02]  /*d6c0*/  R2UR UR5, R5 ;  /* 0x00000000050572ca */ /* 0x001fe400000e0000 */
[----:B------:R-:W-:Y:S02]  /*d6d0*/  R2UR UR6, R6 ;  /* 0x00000000060672ca */ /* 0x000fe400000e0000 */
[----:B------:R-:W-:Y:S01]  /*d6e0*/  R2UR UR50, R7 ;  /* 0x00000000073272ca */ /* 0x000fe200000e0000 */
[----:B------:R-:W-:Y:S06]  /*d6f0*/  BAR.ARV 0x4, 0x200 ;  /* 0x0108000000007b1d */ /* 0x000fec0000002000 */
[----:B------:R-:W-:Y:S08]  /*d700*/  @P0 BRA `(.L_x_953) ;  /* 0x0000002400ec0947 */ /* 0x000ff00003800000 */
[----:B------:R-:W0:Y:S01]  /*d710*/  S2R R13, SR_TID.X ;  /* 0x00000000000d7919 */ /* 0x000e220000002100 */
[----:B------:R-:W-:Y:S01]  /*d720*/  ULDC.64 UR8, c[0x4][0x38] ;  /* 0x01000e0000087ab9 */ /* 0x000fe20000000a00 */
[----:B------:R-:W-:Y:S01]  /*d730*/  ULDC.64 UR10, c[0x0][0xc00] ;  /* 0x00030000000a7ab9 */ /* 0x000fe20000000a00 */
[----:B0-----:R-:W-:-:S05]  /*d740*/  IMAD.SHL.U32 R4, R13, 0x4, RZ ;  /* 0x000000040d047824 */ /* 0x001fca00078e00ff */
[----:B------:R-:W-:Y:S01]  /*d750*/  LOP3.LUT R4, R4, 0xc, RZ, 0xc0, !PT ;  /* 0x0000000c04047812 */ /* 0x000fe200078ec0ff */
[----:B------:R-:W-:Y:S03]  /*d760*/  BAR.SYNC.DEFER_BLOCKING 0x1, 0x180 ;  /* 0x0046000000007b1d */ /* 0x000fe60000010000 */
[----:B------:R-:W-:-:S05]  /*d770*/  IADD3 R4, P0, R4, UR8, RZ ;  /* 0x0000000804047c10 */ /* 0x000fca000ff1e0ff */
[----:B------:R-:W-:Y:S01]  /*d780*/  IMAD.X R5, RZ, RZ, UR9, P0 ;  /* 0x00000009ff057e24 */ /* 0x000fe200080e06ff */
[----:B------:R-:W-:-:S04]  /*d790*/  ULDC.64 UR8, c[0x0][0xc00] ;  /* 0x0003000000087ab9 */ /* 0x000fc80000000a00 */
[----:B------:R0:W2:Y:S01]  /*d7a0*/  LDG.E.CONSTANT R14, desc[UR52][R4.64] ;  /* 0x00000034040e7981 */ /* 0x0000a2000c1e9900 */
[----:B------:R-:W-:-:S03]  /*d7b0*/  LOP3.LUT P0, R6, R13, 0x3, RZ, 0xc0, !PT ;  /* 0x000000030d067812 */ /* 0x000fc6000780c0ff */
[----:B------:R-:W3:Y:S01]  /*d7c0*/  LDL R4, [R1+0x1c] ;  /* 0x00001c0001047983 */ /* 0x000ee20000100800 */
[----:B------:R-:W-:Y:S01]  /*d7d0*/  ISETP.EQ.OR P0, PT, R6, 0x3, !P0 ;  /* 0x000000030600780c */ /* 0x000fe20004702670 */
[----:B------:R-:W-:Y:S01]  /*d7e0*/  UIMAD.WIDE UR8, UR37, 0x4, UR8 ;  /* 0x00000004250878a5 */ /* 0x000fe2000f8e0208 */
[----:B0-----:R-:W0:Y:S02]  /*d7f0*/  S2R R5, SR_SWINHI ;  /* 0x0000000000057919 */ /* 0x001e240000002f00 */
        /* <DEDUP_REMOVED lines=16> */
[----:B------:R-:W-:Y:S02]  /*d900*/  MOV R28, R0 ;  /* 0x00000000001c7202 */ /* 0x000fe40000000f00 */
[----:B0-----:R-:W-:Y:S02]  /*d910*/  MOV R29, R5 ;  /* 0x00000005001d7202 */ /* 0x001fe40000000f00 */
        /* <DEDUP_REMOVED lines=32> */
[----:B--2---:R-:W-:Y:S01]  /*db20*/  LOP3.LUT R52, R14, 0x2, RZ, 0x3c, !PT ;  /* 0x000000020e347812 */ /* 0x004fe200078e3cff */
[----:B------:R-:W-:Y:S04]  /*db30*/  SHFL.IDX PT, R49, R49, R14, 0x1c1f ;  /* 0x001c1f0e31317589 */ /* 0x000fe800000e0000 */
[----:B------:R-:W-:Y:S04]  /*db40*/  SHFL.IDX PT, R58, R57, R14, 0x1c1f ;  /* 0x001c1f0e393a7589 */ /* 0x000fe800000e0000 */
[----:B------:R-:W-:Y:S01]  /*db50*/  SHFL.IDX PT, R73, R73, R14, 0x1c1f ;  /* 0x001c1f0e49497589 */ /* 0x000fe200000e0000 */
[----:B---3--:R-:W-:-:S03]  /*db60*/  IMAD.WIDE R10, R4, 0x2, R28 ;  /* 0x00000002040a7825 */ /* 0x008fc600078e021c */
[----:B------:R-:W-:Y:S01]  /*db70*/  SHFL.IDX PT, R60, R135, R52, 0x1c1f ;  /* 0x001c1f34873c7589 */ /* 0x000fe200000e0000 */
[C---:B------:R-:W-:Y:S02]  /*db80*/  IADD3 R21, P5, R10.reuse, 0x20, RZ ;  /* 0x000000200a157810 */ /* 0x040fe40007fbe0ff */
[C---:B------:R-:W-:Y:S01]  /*db90*/  IADD3 R101, P3, R10.reuse, 0x3020, RZ ;  /* 0x000030200a657810 */ /* 0x040fe20007f7e0ff */
[----:B------:R-:W0:Y:S01]  /*dba0*/  SHFL.IDX PT, R74, R15, R52, 0x1c1f ;  /* 0x001c1f340f4a7589 */ /* 0x000e2200000e0000 */
[----:B------:R-:W-:Y:S01]  /*dbb0*/  LOP3.LUT R2, R21, 0x180, RZ, 0xc0, !PT ;  /* 0x0000018015027812 */ /* 0x000fe200078ec0ff */
[--C-:B------:R-:W-:Y:S01]  /*dbc0*/  IMAD.X R13, RZ, RZ, R11.reuse, P5 ;  /* 0x000000ffff0d7224 */ /* 0x100fe200028e060b */
[----:B------:R-:W-:Y:S01]  /*dbd0*/  IADD3 R85, P4, R10, 0x3000, RZ ;  /* 0x000030000a557810 */ /* 0x000fe20007f9e0ff */
[--C-:B------:R-:W-:Y:S01]  /*dbe0*/  IMAD.X R7, RZ, RZ, R11.reuse, P3 ;  /* 0x000000ffff077224 */ /* 0x100fe200018e060b */
[----:B------:R-:W-:Y:S01]  /*dbf0*/  SHF.R.U64 R2, R2, 0x3, RZ ;  /* 0x0000000302027819 */ /* 0x000fe200000012ff */
[----:B------:R-:W1:Y:S01]  /*dc00*/  SHFL.IDX PT, R44, R44, R52, 0x1c1f ;  /* 0x001c1f342c2c7589 */ /* 0x000e6200000e0000 */
[C---:B------:R-:W-:Y:S01]  /*dc10*/  IADD3 R38, P2, R10.reuse, 0x6000, RZ ;  /* 0x000060000a267810 */ /* 0x040fe20007f5e0ff */
[--C-:B------:R-:W-:Y:S01]  /*dc20*/  IMAD.X R9, RZ, RZ, R11.reuse, P4 ;  /* 0x000000ffff097224 */ /* 0x100fe200020e060b */
[C---:B------:R-:W-:Y:S01]  /*dc30*/  IADD3 R103, P1, R10.reuse, 0x6020, RZ ;  /* 0x000060200a677810 */ /* 0x040fe20007f3e0ff */
[----:B------:R-:W-:Y:S01]  /*dc40*/  SHFL.IDX PT, R51, R51, R14, 0x1c1f ;  /* 0x001c1f0e33337589 */ /* 0x000fe200000e0000 */
[----:B------:R-:W-:Y:S01]  /*dc50*/  LOP3.LUT R5, R10, 0x180, RZ, 0xc0, !PT ;  /* 0x000001800a057812 */ /* 0x000fe200078ec0ff */
[----:B------:R-:W-:Y:S01]  /*dc60*/  IMAD.X R79, RZ, RZ, R11, P2 ;  /* 0x000000ffff4f7224 */ /* 0x000fe200010e060b */
[----:B------:R-:W-:Y:S01]  /*dc70*/  LOP3.LUT R12, R2, R21, RZ, 0x3c, !PT ;  /* 0x00000015020c7212 */ /* 0x000fe200078e3cff */
[----:B------:R-:W-:Y:S01]  /*dc80*/  SHFL.IDX PT, R55, R55, R14, 0x1c1f ;  /* 0x001c1f0e37377589 */ /* 0x000fe200000e0000 */
[----:B------:R-:W-:-:S02]  /*dc90*/  LOP3.LUT R4, R101, 0x180, RZ, 0xc0, !PT ;  /* 0x0000018065047812 */ /* 0x000fc400078ec0ff */
[----:B------:R-:W-:Y:S01]  /*dca0*/  LOP3.LUT R2, R85, 0x180, RZ, 0xc0, !PT ;  /* 0x0000018055027812 */ /* 0x000fe200078ec0ff */
[----:B------:R-:W-:Y:S01]  /*dcb0*/  SHFL.IDX PT, R54, R75, R14, 0x1c1f ;  /* 0x001c1f0e4b367589 */ /* 0x000fe200000e0000 */
[----:B------:R-:W-:Y:S02]  /*dcc0*/  LOP3.LUT R21, R38, 0x180, RZ, 0xc0, !PT ;  /* 0x0000018026157812 */ /* 0x000fe400078ec0ff */
[----:B------:R-:W-:Y:S01]  /*dcd0*/  LOP3.LUT R42, R103, 0x180, RZ, 0xc0, !PT ;  /* 0x00000180672a7812 */ /* 0x000fe200078ec0ff */
[----:B------:R-:W2:Y:S01]  /*dce0*/  SHFL.IDX PT, R24, R24, R52, 0x1c1f ;  /* 0x001c1f3418187589 */ /* 0x000ea200000e0000 */
[----:B------:R-:W-:Y:S02]  /*dcf0*/  SHF.R.U64 R5, R5, 0x3, RZ ;  /* 0x0000000305057819 */ /* 0x000fe400000012ff */
[----:B------:R-:W-:Y:S01]  /*dd00*/  SHF.R.U64 R4, R4, 0x3, RZ ;  /* 0x0000000304047819 */ /* 0x000fe200000012ff */
[----:B------:R-:W-:Y:S01]  /*dd10*/  SHFL.IDX PT, R26, R26, R52, 0x1c1f ;  /* 0x001c1f341a1a7589 */ /* 0x000fe200000e0000 */
[----:B------:R-:W-:-:S02]  /*dd20*/  SHF.R.U64 R2, R2, 0x3, RZ ;  /* 0x0000000302027819 */ /* 0x000fc400000012ff */
[----:B------:R-:W-:Y:S01]  /*dd30*/  SHF.R.U64 R21, R21, 0x3, RZ ;  /* 0x0000000315157819 */ /* 0x000fe200000012ff */
[----:B------:R-:W-:Y:S01]  /*dd40*/  SHFL.IDX PT, R57, R30, R52, 0x1c1f ;  /* 0x001c1f341e397589 */ /* 0x000fe200000e0000 */
[----:B------:R-:W-:Y:S02]  /*dd50*/  SHF.R.U64 R42, R42, 0x3, RZ ;  /* 0x000000032a2a7819 */ /* 0x000fe400000012ff */
[----:B------:R-:W-:Y:S01]  /*dd60*/  LOP3.LUT R10, R5, R10, RZ, 0x3c, !PT ;  /* 0x0000000a050a7212 */ /* 0x000fe200078e3cff */
[----:B------:R-:W-:Y:S01]  /*dd70*/  IMAD.X R5, RZ, RZ, R11, P1 ;  /* 0x000000ffff057224 */ /* 0x000fe200008e060b */
[----:B------:R-:W-:Y:S01]  /*dd80*/  LOP3.LUT R6, R4, R101, RZ, 0x3c, !PT ;  /* 0x0000006504067212 */ /* 0x000fe200078e3cff */
[----:B------:R-:W3:Y:S01]  /*dd90*/  SHFL.IDX PT, R45, R45, R52, 0x1c1f ;  /* 0x001c1f342d2d7589 */ /* 0x000ee200000e0000 */
[----:B------:R-:W-:Y:S02]  /*dda0*/  LOP3.LUT R8, R2, R85, RZ, 0x3c, !PT ;  /* 0x0000005502087212 */ /* 0x000fe400078e3cff */
[----:B------:R-:W-:Y:S01]  /*ddb0*/  LOP3.LUT R78, R21, R38, RZ, 0x3c, !PT ;  /* 0x00000026154e7212 */ /* 0x000fe200078e3cff */
[----:B------:R-:W-:Y:S01]  /*ddc0*/  SHFL.IDX PT, R53, R53, R14, 0x1c1f ;  /* 0x001c1f0e35357589 */ /* 0x000fe200000e0000 */
[----:B------:R-:W-:-:S02]  /*ddd0*/  LOP3.LUT R4, R42, R103, RZ, 0x3c, !PT ;  /* 0x000000672a047212 */ /* 0x000fc400078e3cff */
[----:B------:R-:W-:Y:S01]  /*dde0*/  MOV R80, R12 ;  /* 0x0000000c00507202 */ /* 0x000fe20000000f00 */
[----:B------:R2:W-:Y:S01]  /*ddf0*/  SHFL.IDX PT, R62, R77, R14, 0x1c1f ;  /* 0x001c1f0e4d3e7589 */ /* 0x0005e200000e0000 */
[----:B------:R-:W-:Y:S02]  /*de00*/  MOV R78, R78 ;  /* 0x0000004e004e7202 */ /* 0x000fe40000000f00 */
[----:B------:R-:W-:Y:S01]  /*de10*/  MOV R10, R10 ;  /* 0x0000000a000a7202 */ /* 0x000fe20000000f00 */
[----:B------:R-:W4:Y:S01]  /*de20*/  SHFL.IDX PT, R12, R59, R14, 0x1c1f ;  /* 0x001c1f0e3b0c7589 */ /* 0x000f2200000e0000 */
[----:B------:R-:W-:Y:S02]  /*de30*/  MOV R21, R8 ;  /* 0x0000000800157202 */ /* 0x000fe40000000f00 */
[----:B------:R-:W-:Y:S01]  /*de40*/  MOV R2, R6 ;  /* 0x0000000600027202 */ /* 0x000fe20000000f00 */
[----:B------:R-:W-:Y:S01]  /*de50*/  SHFL.IDX PT, R59, R89, R14, 0x1c1f ;  /* 0x001c1f0e593b7589 */ /* 0x000fe200000e0000 */
[----:B------:R-:W-:-:S02]  /*de60*/  MOV R79, R4 ;  /* 0x00000004004f7202 */ /* 0x000fc40000000f00 */
[----:B0-----:R-:W-:Y:S01]  /*de70*/  SEL R76, R49, R74, P0 ;  /* 0x0000004a314c7207 */ /* 0x001fe20000000000 */
[----:B------:R-:W-:Y:S01]  /*de80*/  SHFL.IDX PT, R84, R99, R14, 0x1c1f ;  /* 0x001c1f0e63547589 */ /* 0x000fe200000e0000 */
[----:B-1----:R-:W-:Y:S02]  /*de90*/  SEL R72, R73, R44, P0 ;  /* 0x0000002c49487207 */ /* 0x002fe40000000000 */
[----:B------:R-:W-:Y:S01]  /*dea0*/  SEL R70, R44, R73, P0 ;  /* 0x000000492c467207 */ /* 0x000fe20000000000 */
[----:B------:R-:W0:Y:S01]  /*deb0*/  SHFL.IDX PT, R66, R25, R52, 0x1c1f ;  /* 0x001c1f3419427589 */ /* 0x000e2200000e0000 */
[----:B------:R-:W-:Y:S02]  /*dec0*/  SEL R74, R74, R49, P0 ;  /* 0x000000314a4a7207 */ /* 0x000fe40000000000 */
[----:B--2---:R-:W-:Y:S01]  /*ded0*/  SEL R77, R51, R24, P0 ;  /* 0x00000018334d7207 */ /* 0x004fe20000000000 */
[----:B------:R-:W1:Y:S01]  /*dee0*/  SHFL.IDX PT, R37, R37, R52, 0x1c1f ;  /* 0x001c1f3425257589 */ /* 0x000e6200000e0000 */
[----:B------:R-:W-:-:S02]  /*def0*/  SEL R75, R24, R51, P0 ;  /* 0x00000033184b7207 */ /* 0x000fc40000000000 */
[----:B---3--:R-:W-:Y:S01]  /*df00*/  SEL R73, R54, R45, P0 ;  /* 0x0000002d36497207 */ /* 0x008fe20000000000 */
[----:B------:R-:W2:Y:S04]  /*df10*/  SHFL.IDX PT, R43, R43, R52, 0x1c1f ;  /* 0x001c1f342b2b7589 */ /* 0x000ea800000e0000 */
[----:B------:R4:W-:Y:S04]  /*df20*/  SHFL.IDX PT, R50, R61, R14, 0x1c1f ;  /* 0x001c1f0e3d327589 */ /* 0x0009e800000e0000 */
[----:B------:R-:W-:Y:S04]  /*df30*/  SHFL.IDX PT, R9, R63, R14, 0x1c1f ;  /* 0x001c1f0e3f097589 */ /* 0x000fe800000e0000 */
[----:B------:R-:W-:Y:S01]  /*df40*/  SHFL.IDX PT, R42, R65, R14, 0x1c1f ;  /* 0x001c1f0e412a7589 */ /* 0x000fe200000e0000 */
[----:B----4-:R-:W-:-:S03]  /*df50*/  SEL R61, R12, R57, P0 ;  /* 0x000000390c3d7207 */ /* 0x010fc60000000000 */
[----:B------:R3:W-:Y:S01]  /*df60*/  SHFL.IDX PT, R6, R67, R14, 0x1c1f ;  /* 0x001c1f0e43067589 */ /* 0x0007e200000e0000 */
[----:B0-----:R-:W-:Y:S02]  /*df70*/  SEL R68, R53, R66, P0 ;  /* 0x0000004235447207 */ /* 0x001fe40000000000 */
[----:B------:R-:W-:Y:S01]  /*df80*/  SEL R66, R66, R53, P0 ;  /* 0x0000003542427207 */ /* 0x000fe20000000000 */
[----:B------:R0:W-:Y:S01]  /*df90*/  SHFL.IDX PT, R5, R69, R14, 0x1c1f ;  /* 0x001c1f0e45057589 */ /* 0x0001e200000e0000 */
[----:B-1----:R-:W-:Y:S02]  /*dfa0*/  SEL R64, R62, R37, P0 ;  /* 0x000000253e407207 */ /* 0x002fe40000000000 */
[----:B------:R-:W-:Y:S01]  /*dfb0*/  SEL R62, R37, R62, P0 ;  /* 0x0000003e253e7207 */ /* 0x000fe20000000000 */
[----:B------:R1:W-:Y:S01]  /*dfc0*/  SHFL.IDX PT, R4, R71, R14, 0x1c1f ;  /* 0x001c1f0e47047589 */ /* 0x0003e200000e0000 */
[----:B---3--:R-:W-:-:S03]  /*dfd0*/  SEL R67, R26, R55, P0 ;  /* 0x000000371a437207 */ /* 0x008fc60000000000 */
[----:B------:R-:W-:Y:S01]  /*dfe0*/  SHFL.IDX PT, R56, R81, R14, 0x1c1f ;  /* 0x001c1f0e51387589 */ /* 0x000fe200000e0000 */
[----:B0-----:R-:W-:-:S03]  /*dff0*/  SEL R69, R55, R26, P0 ;  /* 0x0000001a37457207 */ /* 0x001fc60000000000 */
[----:B------:R-:W-:Y:S01]  /*e000*/  SHFL.IDX PT, R85, R83, R14, 0x1c1f ;  /* 0x001c1f0e53557589 */ /* 0x000fe200000e0000 */
[----:B--2---:R-:W-:Y:S02]  /*e010*/  SEL R55, R43, R84, P0 ;  /* 0x000000542b377207 */ /* 0x004fe40000000000 */
[----:B-1----:R-:W-:Y:S01]  /*e020*/  SEL R71, R45, R54, P0 ;  /* 0x000000362d477207 */ /* 0x002fe20000000000 */
[----:B------:R-:W-:Y:S01]  /*e030*/  SHFL.IDX PT, R13, R95, R14, 0x1c1f ;  /* 0x001c1f0e5f0d7589 */ /* 0x000fe200000e0000 */
[----:B------:R-:W-:Y:S02]  /*e040*/  F2FP.BF16.F32.PACK_AB R24, R69, R68 ;  /* 0x000000444518723e */ /* 0x000fe400000010ff */
[----:B------:R-:W-:Y:S01]  /*e050*/  F2FP.BF16.F32.PACK_AB R26, R67, R66 ;  /* 0x00000042431a723e */ /* 0x000fe200000010ff */
[----:B------:R-:W-:Y:S04]  /*e060*/  SHFL.IDX PT, R11, R97, R14, 0x1c1f ;  /* 0x001c1f0e610b7589 */ /* 0x000fe800000e0000 */
[----:B------:R-:W-:Y:S04]  /*e070*/  SHFL.IDX PT, R38, R91, R14, 0x1c1f ;  /* 0x001c1f0e5b267589 */ /* 0x000fe800000e0000 */
[----:B------:R-:W-:Y:S04]  /*e080*/  SHFL.IDX PT, R8, R93, R14, 0x1c1f ;  /* 0x001c1f0e5d087589 */ /* 0x000fe800000e0000 */
[----:B------:R-:W-:Y:S04]  /*e090*/  SHFL.IDX PT, R7, R87, R14, 0x1c1f ;  /* 0x001c1f0e57077589 */ /* 0x000fe800000e0000 */
[----:B------:R-:W0:Y:S04]  /*e0a0*/  SHFL.IDX PT, R35, R35, R52, 0x1c1f ;  /* 0x001c1f3423237589 */ /* 0x000e2800000e0000 */
[----:B------:R-:W1:Y:S04]  /*e0b0*/  SHFL.IDX PT, R39, R39, R52, 0x1c1f ;  /* 0x001c1f3427277589 */ /* 0x000e6800000e0000 */
[----:B------:R-:W2:Y:S04]  /*e0c0*/  SHFL.IDX PT, R15, R36, R52, 0x1c1f ;  /* 0x001c1f34240f7589 */ /* 0x000ea800000e0000 */
[----:B------:R-:W3:Y:S04]  /*e0d0*/  SHFL.IDX PT, R14, R47, R52, 0x1c1f ;  /* 0x001c1f342f0e7589 */ /* 0x000ee800000e0000 */
[----:B------:R-:W4:Y:S04]  /*e0e0*/  SHFL.IDX PT, R30, R41, R52, 0x1c1f ;  /* 0x001c1f34291e7589 */ /* 0x000f2800000e0000 */
[----:B------:R-:W4:Y:S04]  /*e0f0*/  SHFL.IDX PT, R27, R27, R52, 0x1c1f ;  /* 0x001c1f341b1b7589 */ /* 0x000f2800000e0000 */
[----:B------:R2:W-:Y:S01]  /*e100*/  SHFL.IDX PT, R81, R31, R52, 0x1c1f ;  /* 0x001c1f341f517589 */ /* 0x0005e200000e0000 */
[----:B0-----:R-:W-:-:S03]  /*e110*/  SEL R45, R6, R35, P0 ;  /* 0x00000023062d7207 */ /* 0x001fc60000000000 */
[----:B------:R-:W0:Y:S01]  /*e120*/  SHFL.IDX PT, R40, R40, R52, 0x1c1f ;  /* 0x001c1f3428287589 */ /* 0x000e2200000e0000 */
[----:B-1----:R-:W-:Y:S02]  /*e130*/  SEL R65, R56, R39, P0 ;  /* 0x0000002738417207 */ /* 0x002fe40000000000 */
[----:B------:R-:W-:Y:S01]  /*e140*/  SEL R63, R39, R56, P0 ;  /* 0x00000038273f7207 */ /* 0x000fe20000000000 */
[----:B------:R4:W1:Y:S01]  /*e150*/  SHFL.IDX PT, R25, R48, R52, 0x1c1f ;  /* 0x001c1f3430197589 */ /* 0x00086200000e0000 */
[----:B--2---:R-:W-:Y:S02]  /*e160*/  SEL R37, R4, R15, P0 ;  /* 0x0000000f04257207 */ /* 0x004fe40000000000 */
[----:B------:R-:W-:Y:S01]  /*e170*/  SEL R31, R60, R59, P0 ;  /* 0x0000003b3c1f7207 */ /* 0x000fe20000000000 */
[----:B------:R2:W1:Y:S01]  /*e180*/  SHFL.IDX PT, R82, R33, R52, 0x1c1f ;  /* 0x001c1f3421527589 */ /* 0x00046200000e0000 */
[----:B---3--:R-:W-:Y:S02]  /*e190*/  SEL R49, R11, R14, P0 ;  /* 0x0000000e0b317207 */ /* 0x008fe40000000000 */
[----:B------:R-:W-:Y:S01]  /*e1a0*/  SEL R47, R14, R11, P0 ;  /* 0x0000000b0e2f7207 */ /* 0x000fe20000000000 */
[----:B------:R-:W3:Y:S01]  /*e1b0*/  SHFL.IDX PT, R83, R32, R52, 0x1c1f ;  /* 0x001c1f3420537589 */ /* 0x000ee200000e0000 */
[----:B------:R-:W-:-:S02]  /*e1c0*/  F2FP.BF16.F32.PACK_AB R14, R75, R74 ;  /* 0x0000004a4b0e723e */ /* 0x000fc400000010ff */
[----:B----4-:R-:W-:Y:S01]  /*e1d0*/  SEL R48, R13, R30, P0 ;  /* 0x0000001e0d307207 */ /* 0x010fe20000000000 */
[----:B------:R4:W3:Y:S01]  /*e1e0*/  SHFL.IDX PT, R87, R46, R52, 0x1c1f ;  /* 0x001c1f342e577589 */ /* 0x0008e200000e0000 */
[----:B--2---:R-:W-:-:S03]  /*e1f0*/  SEL R33, R59, R60, P0 ;  /* 0x0000003c3b217207 */ /* 0x004fc60000000000 */
[----:B------:R-:W2:Y:S01]  /*e200*/  SHFL.IDX PT, R34, R34, R52, 0x1c1f ;  /* 0x001c1f3422227589 */ /* 0x000ea200000e0000 */
[----:B------:R-:W-:Y:S02]  /*e210*/  SEL R59, R57, R12, P0 ;  /* 0x0000000c393b7207 */ /* 0x000fe40000000000 */
[----:B------:R-:W-:Y:S01]  /*e220*/  SEL R57, R84, R43, P0 ;  /* 0x0000002b54397207 */ /* 0x000fe20000000000 */
[----:B------:R1:W2:Y:S01]  /*e230*/  SHFL.IDX PT, R130, R130, R52, 0x1c1f ;  /* 0x001c1f3482827589 */ /* 0x0002a200000e0000 */
[----:B------:R-:W-:Y:S02]  /*e240*/  SEL R43, R35, R6, P0 ;  /* 0x00000006232b7207 */ /* 0x000fe40000000000 */
[----:B----4-:R-:W-:Y:S02]  /*e250*/  SEL R46, R30, R13, P0 ;  /* 0x0000000d1e2e7207 */ /* 0x010fe40000000000 */
[----:B------:R-:W-:Y:S02]  /*e260*/  SEL R35, R15, R4, P0 ;  /* 0x000000040f237207 */ /* 0x000fe40000000000 */
[----:B------:R-:W-:-:S02]  /*e270*/  SEL R60, R58, R27, P0 ;  /* 0x0000001b3a3c7207 */ /* 0x000fc40000000000 */
[----:B------:R-:W-:Y:S02]  /*e280*/  F2FP.BF16.F32.PACK_AB R12, R77, R76 ;  /* 0x0000004c4d0c723e */ /* 0x000fe400000010ff */
[----:B------:R-:W-:Y:S02]  /*e290*/  F2FP.BF16.F32.PACK_AB R13, R73, R72 ;  /* 0x00000048490d723e */ /* 0x000fe400000010ff */
[----:B------:R-:W-:Y:S02]  /*e2a0*/  F2FP.BF16.F32.PACK_AB R15, R71, R70 ;  /* 0x00000046470f723e */ /* 0x000fe400000010ff */
[----:B------:R-:W-:Y:S02]  /*e2b0*/  SEL R58, R27, R58, P0 ;  /* 0x0000003a1b3a7207 */ /* 0x000fe40000000000 */
[----:B0-----:R-:W-:Y:S01]  /*e2c0*/  SEL R56, R85, R40, P0 ;  /* 0x0000002855387207 */ /* 0x001fe20000000000 */
[----:B------:R-:W-:Y:S01]  /*e2d0*/  STSM.16.M88.4 [R10], R12 ;  /* 0x0000000c0a007844 */ /* 0x000fe20000000200 */
[----:B------:R-:W-:-:S02]  /*e2e0*/  SEL R54, R40, R85, P0 ;  /* 0x0000005528367207 */ /* 0x000fc40000000000 */
[----:B-1----:R-:W-:Y:S02]  /*e2f0*/  SEL R52, R50, R81, P0 ;  /* 0x0000005132347207 */ /* 0x002fe40000000000 */
[----:B------:R-:W-:Y:S02]  /*e300*/  SEL R41, R8, R25, P0 ;  /* 0x0000001908297207 */ /* 0x000fe40000000000 */
[----:B------:R-:W-:Y:S02]  /*e310*/  SEL R39, R25, R8, P0 ;  /* 0x0000000819277207 */ /* 0x000fe40000000000 */
[----:B------:R-:W-:Y:S01]  /*e320*/  SEL R50, R81, R50, P0 ;  /* 0x0000003251327207 */ /* 0x000fe20000000000 */
[----:B------:R-:W-:Y:S01]  /*e330*/  IMAD.U32 R81, RZ, RZ, UR9 ;  /* 0x00000009ff517e24 */ /* 0x000fe2000f8e00ff */
[----:B------:R-:W-:Y:S02]  /*e340*/  SEL R53, R9, R82, P0 ;  /* 0x0000005209357207 */ /* 0x000fe40000000000 */
[----:B------:R-:W-:-:S02]  /*e350*/  SEL R51, R82, R9, P0 ;  /* 0x0000000952337207 */ /* 0x000fc40000000000 */
[----:B---3--:R-:W-:Y:S02]  /*e360*/  SEL R44, R42, R83, P0 ;  /* 0x000000532a2c7207 */ /* 0x008fe40000000000 */
[----:B------:R-:W-:Y:S02]  /*e370*/  SEL R40, R38, R87, P0 ;  /* 0x0000005726287207 */ /* 0x000fe40000000000 */
[----:B------:R-:W-:Y:S02]  /*e380*/  F2FP.BF16.F32.PACK_AB R25, R65, R64 ;  /* 0x000000404119723e */ /* 0x000fe400000010ff */
[----:B------:R-:W-:Y:S02]  /*e390*/  F2FP.BF16.F32.PACK_AB R27, R63, R62 ;  /* 0x0000003e3f1b723e */ /* 0x000fe400000010ff */
[----:B------:R-:W-:Y:S02]  /*e3a0*/  SEL R42, R83, R42, P0 ;  /* 0x0000002a532a7207 */ /* 0x000fe40000000000 */
[----:B------:R-:W-:Y:S01]  /*e3b0*/  SEL R38, R87, R38, P0 ;  /* 0x0000002657267207 */ /* 0x000fe20000000000 */
[----:B------:R0:W-:Y:S01]  /*e3c0*/  STSM.16.M88.4 [R80], R24 ;  /* 0x0000001850007844 */ /* 0x0001e20000000200 */
[----:B--2---:R-:W-:-:S02]  /*e3d0*/  SEL R36, R5, R34, P0 ;  /* 0x0000002205247207 */ /* 0x004fc40000000000 */
[----:B------:R-:W-:Y:S02]  /*e3e0*/  SEL R34, R34, R5, P0 ;  /* 0x0000000522227207 */ /* 0x000fe40000000000 */
[----:B------:R-:W-:Y:S02]  /*e3f0*/  SEL R32, R7, R130, P0 ;  /* 0x0000008207207207 */ /* 0x000fe40000000000 */
[----:B------:R-:W-:Y:S02]  /*e400*/  SEL R30, R130, R7, P0 ;  /* 0x00000007821e7207 */ /* 0x000fe40000000000 */
[----:B------:R-:W-:Y:S02]  /*e410*/  F2FP.BF16.F32.PACK_AB R4, R61, R60 ;  /* 0x0000003c3d04723e */ /* 0x000fe400000010ff */
[----:B------:R-:W-:Y:S02]  /*e420*/  F2FP.BF16.F32.PACK_AB R5, R57, R56 ;  /* 0x000000383905723e */ /* 0x000fe400000010ff */
[----:B------:R-:W-:-:S02]  /*e430*/  F2FP.BF16.F32.PACK_AB R6, R59, R58 ;  /* 0x0000003a3b06723e */ /* 0x000fc400000010ff */
[----:B------:R-:W-:Y:S01]  /*e440*/  F2FP.BF16.F32.PACK_AB R7, R55, R54 ;  /* 0x000000363707723e */ /* 0x000fe200000010ff */
[----:B0-----:R-:W-:Y:S01]  /*e450*/  IMAD.U32 R80, RZ, RZ, UR8 ;  /* 0x00000008ff507e24 */ /* 0x001fe2000f8e00ff */
[----:B------:R-:W-:Y:S01]  /*e460*/  F2FP.BF16.F32.PACK_AB R8, R53, R52 ;  /* 0x000000343508723e */ /* 0x000fe200000010ff */
[----:B------:R-:W-:Y:S01]  /*e470*/  ULDC.64 UR8, c[0x0][0xc08] ;  /* 0x0003020000087ab9 */ /* 0x000fe20000000a00 */
[----:B------:R-:W-:Y:S01]  /*e480*/  F2FP.BF16.F32.PACK_AB R9, R49, R48 ;  /* 0x000000303109723e */ /* 0x000fe200000010ff */
[----:B------:R0:W-:Y:S01]  /*e490*/  STSM.16.M88.4 [R21], R4 ;  /* 0x0000000415007844 */ /* 0x0001e20000000200 */
[----:B------:R-:W-:Y:S02]  /*e4a0*/  F2FP.BF16.F32.PACK_AB R10, R51, R50 ;  /* 0x00000032330a723e */ /* 0x000fe400000010ff */
[----:B------:R-:W-:Y:S02]  /*e4b0*/  F2FP.BF16.F32.PACK_AB R11, R47, R46 ;  /* 0x0000002e2f0b723e */ /* 0x000fe400000010ff */
[----:B------:R-:W-:-:S02]  /*e4c0*/  F2FP.BF16.F32.PACK_AB R12, R45, R44 ;  /* 0x0000002c2d0c723e */ /* 0x000fc400000010ff */
[----:B------:R-:W-:Y:S01]  /*e4d0*/  F2FP.BF16.F32.PACK_AB R13, R41, R40 ;  /* 0x00000028290d723e */ /* 0x000fe200000010ff */
[----:B------:R1:W-:Y:S01]  /*e4e0*/  STSM.16.M88.4 [R2], R8 ;  /* 0x0000000802007844 */ /* 0x0003e20000000200 */
[----:B------:R-:W-:Y:S02]  /*e4f0*/  F2FP.BF16.F32.PACK_AB R14, R43, R42 ;  /* 0x0000002a2b0e723e */ /* 0x000fe400000010ff */
[----:B------:R-:W-:Y:S02]  /*e500*/  F2FP.BF16.F32.PACK_AB R15, R39, R38 ;  /* 0x00000026270f723e */ /* 0x000fe400000010ff */
[----:B------:R-:W-:Y:S02]  /*e510*/  F2FP.BF16.F32.PACK_AB R24, R37, R36 ;  /* 0x000000242518723e */ /* 0x000fe400000010ff */
[----:B------:R-:W-:Y:S01]  /*e520*/  F2FP.BF16.F32.PACK_AB R25, R33, R32 ;  /* 0x000000202119723e */ /* 0x000fe200000010ff */
[----:B------:R2:W-:Y:S01]  /*e530*/  STSM.16.M88.4 [R78], R12 ;  /* 0x0000000c4e007844 */ /* 0x0005e20000000200 */
[----:B------:R-:W-:Y:S01]  /*e540*/  F2FP.BF16.F32.PACK_AB R26, R35, R34 ;  /* 0x00000022231a723e */ /* 0x000fe200000010ff */
[----:B0-----:R-:W0:Y:S01]  /*e550*/  LDC R21, c[0x0][0xbe8] ;  /* 0x0002fa00ff157b82 */ /* 0x001e220000000800 */
[----:B------:R-:W-:-:S02]  /*e560*/  F2FP.BF16.F32.PACK_AB R27, R31, R30 ;  /* 0x0000001e1f1b723e */ /* 0x000fc400000010ff */
[----:B------:R-:W-:-:S03]  /*e570*/  ISETP.NE.U32.AND P0, PT, RZ, UR10, PT ;  /* 0x0000000aff007c0c */ /* 0x000fc6000bf05070 */
[----:B------:R3:W-:Y:S01]  /*e580*/  STSM.16.M88.4 [R79], R24 ;  /* 0x000000184f007844 */ /* 0x0007e20000000200 */
[----:B------:R-:W-:Y:S01]  /*e590*/  ISETP.NE.AND.EX P0, PT, RZ, UR11, PT, P0 ;  /* 0x0000000bff007c0c */ /* 0x000fe2000bf05300 */
[----:B------:R-:W-:-:S12]  /*e5a0*/  BAR.SYNC.DEFER_BLOCKING 0x1, 0x180 ;  /* 0x0046000000007b1d */ /* 0x000fd80000010000 */
[----:B------:R-:W4:Y:S01]  /*e5b0*/  @P0 LDG.E R82, desc[UR52][R80.64] ;  /* 0x0000003450520981 */ /* 0x000f22000c1e1900 */
[----:B0-----:R-:W-:Y:S01]  /*e5c0*/  ISETP.NE.AND P1, PT, R21, 0x1, PT ;  /* 0x000000011500780c */ /* 0x001fe20003f25270 */
[----:B------:R-:W-:Y:S02]  /*e5d0*/  UISETP.NE.U32.AND UP0, UPT, UR8, URZ, UPT ;  /* 0x0000003f0800728c */ /* 0x000fe4000bf05070 */
[----:B------:R-:W-:Y:S02]  /*e5e0*/  UISETP.GT.AND UP1, UPT, UR43, 0x1, UPT ;  /* 0x000000012b00788c */ /* 0x000fe4000bf24270 */
[----:B------:R-:W-:Y:S01]  /*e5f0*/  UISETP.NE.AND.EX UP0, UPT, UR9, URZ, UPT, UP0 ;  /* 0x0000003f0900728c */ /* 0x000fe2000bf05300 */
[----:B------:R-:W-:Y:S01]  /*e600*/  UMOV UR18, 0x9b8 ;  /* 0x000009b800127882 */ /* 0x000fe20000000000 */
[----:B------:R-:W-:-:S06]  /*e610*/  ULDC UR4, c[0x0][0xa88] ;  /* 0x0002a20000047ab9 */ /* 0x000fcc0000000800 */
[----:B------:R-:W0:Y:S01]  /*e620*/  @P1 LDC R6, c[0x0][0xbec] ;  /* 0x0002fb00ff061b82 */ /* 0x000e220000000800 */
[----:B------:R-:W-:Y:S01]  /*e630*/  USEL UR18, UR18, 0x978, UP1 ;  /* 0x0000097812127887 */ /* 0x000fe20008800000 */
[----:B------:R-:W-:Y:S01]  /*e640*/  PLOP3.LUT P4, PT, PT, PT, UP0, 0x80, 0x0 ;  /* 0x000000000000781c */ /* 0x000fe20003f8f008 */
[----:B------:R-:W-:Y:S01]  /*e650*/  @UP0 ULDC.64 UR8, c[0x0][0xc08] ;  /* 0x0003020000080ab9 */ /* 0x000fe20000000a00 */
[----:B-1----:R-:W-:Y:S01]  /*e660*/  IMAD.U32 R2, RZ, RZ, UR4 ;  /* 0x00000004ff027e24 */ /* 0x002fe2000f8e00ff */
[----:B------:R-:W-:-:S03]  /*e670*/  @UP0 UIMAD.WIDE UR8, UR37, 0x4, UR8 ;  /* 0x00000004250808a5 */ /* 0x000fc6000f8e0208 */
[----:B------:R-:W1:Y:S01]  /*e680*/  @P1 LDC R9, c[0x0][0xbf0] ;  /* 0x0002fc00ff091b82 */ /* 0x000e620000000800 */
[----:B------:R-:W-:Y:S02]  /*e690*/  UISETP.NE.U32.AND UP0, UPT, UR10, URZ, UPT ;  /* 0x0000003f0a00728c */ /* 0x000fe4000bf05070 */
[----:B------:R-:W-:Y:S01]  /*e6a0*/  IMAD.U32 R4, RZ, RZ, UR8 ;  /* 0x00000008ff047e24 */ /* 0x000fe2000f8e00ff */
[----:B------:R-:W-:Y:S01]  /*e6b0*/  USEL UR16, UR42, URZ, UP1 ;  /* 0x0000003f2a107287 */ /* 0x000fe20008800000 */
[----:B------:R-:W-:Y:S01]  /*e6c0*/  IMAD.U32 R5, RZ, RZ, UR9 ;  /* 0x00000009ff057e24 */ /* 0x000fe2000f8e00ff */
[----:B------:R-:W-:Y:S01]  /*e6d0*/  UISETP.NE.AND.EX UP0, UPT, UR11, URZ, UPT, UP0 ;  /* 0x0000003f0b00728c */ /* 0x000fe2000bf05300 */
[----:B------:R-:W-:Y:S01]  /*e6e0*/  ULDC.64 UR12, c[0x0][UR18+0x218] ;  /* 0x00008600120c7abb */ /* 0x000fe20008000a00 */
[----:B------:R-:W-:Y:S01]  /*e6f0*/  UMOV UR4, URZ ;  /* 0x0000003f00047c82 */ /* 0x000fe20008000000 */
[----:B------:R-:W-:Y:S01]  /*e700*/  UIMAD.WIDE.U32 UR8, UR12, UR36, URZ ;  /* 0x000000240c0872a5 */ /* 0x000fe2000f8e003f */
[----:B--2---:R-:W-:Y:S01]  /*e710*/  VIADD R13, R17, UR39 ;  /* 0x00000027110d7c36 */ /* 0x004fe20008000000 */
[----:B------:R-:W-:Y:S01]  /*e720*/  ULDC.64 UR14, c[0x0][UR18+0x228] ;  /* 0x00008a00120e7abb */ /* 0x000fe20008000a00 */
[----:B------:R-:W-:Y:S01]  /*e730*/  UIMAD UR12, UR13, UR36, URZ ;  /* 0x000000240d0c72a4 */ /* 0x000fe2000f8e023f */
[----:B------:R0:W5:Y:S01]  /*e740*/  @P4 LDG.E R2, desc[UR52][R4.64] ;  /* 0x0000003404024981 */ /* 0x000162000c1e1900 */
[----:B------:R-:W-:Y:S01]  /*e750*/  USHF.R.S32.HI UR17, URZ, 0x1f, UR37 ;  /* 0x0000001f3f117899 */ /* 0x000fe20008011425 */
[----:B------:R-:W-:Y:S01]  /*e760*/  IMAD.MOV.U32 R7, RZ, RZ, R13 ;  /* 0x000000ffff077224 */ /* 0x000fe200078e000d */
[----:B------:R-:W-:-:S02]  /*e770*/  USEL UR7, UR37, URZ, !UP0 ;  /* 0x0000003f25077287 */ /* 0x000fc4000c000000 */
[----:B------:R-:W-:Y:S01]  /*e780*/  UIMAD.WIDE.U32 UR20, UR14, UR16, URZ ;  /* 0x000000100e1472a5 */ /* 0x000fe2000f8e003f */
[----:B------:R-:W-:Y:S01]  /*e790*/  ULDC.64 UR10, c[0x0][UR18+0x220] ;  /* 0x00008800120a7abb */ /* 0x000fe20008000a00 */
[----:B------:R-:W-:Y:S02]  /*e7a0*/  UIMAD UR14, UR15, UR16, URZ ;  /* 0x000000100f0e72a4 */ /* 0x000fe4000f8e023f */
[----:B------:R-:W-:Y:S01]  /*e7b0*/  UIADD3 UR15, UR9, UR12, URZ ;  /* 0x0000000c090f7290 */ /* 0x000fe2000fffe03f */
[----:B0-----:R-:W-:Y:S01]  /*e7c0*/  @P1 IMAD.HI.U32 R4, R13, R6, RZ ;  /* 0x000000060d041227 */ /* 0x001fe200078e00ff */
[----:B------:R-:W-:Y:S02]  /*e7d0*/  USEL UR17, UR17, URZ, !UP0 ;  /* 0x0000003f11117287 */ /* 0x000fe4000c000000 */
[----:B------:R-:W-:Y:S01]  /*e7e0*/  UIMAD UR9, UR11, UR7, URZ ;  /* 0x000000070b0972a4 */ /* 0x000fe2000f8e023f */
[----:B------:R-:W-:Y:S01]  /*e7f0*/  IMAD.U32 R5, RZ, RZ, UR21 ;  /* 0x00000015ff057e24 */ /* 0x000fe2000f8e00ff */
[----:B------:R-:W-:Y:S01]  /*e800*/  UIMAD.WIDE.U32 UR12, UR10, UR7, URZ ;  /* 0x000000070a0c72a5 */ /* 0x000fe2000f8e003f */
[----:B-1----:R-:W-:Y:S01]  /*e810*/  @P1 SHF.R.U32.HI R7, RZ, R9, R4 ;  /* 0x00000009ff071219 */ /* 0x002fe20000011604 */
[----:B------:R-:W-:Y:S01]  /*e820*/  UIMAD UR9, UR10, UR17, UR9 ;  /* 0x000000110a0972a4 */ /* 0x000fe2000f8e0209 */
[----:B------:R-:W-:Y:S01]  /*e830*/  IMAD.U32 R4, RZ, RZ, UR20 ;  /* 0x00000014ff047e24 */ /* 0x000fe2000f8e00ff */
[----:B------:R-:W-:Y:S01]  /*e840*/  UIADD3 UR14, UR21, UR14, URZ ;  /* 0x0000000e150e7290 */ /* 0x000fe2000fffe03f */
[--C-:B------:R-:W-:Y:S01]  /*e850*/  SHF.R.S32.HI R5, RZ, 0x1f, R7.reuse ;  /* 0x0000001fff057819 */ /* 0x100fe20000011407 */
[----:B------:R-:W-:Y:S01]  /*e860*/  UIADD3 UR9, UR13, UR9, URZ ;  /* 0x000000090d097290 */ /* 0x000fe2000fffe03f */
[----:B------:R-:W-:-:S03]  /*e870*/  IMAD.MOV R6, RZ, RZ, -R7 ;  /* 0x000000ffff067224 */ /* 0x000fc600078e0a07 */
[----:B------:R-:W-:Y:S02]  /*e880*/  IMAD.U32 R8, RZ, RZ, UR14 ;  /* 0x0000000eff087e24 */ /* 0x000fe4000f8e00ff */
[----:B------:R-:W-:-:S05]  /*e890*/  IMAD R9, R21, R6, R13 ;  /* 0x0000000615097224 */ /* 0x000fca00078e020d */
[----:B------:R-:W-:Y:S02]  /*e8a0*/  SHF.R.S32.HI R6, RZ, 0x1f, R9 ;  /* 0x0000001fff067819 */ /* 0x000fe40000011409 */
[----:B----4-:R-:W-:-:S13]  /*e8b0*/  @P0 R2UR UR4, R82 ;  /* 0x00000000520402ca */ /* 0x010fda00000e0000 */
        /* <DEDUP_REMOVED lines=15> */
[----:B---3--:R-:W-:Y:S08]  /*e9b0*/  @P4 BRA `(.L_x_954) ;  /* 0x0000000000104947 */ /* 0x008ff00003800000 */
[----:B------:R-:W-:Y:S05]  /*e9c0*/  @!P0 BRA `(.L_x_954) ;  /* 0x00000000000c8947 */ /* 0x000fea0003800000 */
[----:B------:R-:W2:Y:S04]  /*e9d0*/  LDG.E R5, desc[UR52][R80.64] ;  /* 0x0000003450057981 */ /* 0x000ea8000c1e1900 */
[----:B-----5:R-:W2:Y:S02]  /*e9e0*/  LDG.E R2, desc[UR52][R80.64+0x4] ;  /* 0x0000043450027981 */ /* 0x020ea4000c1e1900 */
[----:B--2---:R-:W-:-:S07]  /*e9f0*/  IMAD.IADD R2, R2, 0x1, -R5 ;  /* 0x0000000102027824 */ /* 0x004fce00078e0a05 */
.L_x_954:
        /* <DEDUP_REMOVED lines=13> */
[----:B--2---:R-:W-:-:S04]  /*ead0*/  VIADD R11, R11, UR39 ;  /* 0x000000270b0b7c36 */ /* 0x004fc80008000000 */
        /* <DEDUP_REMOVED lines=8> */
[----:B------:R-:W1:Y:S01]  /*eb60*/  @P1 LDC R20, c[0x0][0xbec] ;  /* 0x0002fb00ff141b82 */ /* 0x000e620000000800 */
[----:B------:R-:W-:-:S07]  /*eb70*/  ULDC.64 UR12, c[0x0][0xaa0] ;  /* 0x0002a800000c7ab9 */ /* 0x000fce0000000a00 */
[----:B------:R-:W2:Y:S01]  /*eb80*/  @P1 LDC R37, c[0x0][0xbf0] ;  /* 0x0002fc00ff251b82 */ /* 0x000ea20000000800 */
[----:B0-----:R-:W-:-:S05]  /*eb90*/  VIADD R79, R10, 0xffffff80 ;  /* 0xffffff800a4f7836 */ /* 0x001fca0000000000 */
[----:B------:R-:W-:-:S04]  /*eba0*/  SHF.R.S32.HI R78, RZ, 0x1f, R79 ;  /* 0x0000001fff4e7819 */ /* 0x000fc8000001144f */
[----:B------:R-:W-:-:S04]  /*ebb0*/  LEA.HI R78, R78, R79, RZ, 0x2 ;  /* 0x0000004f4e4e7211 */ /* 0x000fc800078f10ff */
[----:B------:R-:W-:-:S05]  /*ebc0*/  SHF.R.S32.HI R78, RZ, 0x2, R78 ;  /* 0x00000002ff4e7819 */ /* 0x000fca000001144e */
[----:B------:R-:W-:Y:S01]  /*ebd0*/  IMAD R3, R78, 0x20, R18 ;  /* 0x000000204e037824 */ /* 0x000fe200078e0212 */
[----:B------:R-:W-:-:S03]  /*ebe0*/  SHF.R.S32.HI R36, RZ, 0x1f, R79 ;  /* 0x0000001fff247819 */ /* 0x000fc6000001144f */
[----:B------:R-:W-:Y:S01]  /*ebf0*/  IMAD.WIDE R28, R3, 0x2, R28 ;  /* 0x00000002031c7825 */ /* 0x000fe200078e021c */
[----:B------:R-:W-:Y:S01]  /*ec00*/  LEA.HI R36, R36, R79, RZ, 0x2 ;  /* 0x0000004f24247211 */ /* 0x000fe200078f10ff */
[----:B------:R-:W-:Y:S01]  /*ec10*/  UIMAD UR10, UR11, UR12, URZ ;  /* 0x0000000c0b0a72a4 */ /* 0x000fe2000f8e023f */
[----:B------:R-:W-:Y:S02]  /*ec20*/  IADD3 R6, P5, R28, 0x7800, RZ ;  /* 0x000078001c067810 */ /* 0x000fe40007fbe0ff */
[----:B------:R-:W-:Y:S02]  /*ec30*/  LOP3.LUT R36, R36, 0xfffffffc, RZ, 0xc0, !PT ;  /* 0xfffffffc24247812 */ /* 0x000fe400078ec0ff */
[----:B------:R-:W-:Y:S01]  /*ec40*/  LOP3.LUT R3, R6, 0x180, RZ, 0xc0, !PT ;  /* 0x0000018006037812 */ /* 0x000fe200078ec0ff */
[----:B------:R-:W-:Y:S01]  /*ec50*/  UIMAD UR10, UR4, UR13, UR10 ;  /* 0x0000000d040a72a4 */ /* 0x000fe2000f8e020a */
[C---:B------:R-:W-:Y:S01]  /*ec60*/  IADD3 R9, P0, R28.reuse, 0x1800, RZ ;  /* 0x000018001c097810 */ /* 0x040fe20007f1e0ff */
[----:B------:R-:W-:Y:S01]  /*ec70*/  UIMAD.WIDE.U32 UR8, UR4, UR12, URZ ;  /* 0x0000000c040872a5 */ /* 0x000fe2000f8e003f */
[----:B------:R-:W-:Y:S01]  /*ec80*/  SHF.R.U64 R3, R3, 0x3, RZ ;  /* 0x0000000303037819 */ /* 0x000fe200000012ff */
[----:B------:R-:W-:Y:S01]  /*ec90*/  IMAD.IADD R36, R79, 0x1, -R36 ;  /* 0x000000014f247824 */ /* 0x000fe200078e0a24 */
[----:B------:R-:W-:Y:S01]  /*eca0*/  IADD3 R13, P2, R28, 0x3000, RZ ;  /* 0x000030001c0d7810 */ /* 0x000fe20007f5e0ff */
[----:B------:R-:W-:Y:S01]  /*ecb0*/  UIADD3 UR9, UR9, UR10, URZ ;  /* 0x0000000a09097290 */ /* 0x000fe2000fffe03f */
[----:B------:R-:W-:Y:S01]  /*ecc0*/  LOP3.LUT R32, R3, R6, RZ, 0x3c, !PT ;  /* 0x0000000603207212 */ /* 0x000fe200078e3cff */
[----:B------:R-:W-:Y:S01]  /*ecd0*/  IMAD R3, R36, 0x60, R78 ;  /* 0x0000006024037824 */ /* 0x000fe200078e024e */
[----:B------:R-:W-:Y:S01]  /*ece0*/  ULDC.64 UR10, c[0x0][0xae8] ;  /* 0x0002ba00000a7ab9 */ /* 0x000fe20000000a00 */
[----:B------:R-:W-:Y:S01]  /*ecf0*/  USHF.R.S32.HI UR4, URZ, 0x1f, UR7 ;  /* 0x0000001f3f047899 */ /* 0x000fe20008011407 */
[C---:B------:R-:W-:Y:S01]  /*ed00*/  IADD3 R25, P3, R28.reuse, 0x4800, RZ ;  /* 0x000048001c197810 */ /* 0x040fe20007f7e0ff */
[----:B------:R-:W-:Y:S01]  /*ed10*/  UIMAD.WIDE.U32 UR8, UR36, UR10, UR8 ;  /* 0x0000000a240872a5 */ /* 0x000fe2000f8e0008 */
[----:B------:R-:W-:Y:S01]  /*ed20*/  VIADD R39, R3, UR39 ;  /* 0x0000002703277c36 */ /* 0x000fe20008000000 */
[----:B------:R-:W-:Y:S01]  /*ed30*/  IADD3 R31, P4, R28, 0x6000, RZ ;  /* 0x000060001c1f7810 */ /* 0x000fe20007f9e0ff */
[----:B------:R-:W-:Y:S01]  /*ed40*/  IMAD.X R33, RZ, RZ, R29, P5 ;  /* 0x000000ffff217224 */ /* 0x000fe200028e061d */
[----:B------:R-:W-:Y:S01]  /*ed50*/  UIMAD UR9, UR36, UR11, UR9 ;  /* 0x0000000b240972a4 */ /* 0x000fe2000f8e0209 */
[----:B-1----:R-:W-:Y:S01]  /*ed60*/  @P1 IMAD.HI.U32 R20, R39, R20, RZ ;  /* 0x0000001427141227 */ /* 0x002fe200078e00ff */
[----:B------:R-:W-:Y:S01]  /*ed70*/  LOP3.LUT R8, R9, 0x180, RZ, 0xc0, !PT ;  /* 0x0000018009087812 */ /* 0x000fe200078ec0ff */
[----:B------:R-:W-:Y:S01]  /*ed80*/  ULDC.64 UR10, c[0x0][0xaf0] ;  /* 0x0002bc00000a7ab9 */ /* 0x000fe20000000a00 */
[----:B------:R-:W-:Y:S01]  /*ed90*/  LOP3.LUT R12, R13, 0x180, RZ, 0xc0, !PT ;  /* 0x000001800d0c7812 */ /* 0x000fe200078ec0ff */
[----:B------:R-:W-:Y:S01]  /*eda0*/  UIMAD UR4, UR4, UR10, URZ ;  /* 0x0000000a040472a4 */ /* 0x000fe2000f8e023f */
[----:B------:R-:W-:Y:S01]  /*edb0*/  LOP3.LUT R24, R25, 0x180, RZ, 0xc0, !PT ;  /* 0x0000018019187812 */ /* 0x000fe200078ec0ff */
[----:B------:R-:W-:Y:S01]  /*edc0*/  IMAD.MOV.U32 R3, RZ, RZ, R39 ;  /* 0x000000ffff037224 */ /* 0x000fe200078e0027 */
[----:B------:R-:W-:-:S02]  /*edd0*/  LOP3.LUT R30, R31, 0x180, RZ, 0xc0, !PT ;  /* 0x000001801f1e7812 */ /* 0x000fc400078ec0ff */
[----:B------:R-:W-:Y:S01]  /*ede0*/  LOP3.LUT R5, R28, 0x180, RZ, 0xc0, !PT ;  /* 0x000001801c057812 */ /* 0x000fe200078ec0ff */
[----:B------:R-:W-:Y:S01]  /*edf0*/  UIMAD UR4, UR7, UR11, UR4 ;  /* 0x0000000b070472a4 */ /* 0x000fe2000f8e0204 */
[----:B--2---:R-:W-:Y:S01]  /*ee00*/  @P1 SHF.R.U32.HI R3, RZ, R37, R20 ;  /* 0x00000025ff031219 */ /* 0x004fe20000011614 */
[----:B------:R-:W-:Y:S01]  /*ee10*/  UIMAD.WIDE.U32 UR8, UR7, UR10, UR8 ;  /* 0x0000000a070872a5 */ /* 0x000fe2000f8e0008 */
[----:B------:R-:W-:Y:S01]  /*ee20*/  SHF.R.U64 R8, R8, 0x3, RZ ;  /* 0x0000000308087819 */ /* 0x000fe200000012ff */
[----:B------:R-:W5:Y:S01]  /*ee30*/  LD.E.128 R32, desc[UR52][R32.64] ;  /* 0x0000003420207980 */ /* 0x000f62000c101d00 */
[----:B------:R-:W-:Y:S02]  /*ee40*/  SHF.R.U64 R12, R12, 0x3, RZ ;  /* 0x000000030c0c7819 */ /* 0x000fe400000012ff */
[----:B------:R-:W-:Y:S02]  /*ee50*/  SHF.R.U64 R24, R24, 0x3, RZ ;  /* 0x0000000318187819 */ /* 0x000fe400000012ff */
[----:B------:R-:W-:-:S02]  /*ee60*/  SHF.R.U64 R30, R30, 0x3, RZ ;  /* 0x000000031e1e7819 */ /* 0x000fc400000012ff */
[----:B------:R-:W-:Y:S01]  /*ee70*/  SHF.R.U64 R5, R5, 0x3, RZ ;  /* 0x0000000305057819 */ /* 0x000fe200000012ff */
[----:B------:R-:W-:Y:S01]  /*ee80*/  UIADD3 UR4, UR9, UR4, URZ ;  /* 0x0000000409047290 */ /* 0x000fe2000fffe03f */
[--C-:B------:R-:W-:Y:S01]  /*ee90*/  SHF.R.S32.HI R20, RZ, 0x1f, R3.reuse ;  /* 0x0000001fff147819 */ /* 0x100fe20000011403 */
[----:B------:R-:W-:Y:S01]  /*eea0*/  IMAD.MOV R38, RZ, RZ, -R3 ;  /* 0x000000ffff267224 */ /* 0x000fe200078e0a03 */
[----:B------:R-:W-:Y:S01]  /*eeb0*/  LOP3.LUT R8, R8, R9, RZ, 0x3c, !PT ;  /* 0x0000000908087212 */ /* 0x000fe200078e3cff */
[--C-:B------:R-:W-:Y:S01]  /*eec0*/  IMAD.X R9, RZ, RZ, R29.reuse, P0 ;  /* 0x000000ffff097224 */ /* 0x100fe200000e061d */
[----:B------:R-:W-:Y:S01]  /*eed0*/  LOP3.LUT R12, R12, R13, RZ, 0x3c, !PT ;  /* 0x0000000d0c0c7212 */ /* 0x000fe200078e3cff */
[--C-:B------:R-:W-:Y:S01]  /*eee0*/  IMAD.X R13, RZ, RZ, R29.reuse, P2 ;  /* 0x000000ffff0d7224 */ /* 0x100fe200010e061d */
[----:B------:R-:W-:Y:S01]  /*eef0*/  LOP3.LUT R24, R24, R25, RZ, 0x3c, !PT ;  /* 0x0000001918187212 */ /* 0x000fe200078e3cff */
[--C-:B------:R-:W-:Y:S01]  /*ef00*/  IMAD.X R25, RZ, RZ, R29.reuse, P3 ;  /* 0x000000ffff197224 */ /* 0x100fe200018e061d */
[----:B------:R-:W-:Y:S01]  /*ef10*/  LOP3.LUT R30, R30, R31, RZ, 0x3c, !PT ;  /* 0x0000001f1e1e7212 */ /* 0x000fe200078e3cff */
[--C-:B------:R-:W-:Y:S01]  /*ef20*/  IMAD.X R31, RZ, RZ, R29.reuse, P4 ;  /* 0x000000ffff1f7224 */ /* 0x100fe200020e061d */
[----:B------:R-:W-:Y:S01]  /*ef30*/  LOP3.LUT R4, R5, R28, RZ, 0x3c, !PT ;  /* 0x0000001c05047212 */ /* 0x000fe200078e3cff */
[----:B------:R-:W-:Y:S01]  /*ef40*/  IMAD.MOV.U32 R5, RZ, RZ, R29 ;  /* 0x000000ffff057224 */ /* 0x000fe200078e001d */
[----:B------:R-:W-:Y:S01]  /*ef50*/  ULDC.64 UR10, c[0x0][0xae0] ;  /* 0x0002b800000a7ab9 */ /* 0x000fe20000000a00 */
[----:B------:R-:W-:Y:S01]  /*ef60*/  IMAD.U32 R37, RZ, RZ, UR9 ;  /* 0x00000009ff257e24 */ /* 0x000fe2000f8e00ff */
[----:B------:R-:W5:Y:S01]  /*ef70*/  LD.E.128 R8, desc[UR52][R8.64] ;  /* 0x0000003408087980 */ /* 0x000f62000c101d00 */
[----:B------:R-:W-:-:S02]  /*ef80*/  IMAD R20, R20, UR10, RZ ;  /* 0x0000000a14147c24 */ /* 0x000fc4000f8e02ff */
[----:B------:R-:W-:Y:S01]  /*ef90*/  IMAD.U32 R36, RZ, RZ, UR8 ;  /* 0x00000008ff247e24 */ /* 0x000fe2000f8e00ff */
[----:B------:R-:W5:Y:S01]  /*efa0*/  LD.E.128 R4, desc[UR52][R4.64] ;  /* 0x0000003404047980 */ /* 0x000f62000c101d00 */
[----:B------:R-:W-:Y:S01]  /*efb0*/  IMAD.U32 R37, RZ, RZ, UR4 ;  /* 0x00000004ff257e24 */ /* 0x000fe2000f8e00ff */
[----:B------:R-:W-:Y:S01]  /*efc0*/  ULDC.64 UR8, c[0x0][0xad8] ;  /* 0x0002b60000087ab9 */ /* 0x000fe20000000a00 */
[----:B------:R-:W-:Y:S01]  /*efd0*/  IMAD R39, R21, R38, R39 ;  /* 0x0000002615277224 */ /* 0x000fe200078e0227 */
[----:B------:R-:W5:Y:S01]  /*efe0*/  LD.E.128 R12, desc[UR52][R12.64] ;  /* 0x000000340c0c7980 */ /* 0x000f62000c101d00 */
[C---:B------:R-:W-:Y:S02]  /*eff0*/  IMAD R41, R3.reuse, UR11, R20 ;  /* 0x0000000b03297c24 */ /* 0x040fe4000f8e0214 */
[----:B------:R-:W-:Y:S01]  /*f000*/  IMAD.WIDE.U32 R20, R3, UR10, R36 ;  /* 0x0000000a03147c25 */ /* 0x000fe2000f8e0024 */
[----:B------:R-:W5:Y:S01]  /*f010*/  LD.E.128 R24, desc[UR52][R24.64] ;  /* 0x0000003418187980 */ /* 0x000f62000c101d00 */
[----:B------:R-:W-:-:S03]  /*f020*/  SHF.R.S32.HI R3, RZ, 0x1f, R39 ;  /* 0x0000001fff037819 */ /* 0x000fc60000011427 */
[----:B------:R-:W5:Y:S01]  /*f030*/  LD.E.128 R28, desc[UR52][R30.64] ;  /* 0x000000341e1c7980 */ /* 0x000f62000c101d00 */
[----:B------:R-:W-:Y:S01]  /*f040*/  @!PT LDS RZ, [RZ] ;  /* 0x00000000fffff984 */ /* 0x000fe20000000800 */
[----:B------:R-:W-:Y:S01]  /*f050*/  @!PT LDS RZ, [RZ] ;  /* 0x00000000fffff984 */ /* 0x000fe20000000800 */
[----:B------:R-:W-:Y:S01]  /*f060*/  @!PT LDS RZ, [RZ] ;  /* 0x00000000fffff984 */ /* 0x000fe20000000800 */
[----:B------:R-:W-:Y:S01]  /*f070*/  @!PT LDS RZ, [RZ] ;  /* 0x00000000fffff984 */ /* 0x000fe20000000800 */
[----:B------:R0:W-:Y:S06]  /*f080*/  MEMBAR.ALL.CTA ;  /* 0x0000000000007992 */ /* 0x0001ec0000008000 */
[----:B0-----:R-:W0:Y:S01]  /*f090*/  FENCE.VIEW.ASYNC.S ;  /* 0x00000000000073c6 */ /* 0x001e220000000000 */
[----:B------:R-:W-:Y:S02]  /*f0a0*/  IMAD.IADD R21, R21, 0x1, R41 ;  /* 0x0000000115157824 */ /* 0x000fe400078e0229 */
[----:B------:R-:W-:-:S02]  /*f0b0*/  IMAD R36, R3, UR8, RZ ;  /* 0x0000000803247c24 */ /* 0x000fc4000f8e02ff */
[----:B------:R-:W-:Y:S02]  /*f0c0*/  VIADD R45, R78, UR39 ;  /* 0x000000274e2d7c36 */ /* 0x000fe40008000000 */
[C---:B------:R-:W-:Y:S02]  /*f0d0*/  IMAD R3, R39.reuse, UR9, R36 ;  /* 0x0000000927037c24 */ /* 0x040fe4000f8e0224 */
[----:B------:R-:W-:Y:S01]  /*f0e0*/  IMAD.WIDE.U32 R20, R39, UR8, R20 ;  /* 0x0000000827147c25 */ /* 0x000fe2000f8e0014 */
[----:B------:R-:W-:Y:S01]  /*f0f0*/  ISETP.GE.AND P0, PT, R45, R2, PT ;  /* 0x000000022d00720c */ /* 0x000fe20003f06270 */
[----:B------:R-:W-:Y:S02]  /*f100*/  ULDC.64 UR8, c[0x0][0xa80] ;  /* 0x0002a00000087ab9 */ /* 0x000fe40000000a00 */
[----:B------:R-:W-:Y:S01]  /*f110*/  IMAD.IADD R3, R21, 0x1, R3 ;  /* 0x0000000115037824 */ /* 0x000fe200078e0203 */
[----:B------:R-:W-:Y:S01]  /*f120*/  LEA R42, P1, R20, UR8, 0x1 ;  /* 0x00000008142a7c11 */ /* 0x000fe2000f8208ff */
[----:B------:R-:W-:-:S03]  /*f130*/  VIADD R0, R0, 0x19c20 ;  /* 0x00019c2000007836 */ /* 0x000fc60000000000 */
[----:B------:R-:W-:Y:S02]  /*f140*/  LEA.HI.X R43, R20, UR9, R3, 0x1, P1 ;  /* 0x00000009142b7c11 */ /* 0x000fe400088f0c03 */
[----:B------:R-:W-:Y:S01]  /*f150*/  PRMT R0, RZ, 0x654, R0 ;  /* 0x00000654ff007816 */ /* 0x000fe20000000000 */
[----:B0-----:R0:W1:Y:S01]  /*f160*/  SHFL.IDX PT, R36, R42, RZ, 0x1c1f ;  /* 0x001c1fff2a247589 */ /* 0x00106200000e0000 */
[----:B------:R-:W-:Y:S02]  /*f170*/  BSSY B1, `(.L_x_956) ;  /* 0x0000012000017945 */ /* 0x000fe40003800000 */
[----:B------:R0:W-:Y:S01]  /*f180*/  SYNCS.ARRIVE.TRANS64.RED.A1T0 RZ, [R0+URZ], RZ ;  /* 0x000000ff00ff79a7 */ /* 0x0001e2000810043f */
[----:B------:R0:W2:Y:S01]  /*f190*/  SHFL.IDX PT, R37, R43, RZ, 0x1c1f ;  /* 0x001c1fff2b257589 */ /* 0x0000a200000e0000 */
[----:B------:R-:W-:Y:S02]  /*f1a0*/  SHF.R.S32.HI R44, RZ, 0x1f, R23 ;  /* 0x0000001fff2c7819 */ /* 0x000fe40000011417 */
[----:B------:R-:W-:Y:S01]  /*f1b0*/  SHF.R.S32.HI R46, RZ, 0x1f, R22 ;  /* 0x0000001fff2e7819 */ /* 0x000fe20000011416 */
[----:B------:R-:W-:Y:S06]  /*f1c0*/  @P0 BRA `(.L_x_957) ;  /* 0x0000000000300947 */ /* 0x000fec0003800000 */
[----:B------:R-:W-:Y:S02]  /*f1d0*/  ULDC UR4, c[0x0][0xac8] ;  /* 0x0002b20000047ab9 */ /* 0x000fe40000000800 */
[----:B------:R-:W-:Y:S02]  /*f1e0*/  ISETP.GE.AND P1, PT, R22, UR4, PT ;  /* 0x0000000416007c0c */ /* 0x000fe4000bf26270 */
[----:B------:R-:W-:Y:S02]  /*f1f0*/  ISETP.GE.AND P2, PT, R23, UR4, PT ;  /* 0x0000000417007c0c */ /* 0x000fe4000bf46270 */
[----:B------:R-:W-:-:S09]  /*f200*/  ISETP.GE.AND P0, PT, R18, UR4, PT ;  /* 0x0000000412007c0c */ /* 0x000fd2000bf06270 */
[-C--:B-1----:R-:W-:Y:S02]  /*f210*/  @!P1 LEA R38, P3, R22, R36.reuse, 0x1 ;  /* 0x0000002416269211 */ /* 0x082fe400078608ff */
[C---:B------:R-:W-:Y:S02]  /*f220*/  @!P2 LEA R40, P4, R23.reuse, R36, 0x1 ;  /* 0x000000241728a211 */ /* 0x040fe400078808ff */
[----:B--2---:R-:W-:Y:S01]  /*f230*/  @!P0 IMAD.WIDE R20, R18, 0x2, R36 ;  /* 0x0000000212148825 */ /* 0x004fe200078e0224 */
[-C--:B------:R-:W-:Y:S02]  /*f240*/  @!P1 LEA.HI.X R39, R22, R37.reuse, R46, 0x1, P3 ;  /* 0x0000002516279211 */ /* 0x080fe400018f0c2e */
[----:B------:R-:W-:Y:S02]  /*f250*/  @!P2 LEA.HI.X R41, R23, R37, R44, 0x1, P4 ;  /* 0x000000251729a211 */ /* 0x000fe400020f0c2c */
[----:B-----5:R3:W-:Y:S04]  /*f260*/  @!P0 ST.E.128 desc[UR52][R20.64], R4 ;  /* 0x0000000414008985 */ /* 0x0207e8000c101d34 */
[----:B------:R3:W-:Y:S04]  /*f270*/  @!P1 ST.E.128 desc[UR52][R38.64], R12 ;  /* 0x0000000c26009985 */ /* 0x0007e8000c101d34 */
[----:B------:R3:W-:Y:S02]  /*f280*/  @!P2 ST.E.128 desc[UR52][R40.64], R28 ;  /* 0x0000001c2800a985 */ /* 0x0007e4000c101d34 */
.L_x_957:
[----:B------:R-:W-:Y:S05]  /*f290*/  BSYNC B1 ;  /* 0x0000000000017941 */ /* 0x000fea0003800000 */
.L_x_956:
        /* <DEDUP_REMOVED lines=19> */
.L_x_955:
[----:B------:R-:W-:Y:S01]  /*f3d0*/  ULDC.64 UR12, c[0x0][0xb08] ;  /* 0x0002c200000c7ab9 */ /* 0x000fe20000000a00 */
[----:B------:R-:W0:Y:S01]  /*f3e0*/  @P1 LDC R4, c[0x0][0xbec] ;  /* 0x0002fb00ff041b82 */ /* 0x000e220000000800 */
[----:B------:R-:W-:Y:S01]  /*f3f0*/  UIMAD UR10, UR11, UR12, URZ ;  /* 0x0000000c0b0a72a4 */ /* 0x000fe2000f8e023f */
[----:B------:R-:W-:Y:S01]  /*f400*/  IMAD.MOV.U32 R3, RZ, RZ, R13 ;  /* 0x000000ffff037224 */ /* 0x000fe200078e000d */
[----:B------:R-:W-:Y:S01]  /*f410*/  UIMAD.WIDE.U32 UR8, UR4, UR12, URZ ;  /* 0x0000000c040872a5 */ /* 0x000fe2000f8e003f */
[----:B------:R-:W-:Y:S01]  /*f420*/  VIADD R0, R0, 0x19c20 ;  /* 0x00019c2000007836 */ /* 0x000fe20000000000 */
[----:B------:R-:W-:Y:S01]  /*f430*/  UIMAD UR10, UR4, UR13, UR10 ;  /* 0x0000000d040a72a4 */ /* 0x000fe2000f8e020a */
[----:B------:R-:W-:Y:S01]  /*f440*/  ISETP.GE.AND P0, PT, R11, R2, PT ;  /* 0x000000020b00720c */ /* 0x000fe20003f06270 */
[----:B------:R-:W-:Y:S01]  /*f450*/  USHF.R.S32.HI UR4, URZ, 0x1f, UR7 ;  /* 0x0000001f3f047899 */ /* 0x000fe20008011407 */
[----:B------:R-:W1:Y:S01]  /*f460*/  @P1 LDC R5, c[0x0][0xbf0] ;  /* 0x0002fc00ff051b82 */ /* 0x000e620000000800 */
[----:B------:R-:W-:Y:S01]  /*f470*/  UIADD3 UR9, UR9, UR10, URZ ;  /* 0x0000000a09097290 */ /* 0x000fe2000fffe03f */
[C---:B------:R-:W-:Y:S01]  /*f480*/  VIADD R24, R16.reuse, 0x8 ;  /* 0x0000000810187836 */ /* 0x040fe20000000000 */
[----:B------:R-:W-:Y:S01]  /*f490*/  BSSY B1, `(.L_x_959) ;  /* 0x000006b000017945 */ /* 0x000fe20003800000 */
[----:B------:R-:W-:Y:S01]  /*f4a0*/  ULDC.64 UR10, c[0x0][0xb38] ;  /* 0x0002ce00000a7ab9 */ /* 0x000fe20000000a00 */
[C---:B------:R-:W-:Y:S01]  /*f4b0*/  VIADD R28, R16.reuse, 0x10 ;  /* 0x00000010101c7836 */ /* 0x040fe20000000000 */
[----:B------:R-:W-:Y:S01]  /*f4c0*/  UIMAD.WIDE.U32 UR8, UR36, UR10, UR8 ;  /* 0x0000000a240872a5 */ /* 0x000fe2000f8e0008 */
[C---:B------:R-:W-:Y:S01]  /*f4d0*/  VIADD R85, R16.reuse, 0x28 ;  /* 0x0000002810557836 */ /* 0x040fe20000000000 */
[----:B------:R-:W-:Y:S01]  /*f4e0*/  SHF.R.S32.HI R20, RZ, 0x1f, R16 ;  /* 0x0000001fff147819 */ /* 0x000fe20000011410 */
[C---:B------:R-:W-:Y:S01]  /*f4f0*/  VIADD R87, R16.reuse, 0x20 ;  /* 0x0000002010577836 */ /* 0x040fe20000000000 */
[----:B------:R-:W-:Y:S01]  /*f500*/  UIMAD UR9, UR36, UR11, UR9 ;  /* 0x0000000b240972a4 */ /* 0x000fe2000f8e0209 */
[C---:B------:R-:W-:Y:S01]  /*f510*/  VIADD R89, R16.reuse, 0x18 ;  /* 0x0000001810597836 */ /* 0x040fe20000000000 */
[----:B------:R-:W-:Y:S01]  /*f520*/  SHF.R.S32.HI R26, RZ, 0x1f, R24 ;  /* 0x0000001fff1a7819 */ /* 0x000fe20000011418 */
[----:B------:R-:W-:Y:S01]  /*f530*/  ULDC.64 UR10, c[0x0][0xb40] ;  /* 0x0002d000000a7ab9 */ /* 0x000fe20000000a00 */
[----:B------:R-:W-:Y:S01]  /*f540*/  SHF.R.S32.HI R29, RZ, 0x1f, R28 ;  /* 0x0000001fff1d7819 */ /* 0x000fe2000001141c */
[----:B------:R-:W-:Y:S01]  /*f550*/  UIMAD UR4, UR4, UR10, URZ ;  /* 0x0000000a040472a4 */ /* 0x000fe2000f8e023f */
[----:B0-----:R-:W-:Y:S01]  /*f560*/  @P1 IMAD.HI.U32 R4, R13, R4, RZ ;  /* 0x000000040d041227 */ /* 0x001fe200078e00ff */
[----:B------:R-:W-:Y:S01]  /*f570*/  UIMAD.WIDE.U32 UR8, UR7, UR10, UR8 ;  /* 0x0000000a070872a5 */ /* 0x000fe2000f8e0008 */
[----:B------:R-:W-:Y:S01]  /*f580*/  SHF.R.S32.HI R78, RZ, 0x1f, R152 ;  /* 0x0000001fff4e7819 */ /* 0x000fe20000011498 */
[----:B------:R-:W-:Y:S01]  /*f590*/  UIMAD UR4, UR7, UR11, UR4 ;  /* 0x0000000b070472a4 */ /* 0x000fe2000f8e0204 */
[----:B------:R-:W-:Y:S01]  /*f5a0*/  SHF.R.S32.HI R79, RZ, 0x1f, R153 ;  /* 0x0000001fff4f7819 */ /* 0x000fe20000011499 */
[C---:B------:R-:W-:Y:S01]  /*f5b0*/  VIADD R84, R16.reuse, 0x28 ;  /* 0x0000002810547836 */ /* 0x040fe20000000000 */
[----:B------:R-:W-:Y:S01]  /*f5c0*/  ULDC.64 UR10, c[0x0][0xb48] ;  /* 0x0002d200000a7ab9 */ /* 0x000fe20000000a00 */
[----:B------:R-:W-:Y:S01]  /*f5d0*/  UIADD3 UR9, UR9, UR4, URZ ;  /* 0x0000000409097290 */ /* 0x000fe2000fffe03f */
[----:B-1----:R-:W-:Y:S01]  /*f5e0*/  @P1 SHF.R.U32.HI R3, RZ, R5, R4 ;  /* 0x00000005ff031219 */ /* 0x002fe20000011604 */
[----:B------:R-:W-:Y:S01]  /*f5f0*/  VIADD R86, R16, 0x20 ;  /* 0x0000002010567836 */ /* 0x000fe20000000000 */
[----:B------:R-:W-:Y:S01]  /*f600*/  SHF.R.S32.HI R80, RZ, 0x1f, R154 ;  /* 0x0000001fff507819 */ /* 0x000fe2000001149a */
[----:B------:R-:W-:Y:S01]  /*f610*/  UIMAD.WIDE.U32 UR8, UR42, UR10, UR8 ;  /* 0x0000000a2a0872a5 */ /* 0x000fe2000f8e0008 */
[--C-:B------:R-:W-:Y:S01]  /*f620*/  SHF.R.S32.HI R4, RZ, 0x1f, R3.reuse ;  /* 0x0000001fff047819 */ /* 0x100fe20000011403 */
[----:B------:R-:W-:Y:S01]  /*f630*/  IMAD.MOV R6, RZ, RZ, -R3 ;  /* 0x000000ffff067224 */ /* 0x000fe200078e0a03 */
[----:B------:R-:W-:Y:S01]  /*f640*/  SHF.R.S32.HI R81, RZ, 0x1f, R155 ;  /* 0x0000001fff517819 */ /* 0x000fe2000001149b */
[----:B------:R-:W-:Y:S01]  /*f650*/  UIMAD UR42, UR42, UR11, UR9 ;  /* 0x0000000b2a2a72a4 */ /* 0x000fe2000f8e0209 */
[----:B------:R-:W-:Y:S01]  /*f660*/  SHF.R.S32.HI R82, RZ, 0x1f, R156 ;  /* 0x0000001fff527819 */ /* 0x000fe2000001149c */
[----:B------:R-:W-:Y:S01]  /*f670*/  IMAD R21, R21, R6, R13 ;  /* 0x0000000615157224 */ /* 0x000fe200078e020d */
[----:B------:R-:W-:Y:S01]  /*f680*/  ULDC.64 UR10, c[0x0][0xb30] ;  /* 0x0002cc00000a7ab9 */ /* 0x000fe20000000a00 */
[----:B------:R-:W-:Y:S01]  /*f690*/  IMAD.U32 R5, RZ, RZ, UR9 ;  /* 0x00000009ff057e24 */ /* 0x000fe2000f8e00ff */
[----:B------:R-:W-:Y:S01]  /*f6a0*/  SHF.R.S32.HI R83, RZ, 0x1f, R157 ;  /* 0x0000001fff537819 */ /* 0x000fe2000001149d */
[----:B------:R-:W-:Y:S01]  /*f6b0*/  IMAD R6, R4, UR10, RZ ;  /* 0x0000000a04067c24 */ /* 0x000fe2000f8e02ff */
[----:B------:R-:W-:Y:S01]  /*f6c0*/  SHF.R.S32.HI R85, RZ, 0x1f, R85 ;  /* 0x0000001fff557819 */ /* 0x000fe20000011455 */
[----:B------:R-:W-:Y:S01]  /*f6d0*/  IMAD.U32 R4, RZ, RZ, UR8 ;  /* 0x00000008ff047e24 */ /* 0x000fe2000f8e00ff */
[----:B------:R-:W-:Y:S01]  /*f6e0*/  ULDC.64 UR8, c[0x0][0xb28] ;  /* 0x0002ca0000087ab9 */ /* 0x000fe20000000a00 */
[----:B------:R-:W-:Y:S01]  /*f6f0*/  IMAD.U32 R5, RZ, RZ, UR42 ;  /* 0x0000002aff057e24 */ /* 0x000fe2000f8e00ff */
[----:B------:R-:W-:Y:S01]  /*f700*/  SHF.R.S32.HI R87, RZ, 0x1f, R87 ;  /* 0x0000001fff577819 */ /* 0x000fe20000011457 */
[C---:B------:R-:W-:Y:S01]  /*f710*/  IMAD R7, R3.reuse, UR11, R6 ;  /* 0x0000000b03077c24 */ /* 0x040fe2000f8e0206 */
[----:B------:R-:W-:Y:S01]  /*f720*/  SHF.R.S32.HI R6, RZ, 0x1f, R21 ;  /* 0x0000001fff067819 */ /* 0x000fe20000011415 */
[----:B------:R-:W-:Y:S01]  /*f730*/  IMAD.WIDE.U32 R4, R3, UR10, R4 ;  /* 0x0000000a03047c25 */ /* 0x000fe2000f8e0004 */
[----:B------:R-:W-:-:S03]  /*f740*/  SHF.R.S32.HI R89, RZ, 0x1f, R89 ;  /* 0x0000001fff597819 */ /* 0x000fc60000011459 */
[----:B------:R-:W-:Y:S02]  /*f750*/  IMAD R6, R6, UR8, RZ ;  /* 0x0000000806067c24 */ /* 0x000fe4000f8e02ff */
[----:B------:R-:W-:Y:S02]  /*f760*/  IMAD.IADD R5, R5, 0x1, R7 ;  /* 0x0000000105057824 */ /* 0x000fe400078e0207 */
[C---:B------:R-:W-:Y:S01]  /*f770*/  IMAD R3, R21.reuse, UR9, R6 ;  /* 0x0000000915037c24 */ /* 0x040fe2000f8e0206 */
[----:B------:R-:W-:Y:S01]  /*f780*/  PRMT R6, RZ, 0x654, R0 ;  /* 0x00000654ff067816 */ /* 0x000fe20000000000 */
[----:B------:R-:W-:Y:S01]  /*f790*/  IMAD.WIDE.U32 R4, R21, UR8, R4 ;  /* 0x0000000815047c25 */ /* 0x000fe2000f8e0004 */
[----:B------:R-:W-:Y:S02]  /*f7a0*/  ULDC.64 UR8, c[0x0][0xb00] ;  /* 0x0002c00000087ab9 */ /* 0x000fe40000000a00 */
[----:B------:R0:W-:Y:S01]  /*f7b0*/  SYNCS.ARRIVE.TRANS64.RED.A1T0 RZ, [R6+URZ], RZ ;  /* 0x000000ff06ff79a7 */ /* 0x0001e2000810043f */
[----:B------:R-:W-:Y:S01]  /*f7c0*/  IMAD.IADD R3, R5, 0x1, R3 ;  /* 0x0000000105037824 */ /* 0x000fe200078e0203 */
[----:B------:R-:W-:Y:S01]  /*f7d0*/  LEA R0, P1, R4, UR8, 0x2 ;  /* 0x0000000804007c11 */ /* 0x000fe2000f8210ff */
[----:B------:R-:W-:-:S03]  /*f7e0*/  VIADD R88, R16, 0x18 ;  /* 0x0000001810587836 */ /* 0x000fc60000000000 */
[----:B------:R-:W-:Y:S01]  /*f7f0*/  LEA.HI.X R3, R4, UR9, R3, 0x2, P1 ;  /* 0x0000000904037c11 */ /* 0x000fe200088f1403 */
[----:B------:R0:W1:Y:S04]  /*f800*/  SHFL.IDX PT, R27, R0, RZ, 0x1c1f ;  /* 0x001c1fff001b7589 */ /* 0x00006800000e0000 */
[----:B------:R0:W2:Y:S01]  /*f810*/  SHFL.IDX PT, R21, R3, RZ, 0x1c1f ;  /* 0x001c1fff03157589 */ /* 0x0000a200000e0000 */
[----:B------:R-:W-:Y:S05]  /*f820*/  @P0 BRA `(.L_x_960) ;  /* 0x0000000000c40947 */ /* 0x000fea0003800000 */
[----:B------:R-:W-:Y:S02]  /*f830*/  ULDC UR4, c[0x0][0xac8] ;  /* 0x0002b20000047ab9 */ /* 0x000fe40000000800 */
[----:B------:R-:W-:Y:S02]  /*f840*/  ISETP.GE.AND P2, PT, R16, UR4, PT ;  /* 0x0000000410007c0c */ /* 0x000fe4000bf46270 */
[----:B------:R-:W-:Y:S02]  /*f850*/  ISETP.GE.AND P4, PT, R24, UR4, PT ;  /* 0x0000000418007c0c */ /* 0x000fe4000bf86270 */
[----:B------:R-:W-:Y:S02]  /*f860*/  ISETP.GE.AND P3, PT, R28, UR4, PT ;  /* 0x000000041c007c0c */ /* 0x000fe4000bf66270 */
[----:B------:R-:W-:-:S07]  /*f870*/  ISETP.GE.AND P0, PT, R88, UR4, PT ;  /* 0x0000000458007c0c */ /* 0x000fce000bf06270 */
[-C--:B-1----:R-:W-:Y:S02]  /*f880*/  @!P2 LEA R4, P1, R16, R27.reuse, 0x2 ;  /* 0x0000001b1004a211 */ /* 0x082fe400078210ff */
[----:B0-----:R-:W-:Y:S02]  /*f890*/  @!P4 LEA R6, P6, R24, R27, 0x2 ;  /* 0x0000001b1806c211 */ /* 0x001fe400078c10ff */
[-C--:B--2---:R-:W-:Y:S02]  /*f8a0*/  @!P2 LEA.HI.X R5, R16, R21.reuse, R20, 0x2, P1 ;  /* 0x000000151005a211 */ /* 0x084fe400008f1414 */
[----:B------:R-:W-:Y:S02]  /*f8b0*/  ISETP.GE.AND P1, PT, R86, UR4, PT ;  /* 0x0000000456007c0c */ /* 0x000fe4000bf26270 */
[----:B------:R-:W-:Y:S01]  /*f8c0*/  @!P4 LEA.HI.X R7, R24, R21, R26, 0x2, P6 ;  /* 0x000000151807c211 */ /* 0x000fe200030f141a */
[----:B------:R0:W-:Y:S01]  /*f8d0*/  @!P2 ST.E.64 desc[UR52][R4.64], R76 ;  /* 0x0000004c0400a985 */ /* 0x0001e2000c101b34 */
[----:B------:R-:W-:-:S02]  /*f8e0*/  ISETP.GE.AND P2, PT, R84, UR4, PT ;  /* 0x0000000454007c0c */ /* 0x000fc4000bf46270 */
[C---:B------:R-:W-:Y:S01]  /*f8f0*/  @!P3 LEA R8, P5, R28.reuse, R27, 0x2 ;  /* 0x0000001b1c08b211 */ /* 0x040fe200078a10ff */
[----:B------:R1:W-:Y:S01]  /*f900*/  @!P4 ST.E.64 desc[UR52][R6.64], R74 ;  /* 0x0000004a0600c985 */ /* 0x0003e2000c101b34 */
[----:B------:R-:W-:Y:S02]  /*f910*/  ISETP.GE.AND P4, PT, R157, UR4, PT ;  /* 0x000000049d007c0c */ /* 0x000fe4000bf86270 */
[----:B------:R-:W-:Y:S02]  /*f920*/  @!P3 LEA.HI.X R9, R28, R21, R29, 0x2, P5 ;  /* 0x000000151c09b211 */ /* 0x000fe400028f141d */
[-C--:B------:R-:W-:Y:S02]  /*f930*/  @!P0 LEA R10, P6, R88, R27.reuse, 0x2 ;  /* 0x0000001b580a8211 */ /* 0x080fe400078c10ff */
[----:B------:R-:W-:Y:S01]  /*f940*/  @!P1 LEA R12, P5, R86, R27, 0x2 ;  /* 0x0000001b560c9211 */ /* 0x000fe200078a10ff */
[----:B------:R2:W-:Y:S01]  /*f950*/  @!P3 ST.E.64 desc[UR52][R8.64], R68 ;  /* 0x000000440800b985 */ /* 0x0005e2000c101b34 */
[----:B------:R-:W-:-:S02]  /*f960*/  @!P0 LEA.HI.X R11, R88, R21, R89, 0x2, P6 ;  /* 0x00000015580b8211 */ /* 0x000fc400030f1459 */
[----:B------:R-:W-:Y:S02]  /*f970*/  ISETP.GE.AND P3, PT, R156, UR4, PT ;  /* 0x000000049c007c0c */ /* 0x000fe4000bf66270 */
[----:B------:R-:W-:Y:S01]  /*f980*/  @!P2 LEA R14, P6, R84, R27, 0x2 ;  /* 0x0000001b540ea211 */ /* 0x000fe200078c10ff */
[----:B------:R3:W-:Y:S01]  /*f990*/  @!P0 ST.E.64 desc[UR52][R10.64], R66 ;  /* 0x000000420a008985 */ /* 0x0007e2000c101b34 */
[-C--:B------:R-:W-:Y:S02]  /*f9a0*/  @!P1 LEA.HI.X R13, R86, R21.reuse, R87, 0x2, P5 ;  /* 0x00000015560d9211 */ /* 0x080fe400028f1457 */
[----:B------:R-:W-:Y:S02]  /*f9b0*/  @!P2 LEA.HI.X R15, R84, R21, R85, 0x2, P6 ;  /* 0x00000015540fa211 */ /* 0x000fe400030f1455 */
[----:B------:R-:W-:Y:S01]  /*f9c0*/  ISETP.GE.AND P0, PT, R155, UR4, PT ;  /* 0x000000049b007c0c */ /* 0x000fe2000bf06270 */
[----:B------:R4:W-:Y:S01]  /*f9d0*/  @!P1 ST.E.64 desc[UR52][R12.64], R60 ;  /* 0x0000003c0c009985 */ /* 0x0009e2000c101b34 */
[----:B0-----:R-:W-:-:S02]  /*f9e0*/  @!P4 LEA R4, P1, R157, R27, 0x2 ;  /* 0x0000001b9d04c211 */ /* 0x001fc400078210ff */
[----:B------:R-:W-:Y:S01]  /*f9f0*/  ISETP.GE.AND P5, PT, R154, UR4, PT ;  /* 0x000000049a007c0c */ /* 0x000fe2000bfa6270 */
[----:B------:R0:W-:Y:S01]  /*fa00*/  @!P2 ST.E.64 desc[UR52][R14.64], R58 ;  /* 0x0000003a0e00a985 */ /* 0x0001e2000c101b34 */
[----:B------:R-:W-:Y:S02]  /*fa10*/  @!P4 LEA.HI.X R5, R157, R21, R83, 0x2, P1 ;  /* 0x000000159d05c211 */ /* 0x000fe400008f1453 */
[----:B------:R-:W-:Y:S02]  /*fa20*/  ISETP.GE.AND P2, PT, R153, UR4, PT ;  /* 0x0000000499007c0c */ /* 0x000fe4000bf46270 */
[----:B------:R-:W-:Y:S01]  /*fa30*/  ISETP.GE.AND P1, PT, R152, UR4, PT ;  /* 0x0000000498007c0c */ /* 0x000fe2000bf26270 */
[----:B------:R0:W-:Y:S01]  /*fa40*/  @!P4 ST.E.64 desc[UR52][R4.64], R52 ;  /* 0x000000340400c985 */ /* 0x0001e2000c101b34 */
[-C--:B-1----:R-:W-:Y:S02]  /*fa50*/  @!P3 LEA R6, P6, R156, R27.reuse, 0x2 ;  /* 0x0000001b9c06b211 */ /* 0x082fe400078c10ff */
[----:B--2---:R-:W-:-:S02]  /*fa60*/  @!P0 LEA R8, P4, R155, R27, 0x2 ;  /* 0x0000001b9b088211 */ /* 0x004fc400078810ff */
[-C--:B------:R-:W-:Y:S02]  /*fa70*/  @!P3 LEA.HI.X R7, R156, R21.reuse, R82, 0x2, P6 ;  /* 0x000000159c07b211 */ /* 0x080fe400030f1452 */
[----:B------:R-:W-:-:S03]  /*fa80*/  @!P0 LEA.HI.X R9, R155, R21, R81, 0x2, P4 ;  /* 0x000000159b098211 */ /* 0x000fc600020f1451 */
[----:B------:R1:W-:Y:S01]  /*fa90*/  @!P3 ST.E.64 desc[UR52][R6.64], R50 ;  /* 0x000000320600b985 */ /* 0x0003e2000c101b34 */
[-C--:B---3--:R-:W-:Y:S02]  /*faa0*/  @!P5 LEA R10, P3, R154, R27.reuse, 0x2 ;  /* 0x0000001b9a0ad211 */ /* 0x088fe400078610ff */
[CC--:B----4-:R-:W-:Y:S01]  /*fab0*/  @!P2 LEA R12, P4, R153.reuse, R27.reuse, 0x2 ;  /* 0x0000001b990ca211 */ /* 0x0d0fe200078810ff */
[----:B------:R1:W-:Y:S01]  /*fac0*/  @!P0 ST.E.64 desc[UR52][R8.64], R44 ;  /* 0x0000002c08008985 */ /* 0x0003e2000c101b34 */
[----:B0-----:R-:W-:Y:S02]  /*fad0*/  @!P1 LEA R14, P6, R152, R27, 0x2 ;  /* 0x0000001b980e9211 */ /* 0x001fe400078c10ff */
[-C--:B------:R-:W-:Y:S02]  /*fae0*/  @!P5 LEA.HI.X R11, R154, R21.reuse, R80, 0x2, P3 ;  /* 0x000000159a0bd211 */ /* 0x080fe400018f1450 */
[-C--:B------:R-:W-:Y:S02]  /*faf0*/  @!P2 LEA.HI.X R13, R153, R21.reuse, R79, 0x2, P4 ;  /* 0x00000015990da211 */ /* 0x080fe400020f144f */
[----:B------:R-:W-:Y:S01]  /*fb00*/  @!P1 LEA.HI.X R15, R152, R21, R78, 0x2, P6 ;  /* 0x00000015980f9211 */ /* 0x000fe200030f144e */
[----:B------:R1:W-:Y:S04]  /*fb10*/  @!P5 ST.E.64 desc[UR52][R10.64], R42 ;  /* 0x0000002a0a00d985 */ /* 0x0003e8000c101b34 */
[----:B------:R1:W-:Y:S04]  /*fb20*/  @!P2 ST.E.64 desc[UR52][R12.64], R36 ;  /* 0x000000240c00a985 */ /* 0x0003e8000c101b34 */
[----:B------:R1:W-:Y:S02]  /*fb30*/  @!P1 ST.E.64 desc[UR52][R14.64], R34 ;  /* 0x000000220e009985 */ /* 0x0003e4000c101b34 */
.L_x_960:
[----:B------:R-:W-:Y:S05]  /*fb40*/  BSYNC B1 ;  /* 0x0000000000017941 */ /* 0x000fea0003800000 */
.L_x_959:
[----:B------:R-:W-:Y:S01]  /*fb50*/  ISETP.GE.AND P0, PT, R25, R2, PT ;  /* 0x000000021900720c */ /* 0x000fe20003f06270 */
[----:B-1----:R1:W3:Y:S04]  /*fb60*/  SHFL.IDX PT, R15, R3, 0x1, 0x1c1f ;  /* 0x003c1f00030f7f89 */ /* 0x0022e800000e0000 */
[----:B--2---:R1:W2:Y:S08]  /*fb70*/  SHFL.IDX PT, R21, R0, 0x1, 0x1c1f ;  /* 0x003c1f0000157f89 */ /* 0x0042b000000e0000 */
[----:B-1----:R-:W-:Y:S05]  /*fb80*/  @P0 BRA `(.L_x_958) ;  /* 0x0000000c009c0947 */ /* 0x002fea0003800000 */
[----:B------:R-:W-:Y:S02]  /*fb90*/  ULDC UR4, c[0x0][0xac8] ;  /* 0x0002b20000047ab9 */ /* 0x000fe40000000800 */
[----:B------:R-:W-:Y:S02]  /*fba0*/  ISETP.GE.AND P0, PT, R16, UR4, PT ;  /* 0x0000000410007c0c */ /* 0x000fe4000bf06270 */
[----:B------:R-:W-:Y:S02]  /*fbb0*/  ISETP.GE.AND P1, PT, R24, UR4, PT ;  /* 0x0000000418007c0c */ /* 0x000fe4000bf26270 */
[----:B------:R-:W-:Y:S02]  /*fbc0*/  ISETP.GE.AND P4, PT, R28, UR4, PT ;  /* 0x000000041c007c0c */ /* 0x000fe4000bf86270 */
[----:B------:R-:W-:-:S07]  /*fbd0*/  ISETP.GE.AND P3, PT, R88, UR4, PT ;  /* 0x0000000458007c0c */ /* 0x000fce000bf66270 */
[-C--:B--2---:R-:W-:Y:S02]  /*fbe0*/  @!P0 LEA R2, P2, R16, R21.reuse, 0x2 ;  /* 0x0000001510028211 */ /* 0x084fe400078410ff */
[----:B------:R-:W-:Y:S02]  /*fbf0*/  @!P1 LEA R4, P5, R24, R21, 0x2 ;  /* 0x0000001518049211 */ /* 0x000fe400078a10ff */
[-C--:B0--3--:R-:W-:Y:S02]  /*fc00*/  @!P0 LEA.HI.X R3, R16, R15.reuse, R20, 0x2, P2 ;  /* 0x0000000f10038211 */ /* 0x089fe400010f1414 */
[----:B------:R-:W-:Y:S02]  /*fc10*/  @!P1 LEA.HI.X R5, R24, R15, R26, 0x2, P5 ;  /* 0x0000000f18059211 */ /* 0x000fe400028f141a */
[----:B------:R-:W-:Y:S01]  /*fc20*/  ISETP.GE.AND P2, PT, R86, UR4, PT ;  /* 0x0000000456007c0c */ /* 0x000fe2000bf46270 */
[----:B------:R0:W-:Y:S01]  /*fc30*/  @!P0 ST.E.64 desc[UR52][R2.64], R72 ;  /* 0x0000004802008985 */ /* 0x0001e2000c101b34 */
[----:B------:R-:W-:-:S02]  /*fc40*/  @!P4 LEA R6, P6, R28, R21, 0x2 ;  /* 0x000000151c06c211 */ /* 0x000fc400078c10ff */
[----:B------:R-:W-:Y:S01]  /*fc50*/  @!P3 LEA R8, P5, R88, R21, 0x2 ;  /* 0x000000155808b211 */ /* 0x000fe200078a10ff */
[----:B------:R1:W-:Y:S01]  /*fc60*/  @!P1 ST.E.64 desc[UR52][R4.64], R70 ;  /* 0x0000004604009985 */ /* 0x0003e2000c101b34 */
[----:B------:R-:W-:Y:S02]  /*fc70*/  ISETP.GE.AND P1, PT, R84, UR4, PT ;  /* 0x0000000454007c0c */ /* 0x000fe4000bf26270 */
[-C--:B------:R-:W-:Y:S02]  /*fc80*/  @!P4 LEA.HI.X R7, R28, R15.reuse, R29, 0x2, P6 ;  /* 0x0000000f1c07c211 */ /* 0x080fe400030f141d */
[----:B------:R-:W-:Y:S02]  /*fc90*/  ISETP.GE.AND P0, PT, R157, UR4, PT ;  /* 0x000000049d007c0c */ /* 0x000fe4000bf06270 */
[----:B------:R-:W-:Y:S01]  /*fca0*/  @!P3 LEA.HI.X R9, R88, R15, R89, 0x2, P5 ;  /* 0x0000000f5809b211 */ /* 0x000fe200028f1459 */
[----:B------:R2:W-:Y:S01]  /*fcb0*/  @!P4 ST.E.64 desc[UR52][R6.64], R64 ;  /* 0x000000400600c985 */ /* 0x0005e2000c101b34 */
[----:B------:R-:W-:-:S02]  /*fcc0*/  @!P2 LEA R10, P6, R86, R21, 0x2 ;  /* 0x00000015560aa211 */ /* 0x000fc400078c10ff */
[----:B------:R-:W-:Y:S01]  /*fcd0*/  ISETP.GE.AND P5, PT, R155, UR4, PT ;  /* 0x000000049b007c0c */ /* 0x000fe2000bfa6270 */
[----:B------:R3:W-:Y:S01]  /*fce0*/  @!P3 ST.E.64 desc[UR52][R8.64], R62 ;  /* 0x0000003e0800b985 */ /* 0x0007e2000c101b34 */
[----:B------:R-:W-:Y:S02]  /*fcf0*/  @!P2 LEA.HI.X R11, R86, R15, R87, 0x2, P6 ;  /* 0x0000000f560ba211 */ /* 0x000fe400030f1457 */
[----:B------:R-:W-:Y:S02]  /*fd00*/  ISETP.GE.AND P3, PT, R156, UR4, PT ;  /* 0x000000049c007c0c */ /* 0x000fe4000bf66270 */
[C---:B0-----:R-:W-:Y:S01]  /*fd10*/  @!P1 LEA R2, P4, R84.reuse, R21, 0x2 ;  /* 0x0000001554029211 */ /* 0x041fe200078810ff */
[----:B------:R0:W-:Y:S01]  /*fd20*/  @!P2 ST.E.64 desc[UR52][R10.64], R56 ;  /* 0x000000380a00a985 */ /* 0x0001e2000c101b34 */
[----:B------:R-:W-:Y:S02]  /*fd30*/  ISETP.GE.AND P2, PT, R153, UR4, PT ;  /* 0x0000000499007c0c */ /* 0x000fe4000bf46270 */
[----:B------:R-:W-:-:S02]  /*fd40*/  @!P1 LEA.HI.X R3, R84, R15, R85, 0x2, P4 ;  /* 0x0000000f54039211 */ /* 0x000fc400020f1455 */
[----:B------:R-:W-:Y:S02]  /*fd50*/  ISETP.GE.AND P4, PT, R154, UR4, PT ;  /* 0x000000049a007c0c */ /* 0x000fe4000bf86270 */
[CC--:B-1----:R-:W-:Y:S01]  /*fd60*/  @!P0 LEA R4, P6, R157.reuse, R21.reuse, 0x2 ;  /* 0x000000159d048211 */ /* 0x0c2fe200078c10ff */
[----:B------:R1:W-:Y:S02]  /*fd70*/  @!P1 ST.E.64 desc[UR52][R2.64], R54 ;  /* 0x0000003602009985 */ /* 0x0003e4000c101b34 */
[C---:B--2---:R-:W-:Y:S02]  /*fd80*/  @!P3 LEA R6, P1, R156.reuse, R21, 0x2 ;  /* 0x000000159c06b211 */ /* 0x044fe400078210ff */
[-C--:B------:R-:W-:Y:S02]  /*fd90*/  @!P0 LEA.HI.X R5, R157, R15.reuse, R83, 0x2, P6 ;  /* 0x0000000f9d058211 */ /* 0x080fe400030f1453 */
[----:B------:R-:W-:Y:S02]  /*fda0*/  @!P3 LEA.HI.X R7, R156, R15, R82, 0x2, P1 ;  /* 0x0000000f9c07b211 */ /* 0x000fe400008f1452 */
[-C--:B------:R-:W-:Y:S01]  /*fdb0*/  @!P2 LEA R12, P6, R153, R21.reuse, 0x2 ;  /* 0x00000015990ca211 */ /* 0x080fe200078c10ff */
[----:B------:R1:W-:Y:S01]  /*fdc0*/  @!P0 ST.E.64 desc[UR52][R4.64], R48 ;  /* 0x0000003004008985 */ /* 0x0003e2000c101b34 */
[----:B---3--:R-:W-:-:S02]  /*fdd0*/  @!P5 LEA R8, P0, R155, R21, 0x2 ;  /* 0x000000159b08d211 */ /* 0x008fc400078010ff */
[C---:B0-----:R-:W-:Y:S01]  /*fde0*/  @!P4 LEA R10, P1, R154.reuse, R21, 0x2 ;  /* 0x000000159a0ac211 */ /* 0x041fe200078210ff */
[----:B------:R1:W-:Y:S01]  /*fdf0*/  @!P3 ST.E.64 desc[UR52][R6.64], R46 ;  /* 0x0000002e0600b985 */ /* 0x0003e2000c101b34 */
[-C--:B------:R-:W-:Y:S02]  /*fe00*/  @!P5 LEA.HI.X R9, R155, R15.reuse, R81, 0x2, P0 ;  /* 0x0000000f9b09d211 */ /* 0x080fe400000f1451 */
[-C--:B------:R-:W-:Y:S02]  /*fe10*/  @!P4 LEA.HI.X R11, R154, R15.reuse, R80, 0x2, P1 ;  /* 0x0000000f9a0bc211 */ /* 0x080fe400008f1450 */
[----:B------:R-:W-:Y:S01]  /*fe20*/  @!P2 LEA.HI.X R13, R153, R15, R79, 0x2, P6 ;  /* 0x0000000f990da211 */ /* 0x000fe200030f144f */
[----:B------:R1:W-:Y:S01]  /*fe30*/  @!P5 ST.E.64 desc[UR52][R8.64], R40 ;  /* 0x000000280800d985 */ /* 0x0003e2000c101b34 */
[----:B------:R-:W-:-:S03]  /*fe40*/  ISETP.GE.AND P0, PT, R152, UR4, PT ;  /* 0x0000000498007c0c */ /* 0x000fc6000bf06270 */
[----:B------:R1:W-:Y:S04]  /*fe50*/  @!P4 ST.E.64 desc[UR52][R10.64], R38 ;  /* 0x000000260a00c985 */ /* 0x0003e8000c101b34 */
[----:B------:R1:W-:Y:S06]  /*fe60*/  @!P2 ST.E.64 desc[UR52][R12.64], R32 ;  /* 0x000000200c00a985 */ /* 0x0003ec000c101b34 */
[----:B------:R-:W-:Y:S05]  /*fe70*/  @P0 BRA `(.L_x_958) ;  /* 0x0000000800e00947 */ /* 0x000fea0003800000 */
[----:B-1----:R-:W-:-:S04]  /*fe80*/  LEA R2, P0, R152, R21, 0x2 ;  /* 0x0000001598027211 */ /* 0x002fc800078010ff */
[----:B------:R-:W-:-:S05]  /*fe90*/  LEA.HI.X R3, R152, R15, R78, 0x2, P0 ;  /* 0x0000000f98037211 */ /* 0x000fca00000f144e */
[----:B------:R0:W-:Y:S01]  /*fea0*/  ST.E.64 desc[UR52][R2.64], R30 ;  /* 0x0000001e02007985 */ /* 0x0001e2000c101b34 */
[----:B------:R-:W-:Y:S05]  /*feb0*/  BRA `(.L_x_958) ;  /* 0x0000000800d07947 */ /* 0x000fea0003800000 */
.L_x_953:
        /* <DEDUP_REMOVED lines=9> */
[----:B------:R-:W-:Y:S01]  /*ff50*/  UISETP.NE.U32.AND UP1, UPT, UR8, URZ, UPT ;  /* 0x0000003f0800728c */ /* 0x000fe2000bf25070 */
[----:B------:R-:W-:Y:S02]  /*ff60*/  ULDC UR4, c[0x0][0xa88] ;  /* 0x0002a20000047ab9 */ /* 0x000fe40000000800 */
[----:B------:R-:W2:Y:S01]  /*ff70*/  @P1 LDG.E R6, desc[UR52][R2.64] ;  /* 0x0000003402061981 */ /* 0x000ea2000c1e1900 */
[----:B------:R-:W-:Y:S01]  /*ff80*/  UISETP.NE.AND.EX UP1, UPT, UR9, URZ, UPT, UP1 ;  /* 0x0000003f0900728c */ /* 0x000fe2000bf25310 */
[----:B------:R-:W-:Y:S01]  /*ff90*/  IMAD.U32 R0, RZ, RZ, UR4 ;  /* 0x00000004ff007e24 */ /* 0x000fe2000f8e00ff */
[----:B------:R-:W0:Y:S04]  /*ffa0*/  S2R R7, SR_TID.X ;  /* 0x0000000000077919 */ /* 0x000e280000002100 */
        /* <DEDUP_REMOVED lines=9> */
[----:B--2---:R-:W-:Y:S01]  /*10040*/  @P1 R2UR UR4, R6 ;  /* 0x00000000060412ca */ /* 0x004fe200000e0000 */
[----:B-1----:R-:W-:-:S14]  /*10050*/  @P2 BRA `(.L_x_961) ;  /* 0x0000000000102947 */ /* 0x002fdc0003800000 */
[----:B------:R-:W-:Y:S05]  /*10060*/  @!P1 BRA `(.L_x_961) ;  /* 0x00000000000c9947 */ /* 0x000fea0003800000 */
[----:B------:R-:W2:Y:S04]  /*10070*/  LDG.E R5, desc[UR52][R2.64] ;  /* 0x0000003402057981 */ /* 0x000ea8000c1e1900 */
[----:B-----5:R-:W2:Y:S02]  /*10080*/  LDG.E R0, desc[UR52][R2.64+0x4] ;  /* 0x0000043402007981 */ /* 0x020ea4000c1e1900 */
[----:B--2---:R-:W-:-:S07]  /*10090*/  IMAD.IADD R0, R0, 0x1, -R5 ;  /* 0x0000000100007824 */ /* 0x004fce00078e0a05 */
.L_x_961:
[----:B------:R-:W-:Y:S01]  /*100a0*/  USHF.R.S32.HI UR12, URZ, 0x1f, UR37 ;  /* 0x0000001f3f0c7899 */ /* 0x000fe20008011425 */
[----:B------:R-:W-:Y:S01]  /*100b0*/  BSSY B1, `(.L_x_962) ;  /* 0x0000039000017945 */ /* 0x000fe20003800000 */
[----:B------:R-:W-:Y:S02]  /*100c0*/  USHF.R.S32.HI UR18, URZ, 0x1f, UR4 ;  /* 0x0000001f3f127899 */ /* 0x000fe40008011404 */
[----:B------:R-:W-:Y:S02]  /*100d0*/  USEL UR7, UR37, URZ, !UP0 ;  /* 0x0000003f25077287 */ /* 0x000fe4000c000000 */
[----:B------:R-:W-:Y:S01]  /*100e0*/  USEL UR12, UR12, URZ, !UP0 ;  /* 0x0000003f0c0c7287 */ /* 0x000fe2000c000000 */
[----:B------:R-:W-:Y:S11]  /*100f0*/  @P0 BRA `(.L_x_963) ;  /* 0x0000000000d00947 */ /* 0x000ff60003800000 */
[----:B------:R-:W0:Y:S01]  /*10100*/  LDC R9, c[0x0][0xbe8] ;  /* 0x0002fa00ff097b82 */ /* 0x000e220000000800 */
[----:B------:R-:W-:-:S05]  /*10110*/  IMAD.U32 R4, RZ, RZ, UR39 ;  /* 0x00000027ff047e24 */ /* 0x000fca000f8e00ff */
[----:B------:R-:W-:Y:S01]  /*10120*/  IADD3 R4, R4, -0x80, R7 ;  /* 0xffffff8004047810 */ /* 0x000fe20007ffe007 */
        /* <DEDUP_REMOVED lines=49> */
.L_x_963:
[----:B------:R-:W-:Y:S05]  /*10440*/  BSYNC B1 ;  /* 0x0000000000017941 */ /* 0x000fea0003800000 */
.L_x_962:
        /* <DEDUP_REMOVED lines=13> */
[----:B------:R-:W-:Y:S01]  /*10520*/  BSSY B1, `(.L_x_964) ;  /* 0x000003c000017945 */ /* 0x000fe20003800000 */
[----:B------:R-:W-:Y:S01]  /*10530*/  SHF.R.S32.HI R6, RZ, 0x2, R6 ;  /* 0x00000002ff067819 */ /* 0x000fe20000011406 */
[----:B------:R-:W-:Y:S01]  /*10540*/  UIADD3 UR9, UR9, UR10, URZ ;  /* 0x0000000a09097290 */ /* 0x000fe2000fffe03f */
[----:B------:R-:W-:Y:S01]  /*10550*/  SHF.R.S32.HI R10, RZ, 0x1f, R23 ;  /* 0x0000001fff0a7819 */ /* 0x000fe20000011417 */
[----:B------:R-:W-:Y:S01]  /*10560*/  IMAD.IADD R2, R8, 0x1, -R2 ;  /* 0x0000000108027824 */ /* 0x000fe200078e0a02 */
[----:B------:R-:W-:Y:S01]  /*10570*/  ULDC.64 UR10, c[0x0][0xae8] ;  /* 0x0002ba00000a7ab9 */ /* 0x000fe20000000a00 */
[----:B------:R-:W-:Y:S01]  /*10580*/  SHF.R.S32.HI R14, RZ, 0x1f, R22 ;  /* 0x0000001fff0e7819 */ /* 0x000fe20000011416 */
[----:B------:R-:W-:Y:S01]  /*10590*/  UIMAD.WIDE.U32 UR8, UR36, UR10, UR8 ;  /* 0x0000000a240872a5 */ /* 0x000fe2000f8e0008 */
[----:B------:R-:W-:-:S03]  /*105a0*/  IMAD R2, R2, 0x60, R6 ;  /* 0x0000006002027824 */ /* 0x000fc600078e0206 */
[----:B------:R-:W-:Y:S01]  /*105b0*/  UIMAD UR9, UR36, UR11, UR9 ;  /* 0x0000000b240972a4 */ /* 0x000fe2000f8e0209 */
[----:B0-----:R-:W-:Y:S01]  /*105c0*/  VIADD R4, R2, UR39 ;  /* 0x0000002702047c36 */ /* 0x001fe20008000000 */
[----:B-1----:R-:W-:Y:S01]  /*105d0*/  ISETP.NE.AND P0, PT, R11, 0x1, PT ;  /* 0x000000010b00780c */ /* 0x002fe20003f05270 */
[----:B------:R-:W-:Y:S02]  /*105e0*/  ULDC.64 UR10, c[0x0][0xaf0] ;  /* 0x0002bc00000a7ab9 */ /* 0x000fe40000000a00 */
[----:B------:R-:W-:Y:S01]  /*105f0*/  IMAD.MOV.U32 R5, RZ, RZ, R4 ;  /* 0x000000ffff057224 */ /* 0x000fe200078e0004 */
[----:B------:R-:W-:Y:S02]  /*10600*/  UIMAD UR12, UR12, UR10, URZ ;  /* 0x0000000a0c0c72a4 */ /* 0x000fe4000f8e023f */
[----:B------:R-:W-:Y:S02]  /*10610*/  UIMAD.WIDE.U32 UR8, UR7, UR10, UR8 ;  /* 0x0000000a070872a5 */ /* 0x000fe4000f8e0008 */
[----:B------:R-:W-:-:S03]  /*10620*/  UIMAD UR4, UR7, UR11, UR12 ;  /* 0x0000000b070472a4 */ /* 0x000fc6000f8e020c */
[----:B------:R-:W-:Y:S01]  /*10630*/  ULDC.64 UR10, c[0x0][0xae0] ;  /* 0x0002b800000a7ab9 */ /* 0x000fe20000000a00 */
[----:B------:R-:W-:Y:S01]  /*10640*/  UIADD3 UR4, UR9, UR4, URZ ;  /* 0x0000000409047290 */ /* 0x000fe2000fffe03f */
        /* <DEDUP_REMOVED lines=18> */
[----:B------:R-:W-:Y:S02]  /*10770*/  VIADD R0, R6, UR39 ;  /* 0x0000002706007c36 */ /* 0x000fe40008000000 */
        /* <DEDUP_REMOVED lines=19> */
[----:B------:R3:W-:Y:S04]  /*108b0*/  @!P2 ST.E.128 desc[UR52][R6.64], RZ ;  /* 0x000000ff0600a985 */ /* 0x0007e8000c101d34 */
[----:B------:R3:W-:Y:S04]  /*108c0*/  @!P3 ST.E.128 desc[UR52][R8.64], RZ ;  /* 0x000000ff0800b985 */ /* 0x0007e8000c101d34 */
[----:B------:R3:W-:Y:S02]  /*108d0*/  @!P4 ST.E.128 desc[UR52][R12.64], RZ ;  /* 0x000000ff0c00c985 */ /* 0x0007e4000c101d34 */
.L_x_965:
[----:B------:R-:W-:Y:S05]  /*108e0*/  BSYNC B1 ;  /* 0x0000000000017941 */ /* 0x000fea0003800000 */
.L_x_964:
        /* <DEDUP_REMOVED lines=9> */
[-C--:B-1-3--:R-:W-:Y:S02]  /*10980*/  @!P3 LEA R6, P0, R22, R2.reuse, 0x1 ;  /* 0x000000021606b211 */ /* 0x08afe400078008ff */
[C---:B------:R-:W-:Y:S02]  /*10990*/  @!P4 LEA R8, P1, R23.reuse, R2, 0x1 ;  /* 0x000000021708c211 */ /* 0x040fe400078208ff */
[----:B0---4-:R-:W-:Y:S01]  /*109a0*/  @!P2 IMAD.WIDE R4, R18, 0x2, R2 ;  /* 0x000000021204a825 */ /* 0x011fe200078e0202 */
[-C--:B------:R-:W-:Y:S02]  /*109b0*/  @!P3 LEA.HI.X R7, R22, R3.reuse, R14, 0x1, P0 ;  /* 0x000000031607b211 */ /* 0x080fe400000f0c0e */
[----:B------:R-:W-:Y:S02]  /*109c0*/  @!P4 LEA.HI.X R9, R23, R3, R10, 0x1, P1 ;  /* 0x000000031709c211 */ /* 0x000fe400008f0c0a */
[----:B------:R2:W-:Y:S04]  /*109d0*/  @!P2 ST.E.128 desc[UR52][R4.64], RZ ;  /* 0x000000ff0400a985 */ /* 0x0005e8000c101d34 */
[----:B------:R2:W-:Y:S04]  /*109e0*/  @!P3 ST.E.128 desc[UR52][R6.64], RZ ;  /* 0x000000ff0600b985 */ /* 0x0005e8000c101d34 */
[----:B------:R2:W-:Y:S02]  /*109f0*/  @!P4 ST.E.128 desc[UR52][R8.64], RZ ;  /* 0x000000ff0800c985 */ /* 0x0005e4000c101d34 */
.L_x_958:
[----:B------:R-:W-:Y:S05]  /*10a00*/  BSYNC B0 ;  /* 0x0000000000007941 */ /* 0x000fea0003800000 */
.L_x_952:
[----:B------:R-:W-:Y:S02]  /*10a10*/  ULDC UR4, c[0x0][0xc3c] ;  /* 0x00030f0000047ab9 */ /* 0x000fe40000000800 */
[----:B------:R-:W-:-:S06]  /*10a20*/  UISETP.GE.AND UP0, UPT, UR50, UR4, UPT ;  /* 0x000000043200728c */ /* 0x000fcc000bf06270 */
[----:B------:R-:W-:-:S13]  /*10a30*/  PLOP3.LUT P0, PT, PT, PT, UP0, 0x80, 0x0 ;  /* 0x000000000000781c */ /* 0x000fda0003f0f008 */
[----:B------:R-:W-:Y:S05]  /*10a40*/  @!P0 BRA `(.L_x_966) ;  /* 0xffffff0400308947 */ /* 0x000fea000383ffff */
[----:B------:R-:W-:Y:S05]  /*10a50*/  EXIT ;  /* 0x000000000000794d */ /* 0x000fea0003800000 */
.L_x_865:
[----:B------:R-:W-:-:S08]  /*10a60*/  NOP ;  /* 0x0000000000007918 */ /* 0x000fd00000000000 */
[----:B------:R-:W0:-:S00]  /*10a70*/  USETMAXREG.DEALLOC.CTAPOOL 0x20 ;  /* 0x00000020000079c8 */ /* 0x000e0000080e0500 */
[----:B0-----:R-:W-:Y:S01]  /*10a80*/  LOP3.LUT R0, R6, 0x3, RZ, 0xc0, !PT ;  /* 0x0000000306007812 */ /* 0x001fe200078ec0ff */
[----:B------:R-:W-:Y:S01]  /*10a90*/  IMAD.MOV.U32 R25, RZ, RZ, RZ ;  /* 0x000000ffff197224 */ /* 0x000fe200078e00ff */
[----:B------:R-:W-:-:S04]  /*10aa0*/  LOP3.LUT R19, R19, 0xfffffffd, RZ, 0xc0, !PT ;  /* 0xfffffffd13137812 */ /* 0x000fc800078ec0ff */
[----:B------:R-:W0:Y:S02]  /*10ab0*/  SHFL.IDX PT, R0, R0, RZ, 0x1f ;  /* 0x00001fff00007589 */ /* 0x000e2400000e0000 */
[----:B0-----:R-:W-:-:S13]  /*10ac0*/  ISETP.NE.AND P0, PT, R0, RZ, PT ;  /* 0x000000ff0000720c */ /* 0x001fda0003f05270 */
[----:B------:R-:W-:Y:S01]  /*10ad0*/  @P0 LOP3.LUT R19, R19, 0x2, RZ, 0xfc, !PT ;  /* 0x0000000213130812 */ /* 0x000fe200078efcff */
[----:B------:R-:W-:Y:S06]  /*10ae0*/  @!P0 BRA `(.L_x_967) ;  /* 0x0000000000208947 */ /* 0x000fec0003800000 */
[----:B------:R-:W0:Y:S08]  /*10af0*/  S2UR UR5, SR_CgaCtaId ;  /* 0x00000000000579c3 */ /* 0x000e300000008800 */
[----:B------:R-:W-:Y:S06]  /*10b00*/  BAR.SYNC.DEFER_BLOCKING 0x5, 0x200 ;  /* 0x0148000000007b1d */ /* 0x000fec0000010000 */
[----:B------:R-:W-:-:S02]  /*10b10*/  UMOV UR4, 0x400 ;  /* 0x0000040000047882 */ /* 0x000fc40000000000 */
[----:B0-----:R-:W-:-:S09]  /*10b20*/  ULEA UR4, UR5, UR4, 0x18 ;  /* 0x0000000405047291 */ /* 0x001fd2000f8ec03f */
[----:B------:R-:W0:Y:S02]  /*10b30*/  LDS.128 R24, [UR4+0x19cd0] ;  /* 0x019cd004ff187984 */ /* 0x000e240008000c00 */
[----:B0-----:R-:W-:Y:S01]  /*10b40*/  R2UR UR42, R27 ;  /* 0x000000001b2a72ca */ /* 0x001fe200000e0000 */
[----:B------:R-:W-:Y:S06]  /*10b50*/  BAR.ARV 0x4, 0x200 ;  /* 0x0108000000007b1d */ /* 0x000fec0000002000 */
[----:B------:R-:W-:Y:S08]  /*10b60*/  BRA `(.L_x_968) ;  /* 0x0000000c00b07947 */ /* 0x000ff00003800000 */
.L_x_967:
[----:B------:R-:W0:Y:S01]  /*10b70*/  S2R R0, SR_TID.X ;  /* 0x0000000000007919 */ /* 0x000e220000002100 */
[----:B------:R-:W-:Y:S01]  /*10b80*/  ULDC UR4, c[0x0][0xc3c] ;  /* 0x00030f0000047ab9 */ /* 0x000fe20000000800 */
[----:B------:R-:W-:Y:S01]  /*10b90*/  IMAD.MOV.U32 R8, RZ, RZ, RZ ;  /* 0x000000ffff087224 */ /* 0x000fe200078e00ff */
[----:B0-----:R-:W-:-:S04]  /*10ba0*/  LOP3.LUT R0, R0, 0x1f, RZ, 0xc0, !PT ;  /* 0x0000001f00007812 */ /* 0x001fc800078ec0ff */
[----:B------:R-:W-:-:S04]  /*10bb0*/  ISETP.NE.AND P0, PT, R0, 0x1f, PT ;  /* 0x0000001f0000780c */ /* 0x000fc80003f05270 */
[----:B------:R-:W-:-:S13]  /*10bc0*/  ISETP.GE.OR P1, PT, R0, UR4, !P0 ;  /* 0x0000000400007c0c */ /* 0x000fda000c726670 */
[----:B------:R-:W0:Y:S08]  /*10bd0*/  @!P1 LDC.64 R4, c[0x0][0xc80] ;  /* 0x00032000ff049b82 */ /* 0x000e300000000a00 */
[----:B------:R-:W1:Y:S01]  /*10be0*/  @!P1 LDC.64 R2, c[0x0][0xc78] ;  /* 0x00031e00ff029b82 */ /* 0x000e620000000a00 */
[----:B0-----:R-:W-:-:S05]  /*10bf0*/  @!P1 IMAD.WIDE.U32 R4, R0, 0x4, R4 ;  /* 0x0000000400049825 */ /* 0x001fca00078e0004 */
[----:B------:R-:W2:Y:S01]  /*10c00*/  @!P1 LDG.E R25, desc[UR52][R4.64] ;  /* 0x0000003404199981 */ /* 0x000ea2000c1e1900 */
[----:B-1----:R-:W-:-:S05]  /*10c10*/  @!P1 IMAD.WIDE.U32 R2, R0, 0x4, R2 ;  /* 0x0000000400029825 */ /* 0x002fca00078e0002 */
[----:B------:R-:W2:Y:S01]  /*10c20*/  @!P1 LDG.E R8, desc[UR52][R2.64] ;  /* 0x0000003402089981 */ /* 0x000ea2000c1e1900 */
[C---:B------:R-:W-:Y:S02]  /*10c30*/  ISETP.NE.AND P1, PT, R0.reuse, RZ, PT ;  /* 0x000000ff0000720c */ /* 0x040fe40003f25270 */
[C---:B------:R-:W-:Y:S02]  /*10c40*/  ISETP.GE.U32.AND P2, PT, R0.reuse, 0x2, PT ;  /* 0x000000020000780c */ /* 0x040fe40003f46070 */
[C---:B------:R-:W-:Y:S02]  /*10c50*/  ISETP.GE.U32.AND P3, PT, R0.reuse, 0x4, PT ;  /* 0x000000040000780c */ /* 0x040fe40003f66070 */
[C---:B------:R-:W-:Y:S02]  /*10c60*/  ISETP.GE.U32.AND P4, PT, R0.reuse, 0x8, PT ;  /* 0x000000080000780c */ /* 0x040fe40003f86070 */
[----:B------:R-:W-:Y:S01]  /*10c70*/  ISETP.GE.U32.AND P5, PT, R0, 0x10, PT ;  /* 0x000000100000780c */ /* 0x000fe20003fa6070 */
[----:B------:R-:W-:Y:S01]  /*10c80*/  UMOV UR42, URZ ;  /* 0x0000003f002a7c82 */ /* 0x000fe20008000000 */
        /* <DEDUP_REMOVED lines=16> */
[----:B------:R-:W-:Y:S02]  /*10d90*/  IMAD.IADD R9, R3, 0x1, R4 ;  /* 0x0000000103097824 */ /* 0x000fe400078e0204 */
[----:B------:R-:W0:Y:S03]  /*10da0*/  LDC R4, c[0x0][0xc38] ;  /* 0x00030e00ff047b82 */ /* 0x000e260000000800 */
[----:B------:R-:W0:Y:S02]  /*10db0*/  SHFL.IDX PT, R5, R9, 0x1f, 0x1f ;  /* 0x03e01f0009057f89 */ /* 0x000e2400000e0000 */
[----:B0-----:R-:W-:-:S05]  /*10dc0*/  IMAD R10, R5, R4, RZ ;  /* 0x00000004050a7224 */ /* 0x001fca00078e02ff */
[----:B-1----:R-:W-:Y:S01]  /*10dd0*/  ISETP.GT.AND P6, PT, R10, R7, PT ;  /* 0x000000070a00720c */ /* 0x002fe20003fc4270 */
[----:B------:R-:W-:-:S12]  /*10de0*/  IMAD.MOV.U32 R5, RZ, RZ, R10 ;  /* 0x000000ffff057224 */ /* 0x000fd800078e000a */
[----:B------:R-:W-:Y:S05]  /*10df0*/  @P6 BRA `(.L_x_969) ;  /* 0x0000000000a46947 */ /* 0x000fea0003800000 */
[----:B------:R-:W-:Y:S01]  /*10e00*/  IMAD.MOV.U32 R10, RZ, RZ, R5 ;  /* 0x000000ffff0a7224 */ /* 0x000fe200078e0005 */
[----:B------:R-:W-:Y:S01]  /*10e10*/  UMOV UR42, URZ ;  /* 0x0000003f002a7c82 */ /* 0x000fe20008000000 */
[----:B------:R-:W-:-:S05]  /*10e20*/  ULDC UR5, c[0x0][0xc3c] ;  /* 0x00030f0000057ab9 */ /* 0x000fca0000000800 */
.L_x_971:
[----:B------:R-:W-:-:S03]  /*10e30*/  UIADD3 UR4, UR42, 0x1f, URZ ;  /* 0x0000001f2a047890 */ /* 0x000fc6000fffe03f */
[----:B------:R-:W-:Y:S01]  /*10e40*/  ULDC UR42, c[0x0][0xc3c] ;  /* 0x00030f00002a7ab9 */ /* 0x000fe20000000800 */
[----:B------:R-:W-:-:S06]  /*10e50*/  UISETP.GE.AND UP0, UPT, UR4, UR5, UPT ;  /* 0x000000050400728c */ /* 0x000fcc000bf06270 */
[----:B------:R-:W-:-:S13]  /*10e60*/  PLOP3.LUT P6, PT, PT, PT, UP0, 0x40, 0x0 ;  /* 0x000000000000781c */ /* 0x000fda0003fce808 */
[----:B------:R-:W-:Y:S05]  /*10e70*/  @!P6 BRA `(.L_x_970) ;  /* 0x0000000800c4e947 */ /* 0x000fea0003800000 */
[----:B------:R-:W-:Y:S01]  /*10e80*/  UMOV UR42, UR4 ;  /* 0x00000004002a7c82 */ /* 0x000fe20008000000 */
[----:B------:R-:W-:Y:S02]  /*10e90*/  IMAD.MOV.U32 R25, RZ, RZ, RZ ;  /* 0x000000ffff197224 */ /* 0x000fe400078e00ff */
[----:B------:R-:W-:Y:S02]  /*10ea0*/  VIADD R9, R0, UR42 ;  /* 0x0000002a00097c36 */ /* 0x000fe40008000000 */
[----:B------:R-:W-:-:S03]  /*10eb0*/  IMAD.MOV.U32 R8, RZ, RZ, RZ ;  /* 0x000000ffff087224 */ /* 0x000fc600078e00ff */
[----:B------:R-:W-:-:S13]  /*10ec0*/  ISETP.GE.OR P6, PT, R9, UR5, !P0 ;  /* 0x0000000509007c0c */ /* 0x000fda000c7c6670 */
[----:B------:R-:W0:Y:S08]  /*10ed0*/  @!P6 LDC.64 R4, c[0x0][0xc80] ;  /* 0x00032000ff04eb82 */ /* 0x000e300000000a00 */
[----:B------:R-:W1:Y:S01]  /*10ee0*/  @!P6 LDC.64 R2, c[0x0][0xc78] ;  /* 0x00031e00ff02eb82 */ /* 0x000e620000000a00 */
[----:B0-----:R-:W-:-:S05]  /*10ef0*/  @!P6 IMAD.WIDE R4, R9, 0x4, R4 ;  /* 0x000000040904e825 */ /* 0x001fca00078e0204 */
[----:B------:R0:W2:Y:S01]  /*10f00*/  @!P6 LDG.E R25, desc[UR52][R4.64] ;  /* 0x000000340419e981 */ /* 0x0000a2000c1e1900 */
[----:B-1----:R-:W-:-:S05]  /*10f10*/  @!P6 IMAD.WIDE R2, R9, 0x4, R2 ;  /* 0x000000040902e825 */ /* 0x002fca00078e0202 */
[----:B------:R-:W2:Y:S01]  /*10f20*/  @!P6 LDG.E R8, desc[UR52][R2.64] ;  /* 0x000000340208e981 */ /* 0x000ea2000c1e1900 */
[----:B0-----:R-:W0:Y:S01]  /*10f30*/  LDC R4, c[0x0][0xc38] ;  /* 0x00030e00ff047b82 */ /* 0x001e220000000800 */
[----:B--2---:R-:W-:-:S05]  /*10f40*/  IMAD R14, R25, R8, RZ ;  /* 0x00000008190e7224 */ /* 0x004fca00078e02ff */
        /* <DEDUP_REMOVED lines=20> */
.L_x_969:
[----:B------:R-:W-:Y:S02]  /*11090*/  IMAD.IADD R24, R10, 0x1, -R5 ;  /* 0x000000010a187824 */ /* 0x000fe400078e0a05 */
[----:B------:R-:W-:Y:S02]  /*110a0*/  IMAD.MOV.U32 R3, RZ, RZ, RZ ;  /* 0x000000ffff037224 */ /* 0x000fe400078e00ff */
[----:B------:R-:W-:-:S05]  /*110b0*/  IMAD R2, R9, R4, R24 ;  /* 0x0000000409027224 */ /* 0x000fca00078e0218 */
[----:B------:R-:W-:-:S13]  /*110c0*/  ISETP.GT.AND P0, PT, R2, R7, PT ;  /* 0x000000070200720c */ /* 0x000fda0003f04270 */
[----:B------:R-:W-:Y:S02]  /*110d0*/  VOTEU.ANY UR5, UPT, !P0 ;  /* 0x0000000000057886 */ /* 0x000fe400040e0100 */
[----:B------:R-:W-:Y:S02]  /*110e0*/  UPOPC UR4, UR5 ;  /* 0x00000005000472bf */ /* 0x000fe40008000000 */
[----:B------:R-:W-:Y:S02]  /*110f0*/  ISETP.NE.AND P0, PT, RZ, UR5, PT ;  /* 0x00000005ff007c0c */ /* 0x000fe4000bf05270 */
[----:B------:R-:W-:Y:S02]  /*11100*/  UIADD3 UR42, UR4, UR42, URZ ;  /* 0x0000002a042a7290 */ /* 0x000fe4000fffe03f */
[----:B------:R-:W-:Y:S02]  /*11110*/  IMAD.U32 R5, RZ, RZ, UR4 ;  /* 0x00000004ff057e24 */ /* 0x000fe4000f8e00ff */
[----:B------:R-:W-:-:S04]  /*11120*/  IMAD.U32 R2, RZ, RZ, UR4 ;  /* 0x00000004ff027e24 */ /* 0x000fc8000f8e00ff */
[----:B------:R-:W0:Y:S04]  /*11130*/  SHFL.IDX PT, R5, R8, R5, 0x1f ;  /* 0x00001f0508057589 */ /* 0x000e2800000e0000 */
[----:B------:R1:W2:Y:S01]  /*11140*/  SHFL.IDX PT, R25, R25, R2, 0x1f ;  /* 0x00001f0219197589 */ /* 0x0002a200000e0000 */
[----:B0-----:R-:W-:Y:S01]  /*11150*/  ISETP.NE.AND P1, PT, R5, 0x1, PT ;  /* 0x000000010500780c */ /* 0x001fe20003f25270 */
[----:B-1----:R-:W-:-:S12]  /*11160*/  @!P0 BRA `(.L_x_972) ;  /* 0x00000000000c8947 */ /* 0x002fd80003800000 */
[----:B------:R-:W-:-:S06]  /*11170*/  UIADD3 UR4, UR4, -0x1, URZ ;  /* 0xffffffff04047890 */ /* 0x000fcc000fffe03f */
[----:B------:R-:W-:-:S05]  /*11180*/  IMAD.U32 R2, RZ, RZ, UR4 ;  /* 0x00000004ff027e24 */ /* 0x000fca000f8e00ff */
[----:B------:R0:W1:Y:S02]  /*11190*/  SHFL.IDX PT, R3, R9, R2, 0x1f ;  /* 0x00001f0209037589 */ /* 0x00006400000e0000 */
.L_x_972:
[----:B-1----:R-:W-:-:S04]  /*111a0*/  IMAD R24, R3, R4, R24 ;  /* 0x0000000403187224 */ /* 0x002fc800078e0218 */
[----:B------:R-:W-:Y:S01]  /*111b0*/  IMAD.IADD R8, R7, 0x1, -R24 ;  /* 0x0000000107087824 */ /* 0x000fe200078e0a18 */
[----:B------:R-:W-:Y:S06]  /*111c0*/  @!P1 BRA `(.L_x_973) ;  /* 0x0000000000e89947 */ /* 0x000fec0003800000 */
[----:B--2---:R-:W-:Y:S02]  /*111d0*/  IABS R7, R25 ;  /* 0x0000001900077213 */ /* 0x004fe40000000000 */
[----:B------:R-:W-:Y:S02]  /*111e0*/  IABS R12, R5 ;  /* 0x00000005000c7213 */ /* 0x000fe40000000000 */
[----:B0-----:R-:W0:Y:S01]  /*111f0*/  I2F.RP R9, R7 ;  /* 0x0000000700097306 */ /* 0x001e220000209400 */
[----:B------:R-:W-:-:S07]  /*11200*/  IABS R10, R8 ;  /* 0x00000008000a7213 */ /* 0x000fce0000000000 */
[----:B0-----:R-:W0:Y:S02]  /*11210*/  MUFU.RCP R9, R9 ;  /* 0x0000000900097308 */ /* 0x001e240000001000 */
[----:B0-----:R-:W-:-:S06]  /*11220*/  VIADD R2, R9, 0xffffffe ;  /* 0x0ffffffe09027836 */ /* 0x001fcc0000000000 */
[----:B------:R0:W1:Y:S02]  /*11230*/  F2I.FTZ.U32.TRUNC.NTZ R3, R2 ;  /* 0x0000000200037305 */ /* 0x000064000021f000 */
[----:B0-----:R-:W-:Y:S02]  /*11240*/  IMAD.MOV.U32 R2, RZ, RZ, RZ ;  /* 0x000000ffff027224 */ /* 0x001fe400078e00ff */
[----:B-1----:R-:W-:-:S04]  /*11250*/  IMAD.MOV R4, RZ, RZ, -R3 ;  /* 0x000000ffff047224 */ /* 0x002fc800078e0a03 */
[----:B------:R-:W-:Y:S02]  /*11260*/  IMAD R11, R4, R7, RZ ;  /* 0x00000007040b7224 */ /* 0x000fe400078e02ff */
[----:B------:R-:W-:Y:S02]  /*11270*/  IMAD.MOV.U32 R4, RZ, RZ, R12 ;  /* 0x000000ffff047224 */ /* 0x000fe400078e000c */
[----:B------:R-:W-:Y:S01]  /*11280*/  IMAD.HI.U32 R3, R3, R11, R2 ;  /* 0x0000000b03037227 */ /* 0x000fe200078e0002 */
[----:B------:R-:W-:Y:S01]  /*11290*/  IABS R11, R25 ;  /* 0x00000019000b7213 */ /* 0x000fe20000000000 */
[----:B------:R-:W0:Y:S04]  /*112a0*/  I2F.RP R9, R4 ;  /* 0x0000000400097306 */ /* 0x000e280000209400 */
[----:B------:R-:W-:-:S02]  /*112b0*/  IMAD.MOV R11, RZ, RZ, -R11 ;  /* 0x000000ffff0b7224 */ /* 0x000fc400078e0a0b */
[----:B------:R-:W-:-:S04]  /*112c0*/  IMAD.HI.U32 R2, R3, R10, RZ ;  /* 0x0000000a03027227 */ /* 0x000fc800078e00ff */
[----:B------:R-:W-:Y:S01]  /*112d0*/  IMAD R10, R2, R11, R10 ;  /* 0x0000000b020a7224 */ /* 0x000fe200078e020a */
[----:B------:R-:W-:-:S04]  /*112e0*/  IABS R11, R5 ;  /* 0x00000005000b7213 */ /* 0x000fc80000000000 */
[----:B------:R-:W-:Y:S01]  /*112f0*/  ISETP.GT.U32.AND P1, PT, R7, R10, PT ;  /* 0x0000000a0700720c */ /* 0x000fe20003f24070 */
[----:B0-----:R-:W0:-:S12]  /*11300*/  MUFU.RCP R9, R9 ;  /* 0x0000000900097308 */ /* 0x001e180000001000 */
[----:B------:R-:W-:Y:S02]  /*11310*/  @!P1 IMAD.IADD R10, R10, 0x1, -R7 ;  /* 0x000000010a0a9824 */ /* 0x000fe400078e0a07 */
[----:B------:R-:W-:Y:S01]  /*11320*/  @!P1 VIADD R2, R2, 0x1 ;  /* 0x0000000102029836 */ /* 0x000fe20000000000 */
[----:B------:R-:W-:Y:S01]  /*11330*/  ISETP.NE.AND P1, PT, R25, RZ, PT ;  /* 0x000000ff1900720c */ /* 0x000fe20003f25270 */
[----:B0-----:R-:W-:Y:S01]  /*11340*/  VIADD R3, R9, 0xffffffe ;  /* 0x0ffffffe09037836 */ /* 0x001fe20000000000 */
[----:B------:R-:W-:Y:S02]  /*11350*/  ISETP.GE.U32.AND P0, PT, R10, R7, PT ;  /* 0x000000070a00720c */ /* 0x000fe40003f06070 */
[----:B------:R-:W-:-:S03]  /*11360*/  LOP3.LUT R7, R8, R25, RZ, 0x3c, !PT ;  /* 0x0000001908077212 */ /* 0x000fc600078e3cff */
[----:B------:R-:W0:Y:S01]  /*11370*/  F2I.FTZ.U32.TRUNC.NTZ R3, R3 ;  /* 0x0000000300037305 */ /* 0x000e22000021f000 */
[----:B------:R-:W-:-:S07]  /*11380*/  ISETP.GE.AND P2, PT, R7, RZ, PT ;  /* 0x000000ff0700720c */ /* 0x000fce0003f46270 */
[----:B------:R-:W-:-:S04]  /*11390*/  @P0 VIADD R2, R2, 0x1 ;  /* 0x0000000102020836 */ /* 0x000fc80000000000 */
[----:B------:R-:W-:Y:S02]  /*113a0*/  IMAD.MOV.U32 R10, RZ, RZ, R2 ;  /* 0x000000ffff0a7224 */ /* 0x000fe400078e0002 */
[----:B------:R-:W-:Y:S02]  /*113b0*/  IMAD.MOV.U32 R2, RZ, RZ, RZ ;  /* 0x000000ffff027224 */ /* 0x000fe400078e00ff */
[----:B0-----:R-:W-:Y:S02]  /*113c0*/  IMAD.MOV R7, RZ, RZ, -R3 ;  /* 0x000000ffff077224 */ /* 0x001fe400078e0a03 */
[----:B------:R-:W-:Y:S01]  /*113d0*/  @!P2 IMAD.MOV R10, RZ, RZ, -R10 ;  /* 0x000000ffff0aa224 */ /* 0x000fe200078e0a0a */
[----:B------:R-:W-:Y:S01]  /*113e0*/  @!P1 LOP3.LUT R10, RZ, R25, RZ, 0x33, !PT ;  /* 0x00000019ff0a9212 */ /* 0x000fe200078e33ff */
[----:B------:R-:W-:-:S03]  /*113f0*/  IMAD R7, R7, R4, RZ ;  /* 0x0000000407077224 */ /* 0x000fc600078e02ff */
[----:B------:R-:W-:Y:S01]  /*11400*/  IABS R9, R10 ;  /* 0x0000000a00097213 */ /* 0x000fe20000000000 */
[----:B------:R-:W-:-:S04]  /*11410*/  IMAD.HI.U32 R2, R3, R7, R2 ;  /* 0x0000000703027227 */ /* 0x000fc800078e0002 */
[----:B------:R-:W-:Y:S02]  /*11420*/  IMAD.MOV.U32 R3, RZ, RZ, R9 ;  /* 0x000000ffff037224 */ /* 0x000fe400078e0009 */
        /* <DEDUP_REMOVED lines=8> */
[----:B------:R-:W-:-:S04]  /*114b0*/  LOP3.LUT R3, R10, R5, RZ, 0x3c, !PT ;  /* 0x000000050a037212 */ /* 0x000fc800078e3cff */
[----:B------:R-:W-:Y:S01]  /*114c0*/  ISETP.GE.AND P2, PT, R3, RZ, PT ;  /* 0x000000ff0300720c */ /* 0x000fe20003f46270 */
[----:B------:R-:W-:-:S06]  /*114d0*/  IMAD.MOV R3, RZ, RZ, -R10 ;  /* 0x000000ffff037224 */ /* 0x000fcc00078e0a0a */
[----:B------:R-:W-:-:S06]  /*114e0*/  @P0 VIADD R2, R2, 0x1 ;  /* 0x0000000102020836 */ /* 0x000fcc0000000000 */
[----:B------:R-:W-:Y:S01]  /*114f0*/  @!P2 IMAD.MOV R2, RZ, RZ, -R2 ;  /* 0x000000ffff02a224 */ /* 0x000fe200078e0a02 */
[----:B------:R-:W-:-:S05]  /*11500*/  @!P1 LOP3.LUT R2, RZ, R5, RZ, 0x33, !PT ;  /* 0x00000005ff029212 */ /* 0x000fca00078e33ff */
[----:B------:R-:W-:-:S04]  /*11510*/  IMAD.MOV R26, RZ, RZ, -R2 ;  /* 0x000000ffff1a7224 */ /* 0x000fc800078e0a02 */
[C---:B------:R-:W-:Y:S02]  /*11520*/  IMAD R26, R5.reuse, R26, R10 ;  /* 0x0000001a051a7224 */ /* 0x040fe400078e020a */
[----:B------:R-:W-:Y:S02]  /*11530*/  IMAD R5, R5, 0x1000000, R2 ;  /* 0x0100000005057824 */ /* 0x000fe400078e0202 */
[----:B------:R-:W-:Y:S02]  /*11540*/  IMAD R2, R25, R3, R8 ;  /* 0x0000000319027224 */ /* 0x000fe400078e0208 */
[----:B------:R-:W-:Y:S01]  /*11550*/  IMAD R26, R26, 0x10000, R5 ;  /* 0x000100001a1a7824 */ /* 0x000fe200078e0205 */
[----:B------:R-:W-:Y:S06]  /*11560*/  BRA `(.L_x_974) ;  /* 0x0000000000fc7947 */ /* 0x000fec0003800000 */
.L_x_973:
[----:B------:R-:W-:Y:S02]  /*11570*/  ULDC.64 UR4, c[0x0][0xc90] ;  /* 0x0003240000047ab9 */ /* 0x000fe40000000a00 */
[----:B------:R-:W-:-:S06]  /*11580*/  UIMAD.WIDE UR4, UR42, 0x4, UR4 ;  /* 0x000000042a0478a5 */ /* 0x000fcc000f8e0204 */
[----:B0-----:R-:W-:Y:S02]  /*11590*/  IMAD.U32 R2, RZ, RZ, UR4 ;  /* 0x00000004ff027e24 */ /* 0x001fe4000f8e00ff */
[----:B------:R-:W-:-:S05]  /*115a0*/  IMAD.U32 R3, RZ, RZ, UR5 ;  /* 0x00000005ff037e24 */ /* 0x000fca000f8e00ff */
[----:B------:R0:W2:Y:S02]  /*115b0*/  LDG.E R9, desc[UR52][R2.64] ;  /* 0x0000003402097981 */ /* 0x0000a4000c1e1900 */
[----:B0-----:R-:W-:Y:S02]  /*115c0*/  IMAD.MOV.U32 R2, RZ, RZ, RZ ;  /* 0x000000ffff027224 */ /* 0x001fe400078e00ff */
[----:B--2---:R-:W-:-:S05]  /*115d0*/  IMAD R5, R25, R9, RZ ;  /* 0x0000000919057224 */ /* 0x004fca00078e02ff */
[----:B------:R-:W-:-:S04]  /*115e0*/  IABS R12, R5 ;  /* 0x00000005000c7213 */ /* 0x000fc80000000000 */
[----:B------:R-:W0:Y:S08]  /*115f0*/  I2F.RP R7, R12 ;  /* 0x0000000c00077306 */ /* 0x000e300000209400 */
        /* <DEDUP_REMOVED lines=21> */
[----:B------:R-:W-:Y:S02]  /*11750*/  IMAD R7, R9, R2, RZ ;  /* 0x0000000209077224 */ /* 0x000fe400078e02ff */
[----:B------:R-:W-:Y:S02]  /*11760*/  IMAD.MOV R2, RZ, RZ, -R2 ;  /* 0x000000ffff027224 */ /* 0x000fe400078e0a02 */
[----:B------:R-:W-:Y:S02]  /*11770*/  IMAD.MOV R3, RZ, RZ, -R7 ;  /* 0x000000ffff037224 */ /* 0x000fe400078e0a07 */
[----:B------:R-:W-:Y:S02]  /*11780*/  IMAD R11, R5, R2, R8 ;  /* 0x00000002050b7224 */ /* 0x000fe400078e0208 */
[----:B------:R-:W-:Y:S01]  /*11790*/  IMAD.MOV.U32 R2, RZ, RZ, RZ ;  /* 0x000000ffff027224 */ /* 0x000fe200078e00ff */
[----:B------:R-:W-:Y:S02]  /*117a0*/  VIADDMNMX R4, R3, R4, R9, PT ;  /* 0x0000000403047246 */ /* 0x000fe40003800109 */
[----:B------:R-:W-:-:S02]  /*117b0*/  IABS R8, R11 ;  /* 0x0000000b00087213 */ /* 0x000fc40000000000 */
[----:B------:R-:W-:Y:S01]  /*117c0*/  IABS R9, R4 ;  /* 0x0000000400097213 */ /* 0x000fe20000000000 */
[----:B------:R-:W-:Y:S01]  /*117d0*/  IMAD.MOV R26, RZ, RZ, -R4 ;  /* 0x000000ffff1a7224 */ /* 0x000fe200078e0a04 */
[----:B------:R-:W-:Y:S02]  /*117e0*/  IADD3 R7, R7, 0x1000000, R11 ;  /* 0x0100000007077810 */ /* 0x000fe40007ffe00b */
[----:B------:R-:W0:Y:S08]  /*117f0*/  I2F.RP R10, R9 ;  /* 0x00000009000a7306 */ /* 0x000e300000209400 */
[----:B0-----:R-:W0:Y:S02]  /*11800*/  MUFU.RCP R10, R10 ;  /* 0x0000000a000a7308 */ /* 0x001e240000001000 */
[----:B0-----:R-:W-:-:S06]  /*11810*/  VIADD R3, R10, 0xffffffe ;  /* 0x0ffffffe0a037836 */ /* 0x001fcc0000000000 */
[----:B------:R-:W0:Y:S02]  /*11820*/  F2I.FTZ.U32.TRUNC.NTZ R3, R3 ;  /* 0x0000000300037305 */ /* 0x000e24000021f000 */
[----:B0-----:R-:W-:-:S04]  /*11830*/  IMAD.MOV R12, RZ, RZ, -R3 ;  /* 0x000000ffff0c7224 */ /* 0x001fc800078e0a03 */
[----:B------:R-:W-:Y:S01]  /*11840*/  IMAD R5, R12, R9, RZ ;  /* 0x000000090c057224 */ /* 0x000fe200078e02ff */
[----:B------:R-:W-:-:S03]  /*11850*/  IABS R12, R4 ;  /* 0x00000004000c7213 */ /* 0x000fc60000000000 */
[----:B------:R-:W-:Y:S01]  /*11860*/  IMAD.HI.U32 R2, R3, R5, R2 ;  /* 0x0000000503027227 */ /* 0x000fe200078e0002 */
[----:B------:R-:W-:-:S03]  /*11870*/  LOP3.LUT R3, R11, R4, RZ, 0x3c, !PT ;  /* 0x000000040b037212 */ /* 0x000fc600078e3cff */
[----:B------:R-:W-:Y:S01]  /*11880*/  IMAD.MOV.U32 R5, RZ, RZ, R8 ;  /* 0x000000ffff057224 */ /* 0x000fe200078e0008 */
[----:B------:R-:W-:Y:S01]  /*11890*/  ISETP.GE.AND P2, PT, R3, RZ, PT ;  /* 0x000000ff0300720c */ /* 0x000fe20003f46270 */
[----:B------:R-:W-:Y:S02]  /*118a0*/  IMAD.MOV R8, RZ, RZ, -R12 ;  /* 0x000000ffff087224 */ /* 0x000fe400078e0a0c */
        /* <DEDUP_REMOVED lines=10> */
[----:B------:R-:W-:-:S07]  /*11950*/  IMAD R26, R2, R26, R7 ;  /* 0x0000001a021a7224 */ /* 0x000fce00078e0207 */
.L_x_974:
[----:B------:R-:W-:-:S05]  /*11960*/  LOP3.LUT R2, RZ, R2, RZ, 0x33, !PT ;  /* 0x00000002ff027212 */ /* 0x000fca00078e33ff */
[----:B------:R-:W-:Y:S01]  /*11970*/  IMAD.IADD R25, R25, 0x1, R2 ;  /* 0x0000000119197824 */ /* 0x000fe200078e0202 */
[----:B------:R-:W-:Y:S06]  /*11980*/  BRA `(.L_x_975) ;  /* 0x00000000000c7947 */ /* 0x000fec0003800000 */
.L_x_970:
[----:B------:R-:W-:Y:S02]  /*11990*/  IMAD.MOV.U32 R24, RZ, RZ, R7 ;  /* 0x000000ffff187224 */ /* 0x000fe400078e0007 */
[----:B------:R-:W-:Y:S02]  /*119a0*/  IMAD.MOV.U32 R25, RZ, RZ, RZ ;  /* 0x000000ffff197224 */ /* 0x000fe400078e00ff */
[----:B------:R-:W-:-:S07]  /*119b0*/  IMAD.MOV.U32 R26, RZ, RZ, RZ ;  /* 0x000000ffff1a7224 */ /* 0x000fce00078e00ff */
.L_x_975:
[----:B------:R-:W-:Y:S01]  /*119c0*/  ISETP.NE.AND P0, PT, R0, RZ, PT ;  /* 0x000000ff0000720c */ /* 0x000fe20003f05270 */
[----:B------:R-:W-:-:S12]  /*119d0*/  IMAD.U32 R27, RZ, RZ, UR42 ;  /* 0x0000002aff1b7e24 */ /* 0x000fd8000f8e00ff */
[----:B------:R-:W0:Y:S01]  /*119e0*/  @!P0 S2R R3, SR_CgaCtaId ;  /* 0x0000000000038919 */ /* 0x000e220000008800 */
[----:B------:R-:W-:-:S04]  /*119f0*/  @!P0 MOV R0, 0x400 ;  /* 0x0000040000008802 */ /* 0x000fc80000000f00 */
[----:B0-----:R-:W-:-:S05]  /*11a00*/  @!P0 LEA R0, R3, R0, 0x18 ;  /* 0x0000000003008211 */ /* 0x001fca00078ec0ff */
[----:B------:R0:W-:Y:S01]  /*11a10*/  @!P0 STS.128 [R0+0x19cd0], R24 ;  /* 0x019cd01800008388 */ /* 0x0001e20000000c00 */
[----:B------:R-:W-:Y:S06]  /*11a20*/  BAR.ARV 0x5, 0x200 ;  /* 0x0148000000007b1d */ /* 0x000fec0000002000 */
.L_x_968:
[----:B------:R-:W-:Y:S01]  /*11a30*/  ULDC UR4, c[0x0][0xc3c] ;  /* 0x00030f0000047ab9 */ /* 0x000fe20000000800 */
[----:B------:R1:W-:Y:S01]  /*11a40*/  STL [R1+0x14], RZ ;  /* 0x000014ff01007387 */ /* 0x0003e20000100800 */
[----:B------:R-:W-:Y:S01]  /*11a50*/  UISETP.GE.AND UP0, UPT, UR42, UR4, UPT ;  /* 0x000000042a00728c */ /* 0x000fe2000bf06270 */
[----:B------:R-:W-:Y:S02]  /*11a60*/  IMAD.MOV.U32 R22, RZ, RZ, 0x1 ;  /* 0x00000001ff167424 */ /* 0x000fe400078e00ff */
[----:B------:R-:W-:-:S03]  /*11a70*/  IMAD.MOV.U32 R18, RZ, RZ, RZ ;  /* 0x000000ffff127224 */ /* 0x000fc600078e00ff */
[----:B------:R-:W-:-:S13]  /*11a80*/  PLOP3.LUT P0, PT, PT, PT, UP0, 0x80, 0x0 ;  /* 0x000000000000781c */ /* 0x000fda0003f0f008 */
[----:B-1----:R-:W-:Y:S05]  /*11a90*/  @P0 BRA `(.L_x_976) ;  /* 0x0000004c00b40947 */ /* 0x002fea0003800000 */
[----:B------:R-:W1:Y:S01]  /*11aa0*/  S2R R13, SR_TID.X ;  /* 0x00000000000d7919 */ /* 0x000e620000002100 */
[----:B------:R-:W2:Y:S01]  /*11ab0*/  S2UR UR5, SR_CgaCtaId ;  /* 0x00000000000579c3 */ /* 0x000ea20000008800 */
        /* <DEDUP_REMOVED lines=9> */
[----:B--2---:R-:W-:-:S06]  /*11b50*/  ULEA UR4, UR5, UR4, 0x18 ;  /* 0x0000000405047291 */ /* 0x004fcc000f8ec03f */
[----:B------:R-:W-:Y:S01]  /*11b60*/  IMAD.U32 R17, RZ, RZ, UR4 ;  /* 0x00000004ff117e24 */ /* 0x000fe2000f8e00ff */
[C---:B-1----:R-:W-:Y:S01]  /*11b70*/  LOP3.LUT R12, R13.reuse, 0x7f, RZ, 0xc0, !PT ;  /* 0x0000007f0d0c7812 */ /* 0x042fe200078ec0ff */
[C---:B------:R-:W-:Y:S01]  /*11b80*/  IMAD.SHL.U32 R2, R13.reuse, 0x20, RZ ;  /* 0x000000200d027824 */ /* 0x040fe200078e00ff */
[----:B------:R-:W-:Y:S01]  /*11b90*/  SHF.R.U32.HI R3, RZ, 0x1, R13 ;  /* 0x00000001ff037819 */ /* 0x000fe2000001160d */
[C---:B------:R-:W-:Y:S01]  /*11ba0*/  IMAD.SHL.U32 R10, R13.reuse, 0x4, RZ ;  /* 0x000000040d0a7824 */ /* 0x040fe200078e00ff */
[C---:B------:R-:W-:Y:S01]  /*11bb0*/  LOP3.LUT P0, RZ, R13.reuse, 0x4, RZ, 0xc0, !PT ;  /* 0x000000040dff7812 */ /* 0x040fe2000780c0ff */
[----:B------:R-:W-:Y:S01]  /*11bc0*/  IMAD.SHL.U32 R5, R12, 0x10, RZ ;  /* 0x000000100c057824 */ /* 0x000fe200078e00ff */
[----:B0-----:R-:W-:Y:S01]  /*11bd0*/  LOP3.LUT R0, R2, 0x80, RZ, 0xc0, !PT ;  /* 0x0000008002007812 */ /* 0x001fe200078ec0ff */
[----:B------:R-:W-:Y:S01]  /*11be0*/  IMAD.SHL.U32 R11, R13, 0x2, RZ ;  /* 0x000000020d0b7824 */ /* 0x000fe200078e00ff */
[----:B------:R-:W-:Y:S01]  /*11bf0*/  LOP3.LUT R6, R3, 0x20, RZ, 0xc0, !PT ;  /* 0x0000002003067812 */ /* 0x000fe200078ec0ff */
[C---:B------:R-:W-:Y:S01]  /*11c00*/  IMAD.SHL.U32 R4, R13.reuse, 0x80, RZ ;  /* 0x000000800d047824 */ /* 0x040fe200078e00ff */
[----:B------:R-:W-:Y:S01]  /*11c10*/  LOP3.LUT R3, R0, 0x10, R3, 0xf8, !PT ;  /* 0x0000001000037812 */ /* 0x000fe200078ef803 */
[----:B------:R-:W-:Y:S01]  /*11c20*/  IMAD.SHL.U32 R0, R13, 0x10, RZ ;  /* 0x000000100d007824 */ /* 0x000fe200078e00ff */
[----:B------:R-:W-:-:S02]  /*11c30*/  LOP3.LUT R2, R2, 0x360, RZ, 0xc0, !PT ;  /* 0x0000036002027812 */ /* 0x000fc400078ec0ff */
[----:B------:R-:W-:Y:S02]  /*11c40*/  LOP3.LUT R3, R3, 0x10, R10, 0x78, !PT ;  /* 0x0000001003037812 */ /* 0x000fe400078e780a */
[----:B------:R-:W-:Y:S02]  /*11c50*/  LOP3.LUT R2, R2, 0x400, R5, 0xf8, !PT ;  /* 0x0000040002027812 */ /* 0x000fe400078ef805 */
[----:B------:R-:W-:Y:S02]  /*11c60*/  LOP3.LUT R7, R6, 0x10, R13, 0xf8, !PT ;  /* 0x0000001006077812 */ /* 0x000fe400078ef80d */
[C---:B------:R-:W-:Y:S02]  /*11c70*/  LOP3.LUT R8, R0.reuse, 0x60, RZ, 0xc0, !PT ;  /* 0x0000006000087812 */ /* 0x040fe400078ec0ff */
[----:B------:R-:W-:Y:S02]  /*11c80*/  LOP3.LUT R6, R0, 0x90, RZ, 0xc0, !PT ;  /* 0x0000009000067812 */ /* 0x000fe400078ec0ff */
[----:B------:R-:W-:-:S02]  /*11c90*/  LOP3.LUT R2, R2, R3, RZ, 0xfc, !PT ;  /* 0x0000000302027212 */ /* 0x000fc400078efcff */
[----:B------:R-:W-:Y:S02]  /*11ca0*/  LOP3.LUT R5, R8, 0x700, R5, 0xf8, !PT ;  /* 0x0000070008057812 */ /* 0x000fe400078ef805 */
[----:B------:R-:W-:Y:S01]  /*11cb0*/  LOP3.LUT R6, R6, 0x10, R11, 0x78, !PT ;  /* 0x0000001006067812 */ /* 0x000fe200078e780b */
[----:B------:R0:W-:Y:S01]  /*11cc0*/  STL [R1], R2 ;  /* 0x0000000201007387 */ /* 0x0001e20000100800 */
[----:B------:R-:W-:Y:S02]  /*11cd0*/  SHF.R.U32.HI R3, RZ, 0x1, R12 ;  /* 0x00000001ff037819 */ /* 0x000fe4000001160c */
[----:B------:R-:W-:Y:S01]  /*11ce0*/  LOP3.LUT R6, R5, R6, RZ, 0xfc, !PT ;  /* 0x0000000605067212 */ /* 0x000fe200078efcff */
[----:B------:R1:W-:Y:S01]  /*11cf0*/  STL [R1+0x14], RZ ;  /* 0x000014ff01007387 */ /* 0x0003e20000100800 */
[----:B------:R-:W-:Y:S02]  /*11d00*/  LOP3.LUT R7, R7, 0x380, R4, 0xf8, !PT ;  /* 0x0000038007077812 */ /* 0x000fe400078ef804 */
[----:B------:R-:W-:-:S02]  /*11d10*/  LOP3.LUT R4, R4, 0x400, RZ, 0xc0, !PT ;  /* 0x0000040004047812 */ /* 0x000fc400078ec0ff */
[----:B------:R-:W-:Y:S01]  /*11d20*/  LOP3.LUT R7, R7, 0x70, R0, 0x78, !PT ;  /* 0x0000007007077812 */ /* 0x000fe200078e7800 */
[----:B0-----:R-:W-:Y:S01]  /*11d30*/  IMAD.SHL.U32 R2, R13, 0x40, RZ ;  /* 0x000000400d027824 */ /* 0x001fe200078e00ff */
[----:B------:R-:W-:Y:S02]  /*11d40*/  LOP3.LUT R0, R0, 0x10, RZ, 0xc0, !PT ;  /* 0x0000001000007812 */ /* 0x000fe400078ec0ff */
[----:B------:R-:W-:Y:S02]  /*11d50*/  LOP3.LUT R4, R4, 0x800, R9, 0xf8, !PT ;  /* 0x0000080004047812 */ /* 0x000fe400078ef809 */
[----:B------:R-:W-:Y:S01]  /*11d60*/  LOP3.LUT R2, R3, 0x40, R2, 0xf8, !PT ;  /* 0x0000004003027812 */ /* 0x000fe200078ef802 */
[----:B------:R-:W-:Y:S01]  /*11d70*/  IMAD.IADD R3, R17, 0x1, R6 ;  /* 0x0000000111037824 */ /* 0x000fe200078e0206 */
[----:B------:R-:W-:Y:S02]  /*11d80*/  LOP3.LUT R2, R0, 0x20, RZ, 0xfc, !PT ;  /* 0x0000002000027812 */ /* 0x000fe400078efcff */
[----:B------:R-:W-:-:S02]  /*11d90*/  LOP3.LUT R28, R4, R7, RZ, 0xfc, !PT ;  /* 0x00000007041c7212 */ /* 0x000fc400078efcff */
[----:B------:R1:W-:Y:S01]  /*11da0*/  STL [R1+0xc], R3 ;  /* 0x00000c0301007387 */ /* 0x0003e20000100800 */
[----:B------:R-:W-:Y:S02]  /*11db0*/  SEL R29, R29, 0xffffffc0, !P0 ;  /* 0xffffffc01d1d7807 */ /* 0x000fe40004000000 */
[----:B------:R-:W-:-:S07]  /*11dc0*/  LOP3.LUT R0, R0, 0x40, RZ, 0xfc, !PT ;  /* 0x0000004000007812 */ /* 0x000fce00078efcff */
.L_x_1056:
[----:B------:R-:W-:Y:S01]  /*11dd0*/  ULDC.64 UR4, c[0x0][0xa00] ;  /* 0x0002800000047ab9 */ /* 0x000fe20000000a00 */
[----:B------:R-:W-:Y:S01]  /*11de0*/  ULDC.64 UR10, c[0x0][0xa08] ;  /* 0x00028200000a7ab9 */ /* 0x000fe20000000a00 */
[----:B------:R-:W-:Y:S01]  /*11df0*/  ISETP.NE.U32.AND P0, PT, RZ, UR4, PT ;  /* 0x00000004ff007c0c */ /* 0x000fe2000bf05070 */
[----:B------:R-:W-:Y:S01]  /*11e00*/  ULDC.64 UR6, c[0x0][0xa00] ;  /* 0x0002800000067ab9 */ /* 0x000fe20000000a00 */
[----:B------:R-:W-:Y:S01]  /*11e10*/  ISETP.NE.U32.AND P1, PT, RZ, UR10, PT ;  /* 0x0000000aff007c0c */ /* 0x000fe2000bf25070 */
[----:B------:R-:W-:Y:S01]  /*11e20*/  UIMAD.WIDE UR6, UR42, 0x4, UR6 ;  /* 0x000000042a0678a5 */ /* 0x000fe2000f8e0206 */
[----:B------:R-:W-:Y:S01]  /*11e30*/  ISETP.NE.AND.EX P0, PT, RZ, UR5, PT, P0 ;  /* 0x00000005ff007c0c */ /* 0x000fe2000bf05300 */
[----:B------:R-:W-:Y:S01]  /*11e40*/  ULDC.64 UR4, c[0x0][0xa28] ;  /* 0x00028a0000047ab9 */ /* 0x000fe20000000a00 */
[----:B------:R-:W-:Y:S01]  /*11e50*/  ULDC.64 UR8, c[0x0][0xa08] ;  /* 0x0002820000087ab9 */ /* 0x000fe20000000a00 */
[----:B------:R-:W-:Y:S01]  /*11e60*/  UISETP.NE.U32.AND UP0, UPT, UR4, URZ, UPT ;  /* 0x0000003f0400728c */ /* 0x000fe2000bf05070 */
[----:B------:R-:W-:Y:S01]  /*11e70*/  ISETP.NE.AND.EX P1, PT, RZ, UR11, PT, P1 ;  /* 0x0000000bff007c0c */ /* 0x000fe2000bf25310 */
[----:B------:R-:W-:Y:S01]  /*11e80*/  ULDC.64 UR10, c[0x0][0xa18] ;  /* 0x00028600000a7ab9 */ /* 0x000fe20000000a00 */
[----:B0-----:R-:W-:Y:S01]  /*11e90*/  IMAD.U32 R2, RZ, RZ, UR6 ;  /* 0x00000006ff027e24 */ /* 0x001fe2000f8e00ff */
[----:B------:R-:W-:Y:S01]  /*11ea0*/  UISETP.NE.AND.EX UP0, UPT, UR5, URZ, UPT, UP0 ;  /* 0x0000003f0500728c */ /* 0x000fe2000bf05300 */
[----:B-1----:R-:W-:Y:S01]  /*11eb0*/  IMAD.U32 R3, RZ, RZ, UR7 ;  /* 0x00000007ff037e24 */ /* 0x002fe2000f8e00ff */
[----:B------:R-:W-:-:S02]  /*11ec0*/  UISETP.NE.U32.AND UP1, UPT, UR10, URZ, UPT ;  /* 0x0000003f0a00728c */ /* 0x000fc4000bf25070 */
[----:B------:R-:W-:Y:S01]  /*11ed0*/  UIMAD.WIDE UR8, UR42, 0x4, UR8 ;  /* 0x000000042a0878a5 */ /* 0x000fe2000f8e0208 */
[----:B------:R-:W0:Y:S01]  /*11ee0*/  LDC R5, c[0x0][0x288] ;  /* 0x0000a200ff057b82 */ /* 0x000e220000000800 */
[----:B------:R-:W-:Y:S01]  /*11ef0*/  UISETP.NE.AND.EX UP1, UPT, UR11, URZ, UPT, UP1 ;  /* 0x0000003f0b00728c */ /* 0x000fe2000bf25310 */
[----:B--2---:R1:W2:Y:S01]  /*11f00*/  @P0 LDG.E R0, desc[UR52][R2.64] ;  /* 0x0000003402000981 */ /* 0x0042a2000c1e1900 */
[----:B------:R-:W-:-:S03]  /*11f10*/  IMAD.MOV.U32 R27, RZ, RZ, RZ ;  /* 0x000000ffff1b7224 */ /* 0x000fc600078e00ff */
[----:B------:R-:W-:Y:S01]  /*11f20*/  @UP0 ULDC.64 UR4, c[0x0][0xa28] ;  /* 0x00028a0000040ab9 */ /* 0x000fe20000000a00 */
[----:B------:R-:W-:Y:S01]  /*11f30*/  PLOP3.LUT P2, PT, PT, PT, UP0, 0x80, 0x0 ;  /* 0x000000000000781c */ /* 0x000fe20003f4f008 */
[----:B------:R-:W-:Y:S01]  /*11f40*/  @UP0 UIMAD.WIDE UR4, UR42, 0x4, UR4 ;  /* 0x000000042a0408a5 */ /* 0x000fe2000f8e0204 */
[----:B-1----:R-:W-:Y:S02]  /*11f50*/  IMAD.U32 R2, RZ, RZ, UR8 ;  /* 0x00000008ff027e24 */ /* 0x002fe4000f8e00ff */
[----:B------:R-:W-:Y:S01]  /*11f60*/  IMAD.U32 R3, RZ, RZ, UR9 ;  /* 0x00000009ff037e24 */ /* 0x000fe2000f8e00ff */
[----:B------:R-:W-:Y:S01]  /*11f70*/  PLOP3.LUT P4, PT, PT, PT, UP1, 0x80, 0x0 ;  /* 0x000000000000781c */ /* 0x000fe20003f8f018 */
[----:B------:R-:W-:-:S03]  /*11f80*/  IMAD.MOV.U32 R4, RZ, RZ, RZ ;  /* 0x000000ffff047224 */ /* 0x000fc600078e00ff */
[----:B------:R1:W5:Y:S02]  /*11f90*/  @P1 LDG.E R27, desc[UR52][R2.64] ;  /* 0x00000034021b1981 */ /* 0x000364000c1e1900 */
[----:B-1----:R-:W-:Y:S02]  /*11fa0*/  IMAD.U32 R2, RZ, RZ, UR4 ;  /* 0x00000004ff027e24 */ /* 0x002fe4000f8e00ff */
[----:B------:R-:W-:Y:S01]  /*11fb0*/  IMAD.U32 R3, RZ, RZ, UR5 ;  /* 0x00000005ff037e24 */ /* 0x000fe2000f8e00ff */
[----:B------:R-:W-:Y:S02]  /*11fc0*/  @UP1 ULDC.64 UR4, c[0x0][0xa18] ;  /* 0x0002860000041ab9 */ /* 0x000fe40000000a00 */
[----:B------:R-:W-:Y:S02]  /*11fd0*/  @UP1 UIMAD.WIDE UR4, UR42, 0x4, UR4 ;  /* 0x000000042a0418a5 */ /* 0x000fe4000f8e0204 */
[----:B------:R1:W5:Y:S04]  /*11fe0*/  @P2 LDG.E R4, desc[UR52][R2.64] ;  /* 0x0000003402042981 */ /* 0x000368000c1e1900 */
[----:B-1----:R-:W-:-:S02]  /*11ff0*/  IMAD.U32 R2, RZ, RZ, UR4 ;  /* 0x00000004ff027e24 */ /* 0x002fc4000f8e00ff */
[----:B------:R-:W-:Y:S01]  /*12000*/  IMAD.U32 R3, RZ, RZ, UR5 ;  /* 0x00000005ff037e24 */ /* 0x000fe2000f8e00ff */
[----:B------:R-:W-:Y:S01]  /*12010*/  UMOV UR43, URZ ;  /* 0x0000003f002b7c82 */ /* 0x000fe20008000000 */
[----:B------:R-:W-:Y:S01]  /*12020*/  R2UR UR36, R26 ;  /* 0x000000001a2472ca */ /* 0x000fe200000e0000 */
[----:B------:R-:W-:Y:S02]  /*12030*/  ULDC.64 UR4, c[0x0][0xa20] ;  /* 0x0002880000047ab9 */ /* 0x000fe40000000a00 */
[----:B0-----:R0:W3:Y:S01]  /*12040*/  @P4 LDG.E R5, desc[UR52][R2.64] ;  /* 0x0000003402054981 */ /* 0x0010e2000c1e1900 */
[----:B------:R-:W-:-:S04]  /*12050*/  ISETP.NE.U32.AND P3, PT, RZ, UR4, PT ;  /* 0x00000004ff007c0c */ /* 0x000fc8000bf65070 */
[----:B------:R-:W-:Y:S01]  /*12060*/  ISETP.NE.AND.EX P3, PT, RZ, UR5, PT, P3 ;  /* 0x00000005ff007c0c */ /* 0x000fe2000bf65330 */
[----:B0-----:R-:W0:Y:S04]  /*12070*/  LDC.64 R2, c[0x0][0x418] ;  /* 0x00010600ff027b82 */ /* 0x001e280000000a00 */
[----:B------:R-:W-:Y:S01]  /*12080*/  ULOP3.LUT UR36, UR36, 0xffff, URZ, 0xc0, !UPT ;  /* 0x0000ffff24247892 */ /* 0x000fe2000f8ec03f */
[----:B0-----:R-:W-:Y:S02]  /*12090*/  ISETP.NE.U32.AND P2, PT, R2, RZ, PT ;  /* 0x000000ff0200720c */ /* 0x001fe40003f45070 */
[----:B------:R-:W-:Y:S02]  /*120a0*/  LOP3.LUT R2, R26, 0xff000000, RZ, 0xc0, !PT ;  /* 0xff0000001a027812 */ /* 0x000fe400078ec0ff */
[----:B------:R-:W-:-:S02]  /*120b0*/  ISETP.NE.AND.EX P2, PT, R3, RZ, PT, P2 ;  /* 0x000000ff0300720c */ /* 0x000fc40003f45320 */
[----:B------:R-:W-:Y:S02]  /*120c0*/  SHF.R.U32.HI R3, RZ, 0x8, R2 ;  /* 0x00000008ff037819 */ /* 0x000fe40000011602 */
[----:B------:R-:W-:Y:S02]  /*120d0*/  LOP3.LUT R26, R26, 0xff0000, RZ, 0xc0, !PT ;  /* 0x00ff00001a1a7812 */ /* 0x000fe400078ec0ff */
[----:B--2---:R-:W-:Y:S02]  /*120e0*/  @P0 R2UR UR43, R0 ;  /* 0x00000000002b02ca */ /* 0x004fe400000e0000 */
[----:B------:R-:W0:Y:S02]  /*120f0*/  LDC R0, c[0x0][0x424] ;  /* 0x00010900ff007b82 */ /* 0x000e240000000800 */
[----:B0-----:R-:W-:Y:S02]  /*12100*/  SEL R2, R0, 0x1, P2 ;  /* 0x0000000100027807 */ /* 0x001fe40001000000 */
[----:B------:R-:W-:Y:S01]  /*12110*/  LEA.HI R0, R26, R3, RZ, 0x10 ;  /* 0x000000031a007211 */ /* 0x000fe200078f80ff */
[----:B---3--:R0:W-:Y:S01]  /*12120*/  STL [R1+0x8], R5 ;  /* 0x0000080501007387 */ /* 0x0081e20000100800 */
[----:B------:R-:W-:-:S02]  /*12130*/  IMAD.MOV.U32 R9, RZ, RZ, R5 ;  /* 0x000000ffff097224 */ /* 0x000fc400078e0005 */
[----:B0-----:R-:W0:Y:S02]  /*12140*/  LDC R5, c[0x0][0x2f0] ;  /* 0x0000bc00ff057b82 */ /* 0x001e240000000800 */
[----:B0-----:R-:W-:Y:S01]  /*12150*/  IMAD R5, R2, R5, RZ ;  /* 0x0000000502057224 */ /* 0x001fe200078e02ff */
[----:B------:R-:W-:Y:S06]  /*12160*/  @P4 BRA `(.L_x_977) ;  /* 0x00000000001c4947 */ /* 0x000fec0003800000 */
[----:B------:R-:W-:Y:S05]  /*12170*/  @!P0 BRA `(.L_x_977) ;  /* 0x0000000000188947 */ /* 0x000fea0003800000 */
[----:B------:R-:W-:Y:S02]  /*12180*/  IMAD.U32 R2, RZ, RZ, UR6 ;  /* 0x00000006ff027e24 */ /* 0x000fe4000f8e00ff */
[----:B------:R-:W-:-:S05]  /*12190*/  IMAD.U32 R3, RZ, RZ, UR7 ;  /* 0x00000007ff037e24 */ /* 0x000fca000f8e00ff */
[----:B------:R-:W2:Y:S04]  /*121a0*/  LDG.E R7, desc[UR52][R2.64] ;  /* 0x0000003402077981 */ /* 0x000ea8000c1e1900 */
[----:B------:R-:W2:Y:S02]  /*121b0*/  LDG.E R6, desc[UR52][R2.64+0x4] ;  /* 0x0000043402067981 */ /* 0x000ea4000c1e1900 */
[----:B--2---:R-:W-:-:S05]  /*121c0*/  IMAD.IADD R9, R6, 0x1, -R7 ;  /* 0x0000000106097824 */ /* 0x004fca00078e0a07 */
[----:B------:R0:W-:Y:S02]  /*121d0*/  STL [R1+0x8], R9 ;  /* 0x0000080901007387 */ /* 0x0001e40000100800 */
.L_x_977:
[----:B-----5:R-:W-:Y:S01]  /*121e0*/  IMAD.IADD R27, R27, 0x1, R4 ;  /* 0x000000011b1b7824 */ /* 0x020fe200078e0204 */
[----:B------:R-:W-:Y:S06]  /*121f0*/  @!P3 BRA `(.L_x_978) ;  /* 0x000000000018b947 */ /* 0x000fec0003800000 */
[----:B------:R-:W-:Y:S02]  /*12200*/  ULDC.64 UR4, c[0x0][0xa20] ;  /* 0x0002880000047ab9 */ /* 0x000fe40000000a00 */
[----:B------:R-:W-:-:S06]  /*12210*/  UIMAD.WIDE UR4, UR42, 0x4, UR4 ;  /* 0x000000042a0478a5 */ /* 0x000fcc000f8e0204 */
[----:B------:R-:W-:Y:S02]  /*12220*/  IMAD.U32 R2, RZ, RZ, UR4 ;  /* 0x00000004ff027e24 */ /* 0x000fe4000f8e00ff */
[----:B------:R-:W-:-:S05]  /*12230*/  IMAD.U32 R3, RZ, RZ, UR5 ;  /* 0x00000005ff037e24 */ /* 0x000fca000f8e00ff */
[----:B------:R1:W5:Y:S01]  /*12240*/  LDG.E R5, desc[UR52][R2.64] ;  /* 0x0000003402057981 */ /* 0x000362000c1e1900 */
[----:B------:R-:W-:Y:S05]  /*12250*/  BRA `(.L_x_979) ;  /* 0x0000000000187947 */ /* 0x000fea0003800000 */
.L_x_978:
[----:B------:R-:W-:Y:S05]  /*12260*/  @!P1 BRA `(.L_x_979) ;  /* 0x0000000000149947 */ /* 0x000fea0003800000 */
[----:B------:R-:W-:Y:S02]  /*12270*/  IMAD.U32 R2, RZ, RZ, UR8 ;  /* 0x00000008ff027e24 */ /* 0x000fe4000f8e00ff */
[----:B------:R-:W-:-:S05]  /*12280*/  IMAD.U32 R3, RZ, RZ, UR9 ;  /* 0x00000009ff037e24 */ /* 0x000fca000f8e00ff */
[----:B------:R-:W2:Y:S04]  /*12290*/  LDG.E R6, desc[UR52][R2.64] ;  /* 0x0000003402067981 */ /* 0x000ea8000c1e1900 */
[----:B------:R-:W2:Y:S02]  /*122a0*/  LDG.E R5, desc[UR52][R2.64+0x4] ;  /* 0x0000043402057981 */ /* 0x000ea4000c1e1900 */
[----:B--2---:R-:W-:-:S07]  /*122b0*/  IMAD.IADD R5, R5, 0x1, -R6 ;  /* 0x0000000105057824 */ /* 0x004fce00078e0a06 */
.L_x_979:
[----:B-1----:R-:W1:Y:S01]  /*122c0*/  LDC R2, c[0x0][0x448] ;  /* 0x00011200ff027b82 */ /* 0x002e620000000800 */
[----:B------:R-:W-:-:S04]  /*122d0*/  IMAD R10, R25, 0xc0, RZ ;  /* 0x000000c0190a7824 */ /* 0x000fc800078e02ff */
[----:B------:R-:W-:Y:S01]  /*122e0*/  VIADD R7, R10, 0xbf ;  /* 0x000000bf0a077836 */ /* 0x000fe20000000000 */
[----:B------:R2:W-:Y:S01]  /*122f0*/  STL [R1+0x4], R10 ;  /* 0x0000040a01007387 */ /* 0x0005e20000100800 */
[----:B-1----:R-:W-:-:S13]  /*12300*/  ISETP.NE.AND P1, PT, R2, 0x1, PT ;  /* 0x000000010200780c */ /* 0x002fda0003f25270 */
[----:B------:R-:W1:Y:S08]  /*12310*/  @P1 LDC R6, c[0x0][0x44c] ;  /* 0x00011300ff061b82 */ /* 0x000e700000000800 */
[----:B------:R-:W3:Y:S01]  /*12320*/  @P1 LDC R2, c[0x0][0x450] ;  /* 0x00011400ff021b82 */ /* 0x000ee20000000800 */
[----:B-1----:R-:W-:-:S04]  /*12330*/  @P1 IMAD.HI.U32 R3, R7, R6, RZ ;  /* 0x0000000607031227 */ /* 0x002fc800078e00ff */
[----:B-----5:R-:W-:Y:S01]  /*12340*/  IMAD.IADD R6, R5, 0x1, -R4 ;  /* 0x0000000105067824 */ /* 0x020fe200078e0a04 */
[----:B---3--:R-:W-:Y:S02]  /*12350*/  @P1 SHF.R.U32.HI R7, RZ, R2, R3 ;  /* 0x00000002ff071219 */ /* 0x008fe40000011603 */
[----:B------:R-:W1:Y:S02]  /*12360*/  LDC.64 R2, c[0x0][0x9e0] ;  /* 0x00027800ff027b82 */ /* 0x000e640000000a00 */
[----:B------:R-:W-:-:S05]  /*12370*/  IADD3 R4, R6, 0x1, -R9 ;  /* 0x0000000106047810 */ /* 0x000fca0007ffe809 */
[----:B------:R-:W-:Y:S01]  /*12380*/  IMAD.IADD R7, R4, 0x1, R7 ;  /* 0x0000000104077824 */ /* 0x000fe200078e0207 */
[----:B-1----:R-:W-:-:S03]  /*12390*/  ISETP.GE.AND P2, PT, R3, 0x1, PT ;  /* 0x000000010300780c */ /* 0x002fc60003f46270 */
[----:B------:R-:W-:-:S10]  /*123a0*/  IMAD.IADD R2, R7, 0x1, R2 ;  /* 0x0000000107027824 */ /* 0x000fd400078e0202 */
[----:B--2---:R-:W-:Y:S05]  /*123b0*/  @!P2 BRA `(.L_x_980) ;  /* 0x000000000040a947 */ /* 0x004fea0003800000 */
[C---:B------:R-:W-:Y:S01]  /*123c0*/  ISETP.GT.AND P0, PT, R7.reuse, RZ, PT ;  /* 0x000000ff0700720c */ /* 0x040fe20003f04270 */
[----:B------:R-:W-:-:S12]  /*123d0*/  VIADD R8, R7, 0xffffffff ;  /* 0xffffffff07087836 */ /* 0x000fd80000000000 */
[----:B------:R-:W-:Y:S05]  /*123e0*/  @P0 BRA `(.L_x_981) ;  /* 0x00000000001c0947 */ /* 0x000fea0003800000 */
[----:B------:R-:W-:Y:S01]  /*123f0*/  ISETP.NE.AND P0, PT, R3, 0x1, PT ;  /* 0x000000010300780c */ /* 0x000fe20003f05270 */
[----:B------:R-:W-:-:S12]  /*12400*/  IMAD.MOV R7, RZ, RZ, -R7 ;  /* 0x000000ffff077224 */ /* 0x000fd800078e0a07 */
[----:B------:R-:W1:Y:S02]  /*12410*/  @P0 LDC.64 R4, c[0x0][0x9e8] ;  /* 0x00027a00ff040b82 */ /* 0x000e640000000a00 */
[----:B-1----:R-:W-:-:S05]  /*12420*/  @P0 IMAD.HI.U32 R4, R7, R4, RZ ;  /* 0x0000000407040227 */ /* 0x002fca00078e00ff */
[----:B------:R-:W-:-:S04]  /*12430*/  @P0 SHF.R.U32.HI R7, RZ, R5, R4 ;  /* 0x00000005ff070219 */ /* 0x000fc80000011604 */
[----:B------:R-:W-:Y:S01]  /*12440*/  LOP3.LUT R8, RZ, R7, RZ, 0x33, !PT ;  /* 0x00000007ff087212 */ /* 0x000fe200078e33ff */
[----:B------:R-:W-:Y:S06]  /*12450*/  BRA `(.L_x_982) ;  /* 0x0000000000107947 */ /* 0x000fec0003800000 */
.L_x_981:
[----:B------:R-:W-:-:S13]  /*12460*/  ISETP.NE.AND P0, PT, R3, 0x1, PT ;  /* 0x000000010300780c */ /* 0x000fda0003f05270 */
[----:B------:R-:W1:Y:S02]  /*12470*/  @P0 LDC.64 R4, c[0x0][0x9e8] ;  /* 0x00027a00ff040b82 */ /* 0x000e640000000a00 */
[----:B-1----:R-:W-:-:S05]  /*12480*/  @P0 IMAD.HI.U32 R4, R8, R4, RZ ;  /* 0x0000000408040227 */ /* 0x002fca00078e00ff */
[----:B------:R-:W-:-:S07]  /*12490*/  @P0 SHF.R.U32.HI R8, RZ, R5, R4 ;  /* 0x00000005ff080219 */ /* 0x000fce0000011604 */
.L_x_982:
[----:B------:R-:W-:-:S05]  /*124a0*/  IMAD R5, R8, R3, R3 ;  /* 0x0000000308057224 */ /* 0x000fca00078e0203 */
[----:B------:R-:W-:-:S07]  /*124b0*/  VIMNMX R2, R2, R5, PT ;  /* 0x0000000502027248 */ /* 0x000fce0003fe0100 */
.L_x_980:
[----:B------:R-:W1:Y:S01]  /*124c0*/  @P1 LDC R4, c[0x0][0x44c] ;  /* 0x00011300ff041b82 */ /* 0x000e620000000800 */
[----:B------:R-:W-:Y:S01]  /*124d0*/  IMAD.MOV.U32 R5, RZ, RZ, R10 ;  /* 0x000000ffff057224 */ /* 0x000fe200078e000a */
[----:B------:R-:W-:Y:S01]  /*124e0*/  ULDC UR4, c[0x0][0x9dc] ;  /* 0x0002770000047ab9 */ /* 0x000fe20000000800 */
[----:B------:R-:W-:-:S05]  /*124f0*/  VIADD R2, R2, 0x7f ;  /* 0x0000007f02027836 */ /* 0x000fca0000000000 */
[----:B------:R-:W2:Y:S01]  /*12500*/  @P1 LDC R7, c[0x0][0x450] ;  /* 0x00011400ff071b82 */ /* 0x000ea20000000800 */
[----:B-1----:R-:W-:-:S05]  /*12510*/  @P1 IMAD.HI.U32 R4, R10, R4, RZ ;  /* 0x000000040a041227 */ /* 0x002fca00078e00ff */
[----:B--2---:R-:W-:-:S04]  /*12520*/  @P1 SHF.R.U32.HI R5, RZ, R7, R4 ;  /* 0x00000007ff051219 */ /* 0x004fc80000011604 */
[----:B------:R-:W-:Y:S01]  /*12530*/  IADD3 R7, R5, R6, -R9 ;  /* 0x0000000605077210 */ /* 0x000fe20007ffe809 */
[----:B------:R-:W-:Y:S01]  /*12540*/  VIADD R6, R6, 0x7f ;  /* 0x0000007f06067836 */ /* 0x000fe20000000000 */
[----:B------:R-:W-:-:S04]  /*12550*/  SHF.R.S32.HI R5, RZ, 0x1f, R2 ;  /* 0x0000001fff057819 */ /* 0x000fc80000011402 */
[----:B------:R-:W-:Y:S02]  /*12560*/  LEA.HI R2, R5, R2, RZ, 0x7 ;  /* 0x0000000205027211 */ /* 0x000fe400078f38ff */
[----:B------:R-:W-:Y:S02]  /*12570*/  SHF.R.S32.HI R5, RZ, 0x1f, R6 ;  /* 0x0000001fff057819 */ /* 0x000fe40000011406 */
[----:B------:R-:W-:Y:S02]  /*12580*/  SHF.R.S32.HI R2, RZ, 0x7, R2 ;  /* 0x00000007ff027819 */ /* 0x000fe40000011402 */
[----:B------:R-:W-:-:S04]  /*12590*/  LEA.HI R5, R5, R6, RZ, 0x7 ;  /* 0x0000000605057211 */ /* 0x000fc800078f38ff */
[----:B------:R-:W-:-:S04]  /*125a0*/  SHF.R.S32.HI R5, RZ, 0x7, R5 ;  /* 0x00000007ff057819 */ /* 0x000fc80000011405 */
[----:B------:R-:W-:Y:S01]  /*125b0*/  VIMNMX R6, R5, R2, PT ;  /* 0x0000000205067248 */ /* 0x000fe20003fe0100 */
[----:B------:R-:W-:Y:S01]  /*125c0*/  VIADD R2, R7, -UR4 ;  /* 0x8000000407027c36 */ /* 0x000fe20008000000 */
[----:B------:R-:W-:Y:S06]  /*125d0*/  @!P2 BRA `(.L_x_983) ;  /* 0x00000000003ca947 */ /* 0x000fec0003800000 */
[----:B------:R-:W-:-:S13]  /*125e0*/  ISETP.GT.AND P0, PT, R7, -0x1, PT ;  /* 0xffffffff0700780c */ /* 0x000fda0003f04270 */
[----:B------:R-:W-:Y:S05]  /*125f0*/  @P0 BRA `(.L_x_984) ;  /* 0x00000000001c0947 */ /* 0x000fea0003800000 */
[----:B------:R-:W-:Y:S02]  /*12600*/  ISETP.NE.AND P0, PT, R3, 0x1, PT ;  /* 0x000000010300780c */ /* 0x000fe40003f05270 */
[----:B------:R-:W-:-:S11]  /*12610*/  LOP3.LUT R7, RZ, R7, RZ, 0x33, !PT ;  /* 0x00000007ff077212 */ /* 0x000fd600078e33ff */
[----:B------:R-:W1:Y:S02]  /*12620*/  @P0 LDC.64 R4, c[0x0][0x9e8] ;  /* 0x00027a00ff040b82 */ /* 0x000e640000000a00 */
[----:B-1----:R-:W-:-:S05]  /*12630*/  @P0 IMAD.HI.U32 R4, R7, R4, RZ ;  /* 0x0000000407040227 */ /* 0x002fca00078e00ff */
[----:B------:R-:W-:-:S04]  /*12640*/  @P0 SHF.R.U32.HI R7, RZ, R5, R4 ;  /* 0x00000005ff070219 */ /* 0x000fc80000011604 */
[----:B------:R-:W-:Y:S01]  /*12650*/  LOP3.LUT R7, RZ, R7, RZ, 0x33, !PT ;  /* 0x00000007ff077212 */ /* 0x000fe200078e33ff */
[----:B------:R-:W-:Y:S06]  /*12660*/  BRA `(.L_x_985) ;  /* 0x0000000000107947 */ /* 0x000fec0003800000 */
.L_x_984:
[----:B------:R-:W-:-:S13]  /*12670*/  ISETP.NE.AND P0, PT, R3, 0x1, PT ;  /* 0x000000010300780c */ /* 0x000fda0003f05270 */
[----:B------:R-:W1:Y:S02]  /*12680*/  @P0 LDC.64 R4, c[0x0][0x9e8] ;  /* 0x00027a00ff040b82 */ /* 0x000e640000000a00 */
[----:B-1----:R-:W-:-:S05]  /*12690*/  @P0 IMAD.HI.U32 R4, R7, R4, RZ ;  /* 0x0000000407040227 */ /* 0x002fca00078e00ff */
[----:B------:R-:W-:-:S07]  /*126a0*/  @P0 SHF.R.U32.HI R7, RZ, R5, R4 ;  /* 0x00000005ff070219 */ /* 0x000fce0000011604 */
.L_x_985:
[----:B------:R-:W-:-:S05]  /*126b0*/  IMAD R3, R7, R3, RZ ;  /* 0x0000000307037224 */ /* 0x000fca00078e02ff */
[----:B------:R-:W-:-:S07]  /*126c0*/  VIMNMX R2, R2, R3, !PT ;  /* 0x0000000302027248 */ /* 0x000fce0007fe0100 */
.L_x_983:
[----:B------:R-:W-:Y:S02]  /*126d0*/  SHF.R.U32.HI R4, RZ, 0x10, R0 ;  /* 0x00000010ff047819 */ /* 0x000fe40000011600 */
[----:B------:R-:W-:Y:S02]  /*126e0*/  SHF.R.S32.HI R3, RZ, 0x1f, R2 ;  /* 0x0000001fff037819 */ /* 0x000fe40000011402 */
[----:B------:R-:W-:Y:S02]  /*126f0*/  ISETP.NE.AND P0, PT, R4, RZ, PT ;  /* 0x000000ff0400720c */ /* 0x000fe40003f05270 */
[----:B------:R-:W-:Y:S01]  /*12700*/  LEA.HI R3, R3, R2, RZ, 0x7 ;  /* 0x0000000203037211 */ /* 0x000fe200078f38ff */
[----:B------:R-:W-:Y:S01]  /*12710*/  IMAD.MOV.U32 R2, RZ, RZ, RZ ;  /* 0x000000ffff027224 */ /* 0x000fe200078e00ff */
[----:B------:R-:W-:Y:S02]  /*12720*/  LOP3.LUT R0, R0, 0xff, RZ, 0xc0, !PT ;  /* 0x000000ff00007812 */ /* 0x000fe400078ec0ff */
[----:B------:R-:W-:-:S04]  /*12730*/  SHF.R.S32.HI R3, RZ, 0x7, R3 ;  /* 0x00000007ff037819 */ /* 0x000fc80000011403 */
[----:B------:R-:W-:-:S03]  /*12740*/  VIMNMX R25, RZ, R3, !PT ;  /* 0x00000003ff197248 */ /* 0x000fc60007fe0100 */
[----:B------:R-:W1:Y:S01]  /*12750*/  @!P0 LDC R4, c[0x0][0x9f0] ;  /* 0x00027c00ff048b82 */ /* 0x000e620000000800 */
[----:B------:R-:W-:-:S13]  /*12760*/  ISETP.GT.AND P1, PT, R6, R25, PT ;  /* 0x000000190600720c */ /* 0x000fda0003f24270 */
[----:B------:R-:W-:Y:S05]  /*12770*/  @!P1 BRA `(.L_x_986) ;  /* 0x00000000006c9947 */ /* 0x000fea0003800000 */
[-C--:B-1----:R-:W-:Y:S02]  /*12780*/  IABS R5, R4.reuse ;  /* 0x0000000400057213 */ /* 0x082fe40000000000 */
[----:B------:R-:W-:Y:S02]  /*12790*/  IABS R8, R4 ;  /* 0x0000000400087213 */ /* 0x000fe40000000000 */
[----:B0-----:R-:W0:Y:S03]  /*127a0*/  I2F.RP R9, R5 ;  /* 0x0000000500097306 */ /* 0x001e260000209400 */
        /* <DEDUP_REMOVED lines=8> */
[----:B------:R-:W-:-:S05]  /*12830*/  IADD3 R2, R4, -0x1, R6 ;  /* 0xffffffff04027810 */ /* 0x000fca0007ffe006 */
[----:B------:R-:W-:-:S05]  /*12840*/  IMAD.IADD R3, R2, 0x1, -R25 ;  /* 0x0000000102037824 */ /* 0x000fca00078e0a19 */
        /* <DEDUP_REMOVED lines=14> */
.L_x_986:
[-C--:B------:R-:W-:Y:S01]  /*12930*/  IMAD R25, R0, R2.reuse, R25 ;  /* 0x0000000200197224 */ /* 0x080fe200078e0219 */
[----:B------:R-:W-:Y:S04]  /*12940*/  BSSY B7, `(.L_x_987) ;  /* 0x0000307000077945 */ /* 0x000fe80003800000 */
        /* <DEDUP_REMOVED lines=15> */
[----:B-1----:R-:W1:Y:S02]  /*12a40*/  S2R R4, SR_LTMASK ;  /* 0x0000000000047919 */ /* 0x002e640000003900 */
[----:B-1----:R-:W-:-:S04]  /*12a50*/  LOP3.LUT R4, R4, UR4, RZ, 0xc0, !PT ;  /* 0x0000000404047c12 */ /* 0x002fc8000f8ec0ff */
[----:B------:R-:W1:Y:S01]  /*12a60*/  POPC R7, R4 ;  /* 0x0000000400077309 */ /* 0x000e620000000000 */
[----:B--2---:R-:W1:Y:S02]  /*12a70*/  SHFL.IDX PT, R0, R3, R0, 0x1f ;  /* 0x00001f0003007589 */ /* 0x004e6400000e0000 */
[----:B-1----:R-:W-:Y:S01]  /*12a80*/  IADD3 R24, R0, UR40, R7 ;  /* 0x0000002800187c10 */ /* 0x002fe2000fffe007 */
[----:B------:R-:W-:Y:S06]  /*12a90*/  BRA `(.L_x_989) ;  /* 0x0000002c00c47947 */ /* 0x000fec0003800000 */
.L_x_988:
        /* <DEDUP_REMOVED lines=20> */
.L_x_991:
[----:B------:R-:W-:Y:S05]  /*12be0*/  BSYNC B6 ;  /* 0x0000000000067941 */ /* 0x000fea0003800000 */
.L_x_990:
[----:B------:R-:W-:Y:S01]  /*12bf0*/  VIADD R0, R17, 0x9000 ;  /* 0x0000900011007836 */ /* 0x000fe20000000000 */
[----:B------:R-:W-:Y:S01]  /*12c00*/  LOP3.LUT R19, R19, 0xfffffffe, RZ, 0xc0, !PT ;  /* 0xfffffffe13137812 */ /* 0x000fe200078ec0ff */
[----:B------:R-:W-:Y:S03]  /*12c10*/  BSSY B6, `(.L_x_992) ;  /* 0x0000014000067945 */ /* 0x000fe60003800000 */
[----:B------:R-:W-:-:S13]  /*12c20*/  LOP3.LUT P0, RZ, R0, 0x9f, RZ, 0xc0, !PT ;  /* 0x0000009f00ff7812 */ /* 0x000fda000780c0ff */
[----:B------:R-:W-:Y:S01]  /*12c30*/  @P0 LOP3.LUT R19, R19, 0x1, RZ, 0xfc, !PT ;  /* 0x0000000113130812 */ /* 0x000fe200078efcff */
[----:B------:R-:W-:Y:S06]  /*12c40*/  @!P0 BRA `(.L_x_993) ;  /* 0x0000000000408947 */ /* 0x000fec0003800000 */
        /* <DEDUP_REMOVED lines=16> */
.L_x_993:
[----:B------:R-:W-:Y:S05]  /*12d50*/  BSYNC B6 ;  /* 0x0000000000067941 */ /* 0x000fea0003800000 */
.L_x_992:
        /* <DEDUP_REMOVED lines=20> */
.L_x_995:
[----:B------:R-:W-:Y:S05]  /*12ea0*/  BSYNC B6 ;  /* 0x0000000000067941 */ /* 0x000fea0003800000 */
.L_x_994:
[----:B------:R-:W-:Y:S01]  /*12eb0*/  LOP3.LUT P6, RZ, R19, 0x1, RZ, 0xc0, !PT ;  /* 0x0000000113ff7812 */ /* 0x000fe200078cc0ff */
[----:B------:R-:W-:-:S12]  /*12ec0*/  BSSY B6, `(.L_x_996) ;  /* 0x0000012000067945 */ /* 0x000fd80003800000 */
        /* <DEDUP_REMOVED lines=17> */
.L_x_997:
[----:B------:R-:W-:Y:S05]  /*12fe0*/  BSYNC B6 ;  /* 0x0000000000067941 */ /* 0x000fea0003800000 */
.L_x_996:
[----:B------:R-:W-:Y:S01]  /*12ff0*/  ULDC.64 UR4, c[0x0][0x9f8] ;  /* 0x00027e0000047ab9 */ /* 0x000fe20000000a00 */
[----:B------:R-:W-:Y:S01]  /*13000*/  IMAD.U32 R23, RZ, RZ, UR42 ;  /* 0x0000002aff177e24 */ /* 0x000fe2000f8e00ff */
[----:B------:R-:W-:-:S04]  /*13010*/  UISETP.NE.U32.AND UP0, UPT, UR4, URZ, UPT ;  /* 0x0000003f0400728c */ /* 0x000fc8000bf05070 */
[----:B------:R-:W-:-:S06]  /*13020*/  UISETP.NE.AND.EX UP0, UPT, UR5, URZ, UPT, UP0 ;  /* 0x0000003f0500728c */ /* 0x000fcc000bf05300 */
[----:B------:R-:W-:-:S05]  /*13030*/  PLOP3.LUT P0, PT, PT, PT, UP0, 0x80, 0x0 ;  /* 0x000000000000781c */ /* 0x000fca0003f0f008 */
[----:B------:R-:W-:Y:S02]  /*13040*/  @UP0 ULDC.64 UR4, c[0x0][0x9f8] ;  /* 0x00027e0000040ab9 */ /* 0x000fe40000000a00 */
[----:B------:R-:W-:-:S06]  /*13050*/  @UP0 UIMAD.WIDE UR4, UR42, 0x4, UR4 ;  /* 0x000000042a0408a5 */ /* 0x000fcc000f8e0204 */
[----:B------:R-:W-:Y:S02]  /*13060*/  IMAD.U32 R2, RZ, RZ, UR4 ;  /* 0x00000004ff027e24 */ /* 0x000fe4000f8e00ff */
[----:B------:R-:W-:Y:S01]  /*13070*/  IMAD.U32 R3, RZ, RZ, UR5 ;  /* 0x00000005ff037e24 */ /* 0x000fe2000f8e00ff */
[----:B------:R-:W2:Y:S01]  /*13080*/  S2R R16, SR_TID.X ;  /* 0x0000000000107919 */ /* 0x000ea20000002100 */
[----:B------:R-:W-:-:S03]  /*13090*/  ULDC.64 UR4, c[0x0][0xa08] ;  /* 0x0002820000047ab9 */ /* 0x000fc60000000a00 */
[----:B------:R3:W4:Y:S02]  /*130a0*/  @P0 LDG.E R23, desc[UR52][R2.64] ;  /* 0x0000003402170981 */ /* 0x000724000c1e1900 */
[----:B---3--:R-:W3:Y:S01]  /*130b0*/  LDC.64 R2, c[0x0][0x418] ;  /* 0x00010600ff027b82 */ /* 0x008ee20000000a00 */
[----:B--2---:R-:W-:-:S04]  /*130c0*/  SHF.R.U32.HI R20, RZ, 0x5, R16 ;  /* 0x00000005ff147819 */ /* 0x004fc80000011610 */
[----:B------:R-:W-:Y:S02]  /*130d0*/  LOP3.LUT R20, R20, 0x3, RZ, 0xc0, !PT ;  /* 0x0000000314147812 */ /* 0x000fe400078ec0ff */
[----:B---3--:R-:W-:Y:S01]  /*130e0*/  LOP3.LUT P0, RZ, R2, UR4, RZ, 0xfc, !PT ;  /* 0x0000000402ff7c12 */ /* 0x008fe2000f80fcff */
[----:B------:R-:W-:-:S03]  /*130f0*/  UMOV UR4, 0xffffffff ;  /* 0xffffffff00047882 */ /* 0x000fc60000000000 */
[----:B------:R-:W-:Y:S02]  /*13100*/  LOP3.LUT P0, RZ, R3, UR5, RZ, 0xfc, P0 ;  /* 0x0000000503ff7c12 */ /* 0x000fe4000800fcff */
[----:B----4-:R-:W-:Y:S02]  /*13110*/  SHF.R.S32.HI R26, RZ, 0x1f, R23 ;  /* 0x0000001fff1a7819 */ /* 0x010fe40000011417 */
[----:B------:R-:W-:Y:S01]  /*13120*/  SEL R16, R23, RZ, !P0 ;  /* 0x000000ff17107207 */ /* 0x000fe20004000000 */
[----:B------:R-:W-:Y:S08]  /*13130*/  BRA.DIV UR4, `(.L_x_998) ;  /* 0x0000003e04e47947 */ /* 0x000ff0000b800000 */
[----:B------:R2:W3:Y:S02]  /*13140*/  SHFL.IDX PT, R14, R20, RZ, 0x1f ;  /* 0x00001fff140e7589 */ /* 0x0004e400000e0000 */
.L_x_1075:
[----:B---3--:R-:W-:Y:S02]  /*13150*/  ISETP.NE.AND P0, PT, R14, RZ, PT ;  /* 0x000000ff0e00720c */ /* 0x008fe40003f05270 */
[----:B------:R-:W-:Y:S02]  /*13160*/  PLOP3.LUT P1, PT, PT, PT, PT, 0x8, 0x0 ;  /* 0x000000000000781c */ /* 0x000fe40003f2e170 */
[----:B------:R-:W-:-:S11]  /*13170*/  LOP3.LUT R19, R19, 0xfffffffe, RZ, 0xc0, !PT ;  /* 0xfffffffe13137812 */ /* 0x000fd600078ec0ff */
[----:B------:R-:W-:Y:S01]  /*13180*/  @P1 LOP3.LUT R19, R19, 0x1, RZ, 0xfc, !PT ;  /* 0x0000000113131812 */ /* 0x000fe200078efcff */
[----:B------:R-:W-:Y:S06]  /*13190*/  @P0 BRA `(.L_x_999) ;  /* 0x0000000400b80947 */ /* 0x000fec0003800000 */
[----:B------:R-:W3:Y:S01]  /*131a0*/  LDL R0, [R1+0x10] ;  /* 0x0000100001007983 */ /* 0x000ee20000100800 */
[----:B------:R-:W-:Y:S01]  /*131b0*/  UMOV UR4, 0xffffffff ;  /* 0xffffffff00047882 */ /* 0x000fe20000000000 */
[----:B---3--:R-:W-:Y:S02]  /*131c0*/  VIADD R0, R0, 0xffffffff ;  /* 0xffffffff00007836 */ /* 0x008fe40000000000 */
[----:B------:R-:W-:Y:S05]  /*131d0*/  BRA.DIV UR4, `(.L_x_1000) ;  /* 0x0000003e04dc7947 */ /* 0x000fea000b800000 */
[----:B------:R-:W-:-:S13]  /*131e0*/  ELECT P6, URZ, PT ;  /* 0x00000000003f782f */ /* 0x000fda00038c0000 */
.L_x_1078:
[----:B------:R-:W-:Y:S05]  /*131f0*/  @!P6 BRA `(.L_x_999) ;  /* 0x0000000400a0e947 */ /* 0x000fea0003800000 */
[----:B------:R-:W-:-:S04]  /*13200*/  ISETP.NE.U32.AND P0, PT, R2, RZ, PT ;  /* 0x000000ff0200720c */ /* 0x000fc80003f05070 */
[----:B------:R-:W-:-:S13]  /*13210*/  ISETP.NE.AND.EX P0, PT, R3, RZ, PT, P0 ;  /* 0x000000ff0300720c */ /* 0x000fda0003f05300 */
[----:B------:R-:W-:Y:S05]  /*13220*/  @!P0 BRA `(.L_x_1001) ;  /* 0x0000000000448947 */ /* 0x000fea0003800000 */
[----:B------:R-:W3:Y:S01]  /*13230*/  LDC R7, c[0x0][0x43c] ;  /* 0x00010f00ff077b82 */ /* 0x000ee20000000800 */
[----:B------:R-:W-:Y:S01]  /*13240*/  ULDC.64 UR4, c[0x0][0x428] ;  /* 0x00010a0000047ab9 */ /* 0x000fe20000000a00 */
[----:B---3--:R-:W-:-:S13]  /*13250*/  ISETP.NE.AND P0, PT, R7, 0x1, PT ;  /* 0x000000010700780c */ /* 0x008fda0003f05270 */
[----:B-1----:R-:W1:Y:S02]  /*13260*/  @P0 LDC.64 R4, c[0x0][0x440] ;  /* 0x00011000ff040b82 */ /* 0x002e640000000a00 */
[----:B-1----:R-:W-:-:S04]  /*13270*/  @P0 IMAD.HI.U32 R6, R0, R4, RZ ;  /* 0x0000000400060227 */ /* 0x002fc800078e00ff */
        /* <DEDUP_REMOVED lines=12> */
.L_x_1001:
[----:B-1----:R-:W-:Y:S01]  /*13340*/  IMAD R4, R18, 0x8, R17 ;  /* 0x0000000812047824 */ /* 0x002fe200078e0211 */
[----:B---3--:R-:W-:Y:S01]  /*13350*/  SHF.L.U32 R3, R22, 0x1f, RZ ;  /* 0x0000001f16037819 */ /* 0x008fe200000006ff */
[----:B------:R-:W1:Y:S03]  /*13360*/  S2R R2, SR_TID.X ;  /* 0x0000000000027919 */ /* 0x000e660000002100 */
[----:B------:R-:W3:Y:S01]  /*13370*/  SYNCS.PHASECHK.TRANS64.TRYWAIT P0, [R4+URZ+0x19c80], R3 ;  /* 0x019c8003040075a7 */ /* 0x000ee2000800017f */
[----:B-1----:R-:W-:-:S04]  /*13380*/  LOP3.LUT R2, R2, 0x7f, RZ, 0xc0, !PT ;  /* 0x0000007f02027812 */ /* 0x002fc800078ec0ff */
[----:B------:R-:W-:Y:S01]  /*13390*/  ISETP.NE.AND P1, PT, R2, RZ, PT ;  /* 0x000000ff0200720c */ /* 0x000fe20003f25270 */
[----:B---3--:R-:W-:-:S12]  /*133a0*/  @!P0 BRA `(.L_x_1002) ;  /* 0x0000003c00888947 */ /* 0x008fd80003800000 */
.L_x_1079:
[----:B------:R-:W-:Y:S05]  /*133b0*/  @P1 BRA `(.L_x_1003) ;  /* 0x00000000001c1947 */ /* 0x000fea0003800000 */
[----:B------:R-:W3:Y:S02]  /*133c0*/  S2R R2, SR_TID.X ;  /* 0x0000000000027919 */ /* 0x000ee40000002100 */
[----:B---3--:R-:W-:Y:S01]  /*133d0*/  LOP3.LUT R5, R2, 0x1f, RZ, 0xc0, !PT ;  /* 0x0000001f02057812 */ /* 0x008fe200078ec0ff */
[----:B------:R-:W-:-:S03]  /*133e0*/  IMAD.MOV.U32 R2, RZ, RZ, 0x3000 ;  /* 0x00003000ff027424 */ /* 0x000fc600078e00ff */
[----:B------:R-:W-:Y:S01]  /*133f0*/  ISETP.NE.AND P0, PT, R5, RZ, PT ;  /* 0x000000ff0500720c */ /* 0x000fe20003f05270 */
[----:B------:R3:W-:-:S12]  /*13400*/  SYNCS.ARRIVE.TRANS64 RZ, [R4+URZ+0x19c70], R2 ;  /* 0x019c700204ff79a7 */ /* 0x0007d8000800003f */
[----:B---3--:R-:W-:Y:S05]  /*13410*/  @!P0 BRA `(.L_x_1003) ;  /* 0x0000000000048947 */ /* 0x008fea0003800000 */
[----:B------:R-:W-:Y:S01]  /*13420*/  BPT.TRAP 0x1 ;  /* 0x000000040000795c */ /* 0x000fe20000300000 */
.L_x_1003:
[----:B------:R-:W-:Y:S01]  /*13430*/  IMAD R2, R18, 0x3000, R17 ;  /* 0x0000300012027824 */ /* 0x000fe200078e0211 */
[----:B------:R-:W-:Y:S01]  /*13440*/  R2UR UR33, R4 ;  /* 0x00000000042172ca */ /* 0x000fe200000e0000 */
[----:B------:R-:W-:Y:S01]  /*13450*/  IMAD R0, R0, 0x80, R27 ;  /* 0x0000008000007824 */ /* 0x000fe200078e021b */
[----:B-----5:R-:W-:Y:S01]  /*13460*/  R2UR UR37, R16 ;  /* 0x00000000102572ca */ /* 0x020fe200000e0000 */
[----:B------:R-:W-:Y:S01]  /*13470*/  UIADD3 UR4, UP0, UR46, 0x470, URZ ;  /* 0x000004702e047890 */ /* 0x000fe2000ff1e03f */
[----:B------:R-:W-:Y:S01]  /*13480*/  R2UR UR8, R2 ;  /* 0x00000000020872ca */ /* 0x000fe200000e0000 */
[----:B------:R-:W-:Y:S01]  /*13490*/  UMOV UR6, 0x0 ;  /* 0x0000000000067882 */ /* 0x000fe20000000000 */
[----:B------:R-:W-:Y:S01]  /*134a0*/  R2UR UR35, R0 ;  /* 0x00000000002372ca */ /* 0x000fe200000e0000 */
[----:B------:R-:W-:Y:S01]  /*134b0*/  UIADD3.X UR5, URZ, UR47, URZ, UP0, !UPT ;  /* 0x0000002f3f057290 */ /* 0x000fe200087fe43f */
[----:B------:R-:W-:Y:S01]  /*134c0*/  UMOV UR7, 0x14f00000 ;  /* 0x14f0000000077882 */ /* 0x000fe20000000000 */
[----:B------:R-:W-:Y:S01]  /*134d0*/  UMOV UR34, URZ ;  /* 0x0000003f00227c82 */ /* 0x000fe20008000000 */
[----:B------:R-:W-:Y:S01]  /*134e0*/  UMOV UR18, 0x20 ;  /* 0x0000002000127882 */ /* 0x000fe20000000000 */
[----:B------:R-:W-:-:S02]  /*134f0*/  UMOV UR20, UR36 ;  /* 0x0000002400147c82 */ /* 0x000fc40008000000 */
[----:B------:R-:W-:Y:S02]  /*13500*/  UIADD3 UR33, UR33, 0x19c70, URZ ;  /* 0x00019c7021217890 */ /* 0x000fe4000fffe03f */
[----:B------:R-:W-:Y:S01]  /*13510*/  UMOV UR21, UR37 ;  /* 0x0000002500157c82 */ /* 0x000fe20008000000 */
[----:B------:R-:W-:Y:S01]  /*13520*/  UMOV UR10, 0x40 ;  /* 0x00000040000a7882 */ /* 0x000fe20000000000 */
        /* <DEDUP_REMOVED lines=12> */
[----:B------:R-:W4:Y:S02]  /*135f0*/  SYNCS.PHASECHK.TRANS64.TRYWAIT P0, [R4+URZ+0x19c40], R3 ;  /* 0x019c4003040075a7 */ /* 0x000f24000800017f */
[----:B---34-:R-:W-:Y:S05]  /*13600*/  @!P0 BRA `(.L_x_1004) ;  /* 0x0000003c00048947 */ /* 0x018fea0003800000 */
.L_x_1080:
[----:B------:R-:W-:Y:S05]  /*13610*/  @P1 BRA `(.L_x_1005) ;  /* 0x00000000001c1947 */ /* 0x000fea0003800000 */
[----:B------:R-:W4:Y:S01]  /*13620*/  S2R R5, SR_TID.X ;  /* 0x0000000000057919 */ /* 0x000f220000002100 */
[----:B-1-3--:R-:W-:-:S04]  /*13630*/  IMAD.MOV.U32 R3, RZ, RZ, 0x3000 ;  /* 0x00003000ff037424 */ /* 0x00afc800078e00ff */
[----:B------:R1:W-:Y:S01]  /*13640*/  SYNCS.ARRIVE.TRANS64 RZ, [R4+URZ+0x19c30], R3 ;  /* 0x019c300304ff79a7 */ /* 0x0003e2000800003f */
[----:B----4-:R-:W-:-:S04]  /*13650*/  LOP3.LUT R5, R5, 0x1f, RZ, 0xc0, !PT ;  /* 0x0000001f05057812 */ /* 0x010fc800078ec0ff */
[----:B------:R-:W-:-:S13]  /*13660*/  ISETP.NE.AND P0, PT, R5, RZ, PT ;  /* 0x000000ff0500720c */ /* 0x000fda0003f05270 */
[----:B-1----:R-:W-:Y:S05]  /*13670*/  @!P0 BRA `(.L_x_1005) ;  /* 0x0000000000048947 */ /* 0x002fea0003800000 */
[----:B------:R-:W-:Y:S01]  /*13680*/  BPT.TRAP 0x1 ;  /* 0x000000040000795c */ /* 0x000fe20000300000 */
.L_x_1005:
[----:B------:R-:W-:Y:S01]  /*13690*/  R2UR UR8, R2 ;  /* 0x00000000020872ca */ /* 0x000fe200000e0000 */
[----:B------:R-:W-:Y:S01]  /*136a0*/  UIADD3 UR4, UP0, UR46, 0x370, URZ ;  /* 0x000003702e047890 */ /* 0x000fe2000ff1e03f */
[----:B------:R-:W-:Y:S01]  /*136b0*/  R2UR UR25, R4 ;  /* 0x00000000041972ca */ /* 0x000fe200000e0000 */
[----:B------:R-:W-:Y:S01]  /*136c0*/  UMOV UR6, 0x0 ;  /* 0x0000000000067882 */ /* 0x000fe20000000000 */
[----:B------:R-:W-:Y:S01]  /*136d0*/  R2UR UR27, R0 ;  /* 0x00000000001b72ca */ /* 0x000fe200000e0000 */
[----:B------:R-:W-:Y:S01]  /*136e0*/  UIADD3.X UR5, URZ, UR47, URZ, UP0, !UPT ;  /* 0x0000002f3f057290 */ /* 0x000fe200087fe43f */
[----:B------:R-:W-:Y:S01]  /*136f0*/  R2UR UR29, R16 ;  /* 0x00000000101d72ca */ /* 0x000fe200000e0000 */
[----:B------:R-:W-:Y:S01]  /*13700*/  UMOV UR7, 0x14f00000 ;  /* 0x14f0000000077882 */ /* 0x000fe20000000000 */
[----:B------:R-:W-:Y:S01]  /*13710*/  UMOV UR26, URZ ;  /* 0x0000003f001a7c82 */ /* 0x000fe20008000000 */
[----:B------:R-:W-:Y:S01]  /*13720*/  UMOV UR28, UR36 ;  /* 0x00000024001c7c82 */ /* 0x000fe20008000000 */
[----:B------:R-:W-:Y:S01]  /*13730*/  UMOV UR18, 0x20 ;  /* 0x0000002000127882 */ /* 0x000fe20000000000 */
[----:B------:R-:W-:Y:S01]  /*13740*/  UMOV UR20, UR36 ;  /* 0x0000002400147c82 */ /* 0x000fe20008000000 */
[----:B------:R-:W-:Y:S01]  /*13750*/  UMOV UR10, 0x40 ;  /* 0x00000040000a7882 */ /* 0x000fe20000000000 */
[----:B------:R-:W-:Y:S01]  /*13760*/  UIADD3 UR24, UR8, 0x13800, URZ ;  /* 0x0001380008187890 */ /* 0x000fe2000fffe03f */
[----:B------:R-:W-:Y:S01]  /*13770*/  PLOP3.LUT P0, PT, PT, PT, PT, 0x80, 0x0 ;  /* 0x000000000000781c */ /* 0x000fe20003f0f070 */
[----:B------:R-:W-:Y:S01]  /*13780*/  UIADD3 UR25, UR25, 0x19c30, URZ ;  /* 0x00019c3019197890 */ /* 0x000fe2000fffe03f */
[----:B------:R-:W-:Y:S01]  /*13790*/  LOP3.LUT R19, R19, 0xfffffffe, RZ, 0xc0, !PT ;  /* 0xfffffffe13137812 */ /* 0x000fe200078ec0ff */
[----:B------:R-:W-:-:S02]  /*137a0*/  UIADD3 UR16, UR8, 0x14800, URZ ;  /* 0x0001480008107890 */ /* 0x000fc4000fffe03f */
        /* <DEDUP_REMOVED lines=8> */
[----:B------:R-:W-:Y:S01]  /*13830*/  UMOV UR9, UR25 ;  /* 0x0000001900097c82 */ /* 0x000fe20008000000 */
[----:B------:R-:W-:Y:S01]  /*13840*/  @P0 LOP3.LUT R19, R19, 0x1, RZ, 0xfc, !PT ;  /* 0x0000000113130812 */ /* 0x000fe200078efcff */
[----:B------:R4:W-:Y:S01]  /*13850*/  UTMALDG.4D [UR16], [UR4], desc[UR6] ;  /* 0x00000610040075b4 */ /* 0x0009e20008019000 */
[----:B------:R4:W-:Y:S02]  /*13860*/  UTMALDG.4D [UR8], [UR4], desc[UR6] ;  /* 0x00000608040075b4 */ /* 0x0009e40008019000 */
[----:B----4-:R-:W-:-:S03]  /*13870*/  NOP ;  /* 0x0000000000007918 */ /* 0x010fc60000000000 */
.L_x_999:
[----:B------:R-:W-:Y:S05]  /*13880*/  WARPSYNC.ALL ;  /* 0x0000000000007948 */ /* 0x000fea0003800000 */
[----:B------:R-:W-:Y:S01]  /*13890*/  VIADD R0, R17, 0xf000 ;  /* 0x0000f00011007836 */ /* 0x000fe20000000000 */
[----:B------:R-:W-:Y:S01]  /*138a0*/  USHF.R.S32.HI UR4, URZ, 0x1f, UR43 ;  /* 0x0000001f3f047899 */ /* 0x000fe2000801142b */
[----:B------:R-:W-:Y:S01]  /*138b0*/  BAR.SYNC.DEFER_BLOCKING 0x8, 0x200 ;  /* 0x0208000000007b1d */ /* 0x000fe20000010000 */
[----:B------:R-:W-:Y:S02]  /*138c0*/  USHF.R.S32.HI UR37, URZ, 0x1f, UR42 ;  /* 0x0000001f3f257899 */ /* 0x000fe4000801142a */
        /* <DEDUP_REMOVED lines=17> */
[----:B-1-3--:R-:W-:Y:S02]  /*139e0*/  IMAD.U32 R4, RZ, RZ, UR6 ;  /* 0x00000006ff047e24 */ /* 0x00afe4000f8e00ff */
        /* <DEDUP_REMOVED lines=9> */
[----:B--2---:R-:W-:-:S07]  /*13a80*/  LEPC R20, `(.L_x_1007) ;  /* 0x000000001014794e */ /* 0x004fce0000000000 */
[----:B01----:R-:W-:Y:S05]  /*13a90*/  CALL.ABS.NOINC R2 ;  /* 0x0000000002007343 */ /* 0x003fea0003c00000 */
.L_x_1007:
[----:B------:R-:W-:Y:S05]  /*13aa0*/  BSYNC B6 ;  /* 0x0000000000067941 */ /* 0x000fea0003800000 */
.L_x_1006:
[----:B------:R-:W4:Y:S01]  /*13ab0*/  LDL R12, [R1+0x4] ;  /* 0x00000400010c7983 */ /* 0x000f220000100800 */
[----:B0-----:R-:W0:Y:S01]  /*13ac0*/  LDC R9, c[0x0][0x448] ;  /* 0x00011200ff097b82 */ /* 0x001e220000000800 */
[----:B------:R-:W-:Y:S01]  /*13ad0*/  ULDC.64 UR6, c[0x0][0x2d8] ;  /* 0x0000b60000067ab9 */ /* 0x000fe20000000a00 */
[----:B------:R-:W-:Y:S01]  /*13ae0*/  UMOV UR44, UR48 ;  /* 0x00000030002c7c82 */ /* 0x000fe20008000000 */
[----:B--2---:R-:W2:Y:S01]  /*13af0*/  S2R R20, SR_TID.X ;  /* 0x0000000000147919 */ /* 0x004ea20000002100 */
[----:B------:R-:W-:Y:S01]  /*13b00*/  UIMAD.WIDE.U32 UR4, UR36, UR6, UR44 ;  /* 0x00000006240472a5 */ /* 0x000fe2000f8e002c */
[----:B------:R-:W-:Y:S01]  /*13b10*/  ULDC.64 UR8, c[0x0][0x2e0] ;  /* 0x0000b80000087ab9 */ /* 0x000fe20000000a00 */
[----:B------:R-:W2:Y:S02]  /*13b20*/  S2R R10, SR_TID.X ;  /* 0x00000000000a7919 */ /* 0x000ea40000002100 */
[----:B------:R-:W-:Y:S02]  /*13b30*/  UIMAD UR5, UR36, UR7, UR5 ;  /* 0x00000007240572a4 */ /* 0x000fe4000f8e0205 */
[----:B------:R-:W-:-:S02]  /*13b40*/  UIMAD UR6, UR37, UR8, URZ ;  /* 0x00000008250672a4 */ /* 0x000fc4000f8e023f */
[----:B------:R-:W-:Y:S02]  /*13b50*/  UIMAD.WIDE.U32 UR4, UR43, UR8, UR4 ;  /* 0x000000082b0472a5 */ /* 0x000fe4000f8e0004 */
[----:B------:R-:W-:-:S03]  /*13b60*/  UIMAD UR6, UR43, UR9, UR6 ;  /* 0x000000092b0672a4 */ /* 0x000fc6000f8e0206 */
[----:B------:R-:W-:Y:S01]  /*13b70*/  ULDC.64 UR8, c[0x0][0x280] ;  /* 0x0000a00000087ab9 */ /* 0x000fe20000000a00 */
[----:B------:R-:W-:Y:S01]  /*13b80*/  UIADD3 UR6, UR5, UR6, URZ ;  /* 0x0000000605067290 */ /* 0x000fe2000fffe03f */
[----:B-1-3--:R-:W-:Y:S02]  /*13b90*/  IMAD.U32 R4, RZ, RZ, UR4 ;  /* 0x00000004ff047e24 */ /* 0x00afe4000f8e00ff */
[----:B------:R-:W-:Y:S01]  /*13ba0*/  IMAD.U32 R5, RZ, RZ, UR5 ;  /* 0x00000005ff057e24 */ /* 0x000fe2000f8e00ff */
[----:B------:R-:W-:Y:S01]  /*13bb0*/  ULDC.64 UR4, c[0x0][0x2d0] ;  /* 0x0000b40000047ab9 */ /* 0x000fe20000000a00 */
[----:B0-----:R-:W-:Y:S01]  /*13bc0*/  ISETP.NE.AND P1, PT, R9, 0x1, PT ;  /* 0x000000010900780c */ /* 0x001fe20003f25270 */
[----:B------:R-:W-:Y:S01]  /*13bd0*/  IMAD.U32 R3, RZ, RZ, UR6 ;  /* 0x00000006ff037e24 */ /* 0x000fe2000f8e00ff */
[----:B------:R-:W-:Y:S01]  /*13be0*/  ULDC.64 UR6, c[0x0][0x2c8] ;  /* 0x0000b20000067ab9 */ /* 0x000fe20000000a00 */
[C---:B--2---:R-:W-:Y:S01]  /*13bf0*/  LOP3.LUT R21, R20.reuse, 0x7f, RZ, 0xc0, !PT ;  /* 0x0000007f14157812 */ /* 0x044fe200078ec0ff */
[----:B------:R-:W-:-:S09]  /*13c00*/  IMAD.SHL.U32 R20, R20, 0x40, RZ ;  /* 0x0000004014147824 */ /* 0x000fd200078e00ff */
[----:B------:R-:W0:Y:S01]  /*13c10*/  @P1 LDC R2, c[0x0][0x44c] ;  /* 0x00011300ff021b82 */ /* 0x000e220000000800 */
[----:B------:R-:W-:Y:S01]  /*13c20*/  SHF.R.U32.HI R21, RZ, 0x1, R21 ;  /* 0x00000001ff157819 */ /* 0x000fe20000011615 */
[----:B------:R-:W-:-:S03]  /*13c30*/  IMAD.SHL.U32 R10, R10, 0x10, RZ ;  /* 0x000000100a0a7824 */ /* 0x000fc600078e00ff */
[----:B------:R-:W-:-:S03]  /*13c40*/  LOP3.LUT R20, R21, 0x40, R20, 0xf8, !PT ;  /* 0x0000004015147812 */ /* 0x000fc600078ef814 */
[----:B------:R-:W1:Y:S01]  /*13c50*/  @P1 LDC R0, c[0x0][0x450] ;  /* 0x00011400ff001b82 */ /* 0x000e620000000800 */
[----:B------:R-:W-:Y:S01]  /*13c60*/  LOP3.LUT R10, R10, 0x10, RZ, 0xc0, !PT ;  /* 0x000000100a0a7812 */ /* 0x000fe200078ec0ff */
[----:B------:R-:W2:Y:S03]  /*13c70*/  S2R R21, SR_TID.X ;  /* 0x0000000000157919 */ /* 0x000ea60000002100 */
[C---:B------:R-:W-:Y:S02]  /*13c80*/  LOP3.LUT R11, R10.reuse, 0x20, RZ, 0xfc, !PT ;  /* 0x000000200a0b7812 */ /* 0x040fe400078efcff */
[----:B------:R-:W-:Y:S01]  /*13c90*/  LOP3.LUT R10, R10, 0x40, RZ, 0xfc, !PT ;  /* 0x000000400a0a7812 */ /* 0x000fe200078efcff */
[----:B----4-:R-:W-:Y:S02]  /*13ca0*/  IMAD.IADD R6, R20, 0x1, R12 ;  /* 0x0000000114067824 */ /* 0x010fe400078e020c */
[----:B--2---:R-:W-:-:S02]  /*13cb0*/  IMAD.SHL.U32 R20, R21, 0x10, RZ ;  /* 0x0000001015147824 */ /* 0x004fc400078e00ff */
[----:B0-----:R-:W-:-:S03]  /*13cc0*/  @P1 IMAD.HI.U32 R2, R6, R2, RZ ;  /* 0x0000000206021227 */ /* 0x001fc600078e00ff */
[----:B------:R-:W-:Y:S01]  /*13cd0*/  LOP3.LUT R20, R20, 0x10, RZ, 0xc0, !PT ;  /* 0x0000001014147812 */ /* 0x000fe200078ec0ff */
[----:B------:R-:W-:Y:S01]  /*13ce0*/  IMAD.MOV.U32 R7, RZ, RZ, R6 ;  /* 0x000000ffff077224 */ /* 0x000fe200078e0006 */
[----:B-1----:R-:W-:Y:S01]  /*13cf0*/  @P1 SHF.R.U32.HI R7, RZ, R0, R2 ;  /* 0x00000000ff071219 */ /* 0x002fe20000011602 */
[----:B------:R-:W-:-:S03]  /*13d00*/  IMAD.MOV.U32 R2, RZ, RZ, R4 ;  /* 0x000000ffff027224 */ /* 0x000fc600078e0004 */
[----:B------:R-:W-:Y:S01]  /*13d10*/  SHF.R.S32.HI R0, RZ, 0x1f, R7 ;  /* 0x0000001fff007819 */ /* 0x000fe20000011407 */
[----:B------:R-:W-:-:S04]  /*13d20*/  IMAD.WIDE.U32 R4, R7, UR4, R2 ;  /* 0x0000000407047c25 */ /* 0x000fc8000f8e0002 */
[----:B------:R-:W-:-:S04]  /*13d30*/  IMAD R0, R0, UR4, RZ ;  /* 0x0000000400007c24 */ /* 0x000fc8000f8e02ff */
[----:B------:R-:W-:Y:S02]  /*13d40*/  IMAD R8, R7, UR5, R0 ;  /* 0x0000000507087c24 */ /* 0x000fe4000f8e0200 */
[----:B------:R-:W-:Y:S02]  /*13d50*/  IMAD.MOV R0, RZ, RZ, -R7 ;  /* 0x000000ffff007224 */ /* 0x000fe400078e0a07 */
[----:B------:R-:W-:Y:S02]  /*13d60*/  IMAD.IADD R5, R5, 0x1, R8 ;  /* 0x0000000105057824 */ /* 0x000fe400078e0208 */
[----:B------:R-:W-:Y:S01]  /*13d70*/  IMAD R0, R9, R0, R6 ;  /* 0x0000000009007224 */ /* 0x000fe200078e0206 */
[----:B------:R-:W0:Y:S03]  /*13d80*/  @P1 LDC R8, c[0x0][0x44c] ;  /* 0x00011300ff081b82 */ /* 0x000e260000000800 */
[----:B------:R-:W-:Y:S01]  /*13d90*/  IMAD.WIDE.U32 R4, R0, UR6, R4 ;  /* 0x0000000600047c25 */ /* 0x000fe2000f8e0004 */
[----:B------:R-:W-:-:S05]  /*13da0*/  SHF.R.S32.HI R7, RZ, 0x1f, R0 ;  /* 0x0000001fff077819 */ /* 0x000fca0000011400 */
[----:B------:R-:W-:-:S04]  /*13db0*/  IMAD R7, R7, UR6, RZ ;  /* 0x0000000607077c24 */ /* 0x000fc8000f8e02ff */
[----:B------:R-:W-:Y:S01]  /*13dc0*/  IMAD R7, R0, UR7, R7 ;  /* 0x0000000700077c24 */ /* 0x000fe2000f8e0207 */
[----:B------:R-:W-:-:S04]  /*13dd0*/  IADD3 R0, P0, R4, UR8, RZ ;  /* 0x0000000804007c10 */ /* 0x000fc8000ff1e0ff */
[----:B------:R-:W-:Y:S01]  /*13de0*/  IADD3.X R4, R5, UR9, R7, P0, !PT ;  /* 0x0000000905047c10 */ /* 0x000fe200087fe407 */
[----:B------:R-:W-:Y:S01]  /*13df0*/  VIADD R7, R6, 0x80 ;  /* 0x0000008006077836 */ /* 0x000fe20000000000 */
[----:B------:R-:W1:Y:S03]  /*13e00*/  @P1 LDC R5, c[0x0][0x450] ;  /* 0x00011400ff051b82 */ /* 0x000e660000000800 */
[----:B------:R-:W-:Y:S02]  /*13e10*/  IMAD.MOV.U32 R6, RZ, RZ, R7 ;  /* 0x000000ffff067224 */ /* 0x000fe400078e0007 */
[----:B0-----:R-:W-:-:S05]  /*13e20*/  @P1 IMAD.HI.U32 R8, R7, R8, RZ ;  /* 0x0000000807081227 */ /* 0x001fca00078e00ff */
[----:B-1----:R-:W-:-:S05]  /*13e30*/  @P1 SHF.R.U32.HI R6, RZ, R5, R8 ;  /* 0x00000005ff061219 */ /* 0x002fca0000011608 */
[----:B------:R-:W-:Y:S02]  /*13e40*/  IMAD.MOV R5, RZ, RZ, -R6 ;  /* 0x000000ffff057224 */ /* 0x000fe400078e0a06 */
[----:B------:R-:W-:-:S04]  /*13e50*/  IMAD.WIDE.U32 R2, R6, UR4, R2 ;  /* 0x0000000406027c25 */ /* 0x000fc8000f8e0002 */
[----:B------:R-:W-:Y:S01]  /*13e60*/  IMAD R5, R9, R5, R7 ;  /* 0x0000000509057224 */ /* 0x000fe200078e0207 */
[----:B------:R-:W-:-:S05]  /*13e70*/  SHF.R.S32.HI R7, RZ, 0x1f, R6 ;  /* 0x0000001fff077819 */ /* 0x000fca0000011406 */
[----:B------:R-:W-:Y:S01]  /*13e80*/  IMAD R7, R7, UR4, RZ ;  /* 0x0000000407077c24 */ /* 0x000fe2000f8e02ff */
[----:B------:R-:W-:Y:S02]  /*13e90*/  ULDC UR4, c[0x0][0x2b8] ;  /* 0x0000ae0000047ab9 */ /* 0x000fe40000000800 */
[----:B------:R-:W-:Y:S01]  /*13ea0*/  ISETP.GE.AND P2, PT, R20, UR4, PT ;  /* 0x0000000414007c0c */ /* 0x000fe2000bf46270 */
[----:B------:R-:W-:Y:S01]  /*13eb0*/  IMAD R7, R6, UR5, R7 ;  /* 0x0000000506077c24 */ /* 0x000fe2000f8e0207 */
[----:B------:R-:W-:Y:S02]  /*13ec0*/  SHF.R.S32.HI R6, RZ, 0x1f, R5 ;  /* 0x0000001fff067819 */ /* 0x000fe40000011405 */
[----:B------:R-:W-:Y:S01]  /*13ed0*/  ISETP.GE.AND P1, PT, R11, UR4, PT ;  /* 0x000000040b007c0c */ /* 0x000fe2000bf26270 */
[----:B------:R-:W-:Y:S02]  /*13ee0*/  IMAD.IADD R3, R3, 0x1, R7 ;  /* 0x0000000103037824 */ /* 0x000fe400078e0207 */
[----:B------:R-:W-:-:S02]  /*13ef0*/  IMAD R6, R6, UR6, RZ ;  /* 0x0000000606067c24 */ /* 0x000fc4000f8e02ff */
[----:B------:R-:W-:-:S04]  /*13f00*/  IMAD.WIDE.U32 R2, R5, UR6, R2 ;  /* 0x0000000605027c25 */ /* 0x000fc8000f8e0002 */
[----:B------:R-:W-:Y:S01]  /*13f10*/  IMAD R5, R5, UR7, R6 ;  /* 0x0000000705057c24 */ /* 0x000fe2000f8e0206 */
[----:B------:R-:W-:-:S04]  /*13f20*/  IADD3 R8, P0, R2, UR8, RZ ;  /* 0x0000000802087c10 */ /* 0x000fc8000ff1e0ff */
[----:B------:R-:W-:Y:S02]  /*13f30*/  IADD3.X R5, R3, UR9, R5, P0, !PT ;  /* 0x0000000903057c10 */ /* 0x000fe400087fe405 */
[----:B------:R-:W-:Y:S02]  /*13f40*/  ISETP.GE.AND P0, PT, R10, UR4, PT ;  /* 0x000000040a007c0c */ /* 0x000fe4000bf06270 */
[----:B------:R0:W5:Y:S01]  /*13f50*/  LDL R10, [R1+0xc] ;  /* 0x00000c00010a7983 */ /* 0x0001620000100800 */
[----:B------:R-:W-:Y:S01]  /*13f60*/  UMOV UR4, 0xffffffff ;  /* 0xffffffff00047882 */ /* 0x000fe20000000000 */
[----:B------:R-:W-:-:S04]  /*13f70*/  LOP3.LUT R21, R21, 0x7f, RZ, 0xc0, !PT ;  /* 0x0000007f15157812 */ /* 0x000fc800078ec0ff */
[----:B------:R-:W-:Y:S01]  /*13f80*/  SHF.R.U32.HI R21, RZ, 0x1, R21 ;  /* 0x00000001ff157819 */ /* 0x000fe20000011615 */
[----:B------:R-:W-:Y:S06]  /*13f90*/  BRA.DIV UR4, `(.L_x_1008) ;  /* 0x0000003204b47947 */ /* 0x000fec000b800000 */
[----:B------:R-:W2:Y:S04]  /*13fa0*/  LDL.LU R2, [R1+0x8] ;  /* 0x0000080001027983 */ /* 0x000ea80000300800 */
[----:B------:R-:W3:Y:S04]  /*13fb0*/  LDL.LU R11, [R1+0x4] ;  /* 0x00000400010b7983 */ /* 0x000ee80000300800 */
[----:B------:R-:W1:Y:S04]  /*13fc0*/  SHFL.IDX PT, R3, R0, RZ, 0x1e1f ;  /* 0x001e1fff00037589 */ /* 0x000e6800000e0000 */
[----:B------:R-:W-:Y:S04]  /*13fd0*/  SHFL.IDX PT, R0, R0, 0x1, 0x1e1f ;  /* 0x003e1f0000007f89 */ /* 0x000fe800000e0000 */
[----:B------:R-:W-:Y:S04]  /*13fe0*/  SHFL.IDX PT, R5, R5, RZ, 0x1e1f ;  /* 0x001e1fff05057589 */ /* 0x000fe800000e0000 */
[----:B------:R-:W-:Y:S01]  /*13ff0*/  SHFL.IDX PT, R14, R8, RZ, 0x1e1f ;  /* 0x001e1fff080e7589 */ /* 0x000fe200000e0000 */
[----:B--2---:R-:W-:-:S03]  /*14000*/  IMAD R6, R2, R9, RZ ;  /* 0x0000000902067224 */ /* 0x004fc600078e02ff */
[----:B------:R-:W2:Y:S01]  /*14010*/  SHFL.IDX PT, R2, R4, RZ, 0x1e1f ;  /* 0x001e1fff04027589 */ /* 0x000ea200000e0000 */
[----:B---3--:R-:W-:-:S03]  /*14020*/  IMAD.IADD R7, R21, 0x1, R11 ;  /* 0x0000000115077824 */ /* 0x008fc600078e020b */
[----:B------:R-:W3:Y:S02]  /*14030*/  SHFL.IDX PT, R4, R4, 0x1, 0x1e1f ;  /* 0x003e1f0004047f89 */ /* 0x000ee400000e0000 */
[----:B------:R-:W-:-:S13]  /*14040*/  ISETP.GE.AND P4, PT, R7, R6, PT ;  /* 0x000000060700720c */ /* 0x000fda0003f86270 */
[----:B-1----:R-:W-:-:S05]  /*14050*/  @!P4 IADD3 R3, P3, R20, R3, RZ ;  /* 0x000000031403c210 */ /* 0x002fca0007f7e0ff */
[----:B--2---:R-:W-:-:S05]  /*14060*/  @!P4 IMAD.X R2, RZ, RZ, R2, P3 ;  /* 0x000000ffff02c224 */ /* 0x004fca00018e0602 */
[----:B------:R-:W-:-:S04]  /*14070*/  @!P4 LOP3.LUT R3, R3, R2, RZ, 0x3c, !PT ;  /* 0x000000020303c212 */ /* 0x000fc800078e3cff */
[----:B------:R-:W-:-:S04]  /*14080*/  @!P4 LOP3.LUT R2, R3, R2, RZ, 0x3c, !PT ;  /* 0x000000020302c212 */ /* 0x000fc800078e3cff */
[----:B------:R-:W-:-:S05]  /*14090*/  @!P4 LOP3.LUT R3, R3, R2, RZ, 0x3c, !PT ;  /* 0x000000020303c212 */ /* 0x000fca00078e3cff */
[----:B-----5:R-:W-:Y:S04]  /*140a0*/  @!P4 LDGSTS.E.BYPASS.LTC128B.128 [R10+0xf000], desc[UR52][R2.64], !P2 ;  /* 0x0f000000020acfae */ /* 0x020fe8000d101d74 */
[----:B------:R-:W-:Y:S04]  /*140b0*/  @!P4 LDGSTS.E.BYPASS.LTC128B.128 [R10+0x10800], desc[UR52][R2.64+0x20], !P1 ;  /* 0x10800020020acfae */ /* 0x000fe8000c901d74 */
[----:B------:R1:W-:Y:S02]  /*140c0*/  @!P4 LDGSTS.E.BYPASS.LTC128B.128 [R10+0x12000], desc[UR52][R2.64+0x40], !P0 ;  /* 0x12000040020acfae */ /* 0x0003e4000c101d74 */
[----:B-1----:R-:W-:-:S05]  /*140d0*/  VIADD R2, R7, 0x40 ;  /* 0x0000004007027836 */ /* 0x002fca0000000000 */
[----:B------:R-:W-:-:S13]  /*140e0*/  ISETP.GE.AND P4, PT, R2, R6, PT ;  /* 0x000000060200720c */ /* 0x000fda0003f86270 */
[----:B------:R-:W-:-:S05]  /*140f0*/  @!P4 IADD3 R0, P3, R20, R0, RZ ;  /* 0x000000001400c210 */ /* 0x000fca0007f7e0ff */
[----:B---3--:R-:W-:-:S04]  /*14100*/  @!P4 IMAD.X R2, RZ, RZ, R4, P3 ;  /* 0x000000ffff02c224 */ /* 0x008fc800018e0604 */
[----:B------:R-:W-:Y:S02]  /*14110*/  @!P4 IMAD.MOV.U32 R3, RZ, RZ, R2 ;  /* 0x000000ffff03c224 */ /* 0x000fe400078e0002 */
[----:B------:R-:W-:-:S05]  /*14120*/  @!P4 IMAD.MOV.U32 R2, RZ, RZ, R0 ;  /* 0x000000ffff02c224 */ /* 0x000fca00078e0000 */
[----:B------:R1:W-:Y:S04]  /*14130*/  @!P4 LDGSTS.E.BYPASS.LTC128B.128 [R10+0xf800], desc[UR52][R2.64], !P2 ;  /* 0x0f800000020acfae */ /* 0x0003e8000d101d74 */
[----:B------:R1:W-:Y:S04]  /*14140*/  @!P4 LDGSTS.E.BYPASS.LTC128B.128 [R10+0x11000], desc[UR52][R2.64+0x20], !P1 ;  /* 0x11000020020acfae */ /* 0x0003e8000c901d74 */
[----:B------:R1:W-:Y:S02]  /*14150*/  @!P4 LDGSTS.E.BYPASS.LTC128B.128 [R10+0x12800], desc[UR52][R2.64+0x40], !P0 ;  /* 0x12800040020acfae */ /* 0x0003e4000c101d74 */
.L_x_1087:
        /* <DEDUP_REMOVED lines=12> */
.L_x_1010:
[----:B------:R-:W-:Y:S05]  /*14220*/  BSYNC B0 ;  /* 0x0000000000007941 */ /* 0x000fea0003800000 */
.L_x_1009:
[----:B------:R-:W-:Y:S01]  /*14230*/  NOP ;  /* 0x0000000000007918 */ /* 0x000fe20000000000 */
[----:B------:R-:W-:-:S13]  /*14240*/  PLOP3.LUT P0, PT, PT, PT, PT, 0x80, 0x0 ;  /* 0x000000000000781c */ /* 0x000fda0003f0f070 */
.L_x_1011:
        /* <DEDUP_REMOVED lines=14> */
[----:B------:R-:W2:Y:S01]  /*14330*/  LDL.LU R3, [R1+0x10] ;  /* 0x0000100001037983 */ /* 0x000ea20000300800 */
[----:B------:R0:W-:Y:S01]  /*14340*/  SYNCS.ARRIVE.TRANS64.A1T0 RZ, [R17+URZ+0x19c00], RZ ;  /* 0x019c00ff11ff79a7 */ /* 0x0001e2000810003f */
[----:B------:R-:W-:Y:S01]  /*14350*/  BSSY B0, `(.L_x_1012) ;  /* 0x0000005000007945 */ /* 0x000fe20003800000 */
[----:B------:R-:W1:Y:S01]  /*14360*/  SYNCS.PHASECHK.TRANS64.TRYWAIT P0, [R17+URZ+0x19c20], R2 ;  /* 0x019c2002110075a7 */ /* 0x000e62000800017f */
[----:B--2---:R-:W-:-:S05]  /*14370*/  VIADD R0, R3, 0xfffffffe ;  /* 0xfffffffe03007836 */ /* 0x004fca0000000000 */
[----:B------:R-:W-:Y:S01]  /*14380*/  ISETP.GE.AND P1, PT, R0, R25, PT ;  /* 0x000000190000720c */ /* 0x000fe20003f26270 */
[----:B01----:R-:W-:-:S12]  /*14390*/  @!P0 BRA `(.L_x_1013) ;  /* 0x0000003000b08947 */ /* 0x003fd80003800000 */
.L_x_1088:
[----:B------:R-:W-:Y:S05]  /*143a0*/  BSYNC B0 ;  /* 0x0000000000007941 */ /* 0x000fea0003800000 */
.L_x_1012:
[----:B------:R-:W-:Y:S05]  /*143b0*/  @!P1 BRA `(.L_x_1014) ;  /* 0x0000000c00f49947 */ /* 0x000fea0003800000 */
[----:B------:R-:W-:Y:S02]  /*143c0*/  IMAD.MOV.U32 R6, RZ, RZ, R18 ;  /* 0x000000ffff067224 */ /* 0x000fe400078e0012 */
[----:B------:R-:W-:-:S07]  /*143d0*/  IMAD.MOV.U32 R7, RZ, RZ, R22 ;  /* 0x000000ffff077224 */ /* 0x000fce00078e0016 */
.L_x_1038:
[----:B------:R-:W-:Y:S01]  /*143e0*/  LOP3.LUT P1, RZ, R19, 0x1, RZ, 0xc0, !PT ;  /* 0x0000000113ff7812 */ /* 0x000fe2000782c0ff */
[----:B------:R-:W-:Y:S01]  /*143f0*/  VIADD R18, R6, 0x1 ;  /* 0x0000000106127836 */ /* 0x000fe20000000000 */
[----:B------:R-:W-:Y:S05]  /*14400*/  YIELD ;  /* 0x0000000000007946 */ /* 0x000fea0003800000 */
[----:B------:R-:W-:Y:S01]  /*14410*/  ISETP.NE.AND P0, PT, R18, 0x2, PT ;  /* 0x000000021200780c */ /* 0x000fe20003f05270 */
[----:B------:R-:W-:Y:S03]  /*14420*/  BSSY B0, `(.L_x_1015) ;  /* 0x00000a3000007945 */ /* 0x000fe60003800000 */
[----:B------:R-:W-:-:S02]  /*14430*/  SEL R22, RZ, 0x1, P0 ;  /* 0x00000001ff167807 */ /* 0x000fc40000000000 */
[----:B------:R-:W-:Y:S02]  /*14440*/  SEL R18, R18, RZ, P0 ;  /* 0x000000ff12127207 */ /* 0x000fe40000000000 */
[----:B------:R-:W-:Y:S01]  /*14450*/  LOP3.LUT R22, R7, R22, RZ, 0x3c, !PT ;  /* 0x0000001607167212 */ /* 0x000fe200078e3cff */
[----:B0-----:R-:W-:Y:S06]  /*14460*/  @!P1 BRA `(.L_x_1016) ;  /* 0x0000000800789947 */ /* 0x001fec0003800000 */
[----:B------:R-:W-:Y:S01]  /*14470*/  ULDC.64 UR4, c[0x0][0x418] ;  /* 0x0001060000047ab9 */ /* 0x000fe20000000a00 */
[----:B------:R-:W-:Y:S01]  /*14480*/  IMAD.MOV.U32 R8, RZ, RZ, R0 ;  /* 0x000000ffff087224 */ /* 0x000fe200078e0000 */
[----:B------:R-:W-:-:S04]  /*14490*/  ISETP.NE.U32.AND P0, PT, RZ, UR4, PT ;  /* 0x00000004ff007c0c */ /* 0x000fc8000bf05070 */
[----:B------:R-:W-:-:S13]  /*144a0*/  ISETP.NE.AND.EX P0, PT, RZ, UR5, PT, P0 ;  /* 0x00000005ff007c0c */ /* 0x000fda000bf05300 */
[----:B------:R-:W-:Y:S05]  /*144b0*/  @!P0 BRA `(.L_x_1017) ;  /* 0x0000000000448947 */ /* 0x000fea0003800000 */
[----:B------:R-:W1:Y:S01]  /*144c0*/  LDC R5, c[0x0][0x43c] ;  /* 0x00010f00ff057b82 */ /* 0x000e620000000800 */
[----:B------:R-:W-:Y:S01]  /*144d0*/  ULDC.64 UR6, c[0x0][0x428] ;  /* 0x00010a0000067ab9 */ /* 0x000fe20000000a00 */
[----:B-1----:R-:W-:-:S13]  /*144e0*/  ISETP.NE.AND P0, PT, R5, 0x1, PT ;  /* 0x000000010500780c */ /* 0x002fda0003f05270 */
[----:B0-----:R-:W0:Y:S02]  /*144f0*/  @P0 LDC.64 R2, c[0x0][0x440] ;  /* 0x00011000ff020b82 */ /* 0x001e240000000a00 */
[----:B0-----:R-:W-:-:S04]  /*14500*/  @P0 IMAD.HI.U32 R4, R0, R2, RZ ;  /* 0x0000000200040227 */ /* 0x001fc800078e00ff */
[----:B------:R-:W-:Y:S01]  /*14510*/  IMAD.MOV.U32 R2, RZ, RZ, R0 ;  /* 0x000000ffff027224 */ /* 0x000fe200078e0000 */
[----:B------:R-:W-:Y:S01]  /*14520*/  @P0 SHF.R.U32.HI R2, RZ, R3, R4 ;  /* 0x00000003ff020219 */ /* 0x000fe20000011604 */
[----:B------:R-:W-:-:S03]  /*14530*/  IMAD R4, R26, UR6, RZ ;  /* 0x000000061a047c24 */ /* 0x000fc6000f8e02ff */
[--C-:B------:R-:W-:Y:S01]  /*14540*/  SHF.R.S32.HI R3, RZ, 0x1f, R2.reuse ;  /* 0x0000001fff037819 */ /* 0x100fe20000011402 */
[----:B------:R-:W-:Y:S02]  /*14550*/  IMAD.MOV R8, RZ, RZ, -R2 ;  /* 0x000000ffff087224 */ /* 0x000fe400078e0a02 */
[C---:B------:R-:W-:Y:S02]  /*14560*/  IMAD R4, R23.reuse, UR7, R4 ;  /* 0x0000000717047c24 */ /* 0x040fe4000f8e0204 */
[----:B------:R-:W-:-:S04]  /*14570*/  IMAD.WIDE.U32 R2, R23, UR6, R2 ;  /* 0x0000000617027c25 */ /* 0x000fc8000f8e0002 */
[----:B------:R-:W-:Y:S01]  /*14580*/  IMAD.IADD R3, R4, 0x1, R3 ;  /* 0x0000000104037824 */ /* 0x000fe200078e0203 */
[----:B------:R-:W-:Y:S01]  /*14590*/  LEA R4, P0, R2, UR4, 0x2 ;  /* 0x0000000402047c11 */ /* 0x000fe2000f8010ff */
[----:B------:R-:W-:-:S03]  /*145a0*/  IMAD R8, R5, R8, R0 ;  /* 0x0000000805087224 */ /* 0x000fc600078e0200 */
[----:B------:R-:W-:-:S05]  /*145b0*/  LEA.HI.X R5, R2, UR5, R3, 0x2, P0 ;  /* 0x0000000502057c11 */ /* 0x000fca00080f1403 */
[----:B------:R1:W5:Y:S04]  /*145c0*/  LDG.E R16, desc[UR52][R4.64] ;  /* 0x0000003404107981 */ /* 0x000368000c1e1900 */
.L_x_1017:
[----:B0-----:R-:W0:Y:S01]  /*145d0*/  S2R R2, SR_TID.X ;  /* 0x0000000000027919 */ /* 0x001e220000002100 */
[----:B-1----:R-:W-:Y:S01]  /*145e0*/  IMAD R4, R18, 0x8, R17 ;  /* 0x0000000812047824 */ /* 0x002fe200078e0211 */
[----:B------:R-:W-:Y:S01]  /*145f0*/  BSSY B1, `(.L_x_1018) ;  /* 0x0000006000017945 */ /* 0x000fe20003800000 */
[----:B0-----:R-:W-:Y:S02]  /*14600*/  LOP3.LUT R3, R2, 0x7f, RZ, 0xc0, !PT ;  /* 0x0000007f02037812 */ /* 0x001fe400078ec0ff */
[----:B------:R-:W-:Y:S02]  /*14610*/  SHF.L.U32 R2, R22, 0x1f, RZ ;  /* 0x0000001f16027819 */ /* 0x000fe400000006ff */
[----:B------:R-:W-:Y:S02]  /*14620*/  ISETP.NE.AND P1, PT, R3, RZ, PT ;  /* 0x000000ff0300720c */ /* 0x000fe40003f25270 */
[----:B------:R-:W0:Y:S02]  /*14630*/  SYNCS.PHASECHK.TRANS64.TRYWAIT P0, [R4+URZ+0x19c80], R2 ;  /* 0x019c8002040075a7 */ /* 0x000e24000800017f */
[----:B0-----:R-:W-:Y:S09]  /*14640*/  @!P0 BRA `(.L_x_1019) ;  /* 0x0000003000188947 */ /* 0x001ff20003800000 */
.L_x_1089:
[----:B------:R-:W-:Y:S05]  /*14650*/  BSYNC B1 ;  /* 0x0000000000017941 */ /* 0x000fea0003800000 */
.L_x_1018:
        /* <DEDUP_REMOVED lines=9> */
.L_x_1021:
[----:B------:R-:W-:Y:S05]  /*146f0*/  BSYNC B1 ;  /* 0x0000000000017941 */ /* 0x000fea0003800000 */
.L_x_1020:
        /* <DEDUP_REMOVED lines=8> */
[----:B------:R-:W-:Y:S01]  /*14780*/  VIADD R10, R9, 0x9000 ;  /* 0x00009000090a7836 */ /* 0x000fe20000000000 */
[----:B------:R-:W-:Y:S01]  /*14790*/  UMOV UR6, 0x0 ;  /* 0x0000000000067882 */ /* 0x000fe20000000000 */
[----:B------:R-:W-:-:S10]  /*147a0*/  UMOV UR7, 0x14f00000 ;  /* 0x14f0000000077882 */ /* 0x000fd40000000000 */
.L_x_1022:
        /* <DEDUP_REMOVED lines=16> */
.L_x_1023:
        /* <DEDUP_REMOVED lines=16> */
.L_x_1024:
        /* <DEDUP_REMOVED lines=13> */
.L_x_1090:
[----:B------:R-:W-:Y:S05]  /*14a80*/  BSYNC B1 ;  /* 0x0000000000017941 */ /* 0x000fea0003800000 */
.L_x_1025:
        /* <DEDUP_REMOVED lines=11> */
.L_x_1028:
[----:B------:R-:W-:Y:S05]  /*14b40*/  BSYNC B1 ;  /* 0x0000000000017941 */ /* 0x000fea0003800000 */
.L_x_1027:
        /* <DEDUP_REMOVED lines=8> */
.L_x_1029:
        /* <DEDUP_REMOVED lines=15> */
.L_x_1030:
        /* <DEDUP_REMOVED lines=15> */
.L_x_1031:
        /* <DEDUP_REMOVED lines=10> */
.L_x_1016:
[----:B------:R-:W-:Y:S05]  /*14e50*/  BSYNC B0 ;  /* 0x0000000000007941 */ /* 0x000fea0003800000 */
.L_x_1015:
[----:B------:R-:W-:-:S06]  /*14e60*/  UISETP.NE.AND UP0, UPT, UR39, 0x3, UPT ;  /* 0x000000032700788c */ /* 0x000fcc000bf05270 */
[----:B------:R-:W-:-:S13]  /*14e70*/  PLOP3.LUT P0, PT, PT, PT, UP0, 0x80, 0x0 ;  /* 0x000000000000781c */ /* 0x000fda0003f0f008 */
[----:B------:R-:W-:Y:S05]  /*14e80*/  @!P0 BRA `(.L_x_1032) ;  /* 0x0000000000048947 */ /* 0x000fea0003800000 */
[----:B------:R-:W-:Y:S01]  /*14e90*/  BPT.TRAP 0x1 ;  /* 0x000000040000795c */ /* 0x000fe20000300000 */
.L_x_1032:
[----:B0-----:R-:W-:Y:S01]  /*14ea0*/  IMAD.U32 R2, RZ, RZ, UR41 ;  /* 0x00000029ff027e24 */ /* 0x001fe2000f8e00ff */
[----:B------:R-:W-:Y:S01]  /*14eb0*/  BSSY B0, `(.L_x_1033) ;  /* 0x0000007000007945 */ /* 0x000fe20003800000 */
[----:B------:R-:W-:-:S03]  /*14ec0*/  IMAD R3, R6, 0x8, R17 ;  /* 0x0000000806037824 */ /* 0x000fc600078e0211 */
[----:B------:R-:W-:Y:S02]  /*14ed0*/  ISETP.NE.AND P1, PT, R2, 0x3, PT ;  /* 0x000000030200780c */ /* 0x000fe40003f25270 */
[----:B------:R-:W-:-:S04]  /*14ee0*/  LOP3.LUT R2, R7, 0x1, RZ, 0x3c, !PT ;  /* 0x0000000107027812 */ /* 0x000fc800078e3cff */
[----:B------:R-:W-:-:S04]  /*14ef0*/  SHF.L.U32 R2, R2, 0x1f, RZ ;  /* 0x0000001f02027819 */ /* 0x000fc800000006ff */
[----:B------:R-:W0:Y:S02]  /*14f00*/  SYNCS.PHASECHK.TRANS64.TRYWAIT P0, [R3+URZ+0x19c70], R2 ;  /* 0x019c7002030075a7 */ /* 0x000e24000800017f */
[----:B0-----:R-:W-:Y:S05]  /*14f10*/  @!P0 BRA `(.L_x_1034) ;  /* 0x00000028000c8947 */ /* 0x001fea0003800000 */
.L_x_1091:
[----:B------:R-:W-:Y:S05]  /*14f20*/  BSYNC B0 ;  /* 0x0000000000007941 */ /* 0x000fea0003800000 */
.L_x_1033:
[----:B------:R-:W-:Y:S05]  /*14f30*/  @!P1 BRA `(.L_x_1035) ;  /* 0x0000000000049947 */ /* 0x000fea0003800000 */
[----:B------:R-:W-:Y:S01]  /*14f40*/  BPT.TRAP 0x1 ;  /* 0x000000040000795c */ /* 0x000fe20000300000 */
.L_x_1035:
[----:B0-----:R-:W-:Y:S01]  /*14f50*/  SHF.L.U32 R2, R7, 0x1f, RZ ;  /* 0x0000001f07027819 */ /* 0x001fe200000006ff */
[----:B------:R-:W-:-:S03]  /*14f60*/  IMAD R10, R6, 0x3000, RZ ;  /* 0x00003000060a7824 */ /* 0x000fc600078e02ff */
[----:B------:R-:W0:Y:S02]  /*14f70*/  SYNCS.PHASECHK.TRANS64.TRYWAIT P0, [R3+URZ+0x19c60], R2 ;  /* 0x019c6002030075a7 */ /* 0x000e24000800017f */
[----:B0-----:R-:W-:Y:S05]  /*14f80*/  @!P0 BRA `(.L_x_1036) ;  /* 0x0000002800048947 */ /* 0x001fea0003800000 */
.L_x_1092:
[----:B------:R-:W0:Y:S01]  /*14f90*/  LDL R4, [R1] ;  /* 0x0000000001047983 */ /* 0x000e220000100800 */
        /* <DEDUP_REMOVED lines=50> */
.L_x_1037:
        /* <DEDUP_REMOVED lines=13> */
.L_x_1014:
        /* <DEDUP_REMOVED lines=17> */
.L_x_1040:
[----:B------:R-:W-:Y:S05]  /*154a0*/  BSYNC B0 ;  /* 0x0000000000007941 */ /* 0x000fea0003800000 */
.L_x_1039:
[----:B------:R-:W-:-:S06]  /*154b0*/  UISETP.NE.AND UP0, UPT, UR39, 0x3, UPT ;  /* 0x000000032700788c */ /* 0x000fcc000bf05270 */
[----:B------:R-:W-:-:S13]  /*154c0*/  PLOP3.LUT P1, PT, PT, PT, UP0, 0x80, 0x0 ;  /* 0x000000000000781c */ /* 0x000fda0003f2f008 */
[----:B------:R-:W-:Y:S05]  /*154d0*/  @!P1 BRA `(.L_x_1041) ;  /* 0x0000000000049947 */ /* 0x000fea0003800000 */
[----:B------:R-:W-:Y:S01]  /*154e0*/  BPT.TRAP 0x1 ;  /* 0x000000040000795c */ /* 0x000fe20000300000 */
.L_x_1041:
        /* <DEDUP_REMOVED lines=8> */
.L_x_1093:
[----:B------:R-:W-:Y:S05]  /*15570*/  BSYNC B0 ;  /* 0x0000000000007941 */ /* 0x000fea0003800000 */
.L_x_1042:
[----:B------:R-:W-:Y:S05]  /*15580*/  @!P2 BRA `(.L_x_1044) ;  /* 0x000000000004a947 */ /* 0x000fea0003800000 */
[----:B------:R-:W-:Y:S01]  /*15590*/  BPT.TRAP 0x1 ;  /* 0x000000040000795c */ /* 0x000fe20000300000 */
.L_x_1044:
[----:B0-----:R-:W-:-:S04]  /*155a0*/  SHF.L.U32 R0, R22, 0x1f, RZ ;  /* 0x0000001f16007819 */ /* 0x001fc800000006ff */
[----:B------:R-:W0:Y:S02]  /*155b0*/  SYNCS.PHASECHK.TRANS64.TRYWAIT P1, [R3+URZ+0x19c60], R0 ;  /* 0x019c6000030075a7 */ /* 0x000e24000802017f */
[----:B0-----:R-:W-:Y:S05]  /*155c0*/  @!P1 BRA `(.L_x_1045) ;  /* 0x00000020009c9947 */ /* 0x001fea0003800000 */
.L_x_1094:
[----:B------:R-:W0:Y:S01]  /*155d0*/  LDL R2, [R1] ;  /* 0x0000000001027983 */ /* 0x000e220000100800 */
        /* <DEDUP_REMOVED lines=51> */
.L_x_1046:
[----:B-1----:R1:W-:Y:S01]  /*15910*/  SYNCS.ARRIVE.TRANS64.A1T0 RZ, [R3+URZ+0x19c50], RZ ;  /* 0x019c50ff03ff79a7 */ /* 0x0023e2000810003f */
[----:B------:R-:W-:Y:S02]  /*15920*/  @!P0 VIADD R0, R3, 0x19c80 ;  /* 0x00019c8003008836 */ /* 0x000fe40000000000 */
[----:B------:R-:W-:-:S03]  /*15930*/  VIADD R18, R18, 0x1 ;  /* 0x0000000112127836 */ /* 0x000fc60000000000 */
[----:B------:R-:W-:Y:S01]  /*15940*/  @!P0 PRMT R0, RZ, 0x654, R0 ;  /* 0x00000654ff008816 */ /* 0x000fe20000000000 */
[----:B------:R-:W-:Y:S06]  /*15950*/  BAR.SYNC.DEFER_BLOCKING 0x2, 0x80 ;  /* 0x0082000000007b1d */ /* 0x000fec0000010000 */
[----:B------:R2:W-:Y:S01]  /*15960*/  @!P0 SYNCS.ARRIVE.TRANS64.RED.A1T0 RZ, [R0+URZ], RZ ;  /* 0x000000ff00ff89a7 */ /* 0x0005e2000810043f */
[----:B------:R-:W-:-:S04]  /*15970*/  ISETP.NE.AND P0, PT, R18, 0x2, PT ;  /* 0x000000021200780c */ /* 0x000fc80003f05270 */
[----:B-1----:R-:W-:Y:S02]  /*15980*/  SEL R3, RZ, 0x1, P0 ;  /* 0x00000001ff037807 */ /* 0x002fe40000000000 */
[----:B------:R-:W-:Y:S02]  /*15990*/  SEL R18, R18, RZ, P0 ;  /* 0x000000ff12127207 */ /* 0x000fe40000000000 */
[----:B--2---:R-:W-:-:S07]  /*159a0*/  LOP3.LUT R22, R22, R3, RZ, 0x3c, !PT ;  /* 0x0000000316167212 */ /* 0x004fce00078e3cff */
.L_x_989:
[----:B------:R-:W-:Y:S05]  /*159b0*/  BSYNC B7 ;  /* 0x0000000000077941 */ /* 0x000fea0003800000 */
.L_x_987:
[----:B------:R-:W-:-:S13]  /*159c0*/  LOP3.LUT P0, RZ, R19, 0x2, RZ, 0xc0, !PT ;  /* 0x0000000213ff7812 */ /* 0x000fda000780c0ff */
[----:B------:R-:W-:Y:S05]  /*159d0*/  @!P0 BRA `(.L_x_1047) ;  /* 0x0000000000248947 */ /* 0x000fea0003800000 */
[----:B------:R-:W2:Y:S08]  /*159e0*/  S2UR UR5, SR_CgaCtaId ;  /* 0x00000000000579c3 */ /* 0x000eb00000008800 */
[----:B------:R-:W-:Y:S06]  /*159f0*/  BAR.SYNC.DEFER_BLOCKING 0x5, 0x200 ;  /* 0x0148000000007b1d */ /* 0x000fec0000010000 */
[----:B------:R-:W-:-:S02]  /*15a00*/  UMOV UR4, 0x400 ;  /* 0x0000040000047882 */ /* 0x000fc40000000000 */
[----:B--2---:R-:W-:-:S06]  /*15a10*/  ULEA UR4, UR5, UR4, 0x18 ;  /* 0x0000000405047291 */ /* 0x004fcc000f8ec03f */
[----:B------:R-:W-:-:S05]  /*15a20*/  IMAD.U32 R17, RZ, RZ, UR4 ;  /* 0x00000004ff117e24 */ /* 0x000fca000f8e00ff */
[----:B------:R-:W2:Y:S02]  /*15a30*/  LDS.128 R24, [R17+0x19cd0] ;  /* 0x019cd00011187984 */ /* 0x000ea40000000c00 */
[----:B--2---:R-:W-:Y:S01]  /*15a40*/  R2UR UR42, R27 ;  /* 0x000000001b2a72ca */ /* 0x004fe200000e0000 */
[----:B------:R-:W-:Y:S06]  /*15a50*/  BAR.ARV 0x4, 0x200 ;  /* 0x0108000000007b1d */ /* 0x000fec0000002000 */
[----:B------:R-:W-:Y:S08]  /*15a60*/  BRA `(.L_x_1048) ;  /* 0x0000000c00b07947 */ /* 0x000ff00003800000 */
.L_x_1047:
[----:B------:R-:W0:Y:S01]  /*15a70*/  S2R R0, SR_TID.X ;  /* 0x0000000000007919 */ /* 0x000e220000002100 */
[----:B------:R-:W-:Y:S01]  /*15a80*/  ULDC UR4, c[0x0][0xc3c] ;  /* 0x00030f0000047ab9 */ /* 0x000fe20000000800 */
[----:B0-----:R-:W-:Y:S01]  /*15a90*/  LOP3.LUT R8, R0, 0x1f, RZ, 0xc0, !PT ;  /* 0x0000001f00087812 */ /* 0x001fe200078ec0ff */
[----:B------:R-:W-:-:S03]  /*15aa0*/  IMAD.MOV.U32 R0, RZ, RZ, RZ ;  /* 0x000000ffff007224 */ /* 0x000fc600078e00ff */
[C---:B------:R-:W-:Y:S01]  /*15ab0*/  ISETP.NE.AND P0, PT, R8.reuse, 0x1f, PT ;  /* 0x0000001f0800780c */ /* 0x040fe20003f05270 */
[----:B------:R-:W-:-:S05]  /*15ac0*/  VIADD R7, R8, UR42 ;  /* 0x0000002a08077c36 */ /* 0x000fca0008000000 */
[----:B------:R-:W-:Y:S01]  /*15ad0*/  ISETP.GE.OR P1, PT, R7, UR4, !P0 ;  /* 0x0000000407007c0c */ /* 0x000fe2000c726670 */
[----:B------:R-:W-:Y:S01]  /*15ae0*/  IMAD.MOV.U32 R9, RZ, RZ, RZ ;  /* 0x000000ffff097224 */ /* 0x000fe200078e00ff */
[----:B------:R-:W-:Y:S01]  /*15af0*/  ISETP.GE.U32.AND P2, PT, R8, 0x2, PT ;  /* 0x000000020800780c */ /* 0x000fe20003f46070 */
[----:B------:R-:W-:-:S10]  /*15b00*/  ULDC UR4, c[0x0][0xc3c] ;  /* 0x00030f0000047ab9 */ /* 0x000fd40000000800 */
[----:B------:R-:W0:Y:S08]  /*15b10*/  @!P1 LDC.64 R2, c[0x0][0xc80] ;  /* 0x00032000ff029b82 */ /* 0x000e300000000a00 */
[----:B-1----:R-:W1:Y:S01]  /*15b20*/  @!P1 LDC.64 R4, c[0x0][0xc78] ;  /* 0x00031e00ff049b82 */ /* 0x002e620000000a00 */
[----:B0-----:R-:W-:-:S05]  /*15b30*/  @!P1 IMAD.WIDE R2, R7, 0x4, R2 ;  /* 0x0000000407029825 */ /* 0x001fca00078e0202 */
[----:B------:R1:W2:Y:S02]  /*15b40*/  @!P1 LDG.E R0, desc[UR52][R2.64] ;  /* 0x0000003402009981 */ /* 0x0002a4000c1e1900 */
[----:B-1----:R-:W-:-:S05]  /*15b50*/  @!P1 IMAD.WIDE R2, R7, 0x4, R4 ;  /* 0x0000000407029825 */ /* 0x002fca00078e0204 */
[----:B------:R-:W2:Y:S01]  /*15b60*/  @!P1 LDG.E R9, desc[UR52][R2.64] ;  /* 0x0000003402099981 */ /* 0x000ea2000c1e1900 */
[C---:B------:R-:W-:Y:S02]  /*15b70*/  ISETP.NE.AND P1, PT, R8.reuse, RZ, PT ;  /* 0x000000ff0800720c */ /* 0x040fe40003f25270 */
[C---:B------:R-:W-:Y:S02]  /*15b80*/  ISETP.GE.U32.AND P3, PT, R8.reuse, 0x4, PT ;  /* 0x000000040800780c */ /* 0x040fe40003f66070 */
[C---:B------:R-:W-:Y:S02]  /*15b90*/  ISETP.GE.U32.AND P4, PT, R8.reuse, 0x8, PT ;  /* 0x000000080800780c */ /* 0x040fe40003f86070 */
[----:B------:R-:W-:Y:S02]  /*15ba0*/  ISETP.GE.U32.AND P5, PT, R8, 0x10, PT ;  /* 0x000000100800780c */ /* 0x000fe40003fa6070 */
[----:B------:R-:W-:Y:S01]  /*15bb0*/  SHFL.IDX PT, R8, R24, 0x1, 0x1f ;  /* 0x00201f0018087f89 */ /* 0x000fe200000e0000 */
[----:B--2---:R-:W-:-:S05]  /*15bc0*/  IMAD R4, R9, R0, RZ ;  /* 0x0000000009047224 */ /* 0x004fca00078e02ff */
[----:B------:R-:W0:Y:S02]  /*15bd0*/  SHFL.UP PT, R5, R4, 0x1, RZ ;  /* 0x0420000004057989 */ /* 0x000e2400000e00ff */
[----:B0-----:R-:W-:-:S05]  /*15be0*/  SEL R5, R5, RZ, P1 ;  /* 0x000000ff05057207 */ /* 0x001fca0000800000 */
[----:B------:R-:W-:-:S05]  /*15bf0*/  IMAD.IADD R5, R4, 0x1, R5 ;  /* 0x0000000104057824 */ /* 0x000fca00078e0205 */
[----:B------:R-:W0:Y:S02]  /*15c00*/  SHFL.UP PT, R6, R5, 0x2, RZ ;  /* 0x0440000005067989 */ /* 0x000e2400000e00ff */
[----:B0-----:R-:W-:-:S05]  /*15c10*/  SEL R6, R6, RZ, P2 ;  /* 0x000000ff06067207 */ /* 0x001fca0001000000 */
[----:B------:R-:W-:Y:S02]  /*15c20*/  IMAD.IADD R6, R5, 0x1, R6 ;  /* 0x0000000105067824 */ /* 0x000fe400078e0206 */
[----:B------:R-:W0:Y:S03]  /*15c30*/  LDC R5, c[0x0][0xc38] ;  /* 0x00030e00ff057b82 */ /* 0x000e260000000800 */
[----:B------:R-:W1:Y:S02]  /*15c40*/  SHFL.UP PT, R7, R6, 0x4, RZ ;  /* 0x0480000006077989 */ /* 0x000e6400000e00ff */
[----:B-1----:R-:W-:-:S05]  /*15c50*/  SEL R7, R7, RZ, P3 ;  /* 0x000000ff07077207 */ /* 0x002fca0001800000 */
[----:B------:R-:W-:Y:S02]  /*15c60*/  IMAD.IADD R7, R6, 0x1, R7 ;  /* 0x0000000106077824 */ /* 0x000fe400078e0207 */
[----:B------:R-:W-:-:S03]  /*15c70*/  IMAD.MOV.U32 R6, RZ, RZ, RZ ;  /* 0x000000ffff067224 */ /* 0x000fc600078e00ff */
[----:B------:R-:W1:Y:S02]  /*15c80*/  SHFL.UP PT, R2, R7, 0x8, RZ ;  /* 0x0500000007027989 */ /* 0x000e6400000e00ff */
[----:B-1----:R-:W-:-:S05]  /*15c90*/  SEL R2, R2, RZ, P4 ;  /* 0x000000ff02027207 */ /* 0x002fca0002000000 */
[----:B------:R-:W-:Y:S02]  /*15ca0*/  IMAD.IADD R3, R7, 0x1, R2 ;  /* 0x0000000107037824 */ /* 0x000fe400078e0202 */
[----:B------:R-:W-:Y:S04]  /*15cb0*/  SHFL.IDX PT, R7, R24, RZ, 0x1f ;  /* 0x00001fff18077589 */ /* 0x000fe800000e0000 */
[----:B------:R-:W1:Y:S02]  /*15cc0*/  SHFL.UP PT, R2, R3, 0x10, RZ ;  /* 0x0600000003027989 */ /* 0x000e6400000e00ff */
[----:B-1----:R-:W-:-:S05]  /*15cd0*/  SEL R2, R2, RZ, P5 ;  /* 0x000000ff02027207 */ /* 0x002fca0002800000 */
[----:B------:R-:W-:-:S05]  /*15ce0*/  IMAD.IADD R2, R3, 0x1, R2 ;  /* 0x0000000103027824 */ /* 0x000fca00078e0202 */
[----:B------:R-:W0:Y:S02]  /*15cf0*/  SHFL.IDX PT, R4, R2, 0x1f, 0x1f ;  /* 0x03e01f0002047f89 */ /* 0x000e2400000e0000 */
[----:B0-----:R-:W-:-:S04]  /*15d00*/  IMAD R11, R4, R5, RZ ;  /* 0x00000005040b7224 */ /* 0x001fc800078e02ff */
[----:B------:R-:W-:-:S05]  /*15d10*/  IMAD.IADD R8, R8, 0x1, R11 ;  /* 0x0000000108087824 */ /* 0x000fca00078e020b */
[----:B------:R-:W-:-:S13]  /*15d20*/  ISETP.GT.AND P6, PT, R8, R7, PT ;  /* 0x000000070800720c */ /* 0x000fda0003fc4270 */
[----:B------:R-:W-:Y:S05]  /*15d30*/  @P6 BRA `(.L_x_1049) ;  /* 0x0000000000986947 */ /* 0x000fea0003800000 */
.L_x_1051:
        /* <DEDUP_REMOVED lines=38> */
.L_x_1049:
[----:B------:R-:W-:-:S04]  /*15fa0*/  IMAD.IADD R24, R8, 0x1, -R11 ;  /* 0x0000000108187824 */ /* 0x000fc800078e0a0b */
[----:B------:R-:W-:-:S05]  /*15fb0*/  IMAD R4, R2, R5, R24 ;  /* 0x0000000502047224 */ /* 0x000fca00078e0218 */
[----:B------:R-:W-:-:S13]  /*15fc0*/  ISETP.GT.AND P0, PT, R4, R7, PT ;  /* 0x000000070400720c */ /* 0x000fda0003f04270 */
[----:B------:R-:W-:Y:S02]  /*15fd0*/  VOTEU.ANY UR5, UPT, !P0 ;  /* 0x0000000000057886 */ /* 0x000fe400040e0100 */
[----:B------:R-:W-:Y:S02]  /*15fe0*/  UPOPC UR4, UR5 ;  /* 0x00000005000472bf */ /* 0x000fe40008000000 */
[----:B------:R-:W-:-:S04]  /*15ff0*/  ISETP.NE.AND P0, PT, RZ, UR5, PT ;  /* 0x00000005ff007c0c */ /* 0x000fc8000bf05270 */
[----:B------:R-:W-:Y:S02]  /*16000*/  IMAD.U32 R8, RZ, RZ, UR4 ;  /* 0x00000004ff087e24 */ /* 0x000fe4000f8e00ff */
[----:B------:R-:W-:-:S04]  /*16010*/  IMAD.U32 R3, RZ, RZ, UR4 ;  /* 0x00000004ff037e24 */ /* 0x000fc8000f8e00ff */
[----:B------:R0:W1:Y:S04]  /*16020*/  SHFL.IDX PT, R8, R9, R8, 0x1f ;  /* 0x00001f0809087589 */ /* 0x00006800000e0000 */
[----:B------:R0:W2:Y:S01]  /*16030*/  SHFL.IDX PT, R0, R0, R3, 0x1f ;  /* 0x00001f0300007589 */ /* 0x0000a200000e0000 */
[----:B------:R-:W-:Y:S05]  /*16040*/  @!P0 BRA `(.L_x_1052) ;  /* 0x00000000000c8947 */ /* 0x000fea0003800000 */
[----:B------:R-:W-:-:S06]  /*16050*/  UIADD3 UR5, UR4, -0x1, URZ ;  /* 0xffffffff04057890 */ /* 0x000fcc000fffe03f */
[----:B0-----:R-:W-:-:S05]  /*16060*/  IMAD.U32 R3, RZ, RZ, UR5 ;  /* 0x00000005ff037e24 */ /* 0x001fca000f8e00ff */
[----:B------:R3:W4:Y:S02]  /*16070*/  SHFL.IDX PT, R6, R2, R3, 0x1f ;  /* 0x00001f0302067589 */ /* 0x00072400000e0000 */
.L_x_1052:
[----:B-1----:R-:W-:Y:S01]  /*16080*/  ISETP.NE.AND P0, PT, R8, 0x1, PT ;  /* 0x000000010800780c */ /* 0x002fe20003f05270 */
[----:B----4-:R-:W-:Y:S01]  /*16090*/  IMAD R24, R6, R5, R24 ;  /* 0x0000000506187224 */ /* 0x010fe200078e0218 */
[----:B------:R-:W-:-:S03]  /*160a0*/  UIADD3 UR42, UR4, UR42, URZ ;  /* 0x0000002a042a7290 */ /* 0x000fc6000fffe03f */
[----:B------:R-:W-:-:S08]  /*160b0*/  IMAD.IADD R4, R7, 0x1, -R24 ;  /* 0x0000000107047824 */ /* 0x000fd000078e0a18 */
[----:B------:R-:W-:Y:S05]  /*160c0*/  @!P0 BRA `(.L_x_1053) ;  /* 0x0000000000dc8947 */ /* 0x000fea0003800000 */
[----:B--2---:R-:W-:Y:S02]  /*160d0*/  IABS R5, R0 ;  /* 0x0000000000057213 */ /* 0x004fe40000000000 */
[----:B------:R-:W-:Y:S02]  /*160e0*/  IABS R6, R8 ;  /* 0x0000000800067213 */ /* 0x000fe40000000000 */
[----:B------:R-:W1:Y:S01]  /*160f0*/  I2F.RP R7, R5 ;  /* 0x0000000500077306 */ /* 0x000e620000209400 */
[----:B------:R-:W-:-:S07]  /*16100*/  IABS R10, R4 ;  /* 0x00000004000a7213 */ /* 0x000fce0000000000 */
[----:B-1----:R-:W0:Y:S02]  /*16110*/  MUFU.RCP R7, R7 ;  /* 0x0000000700077308 */ /* 0x002e240000001000 */
[----:B0-----:R-:W-:Y:S01]  /*16120*/  VIADD R9, R7, 0xffffffe ;  /* 0x0ffffffe07097836 */ /* 0x001fe20000000000 */
[----:B------:R-:W-:-:S05]  /*16130*/  IABS R7, R0 ;  /* 0x0000000000077213 */ /* 0x000fca0000000000 */
[----:B---3--:R0:W1:Y:S02]  /*16140*/  F2I.FTZ.U32.TRUNC.NTZ R3, R9 ;  /* 0x0000000900037305 */ /* 0x008064000021f000 */
[----:B0-----:R-:W-:Y:S02]  /*16150*/  IMAD.MOV R9, RZ, RZ, -R7 ;  /* 0x000000ffff097224 */ /* 0x001fe400078e0a07 */
[----:B-1----:R-:W-:-:S04]  /*16160*/  IMAD.MOV R2, RZ, RZ, -R3 ;  /* 0x000000ffff027224 */ /* 0x002fc800078e0a03 */
[----:B------:R-:W-:Y:S02]  /*16170*/  IMAD R11, R2, R5, RZ ;  /* 0x00000005020b7224 */ /* 0x000fe400078e02ff */
[----:B------:R-:W-:-:S04]  /*16180*/  IMAD.MOV.U32 R2, RZ, RZ, RZ ;  /* 0x000000ffff027224 */ /* 0x000fc800078e00ff */
[----:B------:R-:W-:Y:S02]  /*16190*/  IMAD.HI.U32 R3, R3, R11, R2 ;  /* 0x0000000b03037227 */ /* 0x000fe400078e0002 */
[----:B------:R-:W0:Y:S04]  /*161a0*/  I2F.RP R11, R6 ;  /* 0x00000006000b7306 */ /* 0x000e280000209400 */
        /* <DEDUP_REMOVED lines=8> */
[----:B0-----:R-:W-:Y:S02]  /*16230*/  VIADD R9, R2, 0xffffffe ;  /* 0x0ffffffe02097836 */ /* 0x001fe40000000000 */
[----:B------:R-:W-:Y:S02]  /*16240*/  IMAD.MOV.U32 R2, RZ, RZ, RZ ;  /* 0x000000ffff027224 */ /* 0x000fe400078e00ff */
[----:B------:R-:W0:Y:S08]  /*16250*/  F2I.FTZ.U32.TRUNC.NTZ R3, R9 ;  /* 0x0000000900037305 */ /* 0x000e30000021f000 */
[----:B------:R-:W-:-:S02]  /*16260*/  @P0 VIADD R7, R7, 0x1 ;  /* 0x0000000107070836 */ /* 0x000fc40000000000 */
[----:B0-----:R-:W-:-:S04]  /*16270*/  IMAD.MOV R5, RZ, RZ, -R3 ;  /* 0x000000ffff057224 */ /* 0x001fc800078e0a03 */
[----:B------:R-:W-:-:S04]  /*16280*/  IMAD R5, R5, R6, RZ ;  /* 0x0000000605057224 */ /* 0x000fc800078e02ff */
[----:B------:R-:W-:Y:S01]  /*16290*/  IMAD.HI.U32 R2, R3, R5, R2 ;  /* 0x0000000503027227 */ /* 0x000fe200078e0002 */
[----:B------:R-:W-:Y:S02]  /*162a0*/  LOP3.LUT R3, R4, R0, RZ, 0x3c, !PT ;  /* 0x0000000004037212 */ /* 0x000fe400078e3cff */
[----:B------:R-:W-:Y:S02]  /*162b0*/  IABS R5, R8 ;  /* 0x0000000800057213 */ /* 0x000fe40000000000 */
[----:B------:R-:W-:-:S03]  /*162c0*/  ISETP.GE.AND P2, PT, R3, RZ, PT ;  /* 0x000000ff0300720c */ /* 0x000fc60003f46270 */
[----:B------:R-:W-:-:S10]  /*162d0*/  IMAD.MOV R5, RZ, RZ, -R5 ;  /* 0x000000ffff057224 */ /* 0x000fd400078e0a05 */
[----:B------:R-:W-:Y:S01]  /*162e0*/  @!P2 IMAD.MOV R7, RZ, RZ, -R7 ;  /* 0x000000ffff07a224 */ /* 0x000fe200078e0a07 */
[----:B------:R-:W-:-:S04]  /*162f0*/  @!P1 LOP3.LUT R7, RZ, R0, RZ, 0x33, !PT ;  /* 0x00000000ff079212 */ /* 0x000fc800078e33ff */
[----:B------:R-:W-:-:S05]  /*16300*/  IABS R3, R7 ;  /* 0x0000000700037213 */ /* 0x000fca0000000000 */
        /* <DEDUP_REMOVED lines=14> */
[--C-:B------:R-:W-:Y:S02]  /*163f0*/  IMAD R8, R8, R3, R7.reuse ;  /* 0x0000000308087224 */ /* 0x100fe400078e0207 */
[----:B------:R-:W-:Y:S02]  /*16400*/  IMAD.MOV R3, RZ, RZ, -R7 ;  /* 0x000000ffff037224 */ /* 0x000fe400078e0a07 */
[----:B------:R-:W-:Y:S02]  /*16410*/  IMAD R26, R8, 0x10000, R5 ;  /* 0x00010000081a7824 */ /* 0x000fe400078e0205 */
[----:B------:R-:W-:Y:S01]  /*16420*/  IMAD R3, R0, R3, R4 ;  /* 0x0000000300037224 */ /* 0x000fe200078e0204 */
[----:B------:R-:W-:Y:S06]  /*16430*/  BRA `(.L_x_1054) ;  /* 0x0000000000f87947 */ /* 0x000fec0003800000 */
.L_x_1053:
[----:B------:R-:W-:Y:S02]  /*16440*/  ULDC.64 UR4, c[0x0][0xc90] ;  /* 0x0003240000047ab9 */ /* 0x000fe40000000a00 */
[----:B------:R-:W-:-:S06]  /*16450*/  UIMAD.WIDE UR4, UR42, 0x4, UR4 ;  /* 0x000000042a0478a5 */ /* 0x000fcc000f8e0204 */
[----:B---3--:R-:W-:Y:S02]  /*16460*/  IMAD.U32 R2, RZ, RZ, UR4 ;  /* 0x00000004ff027e24 */ /* 0x008fe4000f8e00ff */
[----:B0-----:R-:W-:-:S05]  /*16470*/  IMAD.U32 R3, RZ, RZ, UR5 ;  /* 0x00000005ff037e24 */ /* 0x001fca000f8e00ff */
        /* <DEDUP_REMOVED lines=15> */
[----:B------:R-:W-:Y:S01]  /*16570*/  IMAD R3, R9, R11, R2 ;  /* 0x0000000b09037224 */ /* 0x000fe200078e0202 */
[----:B------:R-:W-:-:S04]  /*16580*/  LOP3.LUT R2, R4, R7, RZ, 0x3c, !PT ;  /* 0x0000000704027212 */ /* 0x000fc800078e3cff */
        /* <DEDUP_REMOVED lines=9> */
[----:B------:R-:W-:Y:S02]  /*16620*/  IMAD R6, R8, R9, RZ ;  /* 0x0000000908067224 */ /* 0x000fe400078e02ff */
[----:B------:R-:W-:Y:S02]  /*16630*/  IMAD.MOV R9, RZ, RZ, -R9 ;  /* 0x000000ffff097224 */ /* 0x000fe400078e0a09 */
[----:B------:R-:W-:Y:S02]  /*16640*/  IMAD.MOV R2, RZ, RZ, -R6 ;  /* 0x000000ffff027224 */ /* 0x000fe400078e0a06 */
[----:B------:R-:W-:-:S03]  /*16650*/  IMAD R4, R7, R9, R4 ;  /* 0x0000000907047224 */ /* 0x000fc600078e0204 */
[----:B------:R-:W-:-:S04]  /*16660*/  VIADDMNMX R5, R2, R5, R8, PT ;  /* 0x0000000502057246 */ /* 0x000fc80003800108 */
[----:B------:R-:W-:-:S04]  /*16670*/  IABS R8, R5 ;  /* 0x0000000500087213 */ /* 0x000fc80000000000 */
[----:B------:R-:W0:Y:S08]  /*16680*/  I2F.RP R10, R8 ;  /* 0x00000008000a7306 */ /* 0x000e300000209400 */
[----:B0-----:R-:W0:Y:S02]  /*16690*/  MUFU.RCP R10, R10 ;  /* 0x0000000a000a7308 */ /* 0x001e240000001000 */
[----:B0-----:R-:W-:Y:S01]  /*166a0*/  VIADD R2, R10, 0xffffffe ;  /* 0x0ffffffe0a027836 */ /* 0x001fe20000000000 */
[----:B------:R-:W-:-:S05]  /*166b0*/  IABS R10, R4 ;  /* 0x00000004000a7213 */ /* 0x000fca0000000000 */
[----:B------:R0:W1:Y:S02]  /*166c0*/  F2I.FTZ.U32.TRUNC.NTZ R3, R2 ;  /* 0x0000000200037305 */ /* 0x000064000021f000 */
[----:B0-----:R-:W-:Y:S02]  /*166d0*/  IMAD.MOV.U32 R2, RZ, RZ, RZ ;  /* 0x000000ffff027224 */ /* 0x001fe400078e00ff */
[----:B-1----:R-:W-:-:S04]  /*166e0*/  IMAD.MOV R7, RZ, RZ, -R3 ;  /* 0x000000ffff077224 */ /* 0x002fc800078e0a03 */
[----:B------:R-:W-:-:S04]  /*166f0*/  IMAD R7, R7, R8, RZ ;  /* 0x0000000807077224 */ /* 0x000fc800078e02ff */
[----:B------:R-:W-:Y:S01]  /*16700*/  IMAD.HI.U32 R3, R3, R7, R2 ;  /* 0x0000000703037227 */ /* 0x000fe200078e0002 */
[-C--:B------:R-:W-:Y:S02]  /*16710*/  IABS R7, R5.reuse ;  /* 0x0000000500077213 */ /* 0x080fe40000000000 */
[----:B------:R-:W-:Y:S02]  /*16720*/  LOP3.LUT R2, R4, R5, RZ, 0x3c, !PT ;  /* 0x0000000504027212 */ /* 0x000fe400078e3cff */
[----:B------:R-:W-:Y:S01]  /*16730*/  IADD3 R4, R6, 0x1000000, R4 ;  /* 0x0100000006047810 */ /* 0x000fe20007ffe004 */
[----:B------:R-:W-:Y:S01]  /*16740*/  IMAD.MOV R7, RZ, RZ, -R7 ;  /* 0x000000ffff077224 */ /* 0x000fe200078e0a07 */
[----:B------:R-:W-:Y:S01]  /*16750*/  ISETP.GE.AND P2, PT, R2, RZ, PT ;  /* 0x000000ff0200720c */ /* 0x000fe20003f46270 */
        /* <DEDUP_REMOVED lines=9> */
[----:B------:R-:W-:Y:S01]  /*167f0*/  @!P1 LOP3.LUT R3, RZ, R5, RZ, 0x33, !PT ;  /* 0x00000005ff039212 */ /* 0x000fe200078e33ff */
[----:B------:R-:W-:-:S04]  /*16800*/  IMAD.MOV R5, RZ, RZ, -R5 ;  /* 0x000000ffff057224 */ /* 0x000fc800078e0a05 */
[----:B------:R-:W-:-:S07]  /*16810*/  IMAD R26, R3, R5, R4 ;  /* 0x00000005031a7224 */ /* 0x000fce00078e0204 */
.L_x_1054:
[----:B------:R-:W-:-:S05]  /*16820*/  LOP3.LUT R3, RZ, R3, RZ, 0x33, !PT ;  /* 0x00000003ff037212 */ /* 0x000fca00078e33ff */
[----:B------:R-:W-:Y:S01]  /*16830*/  IMAD.IADD R25, R0, 0x1, R3 ;  /* 0x0000000100197824 */ /* 0x000fe200078e0203 */
[----:B------:R-:W-:Y:S06]  /*16840*/  BRA `(.L_x_1055) ;  /* 0x0000000000107947 */ /* 0x000fec0003800000 */
.L_x_1050:
[----:B------:R-:W-:Y:S01]  /*16850*/  IMAD.MOV.U32 R24, RZ, RZ, R7 ;  /* 0x000000ffff187224 */ /* 0x000fe200078e0007 */
[----:B------:R-:W-:Y:S01]  /*16860*/  ULDC UR42, c[0x0][0xc3c] ;  /* 0x00030f00002a7ab9 */ /* 0x000fe20000000800 */
[----:B------:R-:W-:Y:S02]  /*16870*/  IMAD.MOV.U32 R25, RZ, RZ, RZ ;  /* 0x000000ffff197224 */ /* 0x000fe400078e00ff */
[----:B------:R-:W-:-:S07]  /*16880*/  IMAD.MOV.U32 R26, RZ, RZ, RZ ;  /* 0x000000ffff1a7224 */ /* 0x000fce00078e00ff */
.L_x_1055:
        /* <DEDUP_REMOVED lines=10> */
.L_x_1048:
[----:B------:R-:W-:Y:S02]  /*16930*/  ULDC UR4, c[0x0][0xc3c] ;  /* 0x00030f0000047ab9 */ /* 0x000fe40000000800 */
[----:B------:R-:W-:-:S06]  /*16940*/  UISETP.GE.AND UP0, UPT, UR42, UR4, UPT ;  /* 0x000000042a00728c */ /* 0x000fcc000bf06270 */
[----:B------:R-:W-:-:S13]  /*16950*/  PLOP3.LUT P0, PT, PT, PT, UP0, 0x80, 0x0 ;  /* 0x000000000000781c */ /* 0x000fda0003f0f008 */
[----:B------:R-:W-:Y:S05]  /*16960*/  @!P0 BRA `(.L_x_1056) ;  /* 0xffffffb400188947 */ /* 0x000fea000383ffff */
.L_x_976:
[----:B0-----:R-:W3:Y:S01]  /*16970*/  LDL.LU R0, [R1+0x14] ;  /* 0x0000140001007983 */ /* 0x001ee20000300800 */
[----:B------:R-:W-:Y:S01]  /*16980*/  BSSY B0, `(.L_x_1057) ;  /* 0x000000b000007945 */ /* 0x000fe20003800000 */
[----:B------:R-:W0:Y:S01]  /*16990*/  S2R R5, SR_CgaCtaId ;  /* 0x0000000000057919 */ /* 0x000e220000008800 */
[----:B---3--:R-:W-:-:S05]  /*169a0*/  VIADD R0, R0, 0x1 ;  /* 0x0000000100007836 */ /* 0x008fca0000000000 */
[----:B------:R-:W-:-:S04]  /*169b0*/  LEA.HI R2, R0, R0, RZ, 0x1 ;  /* 0x0000000000027211 */ /* 0x000fc800078f08ff */
[----:B------:R-:W-:Y:S02]  /*169c0*/  LOP3.LUT R3, R2, 0xfffffffe, RZ, 0xc0, !PT ;  /* 0xfffffffe02037812 */ /* 0x000fe400078ec0ff */
[----:B------:R-:W-:-:S03]  /*169d0*/  MOV R2, 0x400 ;  /* 0x0000040000027802 */ /* 0x000fc60000000f00 */
[----:B------:R-:W-:Y:S01]  /*169e0*/  IMAD.IADD R0, R0, 0x1, -R3 ;  /* 0x0000000100007824 */ /* 0x000fe200078e0a03 */
[----:B0-----:R-:W-:-:S04]  /*169f0*/  LEA R9, R5, R2, 0x18 ;  /* 0x0000000205097211 */ /* 0x001fc800078ec0ff */
[----:B------:R-:W-:-:S04]  /*16a00*/  SHF.L.U32 R0, R0, 0x1f, RZ ;  /* 0x0000001f00007819 */ /* 0x000fc800000006ff */
[----:B------:R-:W0:Y:S02]  /*16a10*/  SYNCS.PHASECHK.TRANS64.TRYWAIT P0, [R9+URZ+0x19c20], R0 ;  /* 0x019c2000090075a7 */ /* 0x000e24000800017f */
[----:B0-----:R-:W-:Y:S05]  /*16a20*/  @!P0 BRA `(.L_x_1058) ;  /* 0x0000000c00988947 */ /* 0x001fea0003800000 */
.L_x_1095:
[----:B------:R-:W-:Y:S05]  /*16a30*/  BSYNC B0 ;  /* 0x0000000000007941 */ /* 0x000fea0003800000 */
.L_x_1057:
[----:B------:R-:W-:-:S03]  /*16a40*/  UMOV UR4, 0xffffffff ;  /* 0xffffffff00047882 */ /* 0x000fc60000000000 */
[----:B------:R-:W-:Y:S05]  /*16a50*/  BRA.DIV UR4, `(.L_x_1059) ;  /* 0x0000000e04a07947 */ /* 0x000fea000b800000 */
[----:B0-----:R-:W0:Y:S02]  /*16a60*/  S2R R0, SR_TID.X ;  /* 0x0000000000007919 */ /* 0x001e240000002100 */
[----:B0-----:R-:W-:-:S04]  /*16a70*/  SHF.R.U32.HI R0, RZ, 0x5, R0 ;  /* 0x00000005ff007819 */ /* 0x001fc80000011600 */
[----:B------:R-:W-:-:S05]  /*16a80*/  LOP3.LUT R0, R0, 0x3, RZ, 0xc0, !PT ;  /* 0x0000000300007812 */ /* 0x000fca00078ec0ff */
[----:B------:R0:W3:Y:S02]  /*16a90*/  SHFL.IDX PT, R14, R0, RZ, 0x1f ;  /* 0x00001fff000e7589 */ /* 0x0000e400000e0000 */
.L_x_1098:
[----:B---3--:R-:W-:Y:S01]  /*16aa0*/  ISETP.NE.AND P0, PT, R14, RZ, PT ;  /* 0x000000ff0e00720c */ /* 0x008fe20003f05270 */
[----:B------:R-:W-:-:S12]  /*16ab0*/  BSSY B0, `(.L_x_1060) ;  /* 0x000002b000007945 */ /* 0x000fd80003800000 */
[----:B------:R-:W-:Y:S05]  /*16ac0*/  @P0 BRA `(.L_x_1061) ;  /* 0x0000000000a40947 */ /* 0x000fea0003800000 */
[----:B------:R-:W-:-:S03]  /*16ad0*/  UMOV UR4, 0xffffffff ;  /* 0xffffffff00047882 */ /* 0x000fc60000000000 */
[----:B------:R-:W-:Y:S05]  /*16ae0*/  BRA.DIV UR4, `(.L_x_1062) ;  /* 0x0000000e04b07947 */ /* 0x000fea000b800000 */
[----:B------:R-:W-:-:S13]  /*16af0*/  ELECT P6, URZ, PT ;  /* 0x00000000003f782f */ /* 0x000fda00038c0000 */
.L_x_1101:
[----:B------:R-:W-:Y:S05]  /*16b00*/  @!P6 BRA `(.L_x_1061) ;  /* 0x000000000094e947 */ /* 0x000fea0003800000 */
[----:B------:R-:W-:-:S06]  /*16b10*/  ULOP3.LUT UR4, UR38, 0x2, URZ, 0xfc, !UPT ;  /* 0x0000000226047892 */ /* 0x000fcc000f8efc3f */
[----:B0-----:R-:W-:-:S05]  /*16b20*/  IMAD.U32 R0, RZ, RZ, UR4 ;  /* 0x00000004ff007e24 */ /* 0x001fca000f8e00ff */
[----:B------:R-:W-:-:S13]  /*16b30*/  ISETP.NE.AND P0, PT, R0, 0x3, PT ;  /* 0x000000030000780c */ /* 0x000fda0003f05270 */
[----:B------:R-:W-:Y:S05]  /*16b40*/  @!P0 BRA `(.L_x_1063) ;  /* 0x0000000000048947 */ /* 0x000fea0003800000 */
[----:B------:R-:W-:Y:S01]  /*16b50*/  BPT.TRAP 0x1 ;  /* 0x000000040000795c */ /* 0x000fe20000300000 */
.L_x_1063:
[----:B------:R-:W-:Y:S01]  /*16b60*/  VIADD R3, R9, 0x19c40 ;  /* 0x00019c4009037836 */ /* 0x000fe20000000000 */
[----:B------:R-:W-:Y:S01]  /*16b70*/  SHF.L.U32 R2, R22, 0x1f, RZ ;  /* 0x0000001f16027819 */ /* 0x000fe200000006ff */
[C---:B------:R-:W-:Y:S02]  /*16b80*/  VIADD R0, R18.reuse, 0x1 ;  /* 0x0000000112007836 */ /* 0x040fe40000000000 */
[----:B------:R-:W-:-:S03]  /*16b90*/  IMAD R7, R18, 0x8, R3 ;  /* 0x0000000812077824 */ /* 0x000fc600078e0203 */
[C---:B------:R-:W-:Y:S01]  /*16ba0*/  ISETP.NE.AND P2, PT, R0.reuse, 0x2, PT ;  /* 0x000000020000780c */ /* 0x040fe20003f45270 */
[----:B------:R-:W0:Y:S03]  /*16bb0*/  SYNCS.PHASECHK.TRANS64.TRYWAIT P1, [R7+URZ], R2 ;  /* 0x00000002070075a7 */ /* 0x000e26000802017f */
[----:B------:R-:W-:Y:S02]  /*16bc0*/  SEL R5, RZ, 0x1, P2 ;  /* 0x00000001ff057807 */ /* 0x000fe40001000000 */
[----:B-1----:R-:W-:Y:S02]  /*16bd0*/  SEL R4, R0, RZ, P2 ;  /* 0x000000ff00047207 */ /* 0x002fe40001000000 */
[----:B------:R-:W-:-:S03]  /*16be0*/  LOP3.LUT R0, R22, R5, RZ, 0x3c, !PT ;  /* 0x0000000516007212 */ /* 0x000fc600078e3cff */
[----:B------:R-:W-:Y:S01]  /*16bf0*/  IMAD R3, R4, 0x8, R3 ;  /* 0x0000000804037824 */ /* 0x000fe200078e0203 */
[----:B------:R-:W-:Y:S01]  /*16c00*/  SHF.L.U32 R0, R0, 0x1f, RZ ;  /* 0x0000001f00007819 */ /* 0x000fe200000006ff */
[----:B0-----:R-:W-:Y:S06]  /*16c10*/  @!P1 BRA `(.L_x_1064) ;  /* 0x0000000c00849947 */ /* 0x001fec0003800000 */
.L_x_1102:
[----:B------:R-:W1:Y:S02]  /*16c20*/  SYNCS.PHASECHK.TRANS64.TRYWAIT P1, [R3+URZ], R0 ;  /* 0x00000000030075a7 */ /* 0x000e64000802017f */
[----:B-1----:R-:W-:Y:S05]  /*16c30*/  @!P1 BRA `(.L_x_1065) ;  /* 0x0000000c00909947 */ /* 0x002fea0003800000 */
.L_x_1103:
[----:B------:R-:W-:Y:S05]  /*16c40*/  @!P0 BRA `(.L_x_1066) ;  /* 0x0000000000048947 */ /* 0x000fea0003800000 */
[----:B------:R-:W-:Y:S01]  /*16c50*/  BPT.TRAP 0x1 ;  /* 0x000000040000795c */ /* 0x000fe20000300000 */
.L_x_1066:
[----:B-1----:R-:W-:-:S04]  /*16c60*/  IMAD R3, R18, 0x8, R9 ;  /* 0x0000000812037824 */ /* 0x002fc800078e0209 */
[----:B------:R-:W1:Y:S02]  /*16c70*/  SYNCS.PHASECHK.TRANS64.TRYWAIT P1, [R3+URZ+0x19c60], R2 ;  /* 0x019c6002030075a7 */ /* 0x000e64000802017f */
[----:B-1----:R-:W-:Y:S05]  /*16c80*/  @!P1 BRA `(.L_x_1067) ;  /* 0x0000000c00909947 */ /* 0x002fea0003800000 */
.L_x_1104:
[----:B------:R-:W-:Y:S05]  /*16c90*/  @!P0 BRA `(.L_x_1068) ;  /* 0x0000000000048947 */ /* 0x000fea0003800000 */
[----:B------:R-:W-:Y:S01]  /*16ca0*/  BPT.TRAP 0x1 ;  /* 0x000000040000795c */ /* 0x000fe20000300000 */
.L_x_1068:
[----:B------:R-:W-:-:S04]  /*16cb0*/  IMAD R5, R4, 0x8, R9 ;  /* 0x0000000804057824 */ /* 0x000fc800078e0209 */
[----:B------:R-:W3:Y:S02]  /*16cc0*/  SYNCS.PHASECHK.TRANS64.TRYWAIT P1, [R5+URZ+0x19c60], R0 ;  /* 0x019c6000050075a7 */ /* 0x000ee4000802017f */
[----:B---3--:R-:W-:Y:S05]  /*16cd0*/  @!P1 BRA `(.L_x_1069) ;  /* 0x0000000c00909947 */ /* 0x008fea0003800000 */
.L_x_1105:
[----:B------:R-:W-:Y:S05]  /*16ce0*/  @!P0 BRA `(.L_x_1070) ;  /* 0x0000000000048947 */ /* 0x000fea0003800000 */
[----:B------:R-:W-:Y:S01]  /*16cf0*/  BPT.TRAP 0x1 ;  /* 0x000000040000795c */ /* 0x000fe20000300000 */
.L_x_1070:
[----:B------:R-:W4:Y:S02]  /*16d00*/  SYNCS.PHASECHK.TRANS64.TRYWAIT P0, [R3+URZ+0x19c80], R2 ;  /* 0x019c8002030075a7 */ /* 0x000f24000800017f */
[----:B----4-:R-:W-:Y:S05]  /*16d10*/  @!P0 BRA `(.L_x_1071) ;  /* 0x0000000c00948947 */ /* 0x010fea0003800000 */
.L_x_1072:
[----:B------:R0:W0:Y:S02]  /*16d20*/  SYNCS.PHASECHK.TRANS64.TRYWAIT P0, [R5+URZ+0x19c80], R0 ;  /* 0x019c8000050075a7 */ /* 0x000024000800017f */
[----:B0-----:R-:W-:Y:S05]  /*16d30*/  @!P0 NANOSLEEP.SYNCS 0x989680 ;  /* 0x009896800000895d */ /* 0x001fea0003900000 */
[----:B------:R-:W0:Y:S02]  /*16d40*/  @!P0 SYNCS.PHASECHK.TRANS64 P0, [R5+URZ+0x19c80], R0 ;  /* 0x019c8000050085a7 */ /* 0x000e24000800007f */
[----:B0-----:R-:W-:Y:S05]  /*16d50*/  @!P0 BRA `(.L_x_1072) ;  /* 0xfffffffc00f08947 */ /* 0x001fea000383ffff */
.L_x_1061:
[----:B------:R-:W-:Y:S05]  /*16d60*/  BSYNC B0 ;  /* 0x0000000000007941 */ /* 0x000fea0003800000 */
.L_x_1060:
[----:B------:R-:W-:Y:S05]  /*16d70*/  EXIT ;  /* 0x000000000000794d */ /* 0x000fea0003800000 */
.L_x_879:
[----:B0-----:R-:W-:-:S04]  /*16d80*/  IMAD.U32 R3, RZ, RZ, UR46 ;  /* 0x0000002eff037e24 */ /* 0x001fc8000f8e00ff */
[----:B------:R0:W1:Y:S03]  /*16d90*/  SYNCS.PHASECHK.TRANS64.TRYWAIT P1, [R3+URZ+0x19c00], R0 ;  /* 0x019c0000030075a7 */ /* 0x000066000802017f */
[----:B-1----:R-:W-:Y:S05]  /*16da0*/  @!P1 NANOSLEEP.SYNCS 0x989680 ;  /* 0x009896800000995d */ /* 0x002fea0003900000 */
[----:B------:R-:W1:Y:S02]  /*16db0*/  @!P1 SYNCS.PHASECHK.TRANS64 P1, [R3+URZ+0x19c00], R0 ;  /* 0x019c0000030095a7 */ /* 0x000e64000802007f */
[----:B-1----:R-:W-:Y:S05]  /*16dc0*/  @!P1 BRA `(.L_x_879) ;  /* 0xfffffffc00ec9947 */ /* 0x002fea000383ffff */
[----:B------:R-:W-:Y:S05]  /*16dd0*/  BRA `(.L_x_1073) ;  /* 0xfffffeb400447947 */ /* 0x000fea000383ffff */
.L_x_883:
[----:B-1----:R1:W2:Y:S02]  /*16de0*/  SYNCS.PHASECHK.TRANS64.TRYWAIT P2, [R3+URZ+0x19c30], R0 ;  /* 0x019c3000030075a7 */ /* 0x0022a4000804017f */
[----:B--2---:R-:W-:Y:S05]  /*16df0*/  @!P2 NANOSLEEP.SYNCS 0x989680 ;  /* 0x009896800000a95d */ /* 0x004fea0003900000 */
[----:B------:R-:W2:Y:S02]  /*16e00*/  @!P2 SYNCS.PHASECHK.TRANS64 P2, [R3+URZ+0x19c30], R0 ;  /* 0x019c30000300a5a7 */ /* 0x000ea4000804007f */
[----:B--2---:R-:W-:Y:S05]  /*16e10*/  @!P2 BRA `(.L_x_883) ;  /* 0xfffffffc00f0a947 */ /* 0x004fea000383ffff */
[----:B------:R-:W-:Y:S05]  /*16e20*/  BRA `(.L_x_882) ;  /* 0xfffffeb400687947 */ /* 0x000fea000383ffff */
.L_x_899:
[----:B-1----:R-:W-:-:S04]  /*16e30*/  IMAD.U32 R7, RZ, RZ, UR23 ;  /* 0x00000017ff077e24 */ /* 0x002fc8000f8e00ff */
[----:B------:R1:W2:Y:S03]  /*16e40*/  SYNCS.PHASECHK.TRANS64.TRYWAIT P2, [R7+URZ+0x19c30], R6 ;  /* 0x019c3006070075a7 */ /* 0x0002a6000804017f */
[----:B--2---:R-:W-:Y:S05]  /*16e50*/  @!P2 NANOSLEEP.SYNCS 0x989680 ;  /* 0x009896800000a95d */ /* 0x004fea0003900000 */
[----:B------:R-:W2:Y:S02]  /*16e60*/  @!P2 SYNCS.PHASECHK.TRANS64 P2, [R7+URZ+0x19c30], R6 ;  /* 0x019c30060700a5a7 */ /* 0x000ea4000804007f */
[----:B--2---:R-:W-:Y:S05]  /*16e70*/  @!P2 BRA `(.L_x_899) ;  /* 0xfffffffc00eca947 */ /* 0x004fea000383ffff */
[----:B------:R-:W-:Y:S05]  /*16e80*/  BRA `(.L_x_898) ;  /* 0xfffffee8001c7947 */ /* 0x000fea000383ffff */
.L_x_903:
[----:B-1----:R-:W-:-:S04]  /*16e90*/  IMAD.U32 R7, RZ, RZ, UR11 ;  /* 0x0000000bff077e24 */ /* 0x002fc8000f8e00ff */
[----:B------:R1:W2:Y:S03]  /*16ea0*/  SYNCS.PHASECHK.TRANS64.TRYWAIT P2, [R7+URZ+0x19c50], R6 ;  /* 0x019c5006070075a7 */ /* 0x0002a6000804017f */
[----:B--2---:R-:W-:Y:S05]  /*16eb0*/  @!P2 NANOSLEEP.SYNCS 0x989680 ;  /* 0x009896800000a95d */ /* 0x004fea0003900000 */
[----:B------:R-:W2:Y:S02]  /*16ec0*/  @!P2 SYNCS.PHASECHK.TRANS64 P2, [R7+URZ+0x19c50], R6 ;  /* 0x019c50060700a5a7 */ /* 0x000ea4000804007f */
[----:B--2---:R-:W-:Y:S05]  /*16ed0*/  @!P2 BRA `(.L_x_903) ;  /* 0xfffffffc00eca947 */ /* 0x004fea000383ffff */
[----:B------:R-:W-:Y:S05]  /*16ee0*/  BRA `(.L_x_902) ;  /* 0xfffffee8006c7947 */ /* 0x000fea000383ffff */
.L_x_921:
[----:B-1----:R-:W-:-:S04]  /*16ef0*/  IMAD.U32 R9, RZ, RZ, UR20 ;  /* 0x00000014ff097e24 */ /* 0x002fc8000f8e00ff */
[----:B------:R1:W2:Y:S03]  /*16f00*/  SYNCS.PHASECHK.TRANS64.TRYWAIT P2, [R9+URZ+0x19c30], R0 ;  /* 0x019c3000090075a7 */ /* 0x0002a6000804017f */
[----:B--2---:R-:W-:Y:S05]  /*16f10*/  @!P2 NANOSLEEP.SYNCS 0x989680 ;  /* 0x009896800000a95d */ /* 0x004fea0003900000 */
[----:B------:R-:W2:Y:S02]  /*16f20*/  @!P2 SYNCS.PHASECHK.TRANS64 P2, [R9+URZ+0x19c30], R0 ;  /* 0x019c30000900a5a7 */ /* 0x000ea4000804007f */
[----:B--2---:R-:W-:Y:S05]  /*16f30*/  @!P2 BRA `(.L_x_921) ;  /* 0xfffffffc00eca947 */ /* 0x004fea000383ffff */
[----:B------:R-:W-:Y:S05]  /*16f40*/  BRA `(.L_x_920) ;  /* 0xffffff1400b47947 */ /* 0x000fea000383ffff */
.L_x_925:
[----:B-1----:R-:W-:-:S04]  /*16f50*/  IMAD.U32 R2, RZ, RZ, UR11 ;  /* 0x0000000bff027e24 */ /* 0x002fc8000f8e00ff */
[----:B------:R1:W2:Y:S03]  /*16f60*/  SYNCS.PHASECHK.TRANS64.TRYWAIT P2, [R2+URZ+0x19c50], R0 ;  /* 0x019c5000020075a7 */ /* 0x0002a6000804017f */
[----:B--2---:R-:W-:Y:S05]  /*16f70*/  @!P2 NANOSLEEP.SYNCS 0x989680 ;  /* 0x009896800000a95d */ /* 0x004fea0003900000 */
[----:B------:R-:W2:Y:S02]  /*16f80*/  @!P2 SYNCS.PHASECHK.TRANS64 P2, [R2+URZ+0x19c50], R0 ;  /* 0x019c50000200a5a7 */ /* 0x000ea4000804007f */
[----:B--2---:R-:W-:Y:S05]  /*16f90*/  @!P2 BRA `(.L_x_925) ;  /* 0xfffffffc00eca947 */ /* 0x004fea000383ffff */
[----:B------:R-:W-:Y:S05]  /*16fa0*/  BRA `(.L_x_924) ;  /* 0xffffff1800047947 */ /* 0x000fea000383ffff */
.L_x_932:
[----:B-1----:R-:W-:-:S04]  /*16fb0*/  IMAD.U32 R7, RZ, RZ, UR22 ;  /* 0x00000016ff077e24 */ /* 0x002fc8000f8e00ff */
[----:B------:R1:W2:Y:S03]  /*16fc0*/  SYNCS.PHASECHK.TRANS64.TRYWAIT P2, [R7+URZ+0x19c30], R0 ;  /* 0x019c3000070075a7 */ /* 0x0002a6000804017f */
[----:B--2---:R-:W-:Y:S05]  /*16fd0*/  @!P2 NANOSLEEP.SYNCS 0x989680 ;  /* 0x009896800000a95d */ /* 0x004fea0003900000 */
[----:B------:R-:W2:Y:S02]  /*16fe0*/  @!P2 SYNCS.PHASECHK.TRANS64 P2, [R7+URZ+0x19c30], R0 ;  /* 0x019c30000700a5a7 */ /* 0x000ea4000804007f */
[----:B--2---:R-:W-:Y:S05]  /*16ff0*/  @!P2 BRA `(.L_x_932) ;  /* 0xfffffffc00eca947 */ /* 0x004fea000383ffff */
[----:B------:R-:W-:Y:S05]  /*17000*/  BRA `(.L_x_931) ;  /* 0xffffff3000807947 */ /* 0x000fea000383ffff */
.L_x_936:
[----:B-1----:R-:W-:-:S04]  /*17010*/  IMAD.U32 R2, RZ, RZ, UR11 ;  /* 0x0000000bff027e24 */ /* 0x002fc8000f8e00ff */
[----:B------:R1:W2:Y:S03]  /*17020*/  SYNCS.PHASECHK.TRANS64.TRYWAIT P2, [R2+URZ+0x19c50], R0 ;  /* 0x019c5000020075a7 */ /* 0x0002a6000804017f */
[----:B--2---:R-:W-:Y:S05]  /*17030*/  @!P2 NANOSLEEP.SYNCS 0x989680 ;  /* 0x009896800000a95d */ /* 0x004fea0003900000 */
[----:B------:R-:W2:Y:S02]  /*17040*/  @!P2 SYNCS.PHASECHK.TRANS64 P2, [R2+URZ+0x19c50], R0 ;  /* 0x019c50000200a5a7 */ /* 0x000ea4000804007f */
[----:B--2---:R-:W-:Y:S05]  /*17050*/  @!P2 BRA `(.L_x_936) ;  /* 0xfffffffc00eca947 */ /* 0x004fea000383ffff */
[----:B------:R-:W-:Y:S05]  /*17060*/  BRA `(.L_x_935) ;  /* 0xffffff3000d07947 */ /* 0x000fea000383ffff */
.L_x_950:
[----:B-1----:R-:W-:-:S04]  /*17070*/  IMAD.U32 R6, RZ, RZ, UR14 ;  /* 0x0000000eff067e24 */ /* 0x002fc8000f8e00ff */
[----:B------:R1:W2:Y:S03]  /*17080*/  SYNCS.PHASECHK.TRANS64.TRYWAIT P1, [R6+URZ+0x19c50], R3 ;  /* 0x019c5003060075a7 */ /* 0x0002a6000802017f */
[----:B--2---:R-:W-:Y:S05]  /*17090*/  @!P1 NANOSLEEP.SYNCS 0x989680 ;  /* 0x009896800000995d */ /* 0x004fea0003900000 */
[----:B------:R-:W2:Y:S02]  /*170a0*/  @!P1 SYNCS.PHASECHK.TRANS64 P1, [R6+URZ+0x19c50], R3 ;  /* 0x019c5003060095a7 */ /* 0x000ea4000802007f */
[----:B--2---:R-:W-:Y:S05]  /*170b0*/  @!P1 BRA `(.L_x_950) ;  /* 0xfffffffc00ec9947 */ /* 0x004fea000383ffff */
[----:B------:R-:W-:Y:S05]  /*170c0*/  BRA `(.L_x_949) ;  /* 0xffffff5c003c7947 */ /* 0x000fea000383ffff */
.L_x_998:
[----:B------:R-:W-:Y:S02]  /*170d0*/  IMAD.MOV.U32 R13, RZ, RZ, R20 ;  /* 0x000000ffff0d7224 */ /* 0x000fe400078e0014 */
[----:B------:R-:W-:Y:S02]  /*170e0*/  IMAD.MOV.U32 R12, RZ, RZ, RZ ;  /* 0x000000ffff0c7224 */ /* 0x000fe400078e00ff */
[----:B------:R-:W-:Y:S02]  /*170f0*/  IMAD.MOV.U32 R11, RZ, RZ, 0x1f ;  /* 0x0000001fff0b7424 */ /* 0x000fe400078e00ff */
[----:B------:R-:W-:-:S07]  /*17100*/  IMAD.MOV.U32 R15, RZ, RZ, -0x1 ;  /* 0xffffffffff0f7424 */ /* 0x000fce00078e00ff */
[----:B01----:R-:W-:Y:S05]  /*17110*/  WARPSYNC.COLLECTIVE R15, `(.L_x_1074) ;  /* 0x000000000f087348 */ /* 0x003fea0003c00000 */
[----:B------:R2:W3:Y:S02]  /*17120*/  SHFL.IDX P6, R14, R13, R12, R11 ;  /* 0x0000000c0d0e7389 */ /* 0x0004e400000c000b */
[----:B0123--:R-:W-:Y:S01]  /*17130*/  ENDCOLLECTIVE ;  /* 0x000000000000791b */ /* 0x00ffe20003800000 */
.L_x_1074:
[----:B------:R-:W-:Y:S05]  /*17140*/  BRA `(.L_x_1075) ;  /* 0xffffffc000007947 */ /* 0x000fea000383ffff */
.L_x_1000:
[----:B------:R-:W-:Y:S01]  /*17150*/  BSSY B0, `(.L_x_1076) ;  /* 0x0000006000007945 */ /* 0x000fe20003800000 */
[----:B------:R-:W-:-:S07]  /*17160*/  IMAD.MOV.U32 R15, RZ, RZ, -0x1 ;  /* 0xffffffffff0f7424 */ /* 0x000fce00078e00ff */
[----:B012---:R-:W-:Y:S05]  /*17170*/  WARPSYNC.COLLECTIVE R15, `(.L_x_1077) ;  /* 0x000000000f0c7348 */ /* 0x007fea0003c00000 */
[----:B------:R-:W-:Y:S02]  /*17180*/  ELECT P6, UR62, PT ;  /* 0x00000000003e782f */ /* 0x000fe400038c0000 */
[----:B------:R-:W-:Y:S01]  /*17190*/  MOV R14, UR62 ;  /* 0x0000003e000e7c02 */ /* 0x000fe20008000f00 */
[----:B012---:R-:W-:Y:S10]  /*171a0*/  ENDCOLLECTIVE ;  /* 0x000000000000791b */ /* 0x007ff40003800000 */
.L_x_1077:
[----:B------:R-:W-:Y:S05]  /*171b0*/  BSYNC B0 ;  /* 0x0000000000007941 */ /* 0x000fea0003800000 */
.L_x_1076:
[----:B------:R-:W-:Y:S05]  /*171c0*/  BRA `(.L_x_1078) ;  /* 0xffffffc000087947 */ /* 0x000fea000383ffff */
.L_x_1002:
[----:B-1----:R1:W3:Y:S02]  /*171d0*/  SYNCS.PHASECHK.TRANS64.TRYWAIT P0, [R4+URZ+0x19c80], R3 ;  /* 0x019c8003040075a7 */ /* 0x0022e4000800017f */
[----:B---3--:R-:W-:Y:S05]  /*171e0*/  @!P0 NANOSLEEP.SYNCS 0x989680 ;  /* 0x009896800000895d */ /* 0x008fea0003900000 */
[----:B------:R-:W3:Y:S02]  /*171f0*/  @!P0 SYNCS.PHASECHK.TRANS64 P0, [R4+URZ+0x19c80], R3 ;  /* 0x019c8003040085a7 */ /* 0x000ee4000800007f */
[----:B---3--:R-:W-:Y:S05]  /*17200*/  @!P0 BRA `(.L_x_1002) ;  /* 0xfffffffc00f08947 */ /* 0x008fea000383ffff */
[----:B------:R-:W-:Y:S05]  /*17210*/  BRA `(.L_x_1079) ;  /* 0xffffffc000647947 */ /* 0x000fea000383ffff */
.L_x_1004:
[----:B---3--:R3:W4:Y:S02]  /*17220*/  SYNCS.PHASECHK.TRANS64.TRYWAIT P0, [R4+URZ+0x19c40], R3 ;  /* 0x019c4003040075a7 */ /* 0x008724000800017f */
[----:B----4-:R-:W-:Y:S05]  /*17230*/  @!P0 NANOSLEEP.SYNCS 0x989680 ;  /* 0x009896800000895d */ /* 0x010fea0003900000 */
[----:B------:R-:W4:Y:S02]  /*17240*/  @!P0 SYNCS.PHASECHK.TRANS64 P0, [R4+URZ+0x19c40], R3 ;  /* 0x019c4003040085a7 */ /* 0x000f24000800007f */
[----:B----4-:R-:W-:Y:S05]  /*17250*/  @!P0 BRA `(.L_x_1004) ;  /* 0xfffffffc00f08947 */ /* 0x010fea000383ffff */
[----:B------:R-:W-:Y:S05]  /*17260*/  BRA `(.L_x_1080) ;  /* 0xffffffc000e87947 */ /* 0x000fea000383ffff */
.L_x_1008:
[----:B------:R-:W2:Y:S01]  /*17270*/  LDL.LU R11, [R1+0x8] ;  /* 0x00000800010b7983 */ /* 0x000ea20000300800 */
[----:B------:R-:W-:Y:S02]  /*17280*/  IMAD.MOV.U32 R7, RZ, RZ, R12 ;  /* 0x000000ffff077224 */ /* 0x000fe400078e000c */
[----:B------:R-:W-:Y:S02]  /*17290*/  IMAD.MOV.U32 R13, RZ, RZ, R4 ;  /* 0x000000ffff0d7224 */ /* 0x000fe400078e0004 */
[----:B------:R-:W-:Y:S02]  /*172a0*/  IMAD.MOV.U32 R12, RZ, RZ, RZ ;  /* 0x000000ffff0c7224 */ /* 0x000fe400078e00ff */
[----:B------:R-:W-:Y:S02]  /*172b0*/  IMAD.MOV.U32 R15, RZ, RZ, -0x1 ;  /* 0xffffffffff0f7424 */ /* 0x000fe400078e00ff */
[----:B------:R-:W-:Y:S02]  /*172c0*/  IMAD.IADD R7, R21, 0x1, R7 ;  /* 0x0000000115077824 */ /* 0x000fe400078e0207 */
[----:B--2---:R-:W-:-:S02]  /*172d0*/  IMAD R6, R11, R9, RZ ;  /* 0x000000090b067224 */ /* 0x004fc400078e02ff */
[----:B------:R-:W-:-:S03]  /*172e0*/  IMAD.MOV.U32 R11, RZ, RZ, 0x1e1f ;  /* 0x00001e1fff0b7424 */ /* 0x000fc600078e00ff */
[----:B------:R-:W-:-:S13]  /*172f0*/  ISETP.GE.AND P4, PT, R7, R6, PT ;  /* 0x000000060700720c */ /* 0x000fda0003f86270 */
[----:B0----5:R-:W-:Y:S05]  /*17300*/  WARPSYNC.COLLECTIVE R15, `(.L_x_1081) ;  /* 0x000000000f087348 */ /* 0x021fea0003c00000 */
[----:B------:R1:W2:Y:S02]  /*17310*/  SHFL.IDX P6, R14, R13, R12, R11 ;  /* 0x0000000c0d0e7389 */ /* 0x0002a400000c000b */
[----:B012--5:R-:W-:Y:S01]  /*17320*/  ENDCOLLECTIVE ;  /* 0x000000000000791b */ /* 0x027fe20003800000 */
.L_x_1081:
[----:B------:R-:W-:Y:S02]  /*17330*/  IMAD.MOV.U32 R13, RZ, RZ, R0 ;  /* 0x000000ffff0d7224 */ /* 0x000fe400078e0000 */
[----:B------:R-:W-:-:S07]  /*17340*/  IMAD.MOV.U32 R2, RZ, RZ, R14 ;  /* 0x000000ffff027224 */ /* 0x000fce00078e000e */
[----:B------:R-:W-:Y:S05]  /*17350*/  WARPSYNC.COLLECTIVE R15, `(.L_x_1082) ;  /* 0x000000000f087348 */ /* 0x000fea0003c00000 */
[----:B------:R0:W1:Y:S02]  /*17360*/  SHFL.IDX P6, R14, R13, R12, R11 ;  /* 0x0000000c0d0e7389 */ /* 0x00006400000c000b */
[----:B01----:R-:W-:Y:S01]  /*17370*/  ENDCOLLECTIVE ;  /* 0x000000000000791b */ /* 0x003fe20003800000 */
.L_x_1082:
[----:B------:R-:W-:Y:S02]  /*17380*/  IMAD.MOV.U32 R13, RZ, RZ, R4 ;  /* 0x000000ffff0d7224 */ /* 0x000fe400078e0004 */
[----:B------:R-:W-:Y:S02]  /*17390*/  IMAD.MOV.U32 R12, RZ, RZ, 0x1 ;  /* 0x00000001ff0c7424 */ /* 0x000fe400078e00ff */
[----:B------:R-:W-:-:S07]  /*173a0*/  IMAD.MOV.U32 R3, RZ, RZ, R14 ;  /* 0x000000ffff037224 */ /* 0x000fce00078e000e */
[----:B------:R-:W-:Y:S05]  /*173b0*/  WARPSYNC.COLLECTIVE R15, `(.L_x_1083) ;  /* 0x000000000f087348 */ /* 0x000fea0003c00000 */
[----:B------:R0:W1:Y:S02]  /*173c0*/  SHFL.IDX P6, R14, R13, R12, R11 ;  /* 0x0000000c0d0e7389 */ /* 0x00006400000c000b */
[----:B01----:R-:W-:Y:S01]  /*173d0*/  ENDCOLLECTIVE ;  /* 0x000000000000791b */ /* 0x003fe20003800000 */
.L_x_1083:
        /* <DEDUP_REMOVED lines=10> */
.L_x_1084:
        /* <DEDUP_REMOVED lines=13> */
.L_x_1085:
[----:B------:R-:W-:-:S13]  /*17550*/  ISETP.GE.AND P4, PT, R3, R6, PT ;  /* 0x000000060300720c */ /* 0x000fda0003f86270 */
[----:B------:R-:W-:Y:S01]  /*17560*/  @!P4 IADD3 R0, P3, R20, R0, RZ ;  /* 0x000000001400c210 */ /* 0x000fe20007f7e0ff */
[----:B------:R-:W-:-:S04]  /*17570*/  IMAD.MOV.U32 R13, RZ, RZ, R8 ;  /* 0x000000ffff0d7224 */ /* 0x000fc800078e0008 */
[----:B------:R-:W-:-:S04]  /*17580*/  @!P4 IMAD.X R2, RZ, RZ, R4, P3 ;  /* 0x000000ffff02c224 */ /* 0x000fc800018e0604 */
[----:B------:R-:W-:Y:S02]  /*17590*/  @!P4 IMAD.MOV.U32 R3, RZ, RZ, R2 ;  /* 0x000000ffff03c224 */ /* 0x000fe400078e0002 */
[----:B------:R-:W-:Y:S02]  /*175a0*/  @!P4 IMAD.MOV.U32 R2, RZ, RZ, R0 ;  /* 0x000000ffff02c224 */ /* 0x000fe400078e0000 */
[----:B------:R-:W-:-:S07]  /*175b0*/  IMAD.MOV.U32 R5, RZ, RZ, R14 ;  /* 0x000000ffff057224 */ /* 0x000fce00078e000e */
[----:B------:R-:W-:Y:S05]  /*175c0*/  WARPSYNC.COLLECTIVE R15, `(.L_x_1086) ;  /* 0x000000000f087348 */ /* 0x000fea0003c00000 */
[----:B------:R0:W1:Y:S02]  /*175d0*/  SHFL.IDX P6, R14, R13, R12, R11 ;  /* 0x0000000c0d0e7389 */ /* 0x00006400000c000b */
[----:B01----:R-:W-:Y:S01]  /*175e0*/  ENDCOLLECTIVE ;  /* 0x000000000000791b */ /* 0x003fe20003800000 */
.L_x_1086:
[----:B------:R-:W-:Y:S01]  /*175f0*/  @!PT LDS RZ, [RZ] ;  /* 0x00000000fffff984 */ /* 0x000fe20000000800 */
[----:B------:R-:W-:Y:S01]  /*17600*/  @!PT LDS RZ, [RZ] ;  /* 0x00000000fffff984 */ /* 0x000fe20000000800 */
[----:B------:R-:W-:Y:S01]  /*17610*/  @!PT LDS RZ, [RZ] ;  /* 0x00000000fffff984 */ /* 0x000fe20000000800 */
[----:B------:R0:W-:Y:S04]  /*17620*/  @!P4 LDGSTS.E.BYPASS.LTC128B.128 [R10+0xf800], desc[UR52][R2.64], !P2 ;  /* 0x0f800000020acfae */ /* 0x0001e8000d101d74 */
[----:B------:R0:W-:Y:S04]  /*17630*/  @!P4 LDGSTS.E.BYPASS.LTC128B.128 [R10+0x11000], desc[UR52][R2.64+0x20], !P1 ;  /* 0x11000020020acfae */ /* 0x0001e8000c901d74 */
[----:B------:R0:W-:Y:S01]  /*17640*/  @!P4 LDGSTS.E.BYPASS.LTC128B.128 [R10+0x12800], desc[UR52][R2.64+0x40], !P0 ;  /* 0x12800040020acfae */ /* 0x0001e2000c101d74 */
[----:B------:R-:W-:Y:S05]  /*17650*/  BRA `(.L_x_1087) ;  /* 0xffffffc800c07947 */ /* 0x000fea000383ffff */
.L_x_1013:
[----:B0-----:R0:W1:Y:S02]  /*17660*/  SYNCS.PHASECHK.TRANS64.TRYWAIT P0, [R17+URZ+0x19c20], R2 ;  /* 0x019c2002110075a7 */ /* 0x001064000800017f */
[----:B-1----:R-:W-:Y:S05]  /*17670*/  @!P0 NANOSLEEP.SYNCS 0x989680 ;  /* 0x009896800000895d */ /* 0x002fea0003900000 */
[----:B------:R-:W1:Y:S02]  /*17680*/  @!P0 SYNCS.PHASECHK.TRANS64 P0, [R17+URZ+0x19c20], R2 ;  /* 0x019c2002110085a7 */ /* 0x000e64000800007f */
[----:B-1----:R-:W-:Y:S05]  /*17690*/  @!P0 BRA `(.L_x_1013) ;  /* 0xfffffffc00f08947 */ /* 0x002fea000383ffff */
[----:B------:R-:W-:Y:S05]  /*176a0*/  BRA `(.L_x_1088) ;  /* 0xffffffcc003c7947 */ /* 0x000fea000383ffff */
.L_x_1019:
[----:B0-----:R0:W1:Y:S02]  /*176b0*/  SYNCS.PHASECHK.TRANS64.TRYWAIT P0, [R4+URZ+0x19c80], R2 ;  /* 0x019c8002040075a7 */ /* 0x001064000800017f */
[----:B-1----:R-:W-:Y:S05]  /*176c0*/  @!P0 NANOSLEEP.SYNCS 0x989680 ;  /* 0x009896800000895d */ /* 0x002fea0003900000 */
[----:B------:R-:W1:Y:S02]  /*176d0*/  @!P0 SYNCS.PHASECHK.TRANS64 P0, [R4+URZ+0x19c80], R2 ;  /* 0x019c8002040085a7 */ /* 0x000e64000800007f */
[----:B-1----:R-:W-:Y:S05]  /*176e0*/  @!P0 BRA `(.L_x_1019) ;  /* 0xfffffffc00f08947 */ /* 0x002fea000383ffff */
[----:B------:R-:W-:Y:S05]  /*176f0*/  BRA `(.L_x_1089) ;  /* 0xffffffcc00d47947 */ /* 0x000fea000383ffff */
.L_x_1026:
[----:B-1----:R1:W2:Y:S02]  /*17700*/  SYNCS.PHASECHK.TRANS64.TRYWAIT P0, [R4+URZ+0x19c40], R2 ;  /* 0x019c4002040075a7 */ /* 0x0022a4000800017f */
[----:B--2---:R-:W-:Y:S05]  /*17710*/  @!P0 NANOSLEEP.SYNCS 0x989680 ;  /* 0x009896800000895d */ /* 0x004fea0003900000 */
[----:B------:R-:W2:Y:S02]  /*17720*/  @!P0 SYNCS.PHASECHK.TRANS64 P0, [R4+URZ+0x19c40], R2 ;  /* 0x019c4002040085a7 */ /* 0x000ea4000800007f */
[----:B--2---:R-:W-:Y:S05]  /*17730*/  @!P0 BRA `(.L_x_1026) ;  /* 0xfffffffc00f08947 */ /* 0x004fea000383ffff */
[----:B------:R-:W-:Y:S05]  /*17740*/  BRA `(.L_x_1090) ;  /* 0xffffffd000cc7947 */ /* 0x000fea000383ffff */
.L_x_1034:
[----:B0-----:R0:W1:Y:S02]  /*17750*/  SYNCS.PHASECHK.TRANS64.TRYWAIT P0, [R3+URZ+0x19c70], R2 ;  /* 0x019c7002030075a7 */ /* 0x001064000800017f */
[----:B-1----:R-:W-:Y:S05]  /*17760*/  @!P0 NANOSLEEP.SYNCS 0x989680 ;  /* 0x009896800000895d */ /* 0x002fea0003900000 */
[----:B------:R-:W1:Y:S02]  /*17770*/  @!P0 SYNCS.PHASECHK.TRANS64 P0, [R3+URZ+0x19c70], R2 ;  /* 0x019c7002030085a7 */ /* 0x000e64000800007f */
[----:B-1----:R-:W-:Y:S05]  /*17780*/  @!P0 BRA `(.L_x_1034) ;  /* 0xfffffffc00f08947 */ /* 0x002fea000383ffff */
[----:B------:R-:W-:Y:S05]  /*17790*/  BRA `(.L_x_1091) ;  /* 0xffffffd400e07947 */ /* 0x000fea000383ffff */
.L_x_1036:
[----:B0-----:R0:W1:Y:S02]  /*177a0*/  SYNCS.PHASECHK.TRANS64.TRYWAIT P0, [R3+URZ+0x19c60], R2 ;  /* 0x019c6002030075a7 */ /* 0x001064000800017f */
[----:B-1----:R-:W-:Y:S05]  /*177b0*/  @!P0 NANOSLEEP.SYNCS 0x989680 ;  /* 0x009896800000895d */ /* 0x002fea0003900000 */
[----:B------:R-:W1:Y:S02]  /*177c0*/  @!P0 SYNCS.PHASECHK.TRANS64 P0, [R3+URZ+0x19c60], R2 ;  /* 0x019c6002030085a7 */ /* 0x000e64000800007f */
[----:B-1----:R-:W-:Y:S05]  /*177d0*/  @!P0 BRA `(.L_x_1036) ;  /* 0xfffffffc00f08947 */ /* 0x002fea000383ffff */
[----:B------:R-:W-:Y:S05]  /*177e0*/  BRA `(.L_x_1092) ;  /* 0xffffffd400e87947 */ /* 0x000fea000383ffff */
.L_x_1043:
[----:B0-----:R0:W1:Y:S02]  /*177f0*/  SYNCS.PHASECHK.TRANS64.TRYWAIT P1, [R3+URZ+0x19c70], R0 ;  /* 0x019c7000030075a7 */ /* 0x001064000802017f */
[----:B-1----:R-:W-:Y:S05]  /*17800*/  @!P1 NANOSLEEP.SYNCS 0x989680 ;  /* 0x009896800000995d */ /* 0x002fea0003900000 */
[----:B------:R-:W1:Y:S02]  /*17810*/  @!P1 SYNCS.PHASECHK.TRANS64 P1, [R3+URZ+0x19c70], R0 ;  /* 0x019c7000030095a7 */ /* 0x000e64000802007f */
[----:B-1----:R-:W-:Y:S05]  /*17820*/  @!P1 BRA `(.L_x_1043) ;  /* 0xfffffffc00f09947 */ /* 0x002fea000383ffff */
[----:B------:R-:W-:Y:S05]  /*17830*/  BRA `(.L_x_1093) ;  /* 0xffffffdc004c7947 */ /* 0x000fea000383ffff */
.L_x_1045:
[----:B0-----:R0:W1:Y:S02]  /*17840*/  SYNCS.PHASECHK.TRANS64.TRYWAIT P1, [R3+URZ+0x19c60], R0 ;  /* 0x019c6000030075a7 */ /* 0x001064000802017f */
[----:B-1----:R-:W-:Y:S05]  /*17850*/  @!P1 NANOSLEEP.SYNCS 0x989680 ;  /* 0x009896800000995d */ /* 0x002fea0003900000 */
[----:B------:R-:W1:Y:S02]  /*17860*/  @!P1 SYNCS.PHASECHK.TRANS64 P1, [R3+URZ+0x19c60], R0 ;  /* 0x019c6000030095a7 */ /* 0x000e64000802007f */
[----:B-1----:R-:W-:Y:S05]  /*17870*/  @!P1 BRA `(.L_x_1045) ;  /* 0xfffffffc00f09947 */ /* 0x002fea000383ffff */
[----:B------:R-:W-:Y:S05]  /*17880*/  BRA `(.L_x_1094) ;  /* 0xffffffdc00507947 */ /* 0x000fea000383ffff */
.L_x_1058:
[----:B0-----:R0:W3:Y:S02]  /*17890*/  SYNCS.PHASECHK.TRANS64.TRYWAIT P0, [R9+URZ+0x19c20], R0 ;  /* 0x019c2000090075a7 */ /* 0x0010e4000800017f */
[----:B---3--:R-:W-:Y:S05]  /*178a0*/  @!P0 NANOSLEEP.SYNCS 0x989680 ;  /* 0x009896800000895d */ /* 0x008fea0003900000 */
[----:B------:R-:W3:Y:S02]  /*178b0*/  @!P0 SYNCS.PHASECHK.TRANS64 P0, [R9+URZ+0x19c20], R0 ;  /* 0x019c2000090085a7 */ /* 0x000ee4000800007f */
[----:B---3--:R-:W-:Y:S05]  /*178c0*/  @!P0 BRA `(.L_x_1058) ;  /* 0xfffffffc00f08947 */ /* 0x008fea000383ffff */
[----:B------:R-:W-:Y:S05]  /*178d0*/  BRA `(.L_x_1095) ;  /* 0xfffffff000547947 */ /* 0x000fea000383ffff */
.L_x_1059:
[----:B------:R-:W3:Y:S01]  /*178e0*/  S2R R2, SR_TID.X ;  /* 0x0000000000027919 */ /* 0x000ee20000002100 */
[----:B------:R-:W-:Y:S01]  /*178f0*/  BSSY B0, `(.L_x_1096) ;  /* 0x000000a000007945 */ /* 0x000fe20003800000 */
[----:B------:R-:W-:Y:S02]  /*17900*/  IMAD.MOV.U32 R12, RZ, RZ, RZ ;  /* 0x000000ffff0c7224 */ /* 0x000fe400078e00ff */
[----:B------:R-:W-:Y:S02]  /*17910*/  IMAD.MOV.U32 R11, RZ, RZ, 0x1f ;  /* 0x0000001fff0b7424 */ /* 0x000fe400078e00ff */
[----:B------:R-:W-:Y:S01]  /*17920*/  IMAD.MOV.U32 R15, RZ, RZ, -0x1 ;  /* 0xffffffffff0f7424 */ /* 0x000fe200078e00ff */
[----:B---3--:R-:W-:-:S04]  /*17930*/  SHF.R.U32.HI R2, RZ, 0x5, R2 ;  /* 0x00000005ff027819 */ /* 0x008fc80000011602 */
[----:B------:R-:W-:-:S05]  /*17940*/  LOP3.LUT R2, R2, 0x3, RZ, 0xc0, !PT ;  /* 0x0000000302027812 */ /* 0x000fca00078ec0ff */
[----:B------:R-:W-:-:S07]  /*17950*/  IMAD.MOV.U32 R13, RZ, RZ, R2 ;  /* 0x000000ffff0d7224 */ /* 0x000fce00078e0002 */
[----:B012---:R-:W-:Y:S05]  /*17960*/  WARPSYNC.COLLECTIVE R15, `(.L_x_1097) ;  /* 0x000000000f087348 */ /* 0x007fea0003c00000 */
[----:B------:R3:W4:Y:S02]  /*17970*/  SHFL.IDX P6, R14, R13, R12, R11 ;  /* 0x0000000c0d0e7389 */ /* 0x00072400000c000b */
[----:B01234-:R-:W-:Y:S01]  /*17980*/  ENDCOLLECTIVE ;  /* 0x000000000000791b */ /* 0x01ffe20003800000 */
.L_x_1097:
[----:B------:R-:W-:Y:S05]  /*17990*/  BSYNC B0 ;  /* 0x0000000000007941 */ /* 0x000fea0003800000 */
.L_x_1096:
[----:B------:R-:W-:Y:S05]  /*179a0*/  BRA `(.L_x_1098) ;  /* 0xfffffff0003c7947 */ /* 0x000fea000383ffff */
.L_x_1062:
[----:B------:R-:W-:Y:S01]  /*179b0*/  BSSY B1, `(.L_x_1099) ;  /* 0x0000006000017945 */ /* 0x000fe20003800000 */
[----:B------:R-:W-:-:S07]  /*179c0*/  IMAD.MOV.U32 R15, RZ, RZ, -0x1 ;  /* 0xffffffffff0f7424 */ /* 0x000fce00078e00ff */
[----:B012---:R-:W-:Y:S05]  /*179d0*/  WARPSYNC.COLLECTIVE R15, `(.L_x_1100) ;  /* 0x000000000f0c7348 */ /* 0x007fea0003c00000 */
[----:B------:R-:W-:Y:S02]  /*179e0*/  ELECT P6, UR62, PT ;  /* 0x00000000003e782f */ /* 0x000fe400038c0000 */
[----:B------:R-:W-:Y:S01]  /*179f0*/  MOV R14, UR62 ;  /* 0x0000003e000e7c02 */ /* 0x000fe20008000f00 */
[----:B012---:R-:W-:Y:S10]  /*17a00*/  ENDCOLLECTIVE ;  /* 0x000000000000791b */ /* 0x007ff40003800000 */
.L_x_1100:
[----:B------:R-:W-:Y:S05]  /*17a10*/  BSYNC B1 ;  /* 0x0000000000017941 */ /* 0x000fea0003800000 */
.L_x_1099:
[----:B------:R-:W-:Y:S05]  /*17a20*/  BRA `(.L_x_1101) ;  /* 0xfffffff000347947 */ /* 0x000fea000383ffff */
.L_x_1064:
[----:B0-----:R0:W1:Y:S02]  /*17a30*/  SYNCS.PHASECHK.TRANS64.TRYWAIT P1, [R7+URZ], R2 ;  /* 0x00000002070075a7 */ /* 0x001064000802017f */
[----:B-1----:R-:W-:Y:S05]  /*17a40*/  @!P1 NANOSLEEP.SYNCS 0x989680 ;  /* 0x009896800000995d */ /* 0x002fea0003900000 */
[----:B------:R-:W1:Y:S02]  /*17a50*/  @!P1 SYNCS.PHASECHK.TRANS64 P1, [R7+URZ], R2 ;  /* 0x00000002070095a7 */ /* 0x000e64000802007f */
[----:B-1----:R-:W-:Y:S05]  /*17a60*/  @!P1 BRA `(.L_x_1064) ;  /* 0xfffffffc00f09947 */ /* 0x002fea000383ffff */
[----:B------:R-:W-:Y:S05]  /*17a70*/  BRA `(.L_x_1102) ;  /* 0xfffffff000687947 */ /* 0x000fea000383ffff */
.L_x_1065:
[----:B-1----:R1:W3:Y:S02]  /*17a80*/  SYNCS.PHASECHK.TRANS64.TRYWAIT P1, [R3+URZ], R0 ;  /* 0x00000000030075a7 */ /* 0x0022e4000802017f */
[----:B---3--:R-:W-:Y:S05]  /*17a90*/  @!P1 NANOSLEEP.SYNCS 0x989680 ;  /* 0x009896800000995d */ /* 0x008fea0003900000 */
[----:B------:R-:W3:Y:S02]  /*17aa0*/  @!P1 SYNCS.PHASECHK.TRANS64 P1, [R3+URZ], R0 ;  /* 0x00000000030095a7 */ /* 0x000ee4000802007f */
[----:B---3--:R-:W-:Y:S05]  /*17ab0*/  @!P1 BRA `(.L_x_1065) ;  /* 0xfffffffc00f09947 */ /* 0x008fea000383ffff */
[----:B------:R-:W-:Y:S05]  /*17ac0*/  BRA `(.L_x_1103) ;  /* 0xfffffff0005c7947 */ /* 0x000fea000383ffff */
.L_x_1067:
[----:B-1----:R1:W3:Y:S02]  /*17ad0*/  SYNCS.PHASECHK.TRANS64.TRYWAIT P1, [R3+URZ+0x19c60], R2 ;  /* 0x019c6002030075a7 */ /* 0x0022e4000802017f */
[----:B---3--:R-:W-:Y:S05]  /*17ae0*/  @!P1 NANOSLEEP.SYNCS 0x989680 ;  /* 0x009896800000995d */ /* 0x008fea0003900000 */
[----:B------:R-:W3:Y:S02]  /*17af0*/  @!P1 SYNCS.PHASECHK.TRANS64 P1, [R3+URZ+0x19c60], R2 ;  /* 0x019c6002030095a7 */ /* 0x000ee4000802007f */
[----:B---3--:R-:W-:Y:S05]  /*17b00*/  @!P1 BRA `(.L_x_1067) ;  /* 0xfffffffc00f09947 */ /* 0x008fea000383ffff */
[----:B------:R-:W-:Y:S05]  /*17b10*/  BRA `(.L_x_1104) ;  /* 0xfffffff0005c7947 */ /* 0x000fea000383ffff */
.L_x_1069:
[----:B---3--:R3:W4:Y:S02]  /*17b20*/  SYNCS.PHASECHK.TRANS64.TRYWAIT P1, [R5+URZ+0x19c60], R0 ;  /* 0x019c6000050075a7 */ /* 0x008724000802017f */
[----:B----4-:R-:W-:Y:S05]  /*17b30*/  @!P1 NANOSLEEP.SYNCS 0x989680 ;  /* 0x009896800000995d */ /* 0x010fea0003900000 */
[----:B------:R-:W4:Y:S02]  /*17b40*/  @!P1 SYNCS.PHASECHK.TRANS64 P1, [R5+URZ+0x19c60], R0 ;  /* 0x019c6000050095a7 */ /* 0x000f24000802007f */
[----:B----4-:R-:W-:Y:S05]  /*17b50*/  @!P1 BRA `(.L_x_1069) ;  /* 0xfffffffc00f09947 */ /* 0x010fea000383ffff */
[----:B------:R-:W-:Y:S05]  /*17b60*/  BRA `(.L_x_1105) ;  /* 0xfffffff0005c7947 */ /* 0x000fea000383ffff */
.L_x_1071:
[----:B----4-:R4:W0:Y:S02]  /*17b70*/  SYNCS.PHASECHK.TRANS64.TRYWAIT P0, [R3+URZ+0x19c80], R2 ;  /* 0x019c8002030075a7 */ /* 0x010824000800017f */
[----:B0-----:R-:W-:Y:S05]  /*17b80*/  @!P0 NANOSLEEP.SYNCS 0x989680 ;  /* 0x009896800000895d */ /* 0x001fea0003900000 */
[----:B------:R-:W0:Y:S02]  /*17b90*/  @!P0 SYNCS.PHASECHK.TRANS64 P0, [R3+URZ+0x19c80], R2 ;  /* 0x019c8002030085a7 */ /* 0x000e24000800007f */
[----:B0-----:R-:W-:Y:S05]  /*17ba0*/  @!P0 BRA `(.L_x_1071) ;  /* 0xfffffffc00f08947 */ /* 0x001fea000383ffff */
[----:B------:R-:W-:Y:S05]  /*17bb0*/  BRA `(.L_x_1072) ;  /* 0xfffffff000587947 */ /* 0x000fea000383ffff */
.L_x_1106:
        /* <DEDUP_REMOVED lines=12> */
.L_x_2280:


//--------------------- .text._ZN7cutlass13device_kernelIN5flash11enable_sm90INS1_16FlashAttnFwdSm90INS1_25CollectiveMainloopFwdSm90ILi2EN4cute5tupleIJNS5_1CILi1EEES8_S8_EEENS6_IJNS7_ILi192EEENS7_ILi128EEENS7_ILi96EEEEEELi96ENS_12float_e4m3_tEfNS_4arch4Sm90ELb0ELb1ELb0ELb1ELb0ELb1ELb0ELb1ELb1ELb1ELb1ELb0EEENS1_21CollectiveEpilogueFwdINS6_IJSA_SC_SB_EEES9_NS_10bfloat16_tESG_Li384ELb1ELb1ELb1ELb1EEENS1_36VarlenDynamicPersistentTileSchedulerILi192ELi128ELi384ELi128ELb1ELb1ELb1ELb1ELb0ELb1EEEEEEEEEvNT_6ParamsE --------------------------
	.section	.text._ZN7cutlass13device_kernelIN5flash11enable_sm90INS1_16FlashAttnFwdSm90INS1_25CollectiveMainloopFwdSm90ILi2EN4cute5tupleIJNS5_1CILi1EEES8_S8_EEENS6_IJNS7_ILi192EEENS7_ILi128EEENS7_ILi96EEEEEELi96ENS_12float_e4m3_tEfNS_4arch4Sm90ELb0ELb1ELb0ELb1ELb0ELb1ELb0ELb1ELb1ELb1ELb1ELb0EEENS1_21CollectiveEpilogueFwdINS6_IJSA_SC_SB_EEES9_NS_10bfloat16_tESG_Li384ELb1ELb1ELb1ELb1EEENS1_36VarlenDynamicPersistentTileSchedulerILi192ELi128ELi384ELi128ELb1ELb1ELb1ELb1ELb0ELb1EEEEEEEEEvNT_6ParamsE,"ax",@progbits
	.align	128
.text._ZN7cutlass13device_kernelIN5flash11enable_sm90INS1_16FlashAttnFwdSm90INS1_25CollectiveMainloopFwdSm90ILi2EN4cute5tupleIJNS5_1CILi1EEES8_S8_EEENS6_IJNS7_ILi192EEENS7_ILi128EEENS7_ILi96EEEEEELi96ENS_12float_e4m3_tEfNS_4arch4Sm90ELb0ELb1ELb0ELb1ELb0ELb1ELb0ELb1ELb1ELb1ELb1ELb0EEENS1_21CollectiveEpilogueFwdINS6_IJSA_SC_SB_EEES9_NS_10bfloat16_tESG_Li384ELb1ELb1ELb1ELb1EEENS1_36VarlenDynamicPersistentTileSchedulerILi192ELi128ELi384ELi128ELb1ELb1ELb1ELb1ELb0ELb1EEEEEEEEEvNT_6ParamsE:
        .type           _ZN7cutlass13device_kernelIN5flash11enable_sm90INS1_16FlashAttnFwdSm90INS1_25CollectiveMainloopFwdSm90ILi2EN4cute5tupleIJNS5_1CILi1EEES8_S8_EEENS6_IJNS7_ILi192EEENS7_ILi128EEENS7_ILi96EEEEEELi96ENS_12float_e4m3_tEfNS_4arch4Sm90ELb0ELb1ELb0ELb1ELb0ELb1ELb0ELb1ELb1ELb1ELb1ELb0EEENS1_21CollectiveEpilogueFwdINS6_IJSA_SC_SB_EEES9_NS_10bfloat16_tESG_Li384ELb1ELb1ELb1ELb1EEENS1_36VarlenDynamicPersistentTileSchedulerILi192ELi128ELi384ELi128ELb1ELb1ELb1ELb1ELb0ELb1EEEEEEEEEvNT_6ParamsE,@function
        .size           _ZN7cutlass13device_kernelIN5flash11enable_sm90INS1_16FlashAttnFwdSm90INS1_25CollectiveMainloopFwdSm90ILi2EN4cute5tupleIJNS5_1CILi1EEES8_S8_EEENS6_IJNS7_ILi192EEENS7_ILi128EEENS7_ILi96EEEEEELi96ENS_12float_e4m3_tEfNS_4arch4Sm90ELb0ELb1ELb0ELb1ELb0ELb1ELb0ELb1ELb1ELb1ELb1ELb0EEENS1_21CollectiveEpilogueFwdINS6_IJSA_SC_SB_EEES9_NS_10bfloat16_tESG_Li384ELb1ELb1ELb1ELb1EEENS1_36VarlenDynamicPersistentTileSchedulerILi192ELi128ELi384ELi128ELb1ELb1ELb1ELb1ELb0ELb1EEEEEEEEEvNT_6ParamsE,(.L_x_2281 - _ZN7cutlass13device_kernelIN5flash11enable_sm90INS1_16FlashAttnFwdSm90INS1_25CollectiveMainloopFwdSm90ILi2EN4cute5tupleIJNS5_1CILi1EEES8_S8_EEENS6_IJNS7_ILi192EEENS7_ILi128EEENS7_ILi96EEEEEELi96ENS_12float_e4m3_tEfNS_4arch4Sm90ELb0ELb1ELb0ELb1ELb0ELb1ELb0ELb1ELb1ELb1ELb1ELb0EEENS1_21CollectiveEpilogueFwdINS6_IJSA_SC_SB_EEES9_NS_10bfloat16_tESG_Li384ELb1ELb1ELb1ELb1EEENS1_36VarlenDynamicPersistentTileSchedulerILi192ELi128ELi384ELi128ELb1ELb1ELb1ELb1ELb0ELb1EEEEEEEEEvNT_6ParamsE)
        .other          _ZN7cutlass13device_kernelIN5flash11enable_sm90INS1_16FlashAttnFwdSm90INS1_25CollectiveMainloopFwdSm90ILi2EN4cute5tupleIJNS5_1CILi1EEES8_S8_EEENS6_IJNS7_ILi192EEENS7_ILi128EEENS7_ILi96EEEEEELi96ENS_12float_e4m3_tEfNS_4arch4Sm90ELb0ELb1ELb0ELb1ELb0ELb1ELb0ELb1ELb1ELb1ELb1ELb0EEENS1_21CollectiveEpilogueFwdINS6_IJSA_SC_SB_EEES9_NS_10bfloat16_tESG_Li384ELb1ELb1ELb1ELb1EEENS1_36VarlenDynamicPersistentTileSchedulerILi192ELi128ELi384ELi128ELb1ELb1ELb1ELb1ELb0ELb1EEEEEEEEEvNT_6ParamsE,@"STO_CUDA_ENTRY STV_DEFAULT"
_ZN7cutlass13device_kernelIN5flash11enable_sm90INS1_16FlashAttnFwdSm90INS1_25CollectiveMainloopFwdSm90ILi2EN4cute5tupleIJNS5_1CILi1EEES8_S8_EEENS6_IJNS7_ILi192EEENS7_ILi128EEENS7_ILi96EEEEEELi96ENS_12float_e4m3_tEfNS_4arch4Sm90ELb0ELb1ELb0ELb1ELb0ELb1ELb0ELb1ELb1ELb1ELb1ELb0EEENS1_21CollectiveEpilogueFwdINS6_IJSA_SC_SB_EEES9_NS_10bfloat16_tESG_Li384ELb1ELb1ELb1ELb1EEENS1_36VarlenDynamicPersistentTileSchedulerILi192ELi128ELi384ELi128ELb1ELb1ELb1ELb1ELb0ELb1EEEEEEEEEvNT_6ParamsE:
[----:B------:R-:W0:Y:S02]  /*0000*/  LDC R1, c[0x0][0x28] ;  /* 0x00000a00ff017b82 */ /* 0x000e240000000800 */
[----:B0-----:R-:W-:Y:S01]  /*0010*/  VIADD R1, R1, 0xffffff70 ;  /* 0xffffff7001017836 */ /* 0x001fe20000000000 */
[----:B------:R-:W0:Y:S01]  /*0020*/  S2R R2, SR_TID.X ;  /* 0x0000000000027919 */ /* 0x000e220000002100 */
[----:B------:R-:W-:Y:S01]  /*0030*/  ELECT P0, URZ, PT ;  /* 0x00000000003f782f */ /* 0x000fe20003800000 */
[----:B------:R-:W-:Y:S01]  /*0040*/  BSSY B0, `(.L_x_1107) ;  /* 0x0000014000007945 */ /* 0x000fe20003800000 */
[--C-:B0-----:R-:W-:Y:S02]  /*0050*/  SHF.R.U32.HI R6, RZ, 0x5, R2.reuse ;  /* 0x00000005ff067819 */ /* 0x101fe40000011602 */
[----:B------:R-:W-:-:S03]  /*0060*/  SHF.R.U32.HI R2, RZ, 0x7, R2 ;  /* 0x00000007ff027819 */ /* 0x000fc60000011602 */
        /* <DEDUP_REMOVED lines=17> */
.L_x_1108:
[----:B------:R-:W-:Y:S05]  /*0180*/  BSYNC B0 ;  /* 0x0000000000007941 */ /* 0x000fea0003800000 */
.L_x_1107:
        /* <DEDUP_REMOVED lines=41> */
.L_x_1109:
        /* <DEDUP_REMOVED lines=22> */
.L_x_1110:
        /* <DEDUP_REMOVED lines=18> */
.L_x_1111:
        /* <DEDUP_REMOVED lines=22> */
.L_x_1112:
        /* <DEDUP_REMOVED lines=22> */
.L_x_1113:
[----:B------:R-:W-:Y:S01]  /*0960*/  PLOP3.LUT P0, PT, PT, PT, UP0, 0x80, 0x0 ;  /* 0x000000000000781c */ /* 0x000fe20003f0f008 */
[----:B------:R-:W-:Y:S01]  /*0970*/  UMOV UR37, 0x1 ;  /* 0x0000000100257882 */ /* 0x000fe20000000000 */
[----:B------:R-:W-:Y:S01]  /*0980*/  NOP ;  /* 0x0000000000007918 */ /* 0x000fe20000000000 */
[----:B------:R-:W-:Y:S01]  /*0990*/  USEL UR37, UR37, 0x2, !UP0 ;  /* 0x0000000225257887 */ /* 0x000fe2000c000000 */
[----:B------:R-:W-:Y:S01]  /*09a0*/  BSSY B8, `(.L_x_1114) ;  /* 0x0002291000087945 */ /* 0x000fe20003800000 */
[----:B------:R-:W-:Y:S01]  /*09b0*/  ULDC.64 UR42, c[0x0][0x208] ;  /* 0x00008200002a7ab9 */ /* 0x000fe20000000a00 */
[----:B012-4-:R-:W-:Y:S07]  /*09c0*/  BAR.SYNC.DEFER_BLOCKING 0x0 ;  /* 0x0000000000007b1d */ /* 0x017fee0000010000 */
[----:B------:R-:W-:Y:S05]  /*09d0*/  @!P0 BRA `(.L_x_1115) ;  /* 0x000001a800748947 */ /* 0x000fea0003800000 */
.L_x_1116:
[----:B------:R-:W-:-:S08]  /*09e0*/  NOP ;  /* 0x0000000000007918 */ /* 0x000fd00000000000 */
[----:B------:R-:W0:Y:S02]  /*09f0*/  USETMAXREG.TRY_ALLOC.CTAPOOL UP0, 0xa0 ;  /* 0x000000a0000079c8 */ /* 0x000e240008000600 */
[----:B0-----:R-:W-:-:S13]  /*0a00*/  PLOP3.LUT P0, PT, PT, PT, UP0, 0x80, 0x0 ;  /* 0x000000000000781c */ /* 0x001fda0003f0f008 */
[----:B------:R-:W-:Y:S05]  /*0a10*/  @!P0 BRA `(.L_x_1116) ;  /* 0xfffffffc00f08947 */ /* 0x000fea000383ffff */
[----:B------:R-:W0:Y:S08]  /*0a20*/  S2UR UR4, SR_CgaCtaId ;  /* 0x00000000000479c3 */ /* 0x000e300000008800 */
[----:B------:R-:W-:Y:S06]  /*0a30*/  BAR.ARV 0x8, 0x200 ;  /* 0x0208000000007b1d */ /* 0x000fec0000002000 */
[----:B------:R-:W-:-:S02]  /*0a40*/  MOV R16, 0x400 ;  /* 0x0000040000107802 */ /* 0x000fc40000000f00 */
[----:B------:R-:W-:Y:S01]  /*0a50*/  BAR.SYNC.DEFER_BLOCKING 0x5, 0x200 ;  /* 0x0148000000007b1d */ /* 0x000fe20000010000 */
[----:B0-----:R-:W-:-:S05]  /*0a60*/  IMAD.U32 R0, RZ, RZ, UR4 ;  /* 0x00000004ff007e24 */ /* 0x001fca000f8e00ff */
[----:B------:R-:W-:Y:S01]  /*0a70*/  ULDC UR4, c[0x0][0xc3c] ;  /* 0x00030f0000047ab9 */ /* 0x000fe20000000800 */
[----:B------:R-:W-:Y:S01]  /*0a80*/  LEA R16, R0, R16, 0x18 ;  /* 0x0000001000107211 */ /* 0x000fe200078ec0ff */
[----:B------:R-:W-:Y:S04]  /*0a90*/  STL [R1+0x1c], R0 ;  /* 0x00001c0001007387 */ /* 0x000fe80000100800 */
[----:B------:R-:W0:Y:S01]  /*0aa0*/  LDS.128 R8, [R16+0x19cd0] ;  /* 0x019cd00010087984 */ /* 0x000e220000000c00 */
[----:B------:R-:W-:Y:S06]  /*0ab0*/  BAR.ARV 0x4, 0x200 ;  /* 0x0108000000007b1d */ /* 0x000fec0000002000 */
[----:B0-----:R-:W-:-:S13]  /*0ac0*/  ISETP.GE.AND P0, PT, R11, UR4, PT ;  /* 0x000000040b007c0c */ /* 0x001fda000bf06270 */
[----:B------:R-:W-:Y:S05]  /*0ad0*/  @P0 BRA `(.L_x_1117) ;  /* 0x0000022400f40947 */ /* 0x000fea0003800000 */
[----:B------:R-:W0:Y:S01]  /*0ae0*/  S2R R0, SR_TID.X ;  /* 0x0000000000007919 */ /* 0x000e220000002100 */
[----:B------:R-:W-:Y:S01]  /*0af0*/  IMAD.MOV.U32 R22, RZ, RZ, RZ ;  /* 0x000000ffff167224 */ /* 0x000fe200078e00ff */
[----:B------:R-:W-:Y:S01]  /*0b00*/  ULOP3.LUT UR36, UR37, 0x1, URZ, 0xfc, !UPT ;  /* 0x0000000125247892 */ /* 0x000fe2000f8efc3f */
        /* <DEDUP_REMOVED lines=12> */
[----:B------:R-:W-:Y:S02]  /*0bd0*/  LOP3.LUT R7, R2, 0xffffff80, RZ, 0xc0, !PT ;  /* 0xffffff8002077812 */ /* 0x000fe400078ec0ff */
[----:B------:R-:W-:Y:S02]  /*0be0*/  SHF.R.S32.HI R5, RZ, 0x1f, R3 ;  /* 0x0000001fff057819 */ /* 0x000fe40000011403 */
[----:B------:R-:W-:Y:S01]  /*0bf0*/  LOP3.LUT R3, R3, 0xfffffffe, RZ, 0xc0, !PT ;  /* 0xfffffffe03037812 */ /* 0x000fe200078ec0ff */
[----:B------:R-:W-:Y:S01]  /*0c00*/  IMAD.IADD R21, R27, 0x1, -R7 ;  /* 0x000000011b157824 */ /* 0x000fe200078e0a07 */
[----:B------:R-:W-:Y:S02]  /*0c10*/  LEA.HI R5, R5, R154, RZ, 0x2 ;  /* 0x0000009a05057211 */ /* 0x000fe400078f10ff */
[----:B------:R-:W-:Y:S01]  /*0c20*/  SHF.R.S32.HI R7, RZ, 0x4, R6 ;  /* 0x00000004ff077819 */ /* 0x000fe20000011406 */
[----:B------:R-:W-:Y:S01]  /*0c30*/  IMAD.IADD R26, R27, 0x1, -R3 ;  /* 0x000000011b1a7824 */ /* 0x000fe200078e0a03 */
[----:B------:R-:W-:-:S02]  /*0c40*/  LOP3.LUT R5, R5, 0x7fffffc, RZ, 0xc0, !PT ;  /* 0x07fffffc05057812 */ /* 0x000fc400078ec0ff */
[----:B------:R-:W-:Y:S01]  /*0c50*/  SHF.R.S32.HI R3, RZ, 0x1f, R21 ;  /* 0x0000001fff037819 */ /* 0x000fe20000011415 */
[----:B------:R-:W-:Y:S01]  /*0c60*/  IMAD.SHL.U32 R24, R26, 0x8, RZ ;  /* 0x000000081a187824 */ /* 0x000fe200078e00ff */
[----:B------:R-:W-:Y:S01]  /*0c70*/  LEA.HI R4, R0, R27, RZ, 0x3 ;  /* 0x0000001b00047211 */ /* 0x000fe200078f18ff */
[----:B------:R-:W-:Y:S01]  /*0c80*/  IMAD.IADD R5, R154, 0x1, -R5 ;  /* 0x000000019a057824 */ /* 0x000fe200078e0a05 */
[----:B------:R-:W-:Y:S01]  /*0c90*/  LEA.HI R8, R3, R21, RZ, 0x2 ;  /* 0x0000001503087211 */ /* 0x000fe200078f10ff */
[----:B------:R-:W-:Y:S01]  /*0ca0*/  VIADD R14, R24, 0x20 ;  /* 0x00000020180e7836 */ /* 0x000fe20000000000 */
[----:B------:R-:W-:Y:S01]  /*0cb0*/  LEA.HI R6, R6, R7, RZ, 0x1 ;  /* 0x0000000706067211 */ /* 0x000fe200078f08ff */
[----:B------:R-:W-:Y:S01]  /*0cc0*/  IMAD R17, R7, 0x8, R5 ;  /* 0x0000000807117824 */ /* 0x000fe200078e0205 */
[----:B------:R-:W-:Y:S01]  /*0cd0*/  SHF.R.S32.HI R12, RZ, 0x2, R8 ;  /* 0x00000002ff0c7819 */ /* 0x000fe20000011408 */
[----:B------:R-:W-:Y:S01]  /*0ce0*/  IMAD.IADD R5, R24, 0x1, R14 ;  /* 0x0000000118057824 */ /* 0x000fe200078e020e */
[----:B------:R-:W-:Y:S01]  /*0cf0*/  SHF.R.S32.HI R15, RZ, 0x1f, R8 ;  /* 0x0000001fff0f7819 */ /* 0x000fe20000011408 */
[----:B------:R-:W-:Y:S01]  /*0d00*/  STL [R1+0x10], R24 ;  /* 0x0000101801007387 */ /* 0x000fe20000100800 */
[----:B------:R-:W-:Y:S01]  /*0d10*/  SHF.R.S32.HI R18, RZ, 0x7, R2 ;  /* 0x00000007ff127819 */ /* 0x000fe20000011402 */
[----:B------:R-:W-:Y:S01]  /*0d20*/  IMAD.SHL.U32 R17, R17, 0x20, RZ ;  /* 0x0000002011117824 */ /* 0x000fe200078e00ff */
[----:B------:R-:W-:Y:S01]  /*0d30*/  SHF.R.S32.HI R4, RZ, 0x3, R4 ;  /* 0x00000003ff047819 */ /* 0x000fe20000011404 */
[----:B------:R0:W-:Y:S01]  /*0d40*/  STL [R1+0x2c], R14 ;  /* 0x00002c0e01007387 */ /* 0x0001e20000100800 */
[----:B------:R-:W-:Y:S01]  /*0d50*/  LOP3.LUT R6, R6, 0x1ffffffe, RZ, 0xc0, !PT ;  /* 0x1ffffffe06067812 */ /* 0x000fe200078ec0ff */
[----:B------:R-:W-:Y:S01]  /*0d60*/  IMAD.HI R2, R18, 0x55555556, RZ ;  /* 0x5555555612027827 */ /* 0x000fe200078e02ff */
[----:B------:R-:W-:-:S02]  /*0d70*/  LEA.HI R15, R15, R12, RZ, 0x3 ;  /* 0x0000000c0f0f7211 */ /* 0x000fc400078f18ff */
[----:B------:R-:W-:Y:S01]  /*0d80*/  LEA.HI R3, R3, R21, RZ, 0x5 ;  /* 0x0000001503037211 */ /* 0x000fe200078f28ff */
[----:B------:R-:W-:Y:S01]  /*0d90*/  IMAD.SHL.U32 R4, R4, 0x80, RZ ;  /* 0x0000008004047824 */ /* 0x000fe200078e00ff */
[----:B------:R-:W-:Y:S01]  /*0da0*/  LOP3.LUT R15, R15, 0xfffffff8, RZ, 0xc0, !PT ;  /* 0xfffffff80f0f7812 */ /* 0x000fe200078ec0ff */
[----:B------:R-:W-:Y:S01]  /*0db0*/  IMAD.IADD R6, R7, 0x1, -R6 ;  /* 0x0000000107067824 */ /* 0x000fe200078e0a06 */
[----:B------:R-:W-:Y:S01]  /*0dc0*/  LEA.HI R2, R2, R2, RZ, 0x1 ;  /* 0x0000000202027211 */ /* 0x000fe200078f08ff */
[----:B------:R-:W-:Y:S01]  /*0dd0*/  IMAD.SHL.U32 R152, R26, 0x10, RZ ;  /* 0x000000101a987824 */ /* 0x000fe200078e00ff */
[----:B0-----:R-:W-:Y:S01]  /*0de0*/  SHF.R.S32.HI R14, RZ, 0x1f, R5 ;  /* 0x0000001fff0e7819 */ /* 0x001fe20000011405 */
[----:B------:R-:W-:Y:S01]  /*0df0*/  IMAD.IADD R12, R12, 0x1, -R15 ;  /* 0x000000010c0c7824 */ /* 0x000fe200078e0a0f */
[----:B------:R-:W-:Y:S01]  /*0e00*/  SHF.R.S32.HI R3, RZ, 0x5, R3 ;  /* 0x00000005ff037819 */ /* 0x000fe20000011403 */
[----:B------:R-:W-:Y:S01]  /*0e10*/  IMAD R2, R2, -0x3, R18 ;  /* 0xfffffffd02027824 */ /* 0x000fe200078e0212 */
[-C--:B------:R-:W-:Y:S01]  /*0e20*/  LEA.HI R7, R14, R5.reuse, RZ, 0x4 ;  /* 0x000000050e077211 */ /* 0x080fe200078f20ff */
[----:B------:R-:W-:Y:S01]  /*0e30*/  IMAD R6, R6, 0x8, R13 ;  /* 0x0000000806067824 */ /* 0x000fe200078e020d */
[----:B------:R-:W-:Y:S01]  /*0e40*/  LEA.HI R5, R14, R5, RZ, 0x5 ;  /* 0x000000050e057211 */ /* 0x000fe200078f28ff */
[----:B------:R-:W-:Y:S01]  /*0e50*/  IMAD R3, R3, 0x10, R12 ;  /* 0x0000001003037824 */ /* 0x000fe200078e020c */
[----:B------:R-:W-:-:S02]  /*0e60*/  LOP3.LUT R23, R4, 0x80, RZ, 0xc0, !PT ;  /* 0x0000008004177812 */ /* 0x000fc400078ec0ff */
[----:B------:R-:W-:Y:S02]  /*0e70*/  CS2R R18, SRZ ;  /* 0x0000000000127805 */ /* 0x000fe4000001ff00 */
[----:B------:R-:W-:Y:S01]  /*0e80*/  SHF.R.S32.HI R5, RZ, 0x5, R5 ;  /* 0x00000005ff057819 */ /* 0x000fe20000011405 */
[----:B------:R-:W-:Y:S01]  /*0e90*/  IMAD R3, R2, 0x40, R3 ;  /* 0x0000004002037824 */ /* 0x000fe200078e0203 */
[----:B------:R-:W-:Y:S01]  /*0ea0*/  SHF.R.U32.HI R20, RZ, 0x3, R23 ;  /* 0x00000003ff147819 */ /* 0x000fe20000011617 */
[----:B------:R-:W-:Y:S01]  /*0eb0*/  STL [R1+0x20], R23 ;  /* 0x0000201701007387 */ /* 0x000fe20000100800 */
[----:B------:R-:W-:Y:S01]  /*0ec0*/  LOP3.LUT R4, R23, 0x10, R7, 0xf8, !PT ;  /* 0x0000001017047812 */ /* 0x000fe200078ef807 */
[----:B------:R-:W-:Y:S01]  /*0ed0*/  IMAD R5, R5, 0x1800, R17 ;  /* 0x0000180005057824 */ /* 0x000fe200078e0211 */
[----:B------:R-:W-:Y:S01]  /*0ee0*/  LEA.HI R0, R0, R27, RZ, 0x2 ;  /* 0x0000001b00007211 */ /* 0x000fe200078f10ff */
[----:B------:R-:W-:Y:S01]  /*0ef0*/  STL [R1+0x30], R17 ;  /* 0x0000301101007387 */ /* 0x000fe20000100800 */
[----:B------:R-:W-:-:S02]  /*0f00*/  LOP3.LUT R4, R4, R20, RZ, 0x3c, !PT ;  /* 0x0000001404047212 */ /* 0x000fc400078e3cff */
[----:B------:R-:W-:Y:S01]  /*0f10*/  LOP3.LUT R2, R0, 0xfffffffc, RZ, 0xc0, !PT ;  /* 0xfffffffc00027812 */ /* 0x000fe200078ec0ff */
[----:B------:R-:W-:Y:S01]  /*0f20*/  STL [R1+0x78], R20 ;  /* 0x0000781401007387 */ /* 0x000fe20000100800 */
[----:B------:R-:W-:Y:S01]  /*0f30*/  IADD3 R4, R16, R5, R4 ;  /* 0x0000000510047210 */ /* 0x000fe20007ffe004 */
[----:B------:R-:W-:Y:S01]  /*0f40*/  VIADD R5, R24, 0x10 ;  /* 0x0000001018057836 */ /* 0x000fe20000000000 */
[----:B------:R-:W-:Y:S01]  /*0f50*/  LOP3.LUT R8, R8, 0x7ffffffc, RZ, 0xc0, !PT ;  /* 0x7ffffffc08087812 */ /* 0x000fe200078ec0ff */
[----:B------:R0:W-:Y:S04]  /*0f60*/  STL [R1+0x80], R6 ;  /* 0x0000800601007387 */ /* 0x0001e80000100800 */
[----:B------:R1:W-:Y:S01]  /*0f70*/  STL [R1+0x74], R4 ;  /* 0x0000740401007387 */ /* 0x0003e20000100800 */
[----:B------:R-:W-:-:S03]  /*0f80*/  IMAD.IADD R8, R21, 0x1, -R8 ;  /* 0x0000000115087824 */ /* 0x000fc600078e0a08 */
[----:B------:R-:W-:Y:S01]  /*0f90*/  STL [R1+0x44], R9 ;  /* 0x0000440901007387 */ /* 0x000fe20000100800 */
[----:B0-----:R-:W-:Y:S01]  /*0fa0*/  IMAD.IADD R6, R27, 0x1, -R2 ;  /* 0x000000011b067824 */ /* 0x001fe200078e0a02 */
[----:B------:R-:W-:Y:S02]  /*0fb0*/  SHF.R.S32.HI R2, RZ, 0x2, R0 ;  /* 0x00000002ff027819 */ /* 0x000fe40000011400 */
[----:B------:R-:W-:Y:S01]  /*0fc0*/  STL [R1+0x48], R10 ;  /* 0x0000480a01007387 */ /* 0x000fe20000100800 */
[----:B------:R-:W-:Y:S01]  /*0fd0*/  SHF.R.S32.HI R0, RZ, 0x1f, R154 ;  /* 0x0000001fff007819 */ /* 0x000fe2000001149a */
[C---:B-1----:R-:W-:Y:S01]  /*0fe0*/  IMAD.SHL.U32 R4, R6.reuse, 0x8, RZ ;  /* 0x0000000806047824 */ /* 0x042fe200078e00ff */
[----:B------:R-:W-:Y:S01]  /*0ff0*/  LEA.HI R0, R6, R6, RZ, 0x1 ;  /* 0x0000000606007211 */ /* 0x000fe200078f08ff */
[----:B------:R-:W-:Y:S03]  /*1000*/  STL [R1+0x4c], R11 ;  /* 0x00004c0b01007387 */ /* 0x000fe60000100800 */
[----:B------:R-:W-:Y:S01]  /*1010*/  LOP3.LUT R2, R0, 0x1ffffffe, RZ, 0xc0, !PT ;  /* 0x1ffffffe00027812 */ /* 0x000fe200078ec0ff */
[----:B------:R-:W-:Y:S01]  /*1020*/  STL [R1+0x7c], R3 ;  /* 0x00007c0301007387 */ /* 0x000fe20000100800 */
[----:B------:R-:W-:Y:S01]  /*1030*/  LOP3.LUT R0, R23, 0x10, R152, 0xf8, !PT ;  /* 0x0000001017007812 */ /* 0x000fe200078ef898 */
[----:B------:R-:W-:-:S02]  /*1040*/  IMAD.SHL.U32 R23, R8, 0x2, RZ ;  /* 0x0000000208177824 */ /* 0x000fc400078e00ff */
[----:B------:R-:W-:Y:S01]  /*1050*/  STL [R1+0x60], RZ ;  /* 0x000060ff01007387 */ /* 0x000fe20000100800 */
[----:B------:R-:W-:Y:S01]  /*1060*/  LOP3.LUT R0, R0, R20, RZ, 0x3c, !PT ;  /* 0x0000001400007212 */ /* 0x000fe200078e3cff */
[----:B------:R-:W-:Y:S02]  /*1070*/  IMAD.IADD R2, R6, 0x1, -R2 ;  /* 0x0000000106027824 */ /* 0x000fe400078e0a02 */
[----:B------:R-:W-:Y:S02]  /*1080*/  STL [R1+0x8], RZ ;  /* 0x000008ff01007387 */ /* 0x000fe40000100800 */
[----:B------:R-:W-:Y:S02]  /*1090*/  IMAD.IADD R0, R17, 0x1, R0 ;  /* 0x0000000111007824 */ /* 0x000fe400078e0200 */
[----:B------:R-:W-:Y:S04]  /*10a0*/  STL [R1+0x54], R4 ;  /* 0x0000540401007387 */ /* 0x000fe80000100800 */
[----:B------:R0:W-:Y:S02]  /*10b0*/  STL [R1+0x28], R5 ;  /* 0x0000280501007387 */ /* 0x0001e40000100800 */
[----:B0-----:R-:W-:-:S02]  /*10c0*/  VIADD R5, R4, 0x20 ;  /* 0x0000002004057836 */ /* 0x001fc40000000000 */
[----:B------:R-:W-:-:S03]  /*10d0*/  VIADD R4, R4, 0x40 ;  /* 0x0000004004047836 */ /* 0x000fc60000000000 */
[----:B------:R-:W-:Y:S01]  /*10e0*/  SHF.R.S32.HI R8, RZ, 0x1f, R5 ;  /* 0x0000001fff087819 */ /* 0x000fe20000011405 */
[----:B------:R0:W-:Y:S01]  /*10f0*/  STL [R1+0x64], R5 ;  /* 0x0000640501007387 */ /* 0x0001e20000100800 */
[----:B------:R-:W-:-:S03]  /*1100*/  SHF.R.S32.HI R6, RZ, 0x1f, R4 ;  /* 0x0000001fff067819 */ /* 0x000fc60000011404 */
[----:B------:R1:W-:Y:S04]  /*1110*/  STL [R1+0x6c], R4 ;  /* 0x00006c0401007387 */ /* 0x0003e80000100800 */
[----:B------:R-:W-:Y:S01]  /*1120*/  STL [R1+0x88], R8 ;  /* 0x0000880801007387 */ /* 0x000fe20000100800 */
[----:B0-----:R-:W-:-:S03]  /*1130*/  VIADD R5, R23, 0x50 ;  /* 0x0000005017057836 */ /* 0x001fc60000000000 */
[----:B------:R0:W-:Y:S01]  /*1140*/  STL [R1+0x84], R6 ;  /* 0x0000840601007387 */ /* 0x0001e20000100800 */
[----:B-1----:R-:W-:-:S03]  /*1150*/  VIADD R4, R23, 0x58 ;  /* 0x0000005817047836 */ /* 0x002fc60000000000 */
[----:B------:R1:W-:Y:S02]  /*1160*/  STL [R1+0x50], R0 ;  /* 0x0000500001007387 */ /* 0x0003e40000100800 */
[----:B------:R-:W-:Y:S02]  /*1170*/  SHF.R.S32.HI R4, RZ, 0x1f, R4 ;  /* 0x0000001fff047819 */ /* 0x000fe40000011404 */
[----:B0-----:R-:W-:Y:S02]  /*1180*/  SHF.R.S32.HI R6, RZ, 0x4, R7 ;  /* 0x00000004ff067819 */ /* 0x001fe40000011407 */
[----:B-1----:R-:W-:Y:S01]  /*1190*/  SHF.R.S32.HI R0, RZ, 0x1f, R5 ;  /* 0x0000001fff007819 */ /* 0x002fe20000011405 */
[----:B------:R-:W-:Y:S02]  /*11a0*/  IMAD R0, R2, 0x8, R3 ;  /* 0x0000000802007824 */ /* 0x000fe400078e0203 */
[----:B------:R0:W-:Y:S04]  /*11b0*/  STL [R1+0x70], R6 ;  /* 0x0000700601007387 */ /* 0x0001e80000100800 */
[----:B------:R0:W-:Y:S02]  /*11c0*/  STL [R1+0x34], R0 ;  /* 0x0000340001007387 */ /* 0x0001e40000100800 */
.L_x_1316:
[----:B--23--:R-:W2:Y:S01]  /*11d0*/  LDL.LU R12, [R1+0x48] ;  /* 0x00004800010c7983 */ /* 0x00cea20000300800 */
[----:B------:R-:W-:Y:S01]  /*11e0*/  ULDC.64 UR4, c[0x0][0xa28] ;  /* 0x00028a0000047ab9 */ /* 0x000fe20000000a00 */
[----:B-1----:R-:W1:Y:S01]  /*11f0*/  LDC.64 R4, c[0x0][0xa08] ;  /* 0x00028200ff047b82 */ /* 0x002e620000000a00 */
[----:B-----5:R-:W-:Y:S01]  /*1200*/  IMAD.MOV.U32 R27, RZ, RZ, RZ ;  /* 0x000000ffff1b7224 */ /* 0x020fe200078e00ff */
[----:B------:R-:W1:Y:S01]  /*1210*/  LDL R31, [R1+0x4c] ;  /* 0x00004c00011f7983 */ /* 0x000e620000100800 */
[----:B------:R-:W-:Y:S01]  /*1220*/  ISETP.NE.U32.AND P0, PT, RZ, UR4, PT ;  /* 0x00000004ff007c0c */ /* 0x000fe2000bf05070 */
[----:B------:R-:W-:Y:S01]  /*1230*/  IMAD.MOV.U32 R11, RZ, RZ, RZ ;  /* 0x000000ffff0b7224 */ /* 0x000fe200078e00ff */
[----:B------:R-:W-:Y:S02]  /*1240*/  ULDC.64 UR6, c[0x0][0xa20] ;  /* 0x0002880000067ab9 */ /* 0x000fe40000000a00 */
[----:B------:R-:W-:Y:S01]  /*1250*/  ISETP.NE.AND.EX P0, PT, RZ, UR5, PT, P0 ;  /* 0x00000005ff007c0c */ /* 0x000fe2000bf05300 */
[----:B------:R-:W-:-:S02]  /*1260*/  ULDC.64 UR4, c[0x0][0xa18] ;  /* 0x0002860000047ab9 */ /* 0x000fc40000000a00 */
[----:B------:R-:W-:-:S04]  /*1270*/  ISETP.NE.U32.AND P1, PT, RZ, UR4, PT ;  /* 0x00000004ff007c0c */ /* 0x000fc8000bf25070 */
[----:B------:R-:W-:Y:S01]  /*1280*/  ISETP.NE.AND.EX P1, PT, RZ, UR5, PT, P1 ;  /* 0x00000005ff007c0c */ /* 0x000fe2000bf25310 */
[----:B------:R-:W-:Y:S02]  /*1290*/  ULDC.64 UR4, c[0x0][0xa08] ;  /* 0x0002820000047ab9 */ /* 0x000fe40000000a00 */
[----:B------:R-:W-:-:S03]  /*12a0*/  ISETP.NE.U32.AND P3, PT, RZ, UR4, PT ;  /* 0x00000004ff007c0c */ /* 0x000fc6000bf65070 */
[----:B------:R-:W3:Y:S08]  /*12b0*/  @P0 LDC.64 R2, c[0x0][0xa28] ;  /* 0x00028a00ff020b82 */ /* 0x000ef00000000a00 */
[----:B0-----:R-:W0:Y:S01]  /*12c0*/  @P1 LDC.64 R6, c[0x0][0xa18] ;  /* 0x00028600ff061b82 */ /* 0x001e220000000a00 */
[----:B------:R-:W-:Y:S01]  /*12d0*/  ULDC UR4, c[0x0][0x288] ;  /* 0x0000a20000047ab9 */ /* 0x000fe20000000800 */
[----:B------:R-:W-:Y:S01]  /*12e0*/  ISETP.NE.AND.EX P3, PT, RZ, UR5, PT, P3 ;  /* 0x00000005ff007c0c */ /* 0x000fe2000bf65330 */
[----:B------:R-:W-:Y:S01]  /*12f0*/  IMAD.U32 R0, RZ, RZ, UR4 ;  /* 0x00000004ff007e24 */ /* 0x000fe2000f8e00ff */
[----:B------:R-:W-:Y:S01]  /*1300*/  ULDC.64 UR4, c[0x0][0x418] ;  /* 0x0001060000047ab9 */ /* 0x000fe20000000a00 */
[----:B-1----:R-:W-:-:S04]  /*1310*/  IMAD.WIDE R8, R31, 0x4, R4 ;  /* 0x000000041f087825 */ /* 0x002fc800078e0204 */
[----:B0-----:R-:W-:-:S06]  /*1320*/  @P1 IMAD.WIDE R4, R31, 0x4, R6 ;  /* 0x000000041f041825 */ /* 0x001fcc00078e0206 */
[----:B------:R-:W5:Y:S01]  /*1330*/  @P3 LDG.E R27, desc[UR42][R8.64] ;  /* 0x0000002a081b3981 */ /* 0x000f62000c1e1900 */
[----:B--2---:R-:W-:Y:S01]  /*1340*/  LOP3.LUT R30, R12, 0xffff, RZ, 0xc0, !PT ;  /* 0x0000ffff0c1e7812 */ /* 0x004fe200078ec0ff */
[----:B---3--:R-:W-:Y:S02]  /*1350*/  @P0 IMAD.WIDE R2, R31, 0x4, R2 ;  /* 0x000000041f020825 */ /* 0x008fe400078e0202 */
[----:B------:R-:W2:Y:S01]  /*1360*/  @P1 LDG.E R0, desc[UR42][R4.64] ;  /* 0x0000002a04001981 */ /* 0x000ea2000c1e1900 */
[----:B------:R-:W-:-:S03]  /*1370*/  UISETP.NE.U32.AND UP0, UPT, UR4, URZ, UPT ;  /* 0x0000003f0400728c */ /* 0x000fc6000bf05070 */
[----:B------:R-:W-:Y:S01]  /*1380*/  ULDC UR4, c[0x0][0x424] ;  /* 0x0001090000047ab9 */ /* 0x000fe20000000800 */
[----:B------:R-:W-:Y:S01]  /*1390*/  UISETP.NE.AND.EX UP0, UPT, UR5, URZ, UPT, UP0 ;  /* 0x0000003f0500728c */ /* 0x000fe2000bf05300 */
[----:B------:R0:W5:Y:S01]  /*13a0*/  @P0 LDG.E R11, desc[UR42][R2.64] ;  /* 0x0000002a020b0981 */ /* 0x000162000c1e1900 */
[----:B------:R-:W-:Y:S01]  /*13b0*/  ISETP.NE.U32.AND P2, PT, RZ, UR6, PT ;  /* 0x00000006ff007c0c */ /* 0x000fe2000bf45070 */
[----:B------:R-:W-:Y:S01]  /*13c0*/  ULDC UR5, c[0x0][0x2f0] ;  /* 0x0000bc0000057ab9 */ /* 0x000fe20000000800 */
[----:B------:R-:W-:Y:S02]  /*13d0*/  USEL UR4, UR4, 0x1, UP0 ;  /* 0x0000000104047887 */ /* 0x000fe40008000000 */
[----:B------:R-:W-:Y:S02]  /*13e0*/  ISETP.NE.AND.EX P2, PT, RZ, UR7, PT, P2 ;  /* 0x00000007ff007c0c */ /* 0x000fe4000bf45320 */
[----:B0-----:R-:W-:Y:S01]  /*13f0*/  LOP3.LUT R2, R12, 0xff000000, RZ, 0xc0, !PT ;  /* 0xff0000000c027812 */ /* 0x001fe200078ec0ff */
[----:B------:R-:W-:-:S03]  /*1400*/  UIMAD UR4, UR4, UR5, URZ ;  /* 0x00000005040472a4 */ /* 0x000fc6000f8e023f */
[----:B------:R-:W-:Y:S01]  /*1410*/  SHF.R.U32.HI R3, RZ, 0x8, R2 ;  /* 0x00000008ff037819 */ /* 0x000fe20000011602 */
[----:B------:R-:W-:Y:S01]  /*1420*/  ULDC UR5, c[0x0][0x348] ;  /* 0x0000d20000057ab9 */ /* 0x000fe20000000800 */
[----:B--2---:R0:W-:Y:S04]  /*1430*/  STL [R1], R0 ;  /* 0x0000000001007387 */ /* 0x0041e80000100800 */
[----:B------:R1:W-:Y:S04]  /*1440*/  STL [R1+0x5c], R31 ;  /* 0x00005c1f01007387 */ /* 0x0003e80000100800 */
[----:B------:R1:W-:Y:S01]  /*1450*/  STL [R1+0x3c], R30 ;  /* 0x00003c1e01007387 */ /* 0x0003e20000100800 */
[----:B------:R-:W-:Y:S01]  /*1460*/  IMAD.MOV.U32 R14, RZ, RZ, R0 ;  /* 0x000000ffff0e7224 */ /* 0x000fe200078e0000 */
[----:B0-----:R-:W-:-:S04]  /*1470*/  LOP3.LUT R0, R12, 0xff0000, RZ, 0xc0, !PT ;  /* 0x00ff00000c007812 */ /* 0x001fc800078ec0ff */
[----:B------:R-:W-:Y:S01]  /*1480*/  LEA.HI R10, R0, R3, RZ, 0x10 ;  /* 0x00000003000a7211 */ /* 0x000fe200078f80ff */
[----:B------:R-:W-:Y:S06]  /*1490*/  @P1 BRA `(.L_x_1118) ;  /* 0x0000000000281947 */ /* 0x000fec0003800000 */
[----:B------:R-:W-:Y:S02]  /*14a0*/  ULDC.64 UR6, c[0x0][0xa00] ;  /* 0x0002800000067ab9 */ /* 0x000fe40000000a00 */
[----:B------:R-:W-:-:S04]  /*14b0*/  ISETP.NE.U32.AND P0, PT, RZ, UR6, PT ;  /* 0x00000006ff007c0c */ /* 0x000fc8000bf05070 */
[----:B------:R-:W-:-:S13]  /*14c0*/  ISETP.NE.AND.EX P0, PT, RZ, UR7, PT, P0 ;  /* 0x00000007ff007c0c */ /* 0x000fda000bf05300 */
[----:B------:R-:W-:Y:S05]  /*14d0*/  @!P0 BRA `(.L_x_1118) ;  /* 0x0000000000188947 */ /* 0x000fea0003800000 */
[----:B------:R-:W0:Y:S02]  /*14e0*/  LDC.64 R2, c[0x0][0xa00] ;  /* 0x00028000ff027b82 */ /* 0x000e240000000a00 */
[----:B0-----:R-:W-:-:S05]  /*14f0*/  IMAD.WIDE R2, R31, 0x4, R2 ;  /* 0x000000041f027825 */ /* 0x001fca00078e0202 */
[----:B------:R-:W2:Y:S04]  /*1500*/  LDG.E R0, desc[UR42][R2.64] ;  /* 0x0000002a02007981 */ /* 0x000ea8000c1e1900 */
[----:B------:R-:W2:Y:S02]  /*1510*/  LDG.E R5, desc[UR42][R2.64+0x4] ;  /* 0x0000042a02057981 */ /* 0x000ea4000c1e1900 */
[----:B--2---:R-:W-:-:S05]  /*1520*/  IMAD.IADD R14, R5, 0x1, -R0 ;  /* 0x00000001050e7824 */ /* 0x004fca00078e0a00 */
[----:B------:R0:W-:Y:S02]  /*1530*/  STL [R1], R14 ;  /* 0x0000000e01007387 */ /* 0x0001e40000100800 */
.L_x_1118:
[----:B------:R-:W-:Y:S02]  /*1540*/  IMAD.U32 R26, RZ, RZ, UR5 ;  /* 0x00000005ff1a7e24 */ /* 0x000fe4000f8e00ff */
[----:B------:R-:W-:Y:S01]  /*1550*/  IMAD.U32 R28, RZ, RZ, UR4 ;  /* 0x00000004ff1c7e24 */ /* 0x000fe2000f8e00ff */
[----:B------:R-:W-:Y:S06]  /*1560*/  @!P2 BRA `(.L_x_1119) ;  /* 0x000000000010a947 */ /* 0x000fec0003800000 */
[----:B------:R-:W2:Y:S02]  /*1570*/  LDC.64 R28, c[0x0][0xa20] ;  /* 0x00028800ff1c7b82 */ /* 0x000ea40000000a00 */
[----:B--2---:R-:W-:-:S06]  /*1580*/  IMAD.WIDE R28, R31, 0x4, R28 ;  /* 0x000000041f1c7825 */ /* 0x004fcc00078e021c */
[----:B------:R2:W5:Y:S01]  /*1590*/  LDG.E R28, desc[UR42][R28.64] ;  /* 0x0000002a1c1c7981 */ /* 0x000562000c1e1900 */
[----:B------:R-:W-:Y:S05]  /*15a0*/  BRA `(.L_x_1120) ;  /* 0x0000000000107947 */ /* 0x000fea0003800000 */
.L_x_1119:
[----:B------:R-:W-:Y:S05]  /*15b0*/  @!P3 BRA `(.L_x_1120) ;  /* 0x00000000000cb947 */ /* 0x000fea0003800000 */
[----:B------:R-:W2:Y:S04]  /*15c0*/  LDG.E R3, desc[UR42][R8.64] ;  /* 0x0000002a08037981 */ /* 0x000ea8000c1e1900 */
[----:B------:R-:W2:Y:S02]  /*15d0*/  LDG.E R28, desc[UR42][R8.64+0x4] ;  /* 0x0000042a081c7981 */ /* 0x000ea4000c1e1900 */
[----:B--2---:R-:W-:-:S07]  /*15e0*/  IMAD.IADD R28, R28, 0x1, -R3 ;  /* 0x000000011c1c7824 */ /* 0x004fce00078e0a03 */
.L_x_1120:
[----:B------:R-:W-:Y:S01]  /*15f0*/  ULDC.64 UR4, c[0x0][0xa10] ;  /* 0x0002840000047ab9 */ /* 0x000fe20000000a00 */
[----:B------:R-:W3:Y:S01]  /*1600*/  LDL R12, [R1+0x44] ;  /* 0x00004400010c7983 */ /* 0x000ee20000100800 */
[----:B------:R-:W-:Y:S01]  /*1610*/  ISETP.NE.U32.AND P0, PT, RZ, UR4, PT ;  /* 0x00000004ff007c0c */ /* 0x000fe2000bf05070 */
[----:B------:R-:W4:Y:S03]  /*1620*/  LDC R2, c[0x0][0x448] ;  /* 0x00011200ff027b82 */ /* 0x000f260000000800 */
[----:B------:R-:W-:Y:S01]  /*1630*/  ISETP.NE.AND.EX P0, PT, RZ, UR5, PT, P0 ;  /* 0x00000005ff007c0c */ /* 0x000fe2000bf05300 */
[----:B------:R-:W-:Y:S02]  /*1640*/  ULDC.64 UR4, c[0x0][0xa30] ;  /* 0x00028c0000047ab9 */ /* 0x000fe40000000a00 */
[----:B------:R-:W-:-:S04]  /*1650*/  ISETP.NE.U32.AND P1, PT, RZ, UR4, PT ;  /* 0x00000004ff007c0c */ /* 0x000fc8000bf25070 */
[----:B------:R-:W-:-:S06]  /*1660*/  ISETP.NE.AND.EX P1, PT, RZ, UR5, PT, P1 ;  /* 0x00000005ff007c0c */ /* 0x000fcc000bf25310 */
[----:B------:R-:W0:Y:S08]  /*1670*/  @P0 LDC.64 R4, c[0x0][0xa10] ;  /* 0x00028400ff040b82 */ /* 0x000e300000000a00 */
[----:B------:R-:W1:Y:S01]  /*1680*/  @P1 LDC.64 R6, c[0x0][0xa30] ;  /* 0x00028c00ff061b82 */ /* 0x000e620000000a00 */
[----:B0-----:R-:W-:-:S05]  /*1690*/  @P0 IMAD.WIDE R4, R31, 0x4, R4 ;  /* 0x000000041f040825 */ /* 0x001fca00078e0204 */
[----:B------:R-:W2:Y:S04]  /*16a0*/  @P0 LDG.E R0, desc[UR42][R4.64] ;  /* 0x0000002a04000981 */ /* 0x000ea8000c1e1900 */
[----:B------:R-:W2:Y:S01]  /*16b0*/  @P0 LDG.E R9, desc[UR42][R4.64+0x4] ;  /* 0x0000042a04090981 */ /* 0x000ea2000c1e1900 */
[----:B-----5:R-:W-:Y:S02]  /*16c0*/  IMAD.MOV.U32 R24, RZ, RZ, R28 ;  /* 0x000000ffff187224 */ /* 0x020fe400078e001c */
[----:B-1----:R-:W-:-:S05]  /*16d0*/  @P1 IMAD.WIDE R6, R31, 0x4, R6 ;  /* 0x000000041f061825 */ /* 0x002fca00078e0206 */
[----:B------:R0:W5:Y:S01]  /*16e0*/  @P1 LDG.E R24, desc[UR42][R6.64] ;  /* 0x0000002a06181981 */ /* 0x000162000c1e1900 */
[----:B----4-:R-:W-:Y:S01]  /*16f0*/  ISETP.NE.AND P1, PT, R2, 0x1, PT ;  /* 0x000000010200780c */ /* 0x010fe20003f25270 */
[----:B------:R-:W-:Y:S01]  /*1700*/  IMAD.IADD R11, R28, 0x1, -R11 ;  /* 0x000000011c0b7824 */ /* 0x000fe200078e0a0b */
[----:B------:R-:W1:Y:S11]  /*1710*/  LDC.64 R2, c[0x0][0x9e0] ;  /* 0x00027800ff027b82 */ /* 0x000e760000000a00 */
[----:B------:R-:W4:Y:S08]  /*1720*/  @P1 LDC R13, c[0x0][0x44c] ;  /* 0x00011300ff0d1b82 */ /* 0x000f300000000800 */
[----:B------:R-:W0:Y:S01]  /*1730*/  @P1 LDC R8, c[0x0][0x450] ;  /* 0x00011400ff081b82 */ /* 0x000e220000000800 */
[----:B-1----:R-:W-:Y:S01]  /*1740*/  ISETP.GE.AND P2, PT, R3, 0x1, PT ;  /* 0x000000010300780c */ /* 0x002fe20003f46270 */
[----:B---3--:R-:W-:-:S05]  /*1750*/  IMAD R15, R12, 0xc0, RZ ;  /* 0x000000c00c0f7824 */ /* 0x008fca00078e02ff */
[----:B------:R1:W-:Y:S01]  /*1760*/  STL [R1+0xc], R15 ;  /* 0x00000c0f01007387 */ /* 0x0003e20000100800 */
[----:B--2---:R-:W-:Y:S02]  /*1770*/  @P0 IMAD.IADD R26, R9, 0x1, -R0 ;  /* 0x00000001091a0824 */ /* 0x004fe400078e0a00 */
[----:B------:R-:W-:Y:S02]  /*1780*/  VIADD R0, R15, 0xbf ;  /* 0x000000bf0f007836 */ /* 0x000fe40000000000 */
[----:B------:R-:W-:Y:S02]  /*1790*/  IMAD.IADD R12, R11, 0x1, R26 ;  /* 0x000000010b0c7824 */ /* 0x000fe400078e021a */
[----:B----4-:R-:W-:-:S03]  /*17a0*/  @P1 IMAD.HI.U32 R5, R0, R13, RZ ;  /* 0x0000000d00051227 */ /* 0x010fc600078e00ff */
[----:B------:R1:W-:Y:S01]  /*17b0*/  STL [R1+0x4], R12 ;  /* 0x0000040c01007387 */ /* 0x0003e20000100800 */
[----:B------:R-:W-:Y:S01]  /*17c0*/  IMAD.MOV.U32 R4, RZ, RZ, R0 ;  /* 0x000000ffff047224 */ /* 0x000fe200078e0000 */
[----:B0-----:R-:W-:Y:S01]  /*17d0*/  @P1 SHF.R.U32.HI R4, RZ, R8, R5 ;  /* 0x00000008ff041219 */ /* 0x001fe20000011605 */
[C---:B------:R-:W-:Y:S01]  /*17e0*/  VIADD R0, R12.reuse, 0x7f ;  /* 0x0000007f0c007836 */ /* 0x040fe20000000000 */
[----:B------:R-:W-:-:S04]  /*17f0*/  IADD3 R87, R12, 0x1, -R14 ;  /* 0x000000010c577810 */ /* 0x000fc80007ffe80e */
[----:B------:R-:W-:Y:S01]  /*1800*/  SHF.R.S32.HI R5, RZ, 0x1f, R0 ;  /* 0x0000001fff057819 */ /* 0x000fe20000011400 */
[----:B------:R-:W-:-:S03]  /*1810*/  IMAD.IADD R9, R87, 0x1, R4 ;  /* 0x0000000157097824 */ /* 0x000fc600078e0204 */
[----:B------:R-:W-:Y:S01]  /*1820*/  LEA.HI R5, R5, R0, RZ, 0x7 ;  /* 0x0000000005057211 */ /* 0x000fe200078f38ff */
[----:B------:R-:W-:-:S03]  /*1830*/  IMAD.IADD R2, R9, 0x1, R2 ;  /* 0x0000000109027824 */ /* 0x000fc600078e0202 */
[----:B------:R-:W-:Y:S01]  /*1840*/  SHF.R.S32.HI R88, RZ, 0x7, R5 ;  /* 0x00000007ff587819 */ /* 0x000fe20000011405 */
[----:B-1----:R-:W-:Y:S06]  /*1850*/  @!P2 BRA `(.L_x_1121) ;  /* 0x000000000048a947 */ /* 0x002fec0003800000 */
[C---:B------:R-:W-:Y:S01]  /*1860*/  ISETP.GT.AND P0, PT, R9.reuse, RZ, PT ;  /* 0x000000ff0900720c */ /* 0x040fe20003f04270 */
[----:B------:R-:W-:Y:S01]  /*1870*/  BSSY B0, `(.L_x_1122) ;  /* 0x000000e000007945 */ /* 0x000fe20003800000 */
[----:B------:R-:W-:-:S11]  /*1880*/  VIADD R0, R9, 0xffffffff ;  /* 0xffffffff09007836 */ /* 0x000fd60000000000 */
[----:B------:R-:W-:Y:S05]  /*1890*/  @P0 BRA `(.L_x_1123) ;  /* 0x00000000001c0947 */ /* 0x000fea0003800000 */
[----:B------:R-:W-:Y:S01]  /*18a0*/  ISETP.NE.AND P0, PT, R3, 0x1, PT ;  /* 0x000000010300780c */ /* 0x000fe20003f05270 */
[----:B------:R-:W-:-:S12]  /*18b0*/  IMAD.MOV R5, RZ, RZ, -R9 ;  /* 0x000000ffff057224 */ /* 0x000fd800078e0a09 */
[----:B------:R-:W0:Y:S02]  /*18c0*/  @P0 LDC.64 R6, c[0x0][0x9e8] ;  /* 0x00027a00ff060b82 */ /* 0x000e240000000a00 */
[----:B0-----:R-:W-:-:S05]  /*18d0*/  @P0 IMAD.HI.U32 R0, R5, R6, RZ ;  /* 0x0000000605000227 */ /* 0x001fca00078e00ff */
[----:B------:R-:W-:-:S04]  /*18e0*/  @P0 SHF.R.U32.HI R5, RZ, R7, R0 ;  /* 0x00000007ff050219 */ /* 0x000fc80000011600 */
[----:B------:R-:W-:Y:S01]  /*18f0*/  LOP3.LUT R0, RZ, R5, RZ, 0x33, !PT ;  /* 0x00000005ff007212 */ /* 0x000fe200078e33ff */
[----:B------:R-:W-:Y:S06]  /*1900*/  BRA `(.L_x_1124) ;  /* 0x0000000000107947 */ /* 0x000fec0003800000 */
.L_x_1123:
[----:B------:R-:W-:-:S13]  /*1910*/  ISETP.NE.AND P0, PT, R3, 0x1, PT ;  /* 0x000000010300780c */ /* 0x000fda0003f05270 */
[----:B------:R-:W0:Y:S02]  /*1920*/  @P0 LDC.64 R4, c[0x0][0x9e8] ;  /* 0x00027a00ff040b82 */ /* 0x000e240000000a00 */
[----:B0-----:R-:W-:-:S05]  /*1930*/  @P0 IMAD.HI.U32 R4, R0, R4, RZ ;  /* 0x0000000400040227 */ /* 0x001fca00078e00ff */
[----:B------:R-:W-:-:S07]  /*1940*/  @P0 SHF.R.U32.HI R0, RZ, R5, R4 ;  /* 0x00000005ff000219 */ /* 0x000fce0000011604 */
.L_x_1124:
[----:B------:R-:W-:Y:S05]  /*1950*/  BSYNC B0 ;  /* 0x0000000000007941 */ /* 0x000fea0003800000 */
.L_x_1122:
[----:B------:R-:W-:-:S05]  /*1960*/  IMAD R5, R0, R3, R3 ;  /* 0x0000000300057224 */ /* 0x000fca00078e0203 */
[----:B------:R-:W-:-:S07]  /*1970*/  VIMNMX R2, R2, R5, PT ;  /* 0x0000000502027248 */ /* 0x000fce0003fe0100 */
.L_x_1121:
[----:B------:R-:W0:Y:S01]  /*1980*/  @P1 LDC R4, c[0x0][0x44c] ;  /* 0x00011300ff041b82 */ /* 0x000e220000000800 */
[----:B------:R-:W-:Y:S01]  /*1990*/  VIADD R2, R2, 0x7f ;  /* 0x0000007f02027836 */ /* 0x000fe20000000000 */
[----:B------:R-:W-:Y:S01]  /*19a0*/  ULDC UR4, c[0x0][0x9dc] ;  /* 0x0002770000047ab9 */ /* 0x000fe20000000800 */
[----:B------:R-:W-:Y:S02]  /*19b0*/  IMAD.MOV.U32 R0, RZ, RZ, R15 ;  /* 0x000000ffff007224 */ /* 0x000fe400078e000f */
[----:B------:R-:W-:Y:S01]  /*19c0*/  IMAD.IADD R89, R12, 0x1, -R14 ;  /* 0x000000010c597824 */ /* 0x000fe200078e0a0e */
[----:B------:R-:W-:Y:S02]  /*19d0*/  SHF.R.S32.HI R5, RZ, 0x1f, R2 ;  /* 0x0000001fff057819 */ /* 0x000fe40000011402 */
[----:B------:R-:W1:Y:S02]  /*19e0*/  @P1 LDC R7, c[0x0][0x450] ;  /* 0x00011400ff071b82 */ /* 0x000e640000000800 */
[----:B------:R-:W-:-:S04]  /*19f0*/  LEA.HI R5, R5, R2, RZ, 0x7 ;  /* 0x0000000205057211 */ /* 0x000fc800078f38ff */
[----:B------:R-:W-:-:S04]  /*1a00*/  SHF.R.S32.HI R5, RZ, 0x7, R5 ;  /* 0x00000007ff057819 */ /* 0x000fc80000011405 */
[----:B------:R-:W-:Y:S01]  /*1a10*/  VIMNMX R6, R88, R5, PT ;  /* 0x0000000558067248 */ /* 0x000fe20003fe0100 */
[----:B0-----:R-:W-:-:S05]  /*1a20*/  @P1 IMAD.HI.U32 R4, R15, R4, RZ ;  /* 0x000000040f041227 */ /* 0x001fca00078e00ff */
[----:B-1----:R-:W-:-:S05]  /*1a30*/  @P1 SHF.R.U32.HI R0, RZ, R7, R4 ;  /* 0x00000007ff001219 */ /* 0x002fca0000011604 */
[----:B------:R-:W-:-:S04]  /*1a40*/  IMAD.IADD R0, R89, 0x1, R0 ;  /* 0x0000000159007824 */ /* 0x000fc800078e0200 */
[----:B------:R-:W-:Y:S01]  /*1a50*/  VIADD R2, R0, -UR4 ;  /* 0x8000000400027c36 */ /* 0x000fe20008000000 */
[----:B------:R-:W-:Y:S06]  /*1a60*/  @!P2 BRA `(.L_x_1125) ;  /* 0x000000000044a947 */ /* 0x000fec0003800000 */
[----:B------:R-:W-:Y:S01]  /*1a70*/  ISETP.GT.AND P0, PT, R0, -0x1, PT ;  /* 0xffffffff0000780c */ /* 0x000fe20003f04270 */
[----:B------:R-:W-:-:S12]  /*1a80*/  BSSY B0, `(.L_x_1126) ;  /* 0x000000d000007945 */ /* 0x000fd80003800000 */
[----:B------:R-:W-:Y:S05]  /*1a90*/  @P0 BRA `(.L_x_1127) ;  /* 0x00000000001c0947 */ /* 0x000fea0003800000 */
[----:B------:R-:W-:Y:S02]  /*1aa0*/  ISETP.NE.AND P0, PT, R3, 0x1, PT ;  /* 0x000000010300780c */ /* 0x000fe40003f05270 */
[----:B------:R-:W-:-:S11]  /*1ab0*/  LOP3.LUT R5, RZ, R0, RZ, 0x33, !PT ;  /* 0x00000000ff057212 */ /* 0x000fd600078e33ff */
[----:B------:R-:W0:Y:S02]  /*1ac0*/  @P0 LDC.64 R8, c[0x0][0x9e8] ;  /* 0x00027a00ff080b82 */ /* 0x000e240000000a00 */
[----:B0-----:R-:W-:-:S05]  /*1ad0*/  @P0 IMAD.HI.U32 R0, R5, R8, RZ ;  /* 0x0000000805000227 */ /* 0x001fca00078e00ff */
[----:B------:R-:W-:-:S04]  /*1ae0*/  @P0 SHF.R.U32.HI R5, RZ, R9, R0 ;  /* 0x00000009ff050219 */ /* 0x000fc80000011600 */
[----:B------:R-:W-:Y:S01]  /*1af0*/  LOP3.LUT R0, RZ, R5, RZ, 0x33, !PT ;  /* 0x00000005ff007212 */ /* 0x000fe200078e33ff */
[----:B------:R-:W-:Y:S06]  /*1b00*/  BRA `(.L_x_1128) ;  /* 0x0000000000107947 */ /* 0x000fec0003800000 */
.L_x_1127:
[----:B------:R-:W-:-:S13]  /*1b10*/  ISETP.NE.AND P0, PT, R3, 0x1, PT ;  /* 0x000000010300780c */ /* 0x000fda0003f05270 */
[----:B------:R-:W0:Y:S02]  /*1b20*/  @P0 LDC.64 R4, c[0x0][0x9e8] ;  /* 0x00027a00ff040b82 */ /* 0x000e240000000a00 */
[----:B0-----:R-:W-:-:S05]  /*1b30*/  @P0 IMAD.HI.U32 R4, R0, R4, RZ ;  /* 0x0000000400040227 */ /* 0x001fca00078e00ff */
[----:B------:R-:W-:-:S07]  /*1b40*/  @P0 SHF.R.U32.HI R0, RZ, R5, R4 ;  /* 0x00000005ff000219 */ /* 0x000fce0000011604 */
.L_x_1128:
[----:B------:R-:W-:Y:S05]  /*1b50*/  BSYNC B0 ;  /* 0x0000000000007941 */ /* 0x000fea0003800000 */
.L_x_1126:
[----:B------:R-:W-:-:S05]  /*1b60*/  IMAD R3, R0, R3, RZ ;  /* 0x0000000300037224 */ /* 0x000fca00078e02ff */
[----:B------:R-:W-:-:S07]  /*1b70*/  VIMNMX R2, R2, R3, !PT ;  /* 0x0000000302027248 */ /* 0x000fce0007fe0100 */
.L_x_1125:
[----:B------:R-:W-:Y:S01]  /*1b80*/  SHF.R.S32.HI R3, RZ, 0x1f, R2 ;  /* 0x0000001fff037819 */ /* 0x000fe20000011402 */
[----:B------:R-:W-:Y:S01]  /*1b90*/  BSSY B0, `(.L_x_1129) ;  /* 0x000002a000007945 */ /* 0x000fe20003800000 */
[----:B------:R-:W-:Y:S01]  /*1ba0*/  LOP3.LUT R12, R10, 0xff, RZ, 0xc0, !PT ;  /* 0x000000ff0a0c7812 */ /* 0x000fe200078ec0ff */
[----:B------:R-:W-:Y:S01]  /*1bb0*/  IMAD.MOV.U32 R0, RZ, RZ, RZ ;  /* 0x000000ffff007224 */ /* 0x000fe200078e00ff */
[----:B------:R-:W-:Y:S02]  /*1bc0*/  LEA.HI R3, R3, R2, RZ, 0x7 ;  /* 0x0000000203037211 */ /* 0x000fe400078f38ff */
[----:B------:R-:W-:Y:S01]  /*1bd0*/  SHF.R.U32.HI R4, RZ, 0x10, R10 ;  /* 0x00000010ff047819 */ /* 0x000fe2000001160a */
[----:B------:R0:W-:Y:S01]  /*1be0*/  STL [R1+0x68], R12 ;  /* 0x0000680c01007387 */ /* 0x0001e20000100800 */
[----:B------:R-:W-:-:S03]  /*1bf0*/  SHF.R.S32.HI R3, RZ, 0x7, R3 ;  /* 0x00000007ff037819 */ /* 0x000fc60000011403 */
[----:B------:R0:W-:Y:S01]  /*1c00*/  STL [R1+0x58], R4 ;  /* 0x0000580401007387 */ /* 0x0001e20000100800 */
[----:B------:R-:W-:-:S04]  /*1c10*/  VIMNMX R9, RZ, R3, !PT ;  /* 0x00000003ff097248 */ /* 0x000fc80007fe0100 */
[----:B------:R-:W-:-:S13]  /*1c20*/  ISETP.GT.AND P0, PT, R6, R9, PT ;  /* 0x000000090600720c */ /* 0x000fda0003f04270 */
[----:B0-----:R-:W-:Y:S05]  /*1c30*/  @!P0 BRA `(.L_x_1130) ;  /* 0x00000000007c8947 */ /* 0x001fea0003800000 */
[----:B------:R-:W-:Y:S01]  /*1c40*/  ISETP.NE.AND P0, PT, R4, RZ, PT ;  /* 0x000000ff0400720c */ /* 0x000fe20003f05270 */
[----:B------:R-:W-:-:S03]  /*1c50*/  ULDC UR4, c[0x0][0x9f0] ;  /* 0x00027c0000047ab9 */ /* 0x000fc60000000800 */
[----:B------:R-:W-:-:S04]  /*1c60*/  SEL R13, R4, UR4, P0 ;  /* 0x00000004040d7c07 */ /* 0x000fc80008000000 */
[-C--:B------:R-:W-:Y:S02]  /*1c70*/  IABS R5, R13.reuse ;  /* 0x0000000d00057213 */ /* 0x080fe40000000000 */
[----:B------:R-:W-:Y:S02]  /*1c80*/  IADD3 R0, R13, -0x1, R6 ;  /* 0xffffffff0d007810 */ /* 0x000fe40007ffe006 */
[----:B------:R-:W0:Y:S01]  /*1c90*/  I2F.RP R4, R5 ;  /* 0x0000000500047306 */ /* 0x000e220000209400 */
[----:B------:R-:W-:Y:S02]  /*1ca0*/  IABS R10, R13 ;  /* 0x0000000d000a7213 */ /* 0x000fe40000000000 */
[----:B------:R-:W-:-:S05]  /*1cb0*/  IMAD.IADD R0, R0, 0x1, -R9 ;  /* 0x0000000100007824 */ /* 0x000fca00078e0a09 */
[----:B0-----:R-:W0:Y:S02]  /*1cc0*/  MUFU.RCP R4, R4 ;  /* 0x0000000400047308 */ /* 0x001e240000001000 */
[----:B0-----:R-:W-:Y:S02]  /*1cd0*/  VIADD R2, R4, 0xffffffe ;  /* 0x0ffffffe04027836 */ /* 0x001fe40000000000 */
[----:B------:R-:W-:-:S04]  /*1ce0*/  IMAD.MOV R4, RZ, RZ, -R10 ;  /* 0x000000ffff047224 */ /* 0x000fc800078e0a0a */
[----:B------:R0:W1:Y:S02]  /*1cf0*/  F2I.FTZ.U32.TRUNC.NTZ R3, R2 ;  /* 0x0000000200037305 */ /* 0x000064000021f000 */
[----:B0-----:R-:W-:Y:S02]  /*1d00*/  IMAD.MOV.U32 R2, RZ, RZ, RZ ;  /* 0x000000ffff027224 */ /* 0x001fe400078e00ff */
[----:B-1----:R-:W-:-:S04]  /*1d10*/  IMAD.MOV R8, RZ, RZ, -R3 ;  /* 0x000000ffff087224 */ /* 0x002fc800078e0a03 */
[----:B------:R-:W-:Y:S01]  /*1d20*/  IMAD R7, R8, R5, RZ ;  /* 0x0000000508077224 */ /* 0x000fe200078e02ff */
[----:B------:R-:W-:Y:S02]  /*1d30*/  IABS R8, R0 ;  /* 0x0000000000087213 */ /* 0x000fe40000000000 */
[----:B------:R-:W-:Y:S01]  /*1d40*/  LOP3.LUT R0, R0, R13, RZ, 0x3c, !PT ;  /* 0x0000000d00007212 */ /* 0x000fe200078e3cff */
[----:B------:R-:W-:-:S03]  /*1d50*/  IMAD.HI.U32 R3, R3, R7, R2 ;  /* 0x0000000703037227 */ /* 0x000fc600078e0002 */
[----:B------:R-:W-:Y:S01]  /*1d60*/  ISETP.GE.AND P2, PT, R0, RZ, PT ;  /* 0x000000ff0000720c */ /* 0x000fe20003f46270 */
[----:B------:R-:W-:-:S04]  /*1d70*/  IMAD.MOV.U32 R2, RZ, RZ, R8 ;  /* 0x000000ffff027224 */ /* 0x000fc800078e0008 */
        /* <DEDUP_REMOVED lines=11> */
.L_x_1130:
[----:B------:R-:W-:Y:S05]  /*1e30*/  BSYNC B0 ;  /* 0x0000000000007941 */ /* 0x000fea0003800000 */
.L_x_1129:
[----:B------:R-:W-:Y:S01]  /*1e40*/  IMAD R3, R12, R0, R9 ;  /* 0x000000000c037224 */ /* 0x000fe200078e0209 */
        /* <DEDUP_REMOVED lines=35> */
.L_x_1133:
[----:B------:R-:W-:Y:S05]  /*2080*/  BSYNC B6 ;  /* 0x0000000000067941 */ /* 0x000fea0003800000 */
.L_x_1132:
        /* <DEDUP_REMOVED lines=20> */
.L_x_1135:
[----:B------:R-:W-:Y:S05]  /*21d0*/  BSYNC B6 ;  /* 0x0000000000067941 */ /* 0x000fea0003800000 */
.L_x_1134:
[----:B------:R-:W-:Y:S01]  /*21e0*/  ULDC.64 UR4, c[0x0][0x9f8] ;  /* 0x00027e0000047ab9 */ /* 0x000fe20000000a00 */
[----:B------:R-:W-:Y:S01]  /*21f0*/  IMAD.MOV.U32 R0, RZ, RZ, R31 ;  /* 0x000000ffff007224 */ /* 0x000fe200078e001f */
[----:B------:R-:W-:Y:S01]  /*2200*/  ISETP.NE.U32.AND P0, PT, RZ, UR4, PT ;  /* 0x00000004ff007c0c */ /* 0x000fe2000bf05070 */
[----:B------:R-:W2:Y:S01]  /*2210*/  LDL.64 R14, [R1+0x10] ;  /* 0x00001000010e7983 */ /* 0x000ea20000100a00 */
[----:B------:R-:W0:Y:S03]  /*2220*/  LDC.64 R6, c[0x0][0x300] ;  /* 0x0000c000ff067b82 */ /* 0x000e260000000a00 */
[----:B------:R-:W2:Y:S01]  /*2230*/  LDL.64 R32, [R1+0x10] ;  /* 0x0000100001207983 */ /* 0x000ea20000100a00 */
[----:B------:R-:W-:Y:S01]  /*2240*/  ISETP.NE.AND.EX P0, PT, RZ, UR5, PT, P0 ;  /* 0x00000005ff007c0c */ /* 0x000fe2000bf05300 */
[----:B------:R-:W-:Y:S01]  /*2250*/  IMAD.IADD R27, R27, 0x1, R28 ;  /* 0x000000011b1b7824 */ /* 0x000fe200078e021c */
[----:B------:R-:W-:Y:S01]  /*2260*/  SHF.R.S32.HI R153, RZ, 0x1f, R152 ;  /* 0x0000001fff997819 */ /* 0x000fe20000011498 */
[----:B------:R-:W-:Y:S01]  /*2270*/  ULDC.64 UR4, c[0x0][0x308] ;  /* 0x0000c20000047ab9 */ /* 0x000fe20000000a00 */
[----:B------:R-:W-:Y:S01]  /*2280*/  ULDC.64 UR6, c[0x0][0x330] ;  /* 0x0000cc0000067ab9 */ /* 0x000fe20000000a00 */
[----:B------:R-:W-:Y:S01]  /*2290*/  ULDC.64 UR8, c[0x0][0xa08] ;  /* 0x0002820000087ab9 */ /* 0x000fe20000000a00 */
[----:B------:R-:W1:Y:S08]  /*22a0*/  LDC.64 R62, c[0x0][0x408] ;  /* 0x00010200ff3e7b82 */ /* 0x000e700000000a00 */
[----:B------:R-:W3:Y:S01]  /*22b0*/  @P0 LDC.64 R4, c[0x0][0x9f8] ;  /* 0x00027e00ff040b82 */ /* 0x000ee20000000a00 */
[----:B------:R-:W-:Y:S01]  /*22c0*/  SHF.R.S32.HI R20, RZ, 0x1f, R154 ;  /* 0x0000001fff147819 */ /* 0x000fe2000001149a */
[----:B------:R-:W4:Y:S01]  /*22d0*/  LDL R28, [R1+0x78] ;  /* 0x00007800011c7983 */ /* 0x000f220000100800 */
[----:B---3--:R-:W-:-:S05]  /*22e0*/  @P0 IMAD.WIDE R4, R31, 0x4, R4 ;  /* 0x000000041f040825 */ /* 0x008fca00078e0204 */
[----:B------:R3:W4:Y:S01]  /*22f0*/  @P0 LDG.E R0, desc[UR42][R4.64] ;  /* 0x0000002a04000981 */ /* 0x000722000c1e1900 */
[----:B------:R-:W-:Y:S01]  /*2300*/  SHF.R.S32.HI R3, RZ, 0x1f, R27 ;  /* 0x0000001fff037819 */ /* 0x000fe2000001141b */
[----:B0-----:R-:W-:-:S04]  /*2310*/  IMAD.WIDE.U32 R8, R27, R6, RZ ;  /* 0x000000061b087225 */ /* 0x001fc800078e00ff */
[----:B------:R-:W-:-:S04]  /*2320*/  IMAD R10, R3, R6, RZ ;  /* 0x00000006030a7224 */ /* 0x000fc800078e02ff */
[----:B------:R-:W-:-:S04]  /*2330*/  IMAD R11, R27, R7, R10 ;  /* 0x000000071b0b7224 */ /* 0x000fc800078e020a */
[----:B------:R-:W-:Y:S02]  /*2340*/  IMAD.IADD R9, R9, 0x1, R11 ;  /* 0x0000000109097824 */ /* 0x000fe400078e020b */
[C---:B------:R-:W-:Y:S01]  /*2350*/  IMAD.WIDE.U32 R56, R30.reuse, UR6, R152 ;  /* 0x000000061e387c25 */ /* 0x040fe2000f8e0098 */
[----:B------:R-:W-:Y:S01]  /*2360*/  ISETP.NE.U32.AND P0, PT, RZ, UR8, PT ;  /* 0x00000008ff007c0c */ /* 0x000fe2000bf05070 */
[----:B------:R-:W0:Y:S02]  /*2370*/  LDC R11, c[0x0][0x3f4] ;  /* 0x0000fd00ff0b7b82 */ /* 0x000e240000000800 */
[----:B---3--:R-:W-:-:S04]  /*2380*/  IMAD.WIDE.U32 R4, R30, UR4, R8 ;  /* 0x000000041e047c25 */ /* 0x008fc8000f8e0008 */
[C---:B------:R-:W-:Y:S01]  /*2390*/  IMAD R57, R30.reuse, UR7, R57 ;  /* 0x000000071e397c24 */ /* 0x040fe2000f8e0239 */
[----:B------:R-:W-:Y:S01]  /*23a0*/  ISETP.NE.AND.EX P0, PT, RZ, UR9, PT, P0 ;  /* 0x00000009ff007c0c */ /* 0x000fe2000bf05300 */
[----:B------:R-:W-:Y:S01]  /*23b0*/  IMAD R59, R30, UR5, R5 ;  /* 0x000000051e3b7c24 */ /* 0x000fe2000f8e0205 */
[----:B------:R-:W-:Y:S01]  /*23c0*/  ULDC.64 UR4, c[0x0][0x310] ;  /* 0x0000c40000047ab9 */ /* 0x000fe20000000a00 */
[----:B------:R-:W3:Y:S01]  /*23d0*/  LDL R30, [R1+0x20] ;  /* 0x00002000011e7983 */ /* 0x000ee20000100800 */
[----:B------:R-:W-:Y:S01]  /*23e0*/  IMAD.MOV.U32 R58, RZ, RZ, R4 ;  /* 0x000000ffff3a7224 */ /* 0x000fe200078e0004 */
[----:B------:R-:W-:Y:S01]  /*23f0*/  ULDC.64 UR6, c[0x0][0x338] ;  /* 0x0000ce0000067ab9 */ /* 0x000fe20000000a00 */
[----:B------:R-:W-:-:S04]  /*2400*/  IMAD.WIDE.U32 R8, R154, R6, R152 ;  /* 0x000000069a087225 */ /* 0x000fc800078e0098 */
[----:B--2---:R-:W-:Y:S02]  /*2410*/  IMAD.MOV.U32 R32, RZ, RZ, R14 ;  /* 0x000000ffff207224 */ /* 0x004fe400078e000e */
[----:B------:R-:W-:-:S03]  /*2420*/  IMAD R14, R20, R6, RZ ;  /* 0x00000006140e7224 */ /* 0x000fc600078e02ff */
[----:B------:R-:W-:Y:S01]  /*2430*/  SHF.R.S32.HI R33, RZ, 0x1f, R32 ;  /* 0x0000001fff217819 */ /* 0x000fe20000011420 */
[----:B------:R-:W-:-:S04]  /*2440*/  IMAD R14, R154, R7, R14 ;  /* 0x000000079a0e7224 */ /* 0x000fc800078e020e */
[----:B------:R2:W-:Y:S01]  /*2450*/  STL [R1+0x14], R33 ;  /* 0x0000142101007387 */ /* 0x0005e20000100800 */
[----:B----4-:R-:W-:Y:S02]  /*2460*/  SHF.R.S32.HI R5, RZ, 0x1f, R0 ;  /* 0x0000001fff057819 */ /* 0x010fe40000011400 */
[----:B------:R-:W-:Y:S02]  /*2470*/  SEL R13, R0, RZ, !P0 ;  /* 0x000000ff000d7207 */ /* 0x000fe40004000000 */
[----:B------:R-:W-:Y:S02]  /*2480*/  SEL R12, R5, RZ, !P0 ;  /* 0x000000ff050c7207 */ /* 0x000fe40004000000 */
[----:B------:R-:W4:Y:S01]  /*2490*/  LDC.64 R4, c[0x0][0x3f8] ;  /* 0x0000fe00ff047b82 */ /* 0x000f220000000a00 */
[----:B------:R-:W-:-:S04]  /*24a0*/  IMAD.WIDE.U32 R58, R13, UR4, R58 ;  /* 0x000000040d3a7c25 */ /* 0x000fc8000f8e003a */
[----:B------:R-:W-:Y:S01]  /*24b0*/  IMAD R0, R12, UR4, RZ ;  /* 0x000000040c007c24 */ /* 0x000fe2000f8e02ff */
[----:B------:R-:W-:Y:S02]  /*24c0*/  ULDC UR4, c[0x0][0x2f4] ;  /* 0x0000bd0000047ab9 */ /* 0x000fe40000000800 */
[----:B------:R-:W-:Y:S01]  /*24d0*/  ISETP.GE.AND P0, PT, R152, UR4, PT ;  /* 0x0000000498007c0c */ /* 0x000fe2000bf06270 */
[----:B------:R-:W-:-:S03]  /*24e0*/  IMAD R75, R13, UR5, R0 ;  /* 0x000000050d4b7c24 */ /* 0x000fc6000f8e0200 */
[----:B------:R-:W-:Y:S01]  /*24f0*/  SEL R0, RZ, 0x1, P0 ;  /* 0x00000001ff007807 */ /* 0x000fe20000000000 */
[----:B------:R-:W-:Y:S01]  /*2500*/  IMAD.IADD R75, R59, 0x1, R75 ;  /* 0x000000013b4b7824 */ /* 0x000fe200078e024b */
[----:B------:R-:W-:-:S04]  /*2510*/  IADD3 R74, P0, R58, R8, RZ ;  /* 0x000000083a4a7210 */ /* 0x000fc80007f1e0ff */
[----:B------:R-:W-:Y:S02]  /*2520*/  IADD3.X R73, R75, R9, R14, P0, !PT ;  /* 0x000000094b497210 */ /* 0x000fe400007fe40e */
[----:B------:R-:W2:Y:S01]  /*2530*/  LDL R14, [R1+0x30] ;  /* 0x00003000010e7983 */ /* 0x000ea20000100800 */
[C---:B------:R-:W-:Y:S01]  /*2540*/  VIADD R80, R152.reuse, 0x20 ;  /* 0x0000002098507836 */ /* 0x040fe20000000000 */
[-C--:B0-----:R-:W-:Y:S01]  /*2550*/  ISETP.GE.AND P0, PT, R152, R11.reuse, PT ;  /* 0x0000000b9800720c */ /* 0x081fe20003f06270 */
[----:B------:R-:W-:Y:S02]  /*2560*/  IMAD R12, R12, UR6, RZ ;  /* 0x000000060c0c7c24 */ /* 0x000fe4000f8e02ff */
[----:B-1----:R-:W-:Y:S01]  /*2570*/  IMAD R9, R20, R62, RZ ;  /* 0x0000003e14097224 */ /* 0x002fe200078e02ff */
[C---:B------:R-:W-:Y:S02]  /*2580*/  ISETP.GE.AND P1, PT, R80.reuse, UR4, PT ;  /* 0x0000000450007c0c */ /* 0x040fe4000bf26270 */
[----:B------:R-:W-:Y:S01]  /*2590*/  ISETP.GE.AND P2, PT, R80, R11, PT ;  /* 0x0000000b5000720c */ /* 0x000fe20003f46270 */
[----:B------:R-:W-:Y:S01]  /*25a0*/  IMAD.WIDE.U32 R56, R13, UR6, R56 ;  /* 0x000000060d387c25 */ /* 0x000fe2000f8e0038 */
[----:B------:R-:W-:-:S03]  /*25b0*/  SEL R10, RZ, 0xffffffff, P1 ;  /* 0xffffffffff0a7807 */ /* 0x000fc60000800000 */
[----:B------:R-:W-:Y:S01]  /*25c0*/  IMAD R29, R13, UR7, R12 ;  /* 0x000000070d1d7c24 */ /* 0x000fe2000f8e020c */
[C---:B------:R-:W-:Y:S01]  /*25d0*/  SEL R13, R11.reuse, RZ, P2 ;  /* 0x000000ff0b0d7207 */ /* 0x040fe20001000000 */
[----:B------:R-:W-:Y:S01]  /*25e0*/  IMAD R21, R154, R63, R9 ;  /* 0x0000003f9a157224 */ /* 0x000fe200078e0209 */
[----:B------:R-:W-:Y:S01]  /*25f0*/  SEL R9, R11, RZ, P0 ;  /* 0x000000ff0b097207 */ /* 0x000fe20000000000 */
[----:B------:R-:W-:Y:S02]  /*2600*/  IMAD.SHL.U32 R15, R10, 0x2, RZ ;  /* 0x000000020a0f7824 */ /* 0x000fe400078e00ff */
[----:B----4-:R-:W-:Y:S02]  /*2610*/  IMAD R8, R20, R4, RZ ;  /* 0x0000000414087224 */ /* 0x010fe400078e02ff */
[----:B------:R-:W-:Y:S02]  /*2620*/  IMAD.IADD R9, R152, 0x1, R9 ;  /* 0x0000000198097824 */ /* 0x000fe400078e0209 */
[----:B------:R-:W-:Y:S01]  /*2630*/  IMAD.IADD R13, R80, 0x1, R13 ;  /* 0x00000001500d7824 */ /* 0x000fe200078e020d */
[----:B------:R-:W-:Y:S01]  /*2640*/  LOP3.LUT R0, R15, 0x2, R0, 0xe2, !PT ;  /* 0x000000020f007812 */ /* 0x000fe200078ee200 */
[----:B------:R-:W-:Y:S01]  /*2650*/  IMAD R15, R154, R5, R8 ;  /* 0x000000059a0f7224 */ /* 0x000fe200078e0208 */
[----:B------:R-:W-:-:S02]  /*2660*/  SHF.R.S32.HI R8, RZ, 0x1f, R9 ;  /* 0x0000001fff087819 */ /* 0x000fc40000011409 */
[----:B------:R-:W-:Y:S02]  /*2670*/  SHF.R.S32.HI R10, RZ, 0x1f, R13 ;  /* 0x0000001fff0a7819 */ /* 0x000fe4000001140d */
[----:B------:R-:W-:Y:S02]  /*2680*/  LEA.HI R72, R8, R9, RZ, 0x4 ;  /* 0x0000000908487211 */ /* 0x000fe400078f20ff */
[----:B------:R-:W-:Y:S02]  /*2690*/  LEA.HI R71, R10, R13, RZ, 0x4 ;  /* 0x0000000d0a477211 */ /* 0x000fe400078f20ff */
[----:B------:R-:W-:Y:S02]  /*26a0*/  LEA.HI R8, R8, R9, RZ, 0x5 ;  /* 0x0000000908087211 */ /* 0x000fe400078f28ff */
[----:B------:R-:W-:-:S03]  /*26b0*/  LEA.HI R10, R10, R13, RZ, 0x5 ;  /* 0x0000000d0a0a7211 */ /* 0x000fc600078f28ff */
[----:B------:R-:W-:Y:S01]  /*26c0*/  IMAD.SHL.U32 R9, R8, 0x80, RZ ;  /* 0x0000008008097824 */ /* 0x000fe200078e00ff */
[----:B---3--:R-:W-:Y:S01]  /*26d0*/  LOP3.LUT R8, R30, 0x10, R72, 0xf8, !PT ;  /* 0x000000101e087812 */ /* 0x008fe200078ef848 */
[----:B------:R-:W-:Y:S01]  /*26e0*/  IMAD.SHL.U32 R12, R10, 0x80, RZ ;  /* 0x000000800a0c7824 */ /* 0x000fe200078e00ff */
[----:B------:R-:W-:Y:S02]  /*26f0*/  LOP3.LUT R10, R30, 0x10, R71, 0xf8, !PT ;  /* 0x000000101e0a7812 */ /* 0x000fe400078ef847 */
[----:B------:R-:W0:Y:S01]  /*2700*/  S2R R30, SR_TID.X ;  /* 0x00000000001e7919 */ /* 0x000e220000002100 */
[----:B-----5:R-:W-:Y:S01]  /*2710*/  SHF.R.S32.HI R13, RZ, 0x1f, R24 ;  /* 0x0000001fff0d7819 */ /* 0x020fe20000011418 */
[----:B------:R-:W-:Y:S01]  /*2720*/  IMAD.WIDE.U32 R54, R154, R4, R32 ;  /* 0x000000049a367225 */ /* 0x000fe200078e0020 */
[----:B------:R-:W-:Y:S02]  /*2730*/  LOP3.LUT R9, R9, 0xfffff000, RZ, 0xc0, !PT ;  /* 0xfffff00009097812 */ /* 0x000fe400078ec0ff */
[----:B------:R-:W-:Y:S01]  /*2740*/  LOP3.LUT R8, R8, R28, RZ, 0x3c, !PT ;  /* 0x0000001c08087212 */ /* 0x000fe200078e3cff */
[----:B------:R-:W-:Y:S01]  /*2750*/  IMAD.WIDE.U32 R52, R154, R4, R152 ;  /* 0x000000049a347225 */ /* 0x000fe200078e0098 */
[----:B------:R-:W-:-:S03]  /*2760*/  P2R R81, PR, RZ, 0x4 ;  /* 0x00000004ff517803 */ /* 0x000fc60000000000 */
[----:B------:R-:W-:Y:S01]  /*2770*/  IMAD.WIDE.U32 R50, R154, R62, R32 ;  /* 0x0000003e9a327225 */ /* 0x000fe200078e0020 */
[----:B------:R-:W-:-:S03]  /*2780*/  LOP3.LUT R12, R12, 0xfffff000, RZ, 0xc0, !PT ;  /* 0xfffff0000c0c7812 */ /* 0x000fc600078ec0ff */
[----:B------:R-:W-:Y:S01]  /*2790*/  IMAD.WIDE.U32 R48, R154, R62, R152 ;  /* 0x0000003e9a307225 */ /* 0x000fe200078e0098 */
[----:B------:R-:W-:Y:S02]  /*27a0*/  LOP3.LUT R69, R10, R28, RZ, 0x3c, !PT ;  /* 0x0000001c0a457212 */ /* 0x000fe400078e3cff */
[----:B------:R-:W-:Y:S01]  /*27b0*/  IADD3 R46, P2, R154, R27, RZ ;  /* 0x0000001b9a2e7210 */ /* 0x000fe20007f5e0ff */
[----:B------:R-:W-:Y:S02]  /*27c0*/  IMAD.IADD R55, R55, 0x1, R15 ;  /* 0x0000000137377824 */ /* 0x000fe400078e020f */
[----:B------:R-:W-:Y:S02]  /*27d0*/  IMAD.IADD R53, R15, 0x1, R53 ;  /* 0x000000010f357824 */ /* 0x000fe400078e0235 */
[----:B------:R-:W-:Y:S02]  /*27e0*/  IMAD.IADD R51, R51, 0x1, R21 ;  /* 0x0000000133337824 */ /* 0x000fe400078e0215 */
[----:B------:R-:W-:Y:S01]  /*27f0*/  IMAD.IADD R49, R21, 0x1, R49 ;  /* 0x0000000115317824 */ /* 0x000fe200078e0231 */
[----:B------:R-:W-:Y:S01]  /*2800*/  SHF.L.U64.HI R68, R6, 0x7, R7 ;  /* 0x0000000706447819 */ /* 0x000fe20000010207 */
[----:B------:R-:W-:Y:S01]  /*2810*/  IMAD.WIDE.U32 R54, R24, R4, R54 ;  /* 0x0000000418367225 */ /* 0x000fe200078e0036 */
[----:B------:R-:W-:-:S03]  /*2820*/  LOP3.LUT R7, R71, 0xfffffff0, RZ, 0xc0, !PT ;  /* 0xfffffff047077812 */ /* 0x000fc600078ec0ff */
[----:B------:R-:W-:Y:S02]  /*2830*/  VIADD R64, R152, 0x40 ;  /* 0x0000004098407836 */ /* 0x000fe40000000000 */
[----:B------:R-:W-:Y:S01]  /*2840*/  IMAD.X R47, R20, 0x1, R3, P2 ;  /* 0x00000001142f7824 */ /* 0x000fe200010e0603 */
[----:B------:R-:W-:Y:S01]  /*2850*/  LOP3.LUT R20, R72, 0xfffffff0, RZ, 0xc0, !PT ;  /* 0xfffffff048147812 */ /* 0x000fe200078ec0ff */
[----:B------:R-:W-:Y:S01]  /*2860*/  IMAD.WIDE.U32 R52, R24, R4, R52 ;  /* 0x0000000418347225 */ /* 0x000fe200078e0034 */
[----:B------:R-:W-:-:S03]  /*2870*/  SHF.L.U64.HI R66, R4, 0x7, R5 ;  /* 0x0000000704427819 */ /* 0x000fc60000010205 */
[----:B------:R-:W-:Y:S01]  /*2880*/  IMAD.WIDE.U32 R50, R24, R62, R50 ;  /* 0x0000003e18327225 */ /* 0x000fe200078e0032 */
[----:B------:R-:W-:-:S03]  /*2890*/  LOP3.LUT R45, R0, 0x1, RZ, 0xc0, !PT ;  /* 0x00000001002d7812 */ /* 0x000fc600078ec0ff */
[----:B------:R-:W-:Y:S01]  /*28a0*/  IMAD.WIDE.U32 R48, R24, R62, R48 ;  /* 0x0000003e18307225 */ /* 0x000fe200078e0030 */
[----:B------:R-:W-:Y:S02]  /*28b0*/  LOP3.LUT R44, R0, 0x2, RZ, 0xc0, !PT ;  /* 0x00000002002c7812 */ /* 0x000fe400078ec0ff */
[----:B------:R-:W-:Y:S01]  /*28c0*/  ISETP.GE.AND P1, PT, R64, UR4, PT ;  /* 0x0000000440007c0c */ /* 0x000fe2000bf26270 */
[----:B------:R-:W-:Y:S01]  /*28d0*/  IMAD.SHL.U32 R67, R6, 0x80, RZ ;  /* 0x0000008006437824 */ /* 0x000fe200078e00ff */
[----:B------:R-:W-:Y:S01]  /*28e0*/  SHF.R.S32.HI R3, RZ, 0x1f, R7 ;  /* 0x0000001fff037819 */ /* 0x000fe20000011407 */
[----:B------:R-:W-:Y:S02]  /*28f0*/  IMAD.SHL.U32 R65, R4, 0x80, RZ ;  /* 0x0000008004417824 */ /* 0x000fe400078e00ff */
[----:B------:R-:W-:Y:S02]  /*2900*/  IMAD.SHL.U32 R60, R11, 0x2, RZ ;  /* 0x000000020b3c7824 */ /* 0x000fe400078e00ff */
[----:B------:R-:W-:Y:S01]  /*2910*/  IMAD.IADD R0, R57, 0x1, R29 ;  /* 0x0000000139007824 */ /* 0x000fe200078e021d */
[----:B--2---:R-:W-:Y:S01]  /*2920*/  IADD3 R70, R8, R9, R14 ;  /* 0x0000000908467210 */ /* 0x004fe20007ffe00e */
[----:B------:R-:W-:-:S02]  /*2930*/  IMAD R8, R13, R4, RZ ;  /* 0x000000040d087224 */ /* 0x000fc400078e02ff */
[----:B------:R-:W-:Y:S01]  /*2940*/  IMAD R13, R13, R62, RZ ;  /* 0x0000003e0d0d7224 */ /* 0x000fe200078e02ff */
[----:B------:R-:W-:Y:S01]  /*2950*/  IADD3 R69, R69, R12, R14 ;  /* 0x0000000c45457210 */ /* 0x000fe20007ffe00e */
[C---:B------:R-:W-:Y:S01]  /*2960*/  IMAD R21, R24.reuse, R5, R8 ;  /* 0x0000000518157224 */ /* 0x040fe200078e0208 */
[----:B0-----:R-:W-:Y:S01]  /*2970*/  SHF.R.U32.HI R14, RZ, 0x7, R30 ;  /* 0x00000007ff0e7819 */ /* 0x001fe2000001161e */
[----:B------:R-:W-:Y:S01]  /*2980*/  IMAD R13, R24, R63, R13 ;  /* 0x0000003f180d7224 */ /* 0x000fe200078e020d */
[C---:B------:R-:W-:Y:S01]  /*2990*/  SHF.L.U64.HI R63, R62.reuse, 0x7, R63 ;  /* 0x000000073e3f7819 */ /* 0x040fe2000001023f */
[----:B------:R-:W-:Y:S01]  /*29a0*/  IMAD.IADD R27, R55, 0x1, R21 ;  /* 0x00000001371b7824 */ /* 0x000fe200078e0215 */
[----:B------:R-:W-:Y:S01]  /*29b0*/  SHF.R.S32.HI R4, RZ, 0x1f, R20 ;  /* 0x0000001fff047819 */ /* 0x000fe20000011414 */
[----:B------:R-:W-:Y:S02]  /*29c0*/  IMAD.SHL.U32 R62, R62, 0x80, RZ ;  /* 0x000000803e3e7824 */ /* 0x000fe400078e00ff */
[----:B------:R-:W-:-:S02]  /*29d0*/  VIADD R61, R14, 0x8 ;  /* 0x000000080e3d7836 */ /* 0x000fc40000000000 */
[----:B------:R-:W-:Y:S02]  /*29e0*/  IMAD.IADD R21, R21, 0x1, R53 ;  /* 0x0000000115157824 */ /* 0x000fe400078e0235 */
[----:B------:R-:W-:Y:S02]  /*29f0*/  IMAD.IADD R6, R51, 0x1, R13 ;  /* 0x0000000133067824 */ /* 0x000fe400078e020d */
[----:B------:R-:W-:-:S07]  /*2a00*/  IMAD.IADD R5, R13, 0x1, R49 ;  /* 0x000000010d057824 */ /* 0x000fce00078e0231 */
.L_x_1175:
[----:B------:R-:W2:Y:S01]  /*2a10*/  LDL R8, [R1+0x50] ;  /* 0x0000500001087983 */ /* 0x000ea20000100800 */
[----:B0-----:R-:W0:Y:S01]  /*2a20*/  LDC R86, c[0x0][0x3f4] ;  /* 0x0000fd00ff567b82 */ /* 0x001e220000000800 */
[----:B------:R-:W-:Y:S01]  /*2a30*/  VIADD R10, R2, 0xffffffff ;  /* 0xffffffff020a7836 */ /* 0x000fe20000000000 */
[----:B------:R-:W-:Y:S05]  /*2a40*/  YIELD ;  /* 0x0000000000007946 */ /* 0x000fea0003800000 */
[----:B---3--:R-:W-:Y:S01]  /*2a50*/  SHF.R.S32.HI R12, RZ, 0x1f, R10 ;  /* 0x0000001fff0c7819 */ /* 0x008fe2000001140a */
[----:B----4-:R-:W1:Y:S01]  /*2a60*/  LDC.64 R76, c[0x0][0x2e8] ;  /* 0x0000ba00ff4c7b82 */ /* 0x010e620000000a00 */
[-C--:B------:R-:W-:Y:S01]  /*2a70*/  IMAD R2, R68, R10.reuse, RZ ;  /* 0x0000000a44027224 */ /* 0x080fe200078e02ff */
[----:B------:R-:W-:Y:S01]  /*2a80*/  BSSY B0, `(.L_x_1136) ;  /* 0x00003e0000007945 */ /* 0x000fe20003800000 */
[----:B------:R-:W-:Y:S01]  /*2a90*/  IMAD.WIDE.U32 R36, R67, R10, RZ ;  /* 0x0000000a43247225 */ /* 0x000fe200078e00ff */
[----:B------:R-:W-:-:S03]  /*2aa0*/  ISETP.GT.AND P2, PT, R10, R25, PT ;  /* 0x000000190a00720c */ /* 0x000fc60003f44270 */
[----:B------:R-:W-:Y:S02]  /*2ab0*/  IMAD R79, R12, R67, R2 ;  /* 0x000000430c4f7224 */ /* 0x000fe400078e0202 */
[----:B------:R-:W-:Y:S02]  /*2ac0*/  IMAD.MOV.U32 R2, RZ, RZ, R10 ;  /* 0x000000ffff027224 */ /* 0x000fe400078e000a */
[----:B------:R-:W-:Y:S01]  /*2ad0*/  IMAD.IADD R79, R37, 0x1, R79 ;  /* 0x00000001254f7824 */ /* 0x000fe200078e024f */
[----:B0-----:R-:W-:Y:S02]  /*2ae0*/  ISETP.GE.AND P3, PT, R86, 0x1, PT ;  /* 0x000000015600780c */ /* 0x001fe40003f66270 */
[----:B-1----:R-:W-:-:S04]  /*2af0*/  IADD3 R32, P4, P5, R36, R76, R74 ;  /* 0x0000004c24207210 */ /* 0x002fc80007d9e04a */
[----:B------:R-:W-:Y:S01]  /*2b00*/  IADD3.X R33, R79, R77, R73, P4, P5 ;  /* 0x0000004d4f217210 */ /* 0x000fe200027ea449 */
[----:B--2---:R-:W-:-:S04]  /*2b10*/  IMAD R83, R19, 0x3000, R8 ;  /* 0x0000300013537824 */ /* 0x004fc800078e0208 */
[----:B------:R-:W-:Y:S02]  /*2b20*/  IMAD.IADD R83, R16, 0x1, R83 ;  /* 0x0000000110537824 */ /* 0x000fe400078e0253 */
        /* <DEDUP_REMOVED lines=23> */
[----:B------:R-:W2:Y:S01]  /*2ca0*/  LDL.64 R90, [R1+0x10] ;  /* 0x00001000015a7983 */ /* 0x000ea20000100a00 */
[----:B------:R-:W-:Y:S01]  /*2cb0*/  ULDC.64 UR4, c[0x0][0x3e8] ;  /* 0x0000fa0000047ab9 */ /* 0x000fe20000000a00 */
[----:B------:R-:W-:Y:S02]  /*2cc0*/  ULDC.64 UR6, c[0x0][0x400] ;  /* 0x0001000000067ab9 */ /* 0x000fe40000000a00 */
[----:B------:R-:W3:Y:S04]  /*2cd0*/  LDL R82, [R1+0x28] ;  /* 0x0000280001527983 */ /* 0x000ee80000100800 */
[----:B------:R-:W4:Y:S01]  /*2ce0*/  LDL R78, [R1+0x2c] ;  /* 0x00002c00014e7983 */ /* 0x000f220000100800 */
[----:B------:R-:W-:Y:S02]  /*2cf0*/  IADD3 R40, P3, P5, R54, UR4, R40 ;  /* 0x0000000436287c10 */ /* 0x000fe4000fd7e028 */
[----:B------:R-:W-:-:S02]  /*2d00*/  CS2R R34, SRZ ;  /* 0x0000000000227805 */ /* 0x000fc4000001ff00 */
[----:B------:R-:W-:Y:S02]  /*2d10*/  CS2R R36, SRZ ;  /* 0x0000000000247805 */ /* 0x000fe4000001ff00 */
[----:B------:R-:W-:Y:S02]  /*2d20*/  IADD3.X R41, R27, UR5, R42, P3, P5 ;  /* 0x000000051b297c10 */ /* 0x000fe40009fea42a */
[----:B------:R-:W-:-:S04]  /*2d30*/  IADD3 R38, P3, P5, R50, UR6, R38 ;  /* 0x0000000632267c10 */ /* 0x000fc8000fd7e026 */
[----:B------:R-:W-:Y:S02]  /*2d40*/  IADD3.X R39, R6, UR7, R43, P3, P5 ;  /* 0x0000000706277c10 */ /* 0x000fe40009fea42b */
[----:B------:R-:W-:Y:S02]  /*2d50*/  CS2R R28, SRZ ;  /* 0x00000000001c7805 */ /* 0x000fe4000001ff00 */
[----:B------:R-:W-:Y:S02]  /*2d60*/  CS2R R12, SRZ ;  /* 0x00000000000c7805 */ /* 0x000fe4000001ff00 */
[----:B------:R-:W-:Y:S02]  /*2d70*/  CS2R R30, SRZ ;  /* 0x00000000001e7805 */ /* 0x000fe4000001ff00 */
[----:B------:R-:W-:Y:S02]  /*2d80*/  CS2R R14, SRZ ;  /* 0x00000000000e7805 */ /* 0x000fe4000001ff00 */
[----:B--2---:R-:W-:-:S02]  /*2d90*/  ISETP.GE.AND P5, PT, R90, R86, PT ;  /* 0x000000565a00720c */ /* 0x004fc40003fa6270 */
[----:B---3--:R-:W-:-:S11]  /*2da0*/  ISETP.GE.AND P3, PT, R82, R86, PT ;  /* 0x000000565200720c */ /* 0x008fd60003f66270 */
[----:B------:R0:W5:Y:S04]  /*2db0*/  @!P5 LDG.E.64 R34, desc[UR42][R40.64] ;  /* 0x0000002a2822d981 */ /* 0x000168000c1e1b00 */
[----:B------:R0:W5:Y:S01]  /*2dc0*/  @!P5 LDG.E.64 R36, desc[UR42][R38.64] ;  /* 0x0000002a2624d981 */ /* 0x000162000c1e1b00 */
[----:B----4-:R-:W-:-:S03]  /*2dd0*/  ISETP.GE.AND P5, PT, R78, R86, PT ;  /* 0x000000564e00720c */ /* 0x010fc60003fa6270 */
[----:B------:R0:W5:Y:S04]  /*2de0*/  @!P3 LDG.E.64 R28, desc[UR42][R40.64+0x10] ;  /* 0x0000102a281cb981 */ /* 0x000168000c1e1b00 */
[----:B------:R0:W5:Y:S06]  /*2df0*/  @!P3 LDG.E.64 R30, desc[UR42][R38.64+0x10] ;  /* 0x0000102a261eb981 */ /* 0x00016c000c1e1b00 */
[----:B------:R0:W5:Y:S04]  /*2e00*/  @!P5 LDG.E.64 R12, desc[UR42][R40.64+0x20] ;  /* 0x0000202a280cd981 */ /* 0x000168000c1e1b00 */
[----:B------:R0:W5:Y:S02]  /*2e10*/  @!P5 LDG.E.64 R14, desc[UR42][R38.64+0x20] ;  /* 0x0000202a260ed981 */ /* 0x000164000c1e1b00 */
.L_x_1140:
[----:B------:R-:W-:Y:S05]  /*2e20*/  BSYNC B1 ;  /* 0x0000000000017941 */ /* 0x000fea0003800000 */
.L_x_1139:
[----:B------:R-:W-:Y:S01]  /*2e30*/  UISETP.NE.AND UP0, UPT, UR36, 0x3, UPT ;  /* 0x000000032400788c */ /* 0x000fe2000bf05270 */
[----:B0----5:R-:W-:Y:S02]  /*2e40*/  IMAD.MOV.U32 R38, RZ, RZ, R12 ;  /* 0x000000ffff267224 */ /* 0x021fe400078e000c */
[----:B------:R-:W-:Y:S02]  /*2e50*/  IMAD.MOV.U32 R40, RZ, RZ, R28 ;  /* 0x000000ffff287224 */ /* 0x000fe400078e001c */
[----:B------:R-:W-:Y:S01]  /*2e60*/  IMAD.MOV.U32 R42, RZ, RZ, R34 ;  /* 0x000000ffff2a7224 */ /* 0x000fe200078e0022 */
[----:B------:R-:W-:Y:S01]  /*2e70*/  PLOP3.LUT P3, PT, PT, PT, UP0, 0x80, 0x0 ;  /* 0x000000000000781c */ /* 0x000fe20003f6f008 */
[----:B------:R-:W-:Y:S02]  /*2e80*/  IMAD.MOV.U32 R39, RZ, RZ, R14 ;  /* 0x000000ffff277224 */ /* 0x000fe400078e000e */
[----:B------:R-:W-:Y:S02]  /*2e90*/  IMAD.MOV.U32 R41, RZ, RZ, R30 ;  /* 0x000000ffff297224 */ /* 0x000fe400078e001e */
[----:B------:R-:W-:-:S08]  /*2ea0*/  IMAD.MOV.U32 R43, RZ, RZ, R36 ;  /* 0x000000ffff2b7224 */ /* 0x000fd000078e0024 */
[----:B------:R-:W-:Y:S05]  /*2eb0*/  @!P3 BRA `(.L_x_1141) ;  /* 0x000000000004b947 */ /* 0x000fea0003800000 */
[----:B------:R-:W-:Y:S01]  /*2ec0*/  BPT.TRAP 0x1 ;  /* 0x000000040000795c */ /* 0x000fe20000300000 */
.L_x_1141:
[----:B------:R-:W2:Y:S01]  /*2ed0*/  LDL R8, [R1+0x8] ;  /* 0x0000080001087983 */ /* 0x000ea20000100800 */
[----:B------:R-:W-:Y:S01]  /*2ee0*/  IMAD R82, R19, 0x8, R16 ;  /* 0x0000000813527824 */ /* 0x000fe200078e0210 */
[----:B------:R-:W-:Y:S01]  /*2ef0*/  BSSY B1, `(.L_x_1142) ;  /* 0x0000004000017945 */ /* 0x000fe20003800000 */
[----:B--2---:R-:W-:-:S04]  /*2f00*/  SHF.L.U32 R85, R8, 0x1f, RZ ;  /* 0x0000001f08557819 */ /* 0x004fc800000006ff */
[----:B------:R-:W0:Y:S02]  /*2f10*/  SYNCS.PHASECHK.TRANS64.TRYWAIT P5, [R82+URZ+0x19c90], R85 ;  /* 0x019c9055520075a7 */ /* 0x000e2400080a017f */
[----:B0-----:R-:W-:Y:S05]  /*2f20*/  @!P5 BRA `(.L_x_1143) ;  /* 0x0000020000e8d947 */ /* 0x001fea0003800000 */
.L_x_1477:
[----:B------:R-:W-:Y:S05]  /*2f30*/  BSYNC B1 ;  /* 0x0000000000017941 */ /* 0x000fea0003800000 */
.L_x_1142:
[----:B------:R-:W-:Y:S05]  /*2f40*/  @P4 BRA `(.L_x_1144) ;  /* 0x00000038004c4947 */ /* 0x000fea0003800000 */
[----:B------:R-:W-:Y:S01]  /*2f50*/  ISETP.NE.AND P4, PT, R45, RZ, PT ;  /* 0x000000ff2d00720c */ /* 0x000fe20003f85270 */
[----:B------:R-:W-:-:S12]  /*2f60*/  BSSY B1, `(.L_x_1145) ;  /* 0x0000070000017945 */ /* 0x000fd80003800000 */
[----:B------:R-:W-:Y:S05]  /*2f70*/  @!P4 BRA `(.L_x_1146) ;  /* 0x0000000400b8c947 */ /* 0x000fea0003800000 */
[----:B------:R-:W2:Y:S01]  /*2f80*/  LDL.64 R76, [R1+0x10] ;  /* 0x00001000014c7983 */ /* 0x000ea20000100a00 */
[----:B------:R-:W-:Y:S03]  /*2f90*/  BSSY B2, `(.L_x_1147) ;  /* 0x000006b000027945 */ /* 0x000fe60003800000 */
[----:B------:R1:W3:Y:S01]  /*2fa0*/  LDS.128 R8, [R83+0x13800] ;  /* 0x0138000053087984 */ /* 0x0002e20000000c00 */
[----:B--2---:R-:W-:-:S13]  /*2fb0*/  ISETP.GE.AND P4, PT, R76, R86, PT ;  /* 0x000000564c00720c */ /* 0x004fda0003f86270 */
[----:B-1-3--:R-:W-:Y:S05]  /*2fc0*/  @P4 BRA `(.L_x_1148) ;  /* 0x00000004009c4947 */ /* 0x00afea0003800000 */
        /* <DEDUP_REMOVED lines=8> */
[----:B------:R-:W-:Y:S01]  /*3050*/  IMAD.MOV.U32 R36, RZ, RZ, R8 ;  /* 0x000000ffff247224 */ /* 0x000fe200078e0008 */
        /* <DEDUP_REMOVED lines=12> */
[----:B------:R-:W-:Y:S01]  /*3120*/  HADD2.F32 R8, -RZ, R8.H0_H0 ;  /* 0x20000008ff087230 */ /* 0x000fe20000004100 */
[----:B------:R-:W-:Y:S01]  /*3130*/  F2FP.F16.E4M3.UNPACK_B R43, R43 ;  /* 0x0000002bff2b723e */ /* 0x000fe200020006ff */
[----:B------:R-:W-:-:S02]  /*3140*/  HADD2.F32 R91, -RZ, R76.H1_H1 ;  /* 0x3000004cff5b7230 */ /* 0x000fc40000004100 */
[CC--:B------:R-:W-:Y:S01]  /*3150*/  FMUL.FTZ R93, R37.reuse, R90.reuse ;  /* 0x0000005a255d7220 */ /* 0x0c0fe20000410000 */
[--C-:B------:R-:W-:Y:S02]  /*3160*/  HADD2.F32 R79, -RZ, R78.reuse.H0_H0 ;  /* 0x2000004eff4f7230 */ /* 0x100fe40000004100 */
[C---:B------:R-:W-:Y:S01]  /*3170*/  FMUL.FTZ R90, R8.reuse, R90 ;  /* 0x0000005a085a7220 */ /* 0x040fe20000410000 */
[--C-:B------:R-:W-:Y:S02]  /*3180*/  HADD2.F32 R76, -RZ, R9.reuse.H0_H0 ;  /* 0x20000009ff4c7230 */ /* 0x100fe40000004100 */
[----:B------:R-:W-:Y:S02]  /*3190*/  HADD2.F32 R77, -RZ, R9.H1_H1 ;  /* 0x30000009ff4d7230 */ /* 0x000fe40000004100 */
[----:B------:R-:W-:Y:S01]  /*31a0*/  FFMA.FTZ R8, R8, R79, -R93 ;  /* 0x0000004f08087223 */ /* 0x000fe2000001085d */
[----:B------:R-:W-:Y:S02]  /*31b0*/  HADD2.F32 R78, -RZ, R78.H1_H1 ;  /* 0x3000004eff4e7230 */ /* 0x000fe40000004100 */
[C---:B------:R-:W-:Y:S01]  /*31c0*/  FMUL.FTZ R92, R76.reuse, R91 ;  /* 0x0000005b4c5c7220 */ /* 0x040fe20000410000 */
[----:B------:R-:W-:Y:S01]  /*31d0*/  FFMA.FTZ R9, R37, R79, R90 ;  /* 0x0000004f25097223 */ /* 0x000fe2000001005a */
[C---:B------:R-:W-:Y:S01]  /*31e0*/  FMUL.FTZ R93, R77.reuse, R91 ;  /* 0x0000005b4d5d7220 */ /* 0x040fe20000410000 */
[----:B------:R-:W-:Y:S01]  /*31f0*/  F2FP.F16.E4M3.UNPACK_B R37, R36.H1 ;  /* 0x00000024ff25723e */ /* 0x000fe200030006ff */
[----:B------:R-:W-:Y:S01]  /*3200*/  FFMA.FTZ R94, R77, R78, R92 ;  /* 0x0000004e4d5e7223 */ /* 0x000fe2000001005c */
[----:B------:R-:W-:Y:S01]  /*3210*/  F2FP.F16.E4M3.UNPACK_B R77, R42 ;  /* 0x0000002aff4d723e */ /* 0x000fe200020006ff */
[----:B------:R-:W-:Y:S01]  /*3220*/  FFMA.FTZ R93, R76, R78, -R93 ;  /* 0x0000004e4c5d7223 */ /* 0x000fe2000001085d */
[----:B------:R-:W-:Y:S01]  /*3230*/  HADD2.F32 R91, -RZ, R43.H1_H1 ;  /* 0x3000002bff5b7230 */ /* 0x000fe20000004100 */
[----:B------:R-:W-:Y:S01]  /*3240*/  F2FP.F16.E4M3.UNPACK_B R36, R36 ;  /* 0x00000024ff24723e */ /* 0x000fe200020006ff */
[----:B------:R-:W-:-:S02]  /*3250*/  HADD2.F32 R76, -RZ, R37.H1_H1 ;  /* 0x30000025ff4c7230 */ /* 0x000fc40000004100 */
[----:B------:R-:W-:Y:S02]  /*3260*/  HADD2.F32 R42, -RZ, R37.H0_H0 ;  /* 0x20000025ff2a7230 */ /* 0x000fe40000004100 */
[----:B------:R-:W-:Y:S02]  /*3270*/  HADD2.F32 R90, -RZ, R43.H0_H0 ;  /* 0x2000002bff5a7230 */ /* 0x000fe40000004100 */
[--C-:B------:R-:W-:Y:S02]  /*3280*/  HADD2.F32 R79, -RZ, R77.reuse.H1_H1 ;  /* 0x3000004dff4f7230 */ /* 0x100fe40000004100 */
[----:B------:R-:W-:Y:S02]  /*3290*/  HADD2.F32 R78, -RZ, R77.H0_H0 ;  /* 0x2000004dff4e7230 */ /* 0x000fe40000004100 */
[-C--:B------:R-:W-:Y:S01]  /*32a0*/  FMUL.FTZ R77, R76, R91.reuse ;  /* 0x0000005b4c4d7220 */ /* 0x080fe20000410000 */
[--C-:B------:R-:W-:Y:S02]  /*32b0*/  HADD2.F32 R43, -RZ, R36.reuse.H1_H1 ;  /* 0x30000024ff2b7230 */ /* 0x100fe40000004100 */
[----:B------:R-:W-:Y:S01]  /*32c0*/  FMUL.FTZ R91, R42, R91 ;  /* 0x0000005b2a5b7220 */ /* 0x000fe20000410000 */
[----:B------:R-:W-:-:S02]  /*32d0*/  HADD2.F32 R37, -RZ, R36.H0_H0 ;  /* 0x20000024ff257230 */ /* 0x000fc40000004100 */
[----:B------:R-:W-:Y:S01]  /*32e0*/  FFMA.FTZ R77, R42, R79, -R77 ;  /* 0x0000004f2a4d7223 */ /* 0x000fe2000001084d */
[----:B------:R-:W-:Y:S01]  /*32f0*/  F2FP.SATFINITE.E4M3.F32.PACK_AB_MERGE_C R42, R94, R93, RZ ;  /* 0x0000005d5e2a723e */ /* 0x000fe200048070ff */
[-C--:B------:R-:W-:Y:S01]  /*3300*/  FMUL.FTZ R36, R43, R90.reuse ;  /* 0x0000005a2b247220 */ /* 0x080fe20000410000 */
[----:B------:R-:W-:Y:S01]  /*3310*/  FFMA.FTZ R92, R76, R79, R91 ;  /* 0x0000004f4c5c7223 */ /* 0x000fe2000001005b */
[----:B------:R-:W-:Y:S01]  /*3320*/  F2FP.F16.E4M3.UNPACK_B R76, R11.H1 ;  /* 0x0000000bff4c723e */ /* 0x000fe200030006ff */
[C---:B------:R-:W-:Y:S01]  /*3330*/  FMUL.FTZ R90, R37.reuse, R90 ;  /* 0x0000005a255a7220 */ /* 0x040fe20000410000 */
[----:B------:R-:W-:Y:S01]  /*3340*/  F2FP.F16.E4M3.UNPACK_B R79, R35.H1 ;  /* 0x00000023ff4f723e */ /* 0x000fe200030006ff */
[-C--:B------:R-:W-:Y:S01]  /*3350*/  FFMA.FTZ R36, R37, R78.reuse, -R36 ;  /* 0x0000004e25247223 */ /* 0x080fe20000010824 */
[----:B------:R-:W-:Y:S01]  /*3360*/  F2FP.SATFINITE.E4M3.F32.PACK_AB_MERGE_C R37, R92, R77, RZ ;  /* 0x0000004d5c25723e */ /* 0x000fe200048070ff */
[----:B------:R-:W-:Y:S01]  /*3370*/  FFMA.FTZ R43, R43, R78, R90 ;  /* 0x0000004e2b2b7223 */ /* 0x000fe2000001005a */
[--C-:B------:R-:W-:Y:S01]  /*3380*/  HADD2.F32 R91, -RZ, R76.reuse.H0_H0 ;  /* 0x2000004cff5b7230 */ /* 0x100fe20000004100 */
[----:B------:R-:W-:Y:S01]  /*3390*/  F2FP.F16.E4M3.UNPACK_B R77, R10.H1 ;  /* 0x0000000aff4d723e */ /* 0x000fe200030006ff */
[----:B------:R-:W-:Y:S01]  /*33a0*/  HADD2.F32 R92, -RZ, R76.H1_H1 ;  /* 0x3000004cff5c7230 */ /* 0x000fe20000004100 */
[-C--:B------:R-:W-:Y:S01]  /*33b0*/  F2FP.F16.E4M3.UNPACK_B R76, R34.reuse.H1 ;  /* 0x00000022ff4c723e */ /* 0x080fe200030006ff */
[----:B------:R-:W-:Y:S01]  /*33c0*/  HADD2.F32 R93, -RZ, R79.H1_H1 ;  /* 0x3000004fff5d7230 */ /* 0x000fe20000004100 */
[----:B------:R-:W-:Y:S01]  /*33d0*/  F2FP.F16.E4M3.UNPACK_B R78, R35 ;  /* 0x00000023ff4e723e */ /* 0x000fe200020006ff */
[----:B------:R-:W-:Y:S01]  /*33e0*/  HADD2.F32 R90, -RZ, R77.H1_H1 ;  /* 0x3000004dff5a7230 */ /* 0x000fe20000004100 */
[----:B------:R-:W-:Y:S01]  /*33f0*/  F2FP.F16.E4M3.UNPACK_B R35, R34 ;  /* 0x00000022ff23723e */ /* 0x000fe200020006ff */
[----:B------:R-:W-:-:S02]  /*3400*/  HADD2.F32 R94, -RZ, R76.H1_H1 ;  /* 0x3000004cff5e7230 */ /* 0x000fc40000004100 */
[-C--:B------:R-:W-:Y:S01]  /*3410*/  FMUL.FTZ R34, R92, R93.reuse ;  /* 0x0000005d5c227220 */ /* 0x080fe20000410000 */
[----:B------:R-:W-:Y:S02]  /*3420*/  HADD2.F32 R95, -RZ, R78.H1_H1 ;  /* 0x3000004eff5f7230 */ /* 0x000fe40000004100 */
[C---:B------:R-:W-:Y:S01]  /*3430*/  FMUL.FTZ R97, R91.reuse, R93 ;  /* 0x0000005d5b617220 */ /* 0x040fe20000410000 */
[----:B------:R-:W-:Y:S02]  /*3440*/  HADD2.F32 R77, -RZ, R77.H0_H0 ;  /* 0x2000004dff4d7230 */ /* 0x000fe40000004100 */
[----:B------:R-:W-:Y:S01]  /*3450*/  FFMA.FTZ R34, R91, R94, -R34 ;  /* 0x0000005e5b227223 */ /* 0x000fe20000010822 */
[----:B------:R-:W-:Y:S02]  /*3460*/  HADD2.F32 R93, -RZ, R35.H1_H1 ;  /* 0x30000023ff5d7230 */ /* 0x000fe40000004100 */
[----:B------:R-:W-:Y:S01]  /*3470*/  FMUL.FTZ R96, R90, R95 ;  /* 0x0000005f5a607220 */ /* 0x000fe20000410000 */
[----:B------:R-:W-:Y:S01]  /*3480*/  F2FP.F16.E4M3.UNPACK_B R91, R11 ;  /* 0x0000000bff5b723e */ /* 0x000fe200020006ff */
[----:B------:R-:W-:Y:S01]  /*3490*/  FMUL.FTZ R95, R77, R95 ;  /* 0x0000005f4d5f7220 */ /* 0x000fe20000410000 */
[----:B------:R-:W-:Y:S01]  /*34a0*/  F2FP.F16.E4M3.UNPACK_B R10, R10 ;  /* 0x0000000aff0a723e */ /* 0x000fe200020006ff */
[----:B------:R-:W-:Y:S01]  /*34b0*/  FFMA.FTZ R11, R92, R94, R97 ;  /* 0x0000005e5c0b7223 */ /* 0x000fe20000010061 */
[----:B------:R-:W-:-:S02]  /*34c0*/  HADD2.F32 R92, -RZ, R79.H0_H0 ;  /* 0x2000004fff5c7230 */ /* 0x000fc40000004100 */
[-C--:B------:R-:W-:Y:S01]  /*34d0*/  FFMA.FTZ R94, R90, R93.reuse, R95 ;  /* 0x0000005d5a5e7223 */ /* 0x080fe2000001005f */
[--C-:B------:R-:W-:Y:S02]  /*34e0*/  HADD2.F32 R90, -RZ, R91.reuse.H0_H0 ;  /* 0x2000005bff5a7230 */ /* 0x100fe40000004100 */
[----:B------:R-:W-:Y:S01]  /*34f0*/  FFMA.FTZ R77, R77, R93, -R96 ;  /* 0x0000005d4d4d7223 */ /* 0x000fe20000010860 */
[----:B------:R-:W-:Y:S01]  /*3500*/  HADD2.F32 R91, -RZ, R91.H1_H1 ;  /* 0x3000005bff5b7230 */ /* 0x000fe20000004100 */
[----:B------:R-:W-:Y:S01]  /*3510*/  F2FP.SATFINITE.E4M3.F32.PACK_AB_MERGE_C R11, R11, R34, RZ ;  /* 0x000000220b0b723e */ /* 0x000fe200048070ff */
[--C-:B------:R-:W-:Y:S02]  /*3520*/  HADD2.F32 R79, -RZ, R10.reuse.H0_H0 ;  /* 0x2000000aff4f7230 */ /* 0x100fe40000004100 */
[-C--:B------:R-:W-:Y:S01]  /*3530*/  FMUL.FTZ R96, R90, R92.reuse ;  /* 0x0000005c5a607220 */ /* 0x080fe20000410000 */
[----:B------:R-:W-:Y:S02]  /*3540*/  HADD2.F32 R10, -RZ, R10.H1_H1 ;  /* 0x3000000aff0a7230 */ /* 0x000fe40000004100 */
[----:B------:R-:W-:Y:S01]  /*3550*/  FMUL.FTZ R95, R91, R92 ;  /* 0x0000005c5b5f7220 */ /* 0x000fe20000410000 */
[----:B------:R-:W-:Y:S01]  /*3560*/  HADD2.F32 R78, -RZ, R78.H0_H0 ;  /* 0x2000004eff4e7230 */ /* 0x000fe20000004100 */
[----:B------:R-:W-:Y:S01]  /*3570*/  F2FP.SATFINITE.E4M3.F32.PACK_AB_MERGE_C R77, R94, R77, RZ ;  /* 0x0000004d5e4d723e */ /* 0x000fe200048070ff */
[----:B------:R-:W-:Y:S01]  /*3580*/  HADD2.F32 R76, -RZ, R76.H0_H0 ;  /* 0x2000004cff4c7230 */ /* 0x000fe20000004100 */
[----:B------:R-:W-:Y:S01]  /*3590*/  F2FP.SATFINITE.E4M3.F32.PACK_AB_MERGE_C R9, R9, R8, R42 ;  /* 0x000000080909723e */ /* 0x000fe2000480702a */
[----:B------:R-:W-:-:S02]  /*35a0*/  HADD2.F32 R35, -RZ, R35.H0_H0 ;  /* 0x20000023ff237230 */ /* 0x000fc40000004100 */
[-C--:B------:R-:W-:Y:S01]  /*35b0*/  FMUL.FTZ R92, R10, R78.reuse ;  /* 0x0000004e0a5c7220 */ /* 0x080fe20000410000 */
[----:B------:R-:W-:Y:S01]  /*35c0*/  FMUL.FTZ R93, R79, R78 ;  /* 0x0000004e4f5d7220 */ /* 0x000fe20000410000 */
[-C--:B------:R-:W-:Y:S01]  /*35d0*/  FFMA.FTZ R95, R90, R76.reuse, -R95 ;  /* 0x0000004c5a5f7223 */ /* 0x080fe2000001085f */
[----:B------:R-:W-:Y:S01]  /*35e0*/  FFMA.FTZ R96, R91, R76, R96 ;  /* 0x0000004c5b607223 */ /* 0x000fe20000010060 */
[-C--:B------:R-:W-:Y:S01]  /*35f0*/  FFMA.FTZ R92, R79, R35.reuse, -R92 ;  /* 0x000000234f5c7223 */ /* 0x080fe2000001085c */
[----:B------:R-:W-:Y:S01]  /*3600*/  FFMA.FTZ R93, R10, R35, R93 ;  /* 0x000000230a5d7223 */ /* 0x000fe2000001005d */
[----:B------:R-:W-:Y:S02]  /*3610*/  F2FP.SATFINITE.E4M3.F32.PACK_AB_MERGE_C R8, R43, R36, R37 ;  /* 0x000000242b08723e */ /* 0x000fe40004807025 */
[----:B------:R-:W-:Y:S02]  /*3620*/  F2FP.SATFINITE.E4M3.F32.PACK_AB_MERGE_C R11, R96, R95, R11 ;  /* 0x0000005f600b723e */ /* 0x000fe4000480700b */
[----:B------:R-:W-:-:S07]  /*3630*/  F2FP.SATFINITE.E4M3.F32.PACK_AB_MERGE_C R10, R93, R92, R77 ;  /* 0x0000005c5d0a723e */ /* 0x000fce000480704d */
.L_x_1148:
[----:B------:R-:W-:Y:S05]  /*3640*/  BSYNC B2 ;  /* 0x0000000000027941 */ /* 0x000fea0003800000 */
.L_x_1147:
[----:B------:R1:W-:Y:S02]  /*3650*/  STG.E.128 desc[UR42][R32.64], R8 ;  /* 0x0000000820007986 */ /* 0x0003e4000c101d2a */
.L_x_1146:
[----:B------:R-:W-:Y:S05]  /*3660*/  BSYNC B1 ;  /* 0x0000000000017941 */ /* 0x000fea0003800000 */
.L_x_1145:
        /* <DEDUP_REMOVED lines=65> */
[----:B------:R-:W-:Y:S01]  /*3a80*/  F2FP.F16.E4M3.UNPACK_B R77, R29.H1 ;  /* 0x0000001dff4d723e */ /* 0x000fe200030006ff */
        /* <DEDUP_REMOVED lines=17> */
[-C--:B------:R-:W-:Y:S01]  /*3ba0*/  FMUL.FTZ R79, R29, R78.reuse ;  /* 0x0000004e1d4f7220 */ /* 0x080fe20000410000 */
[----:B------:R-:W-:Y:S01]  /*3bb0*/  F2FP.F16.E4M3.UNPACK_B R11, R11 ;  /* 0x0000000bff0b723e */ /* 0x000fe200020006ff */
[C---:B------:R-:W-:Y:S01]  /*3bc0*/  FMUL.FTZ R78, R36.reuse, R78 ;  /* 0x0000004e244e7220 */ /* 0x040fe20000410000 */
[----:B------:R-:W-:Y:S01]  /*3bd0*/  F2FP.F16.E4M3.UNPACK_B R10, R10 ;  /* 0x0000000aff0a723e */ /* 0x000fe200020006ff */
[----:B------:R-:W-:Y:S01]  /*3be0*/  FFMA.FTZ R79, R36, R40, -R79 ;  /* 0x00000028244f7223 */ /* 0x000fe2000001084f */
[----:B------:R-:W-:-:S02]  /*3bf0*/  HADD2.F32 R76, -RZ, R76.H0_H0 ;  /* 0x2000004cff4c7230 */ /* 0x000fc40000004100 */
[----:B------:R-:W-:Y:S01]  /*3c00*/  FFMA.FTZ R78, R29, R40, R78 ;  /* 0x000000281d4e7223 */ /* 0x000fe2000001004e */
[--C-:B------:R-:W-:Y:S02]  /*3c10*/  HADD2.F32 R29, -RZ, R11.reuse.H0_H0 ;  /* 0x2000000bff1d7230 */ /* 0x100fe40000004100 */
[----:B------:R-:W-:Y:S01]  /*3c20*/  FFMA.FTZ R43, R37, R43, R90 ;  /* 0x0000002b252b7223 */ /* 0x000fe2000001005a */
[----:B------:R-:W-:Y:S01]  /*3c30*/  HADD2.F32 R36, -RZ, R11.H1_H1 ;  /* 0x3000000bff247230 */ /* 0x000fe20000004100 */
[----:B------:R-:W-:Y:S01]  /*3c40*/  F2FP.SATFINITE.E4M3.F32.PACK_AB_MERGE_C R9, R9, R8, R34 ;  /* 0x000000080909723e */ /* 0x000fe20004807022 */
[--C-:B------:R-:W-:Y:S01]  /*3c50*/  HADD2.F32 R11, -RZ, R10.reuse.H0_H0 ;  /* 0x2000000aff0b7230 */ /* 0x100fe20000004100 */
[----:B------:R-:W-:Y:S01]  /*3c60*/  F2FP.SATFINITE.E4M3.F32.PACK_AB_MERGE_C R78, R78, R79, RZ ;  /* 0x0000004f4e4e723e */ /* 0x000fe200048070ff */
[----:B------:R-:W-:Y:S02]  /*3c70*/  HADD2.F32 R10, -RZ, R10.H1_H1 ;  /* 0x3000000aff0a7230 */ /* 0x000fe40000004100 */
[----:B------:R-:W-:Y:S01]  /*3c80*/  FMUL.FTZ R90, R36, R77 ;  /* 0x0000004d245a7220 */ /* 0x000fe20000410000 */
[----:B------:R-:W-:-:S02]  /*3c90*/  HADD2.F32 R42, -RZ, R42.H0_H0 ;  /* 0x2000002aff2a7230 */ /* 0x000fc40000004100 */
[----:B------:R-:W-:Y:S01]  /*3ca0*/  FMUL.FTZ R77, R29, R77 ;  /* 0x0000004d1d4d7220 */ /* 0x000fe20000410000 */
[----:B------:R-:W-:Y:S02]  /*3cb0*/  HADD2.F32 R41, -RZ, R41.H0_H0 ;  /* 0x20000029ff297230 */ /* 0x000fe40000004100 */
[-C--:B------:R-:W-:Y:S01]  /*3cc0*/  FMUL.FTZ R40, R10, R76.reuse ;  /* 0x0000004c0a287220 */ /* 0x080fe20000410000 */
[----:B------:R-:W-:Y:S01]  /*3cd0*/  FMUL.FTZ R37, R11, R76 ;  /* 0x0000004c0b257220 */ /* 0x000fe20000410000 */
[-C--:B------:R-:W-:Y:S01]  /*3ce0*/  FFMA.FTZ R90, R29, R42.reuse, -R90 ;  /* 0x0000002a1d5a7223 */ /* 0x080fe2000001085a */
[----:B------:R-:W-:Y:S01]  /*3cf0*/  FFMA.FTZ R77, R36, R42, R77 ;  /* 0x0000002a244d7223 */ /* 0x000fe2000001004d */
[-C--:B------:R-:W-:Y:S01]  /*3d00*/  FFMA.FTZ R40, R11, R41.reuse, -R40 ;  /* 0x000000290b287223 */ /* 0x080fe20000010828 */
[----:B------:R-:W-:Y:S01]  /*3d10*/  FFMA.FTZ R37, R10, R41, R37 ;  /* 0x000000290a257223 */ /* 0x000fe20000010025 */
[----:B------:R-:W-:Y:S02]  /*3d20*/  F2FP.SATFINITE.E4M3.F32.PACK_AB_MERGE_C R28, R43, R28, RZ ;  /* 0x0000001c2b1c723e */ /* 0x000fe400048070ff */
[----:B------:R-:W-:-:S02]  /*3d30*/  F2FP.SATFINITE.E4M3.F32.PACK_AB_MERGE_C R8, R31, R30, R35 ;  /* 0x0000001e1f08723e */ /* 0x000fc40004807023 */
[----:B------:R-:W-:Y:S02]  /*3d40*/  F2FP.SATFINITE.E4M3.F32.PACK_AB_MERGE_C R10, R37, R40, R78 ;  /* 0x00000028250a723e */ /* 0x000fe4000480704e */
[----:B------:R-:W-:-:S07]  /*3d50*/  F2FP.SATFINITE.E4M3.F32.PACK_AB_MERGE_C R11, R77, R90, R28 ;  /* 0x0000005a4d0b723e */ /* 0x000fce000480701c */
.L_x_1152:
[----:B------:R-:W-:Y:S05]  /*3d60*/  BSYNC B2 ;  /* 0x0000000000027941 */ /* 0x000fea0003800000 */
.L_x_1151:
[----:B------:R2:W-:Y:S02]  /*3d70*/  STG.E.128 desc[UR42][R32.64+0x20], R8 ;  /* 0x0000200820007986 */ /* 0x0005e4000c101d2a */
.L_x_1150:
[----:B------:R-:W-:Y:S05]  /*3d80*/  BSYNC B1 ;  /* 0x0000000000017941 */ /* 0x000fea0003800000 */
.L_x_1149:
[----:B------:R-:W-:Y:S05]  /*3d90*/  @P1 BRA `(.L_x_1144) ;  /* 0x0000002800b81947 */ /* 0x000fea0003800000 */
[----:B------:R-:W3:Y:S01]  /*3da0*/  LDL R28, [R1+0x2c] ;  /* 0x00002c00011c7983 */ /* 0x000ee20000100800 */
[----:B------:R-:W-:Y:S03]  /*3db0*/  BSSY B1, `(.L_x_1153) ;  /* 0x000006b000017945 */ /* 0x000fe60003800000 */
[----:B-12---:R1:W2:Y:S01]  /*3dc0*/  LDS.128 R8, [R83+0x15800] ;  /* 0x0158000053087984 */ /* 0x0062a20000000c00 */
[----:B---3--:R-:W-:-:S13]  /*3dd0*/  ISETP.GE.AND P4, PT, R28, R86, PT ;  /* 0x000000561c00720c */ /* 0x008fda0003f86270 */
[----:B-12---:R-:W-:Y:S05]  /*3de0*/  @P4 BRA `(.L_x_1154) ;  /* 0x00000004009c4947 */ /* 0x006fea0003800000 */
        /* <DEDUP_REMOVED lines=33> */
[-C--:B------:R-:W-:Y:S01]  /*4000*/  FMUL.FTZ R37, R29, R35.reuse ;  /* 0x000000231d257220 */ /* 0x080fe20000410000 */
[----:B------:R-:W-:Y:S01]  /*4010*/  FMUL.FTZ R36, R28, R35 ;  /* 0x000000231c247220 */ /* 0x000fe20000410000 */
[----:B------:R-:W-:Y:S01]  /*4020*/  F2FP.F16.E4M3.UNPACK_B R15, R14.H1 ;  /* 0x0000000eff0f723e */ /* 0x000fe200030006ff */
[----:B------:R-:W-:-:S02]  /*4030*/  HADD2.F32 R31, -RZ, R39.H1_H1 ;  /* 0x30000027ff1f7230 */ /* 0x000fc40000004100 */
[-C--:B------:R-:W-:Y:S01]  /*4040*/  FFMA.FTZ R37, R28, R30.reuse, -R37 ;  /* 0x0000001e1c257223 */ /* 0x080fe20000010825 */
[----:B------:R-:W-:Y:S01]  /*4050*/  FFMA.FTZ R40, R29, R30, R36 ;  /* 0x0000001e1d287223 */ /* 0x000fe20000010024 */
[----:B------:R-:W-:Y:S01]  /*4060*/  F2FP.F16.E4M3.UNPACK_B R14, R14 ;  /* 0x0000000eff0e723e */ /* 0x000fe200020006ff */
[--C-:B------:R-:W-:Y:S01]  /*4070*/  HADD2.F32 R30, -RZ, R15.reuse.H1_H1 ;  /* 0x3000000fff1e7230 */ /* 0x100fe20000004100 */
[----:B------:R-:W-:Y:S01]  /*4080*/  F2FP.F16.E4M3.UNPACK_B R35, R12 ;  /* 0x0000000cff23723e */ /* 0x000fe200020006ff */
[----:B------:R-:W-:Y:S02]  /*4090*/  HADD2.F32 R29, -RZ, R15.H0_H0 ;  /* 0x2000000fff1d7230 */ /* 0x000fe40000004100 */
[----:B------:R-:W-:Y:S02]  /*40a0*/  HADD2.F32 R39, -RZ, R39.H0_H0 ;  /* 0x20000027ff277230 */ /* 0x000fe40000004100 */
[----:B------:R-:W-:Y:S01]  /*40b0*/  FMUL.FTZ R36, R30, R31 ;  /* 0x0000001f1e247220 */ /* 0x000fe20000410000 */
[----:B------:R-:W-:-:S02]  /*40c0*/  HADD2.F32 R15, -RZ, R14.H0_H0 ;  /* 0x2000000eff0f7230 */ /* 0x000fc40000004100 */
[----:B------:R-:W-:Y:S01]  /*40d0*/  FMUL.FTZ R31, R29, R31 ;  /* 0x0000001f1d1f7220 */ /* 0x000fe20000410000 */
[----:B------:R-:W-:Y:S02]  /*40e0*/  HADD2.F32 R28, -RZ, R14.H1_H1 ;  /* 0x3000000eff1c7230 */ /* 0x000fe40000004100 */
[--C-:B------:R-:W-:Y:S02]  /*40f0*/  HADD2.F32 R14, -RZ, R38.reuse.H1_H1 ;  /* 0x30000026ff0e7230 */ /* 0x100fe40000004100 */
[----:B------:R-:W-:Y:S02]  /*4100*/  HADD2.F32 R38, -RZ, R38.H0_H0 ;  /* 0x20000026ff267230 */ /* 0x000fe40000004100 */
[-C--:B------:R-:W-:Y:S01]  /*4110*/  FMUL.FTZ R34, R28, R39.reuse ;  /* 0x000000271c227220 */ /* 0x080fe20000410000 */
[----:B------:R-:W-:Y:S01]  /*4120*/  FMUL.FTZ R39, R15, R39 ;  /* 0x000000270f277220 */ /* 0x000fe20000410000 */
[-C--:B------:R-:W-:Y:S01]  /*4130*/  FFMA.FTZ R29, R29, R14.reuse, -R36 ;  /* 0x0000000e1d1d7223 */ /* 0x080fe20000010824 */
[----:B------:R-:W-:Y:S01]  /*4140*/  FFMA.FTZ R30, R30, R14, R31 ;  /* 0x0000000e1e1e7223 */ /* 0x000fe2000001001f */
[-C--:B------:R-:W-:Y:S01]  /*4150*/  FFMA.FTZ R14, R15, R38.reuse, -R34 ;  /* 0x000000260f0e7223 */ /* 0x080fe20000010822 */
[----:B------:R-:W-:Y:S01]  /*4160*/  FFMA.FTZ R15, R28, R38, R39 ;  /* 0x000000261c0f7223 */ /* 0x000fe20000010027 */
[----:B------:R-:W-:-:S02]  /*4170*/  F2FP.F16.E4M3.UNPACK_B R31, R11.H1 ;  /* 0x0000000bff1f723e */ /* 0x000fc400030006ff */
[----:B------:R-:W-:Y:S02]  /*4180*/  F2FP.SATFINITE.E4M3.F32.PACK_AB_MERGE_C R29, R30, R29, RZ ;  /* 0x0000001d1e1d723e */ /* 0x000fe400048070ff */
[-C--:B------:R-:W-:Y:S01]  /*4190*/  F2FP.F16.E4M3.UNPACK_B R39, R13.reuse.H1 ;  /* 0x0000000dff27723e */ /* 0x080fe200030006ff */
[--C-:B------:R-:W-:Y:S01]  /*41a0*/  HADD2.F32 R34, -RZ, R31.reuse.H0_H0 ;  /* 0x2000001fff227230 */ /* 0x100fe20000004100 */
[----:B------:R-:W-:Y:S01]  /*41b0*/  F2FP.F16.E4M3.UNPACK_B R30, R10.H1 ;  /* 0x0000000aff1e723e */ /* 0x000fe200030006ff */
[----:B------:R-:W-:Y:S01]  /*41c0*/  HADD2.F32 R31, -RZ, R31.H1_H1 ;  /* 0x3000001fff1f7230 */ /* 0x000fe20000004100 */
[----:B------:R-:W-:Y:S01]  /*41d0*/  F2FP.F16.E4M3.UNPACK_B R38, R13 ;  /* 0x0000000dff26723e */ /* 0x000fe200020006ff */
[----:B------:R-:W-:Y:S01]  /*41e0*/  HADD2.F32 R41, -RZ, R39.H1_H1 ;  /* 0x30000027ff297230 */ /* 0x000fe20000004100 */
[----:B------:R-:W-:Y:S01]  /*41f0*/  F2FP.SATFINITE.E4M3.F32.PACK_AB_MERGE_C R28, R40, R37, RZ ;  /* 0x00000025281c723e */ /* 0x000fe200048070ff */
[----:B------:R-:W-:Y:S01]  /*4200*/  HADD2.F32 R13, -RZ, R30.H1_H1 ;  /* 0x3000001eff0d7230 */ /* 0x000fe20000004100 */
[----:B------:R-:W-:Y:S01]  /*4210*/  F2FP.F16.E4M3.UNPACK_B R36, R12.H1 ;  /* 0x0000000cff24723e */ /* 0x000fe200030006ff */
[----:B------:R-:W-:-:S02]  /*4220*/  HADD2.F32 R40, -RZ, R38.H1_H1 ;  /* 0x30000026ff287230 */ /* 0x000fc40000004100 */
[-C--:B------:R-:W-:Y:S01]  /*4230*/  FMUL.FTZ R43, R31, R41.reuse ;  /* 0x000000291f2b7220 */ /* 0x080fe20000410000 */
[----:B------:R-:W-:Y:S02]  /*4240*/  HADD2.F32 R30, -RZ, R30.H0_H0 ;  /* 0x2000001eff1e7230 */ /* 0x000fe40000004100 */
[----:B------:R-:W-:Y:S01]  /*4250*/  FMUL.FTZ R42, R34, R41 ;  /* 0x00000029222a7220 */ /* 0x000fe20000410000 */
[----:B------:R-:W-:Y:S02]  /*4260*/  HADD2.F32 R12, -RZ, R35.H1_H1 ;  /* 0x30000023ff0c7230 */ /* 0x000fe40000004100 */
[-C--:B------:R-:W-:Y:S01]  /*4270*/  FMUL.FTZ R41, R13, R40.reuse ;  /* 0x000000280d297220 */ /* 0x080fe20000410000 */
[----:B------:R-:W-:Y:S01]  /*4280*/  F2FP.F16.E4M3.UNPACK_B R11, R11 ;  /* 0x0000000bff0b723e */ /* 0x000fe200020006ff */
[C---:B------:R-:W-:Y:S01]  /*4290*/  FMUL.FTZ R40, R30.reuse, R40 ;  /* 0x000000281e287220 */ /* 0x040fe20000410000 */
[----:B------:R-:W-:Y:S01]  /*42a0*/  F2FP.F16.E4M3.UNPACK_B R10, R10 ;  /* 0x0000000aff0a723e */ /* 0x000fe200020006ff */
[----:B------:R-:W-:Y:S01]  /*42b0*/  FFMA.FTZ R41, R30, R12, -R41 ;  /* 0x0000000c1e297223 */ /* 0x000fe20000010829 */
[----:B------:R-:W-:-:S02]  /*42c0*/  HADD2.F32 R37, -RZ, R36.H1_H1 ;  /* 0x30000024ff257230 */ /* 0x000fc40000004100 */
[----:B------:R-:W-:Y:S01]  /*42d0*/  FFMA.FTZ R40, R13, R12, R40 ;  /* 0x0000000c0d287223 */ /* 0x000fe20000010028 */
[--C-:B------:R-:W-:Y:S01]  /*42e0*/  HADD2.F32 R12, -RZ, R11.reuse.H0_H0 ;  /* 0x2000000bff0c7230 */ /* 0x100fe20000004100 */
[----:B------:R-:W-:Y:S01]  /*42f0*/  F2FP.SATFINITE.E4M3.F32.PACK_AB_MERGE_C R9, R9, R8, R28 ;  /* 0x000000080909723e */ /* 0x000fe2000480701c */
[----:B------:R-:W-:Y:S02]  /*4300*/  HADD2.F32 R13, -RZ, R11.H1_H1 ;  /* 0x3000000bff0d7230 */ /* 0x000fe40000004100 */
[-C--:B------:R-:W-:Y:S01]  /*4310*/  FFMA.FTZ R43, R34, R37.reuse, -R43 ;  /* 0x00000025222b7223 */ /* 0x080fe2000001082b */
[--C-:B------:R-:W-:Y:S02]  /*4320*/  HADD2.F32 R11, -RZ, R10.reuse.H0_H0 ;  /* 0x2000000aff0b7230 */ /* 0x100fe40000004100 */
[----:B------:R-:W-:Y:S01]  /*4330*/  FFMA.FTZ R42, R31, R37, R42 ;  /* 0x000000251f2a7223 */ /* 0x000fe2000001002a */
[----:B------:R-:W-:Y:S01]  /*4340*/  HADD2.F32 R39, -RZ, R39.H0_H0 ;  /* 0x20000027ff277230 */ /* 0x000fe20000004100 */
[----:B------:R-:W-:Y:S01]  /*4350*/  F2FP.SATFINITE.E4M3.F32.PACK_AB_MERGE_C R40, R40, R41, RZ ;  /* 0x000000292828723e */ /* 0x000fe200048070ff */
[----:B------:R-:W-:Y:S01]  /*4360*/  HADD2.F32 R10, -RZ, R10.H1_H1 ;  /* 0x3000000aff0a7230 */ /* 0x000fe20000004100 */
[----:B------:R-:W-:Y:S01]  /*4370*/  F2FP.SATFINITE.E4M3.F32.PACK_AB_MERGE_C R8, R15, R14, R29 ;  /* 0x0000000e0f08723e */ /* 0x000fe2000480701d */
[----:B------:R-:W-:-:S02]  /*4380*/  HADD2.F32 R38, -RZ, R38.H0_H0 ;  /* 0x20000026ff267230 */ /* 0x000fc40000004100 */
[-C--:B------:R-:W-:Y:S01]  /*4390*/  FMUL.FTZ R37, R13, R39.reuse ;  /* 0x000000270d257220 */ /* 0x080fe20000410000 */
[----:B------:R-:W-:Y:S02]  /*43a0*/  HADD2.F32 R36, -RZ, R36.H0_H0 ;  /* 0x20000024ff247230 */ /* 0x000fe40000004100 */
        /* <DEDUP_REMOVED lines=8> */
[----:B------:R-:W-:-:S04]  /*4430*/  F2FP.SATFINITE.E4M3.F32.PACK_AB_MERGE_C R42, R42, R43, RZ ;  /* 0x0000002b2a2a723e */ /* 0x000fc800048070ff */
[----:B------:R-:W-:Y:S02]  /*4440*/  F2FP.SATFINITE.E4M3.F32.PACK_AB_MERGE_C R10, R31, R30, R40 ;  /* 0x0000001e1f0a723e */ /* 0x000fe40004807028 */
[----:B------:R-:W-:-:S07]  /*4450*/  F2FP.SATFINITE.E4M3.F32.PACK_AB_MERGE_C R11, R34, R37, R42 ;  /* 0x00000025220b723e */ /* 0x000fce000480702a */
.L_x_1154:
[----:B------:R-:W-:Y:S05]  /*4460*/  BSYNC B1 ;  /* 0x0000000000017941 */ /* 0x000fea0003800000 */
.L_x_1153:
[----:B------:R1:W-:Y:S01]  /*4470*/  STG.E.128 desc[UR42][R32.64+0x40], R8 ;  /* 0x0000400820007986 */ /* 0x0003e2000c101d2a */
[----:B------:R-:W-:Y:S05]  /*4480*/  BRA `(.L_x_1144) ;  /* 0x0000002000fc7947 */ /* 0x000fea0003800000 */
.L_x_1138:
        /* <DEDUP_REMOVED lines=11> */
[----:B------:R-:W-:Y:S01]  /*4540*/  ULDC.64 UR4, c[0x0][0x3e8] ;  /* 0x0000fa0000047ab9 */ /* 0x000fe20000000a00 */
[----:B------:R-:W-:Y:S01]  /*4550*/  ULDC.64 UR6, c[0x0][0x400] ;  /* 0x0001000000067ab9 */ /* 0x000fe20000000a00 */
[----:B------:R-:W-:Y:S02]  /*4560*/  IADD3 R40, P3, P5, R52, UR4, R40 ;  /* 0x0000000434287c10 */ /* 0x000fe4000fd7e028 */
[----:B------:R-:W-:Y:S02]  /*4570*/  CS2R R10, SRZ ;  /* 0x00000000000a7805 */ /* 0x000fe4000001ff00 */
[----:B------:R-:W-:Y:S02]  /*4580*/  CS2R R8, SRZ ;  /* 0x0000000000087805 */ /* 0x000fe4000001ff00 */
[----:B------:R-:W-:Y:S02]  /*4590*/  CS2R R30, SRZ ;  /* 0x00000000001e7805 */ /* 0x000fe4000001ff00 */
[----:B------:R-:W-:-:S02]  /*45a0*/  IADD3.X R41, R21, UR5, R42, P3, P5 ;  /* 0x0000000515297c10 */ /* 0x000fc40009fea42a */
[----:B------:R-:W-:Y:S02]  /*45b0*/  CS2R R28, SRZ ;  /* 0x00000000001c7805 */ /* 0x000fe4000001ff00 */
[----:B------:R-:W-:-:S04]  /*45c0*/  IADD3 R38, P3, P5, R48, UR6, R38 ;  /* 0x0000000630267c10 */ /* 0x000fc8000fd7e026 */
[----:B------:R-:W-:Y:S02]  /*45d0*/  IADD3.X R39, R5, UR7, R43, P3, P5 ;  /* 0x0000000705277c10 */ /* 0x000fe40009fea42b */
[-C--:B------:R-:W-:Y:S02]  /*45e0*/  ISETP.GE.AND P3, PT, R152, R86.reuse, PT ;  /* 0x000000569800720c */ /* 0x080fe40003f66270 */
[----:B------:R-:W-:-:S11]  /*45f0*/  ISETP.GE.AND P5, PT, R80, R86, PT ;  /* 0x000000565000720c */ /* 0x000fd60003fa6270 */
[----:B------:R0:W5:Y:S04]  /*4600*/  @!P3 LDG.E.128 R12, desc[UR42][R40.64] ;  /* 0x0000002a280cb981 */ /* 0x000168000c1e1d00 */
[----:B------:R0:W5:Y:S04]  /*4610*/  @!P5 LDG.E.128 R8, desc[UR42][R40.64+0x20] ;  /* 0x0000202a2808d981 */ /* 0x000168000c1e1d00 */
[----:B------:R0:W5:Y:S04]  /*4620*/  @!P3 LDG.E.128 R32, desc[UR42][R38.64] ;  /* 0x0000002a2620b981 */ /* 0x000168000c1e1d00 */
[----:B------:R0:W5:Y:S02]  /*4630*/  @!P5 LDG.E.128 R28, desc[UR42][R38.64+0x20] ;  /* 0x0000202a261cd981 */ /* 0x000164000c1e1d00 */
.L_x_1156:
[----:B------:R-:W-:Y:S05]  /*4640*/  BSYNC B1 ;  /* 0x0000000000017941 */ /* 0x000fea0003800000 */
.L_x_1155:
[----:B------:R-:W-:Y:S01]  /*4650*/  UISETP.NE.AND UP0, UPT, UR36, 0x3, UPT ;  /* 0x000000032400788c */ /* 0x000fe2000bf05270 */
[----:B-----5:R-:W-:Y:S02]  /*4660*/  IMAD.MOV.U32 R91, RZ, RZ, R10 ;  /* 0x000000ffff5b7224 */ /* 0x020fe400078e000a */
[----:B------:R-:W-:Y:S02]  /*4670*/  IMAD.MOV.U32 R90, RZ, RZ, R8 ;  /* 0x000000ffff5a7224 */ /* 0x000fe400078e0008 */
[----:B------:R-:W-:Y:S01]  /*4680*/  IMAD.MOV.U32 R100, RZ, RZ, R14 ;  /* 0x000000ffff647224 */ /* 0x000fe200078e000e */
[----:B------:R-:W-:Y:S01]  /*4690*/  PLOP3.LUT P3, PT, PT, PT, UP0, 0x80, 0x0 ;  /* 0x000000000000781c */ /* 0x000fe20003f6f008 */
[----:B------:R-:W-:Y:S02]  /*46a0*/  IMAD.MOV.U32 R97, RZ, RZ, R12 ;  /* 0x000000ffff617224 */ /* 0x000fe400078e000c */
[----:B------:R-:W-:Y:S02]  /*46b0*/  IMAD.MOV.U32 R92, RZ, RZ, R30 ;  /* 0x000000ffff5c7224 */ /* 0x000fe400078e001e */
[----:B------:R-:W-:-:S02]  /*46c0*/  IMAD.MOV.U32 R93, RZ, RZ, R28 ;  /* 0x000000ffff5d7224 */ /* 0x000fc400078e001c */
[----:B------:R-:W-:Y:S02]  /*46d0*/  IMAD.MOV.U32 R99, RZ, RZ, R34 ;  /* 0x000000ffff637224 */ /* 0x000fe400078e0022 */
[----:B------:R-:W-:-:S04]  /*46e0*/  IMAD.MOV.U32 R98, RZ, RZ, R32 ;  /* 0x000000ffff627224 */ /* 0x000fc800078e0020 */
[----:B------:R-:W-:Y:S05]  /*46f0*/  @!P3 BRA `(.L_x_1157) ;  /* 0x000000000004b947 */ /* 0x000fea0003800000 */
[----:B------:R-:W-:Y:S01]  /*4700*/  BPT.TRAP 0x1 ;  /* 0x000000040000795c */ /* 0x000fe20000300000 */
.L_x_1157:
[----:B0-----:R-:W2:Y:S01]  /*4710*/  LDL R38, [R1+0x8] ;  /* 0x0000080001267983 */ /* 0x001ea20000100800 */
[----:B------:R-:W-:Y:S01]  /*4720*/  IMAD R82, R19, 0x8, R16 ;  /* 0x0000000813527824 */ /* 0x000fe200078e0210 */
[----:B------:R-:W-:Y:S01]  /*4730*/  BSSY B1, `(.L_x_1158) ;  /* 0x0000004000017945 */ /* 0x000fe20003800000 */
[----:B--2---:R-:W-:-:S04]  /*4740*/  SHF.L.U32 R85, R38, 0x1f, RZ ;  /* 0x0000001f26557819 */ /* 0x004fc800000006ff */
[----:B------:R-:W0:Y:S02]  /*4750*/  SYNCS.PHASECHK.TRANS64.TRYWAIT P5, [R82+URZ+0x19c90], R85 ;  /* 0x019c9055520075a7 */ /* 0x000e2400080a017f */
[----:B0-----:R-:W-:Y:S05]  /*4760*/  @!P5 BRA `(.L_x_1159) ;  /* 0x000001e800ecd947 */ /* 0x001fea0003800000 */
.L_x_1478:
[----:B------:R-:W-:Y:S05]  /*4770*/  BSYNC B1 ;  /* 0x0000000000017941 */ /* 0x000fea0003800000 */
.L_x_1158:
[----:B------:R-:W-:Y:S05]  /*4780*/  @P4 BRA `(.L_x_1144) ;  /* 0x00000020003c4947 */ /* 0x000fea0003800000 */
[----:B------:R-:W1:Y:S01]  /*4790*/  LDC R94, c[0x0][0x2f4] ;  /* 0x0000bd00ff5e7b82 */ /* 0x000e620000000800 */
[----:B------:R-:W-:Y:S01]  /*47a0*/  ISETP.NE.AND P4, PT, R45, RZ, PT ;  /* 0x000000ff2d00720c */ /* 0x000fe20003f85270 */
[----:B------:R-:W-:Y:S01]  /*47b0*/  ULDC.64 UR4, c[0x0][0x300] ;  /* 0x0000c00000047ab9 */ /* 0x000fe20000000a00 */
[----:B------:R-:W-:Y:S01]  /*47c0*/  SHF.R.S32.HI R38, RZ, 0x1f, R154 ;  /* 0x0000001fff267819 */ /* 0x000fe2000001149a */
[----:B------:R-:W-:Y:S01]  /*47d0*/  IMAD.MOV.U32 R78, RZ, RZ, R36 ;  /* 0x000000ffff4e7224 */ /* 0x000fe200078e0024 */
[----:B------:R-:W-:Y:S03]  /*47e0*/  BSSY B1, `(.L_x_1160) ;  /* 0x00000fb000017945 */ /* 0x000fe60003800000 */
[----:B------:R-:W-:Y:S02]  /*47f0*/  IMAD R37, R38, UR4, RZ ;  /* 0x0000000426257c24 */ /* 0x000fe4000f8e02ff */
[----:B------:R-:W-:-:S04]  /*4800*/  IMAD.WIDE.U32 R78, R154, UR4, R78 ;  /* 0x000000049a4e7c25 */ /* 0x000fc8000f8e004e */
[----:B------:R-:W-:-:S04]  /*4810*/  IMAD R37, R154, UR5, R37 ;  /* 0x000000059a257c24 */ /* 0x000fc8000f8e0225 */
[----:B------:R-:W-:Y:S02]  /*4820*/  IMAD.IADD R95, R37, 0x1, R79 ;  /* 0x00000001255f7824 */ /* 0x000fe400078e024f */
[----:B-1----:R-:W-:Y:S01]  /*4830*/  IMAD.IADD R96, R94, 0x1, -R60 ;  /* 0x000000015e607824 */ /* 0x002fe200078e0a3c */
[----:B------:R-:W-:Y:S06]  /*4840*/  @!P4 BRA `(.L_x_1161) ;  /* 0x0000000c00d0c947 */ /* 0x000fec0003800000 */
[----:B------:R-:W2:Y:S04]  /*4850*/  LDL R40, [R1+0x20] ;  /* 0x0000200001287983 */ /* 0x000ea80000100800 */
[----:B------:R-:W3:Y:S04]  /*4860*/  LDL R39, [R1+0x78] ;  /* 0x0000780001277983 */ /* 0x000ee80000100800 */
[----:B------:R-:W4:Y:S01]  /*4870*/  LDL R38, [R1+0x30] ;  /* 0x0000300001267983 */ /* 0x000f220000100800 */
[----:B------:R-:W-:Y:S01]  /*4880*/  SEL R36, R60, R96, !P0 ;  /* 0x000000603c247207 */ /* 0x000fe20004000000 */
[----:B------:R-:W-:Y:S01]  /*4890*/  BSSY B2, `(.L_x_1162) ;  /* 0x00000e3000027945 */ /* 0x000fe20003800000 */
[----:B------:R-:W-:-:S02]  /*48a0*/  ISETP.GE.AND P4, PT, R152, R86, PT ;  /* 0x000000569800720c */ /* 0x000fc40003f86270 */
[----:B------:R-:W-:-:S04]  /*48b0*/  SHF.R.S32.HI R37, RZ, 0x1f, R36 ;  /* 0x0000001fff257819 */ /* 0x000fc80000011424 */
[----:B------:R-:W-:-:S04]  /*48c0*/  LEA.HI R37, R37, R36, RZ, 0x5 ;  /* 0x0000002425257211 */ /* 0x000fc800078f28ff */
[----:B------:R-:W-:-:S04]  /*48d0*/  SHF.R.S32.HI R37, RZ, 0x5, R37 ;  /* 0x00000005ff257819 */ /* 0x000fc80000011425 */
[----:B------:R-:W-:-:S04]  /*48e0*/  LEA.HI.SX32 R37, R72, R37, 0x1c ;  /* 0x0000002548257211 */ /* 0x000fc800078fe2ff */
[C---:B------:R-:W-:Y:S01]  /*48f0*/  LEA.HI R36, R37.reuse, R37, RZ, 0x1 ;  /* 0x0000002525247211 */ /* 0x040fe200078f08ff */
[----:B------:R-:W-:-:S04]  /*4900*/  IMAD.SHL.U32 R101, R37, 0x10, RZ ;  /* 0x0000001025657824 */ /* 0x000fc800078e00ff */
[----:B------:R-:W-:-:S05]  /*4910*/  IMAD.SHL.U32 R37, R36, 0x800, RZ ;  /* 0x0000080024257824 */ /* 0x000fca00078e00ff */
[----:B------:R-:W-:Y:S02]  /*4920*/  LOP3.LUT R37, R37, 0xfffff000, RZ, 0xc0, !PT ;  /* 0xfffff00025257812 */ /* 0x000fe400078ec0ff */
[----:B--2---:R-:W-:-:S04]  /*4930*/  LOP3.LUT R36, R40, 0x10, R101, 0xf8, !PT ;  /* 0x0000001028247812 */ /* 0x004fc800078ef865 */
[----:B---3--:R-:W-:-:S04]  /*4940*/  LOP3.LUT R36, R36, R39, RZ, 0x3c, !PT ;  /* 0x0000002724247212 */ /* 0x008fc800078e3cff */
[----:B----4-:R-:W-:Y:S01]  /*4950*/  IADD3 R36, R36, R37, R38 ;  /* 0x0000002524247210 */ /* 0x010fe20007ffe026 */
[----:B------:R-:W-:-:S04]  /*4960*/  IMAD R37, R19, 0x3000, R70 ;  /* 0x0000300013257824 */ /* 0x000fc800078e0246 */
[----:B------:R-:W-:Y:S02]  /*4970*/  IMAD R39, R19, 0x3000, R36 ;  /* 0x0000300013277824 */ /* 0x000fe400078e0224 */
[C---:B------:R-:W-:Y:S02]  /*4980*/  IMAD.IADD R37, R16.reuse, 0x1, R37 ;  /* 0x0000000110257824 */ /* 0x040fe400078e0225 */
[----:B------:R-:W-:-:S04]  /*4990*/  IMAD.IADD R40, R16, 0x1, R39 ;  /* 0x0000000110287824 */ /* 0x000fc800078e0227 */
[----:B------:R-:W1:Y:S04]  /*49a0*/  LDS.128 R36, [R37+0x13800] ;  /* 0x0138000025247984 */ /* 0x000e680000000c00 */
[----:B------:R-:W2:Y:S01]  /*49b0*/  LDS.128 R40, [R40+0x13800] ;  /* 0x0138000028287984 */ /* 0x000ea20000000c00 */
[----:B------:R-:W-:Y:S05]  /*49c0*/  @P4 BRA `(.L_x_1163) ;  /* 0x0000000c003c4947 */ /* 0x000fea0003800000 */
[--C-:B------:R-:W-:Y:S02]  /*49d0*/  SHF.R.U32.HI R12, RZ, 0x10, R13.reuse ;  /* 0x00000010ff0c7819 */ /* 0x100fe4000001160d */
[----:B------:R-:W-:Y:S02]  /*49e0*/  SHF.R.U32.HI R102, RZ, 0x8, R13 ;  /* 0x00000008ff667819 */ /* 0x000fe4000001160d */
[----:B------:R-:W-:Y:S01]  /*49f0*/  LOP3.LUT R14, R13, 0xff0000ff, RZ, 0xc0, !PT ;  /* 0xff0000ff0d0e7812 */ /* 0x000fe200078ec0ff */
[----:B------:R-:W-:Y:S01]  /*4a00*/  IMAD.U32 R12, R12, 0x10000, RZ ;  /* 0x000100000c0c7824 */ /* 0x000fe200078e00ff */
[--C-:B------:R-:W-:Y:S02]  /*4a10*/  SHF.R.U32.HI R13, RZ, 0x8, R33.reuse ;  /* 0x00000008ff0d7819 */ /* 0x100fe40000011621 */
[----:B------:R-:W-:Y:S02]  /*4a20*/  LOP3.LUT R32, R33, 0xff0000ff, RZ, 0xc0, !PT ;  /* 0xff0000ff21207812 */ /* 0x000fe400078ec0ff */
[----:B------:R-:W-:Y:S01]  /*4a30*/  SHF.R.U32.HI R34, RZ, 0x10, R33 ;  /* 0x00000010ff227819 */ /* 0x000fe20000011621 */
[----:B------:R-:W-:-:S04]  /*4a40*/  IMAD.SHL.U32 R13, R13, 0x100, RZ ;  /* 0x000001000d0d7824 */ /* 0x000fc800078e00ff */
[----:B------:R-:W-:Y:S01]  /*4a50*/  IMAD.U32 R34, R34, 0x10000, RZ ;  /* 0x0001000022227824 */ /* 0x000fe200078e00ff */
[----:B------:R-:W-:Y:S01]  /*4a60*/  LOP3.LUT R33, R32, 0xff00, R13, 0xf8, !PT ;  /* 0x0000ff0020217812 */ /* 0x000fe200078ef80d */
[----:B------:R-:W-:Y:S01]  /*4a70*/  IMAD.SHL.U32 R13, R102, 0x100, RZ ;  /* 0x00000100660d7824 */ /* 0x000fe200078e00ff */
[----:B-1----:R-:W-:Y:S02]  /*4a80*/  F2FP.F16.E4M3.UNPACK_B R32, R37 ;  /* 0x00000025ff20723e */ /* 0x002fe400020006ff */
[----:B------:R-:W-:Y:S02]  /*4a90*/  LOP3.LUT R34, R33, 0xff0000, R34, 0xf8, !PT ;  /* 0x00ff000021227812 */ /* 0x000fe400078ef822 */
[----:B------:R-:W-:Y:S01]  /*4aa0*/  LOP3.LUT R13, R14, 0xff00, R13, 0xf8, !PT ;  /* 0x0000ff000e0d7812 */ /* 0x000fe200078ef80d */
[--C-:B------:R-:W-:Y:S01]  /*4ab0*/  HADD2.F32 R104, -RZ, R32.reuse.H0_H0 ;  /* 0x20000020ff687230 */ /* 0x100fe20000004100 */
[----:B------:R-:W-:Y:S01]  /*4ac0*/  F2FP.F16.E4M3.UNPACK_B R102, R34 ;  /* 0x00000022ff66723e */ /* 0x000fe200020006ff */
[----:B------:R-:W-:Y:S01]  /*4ad0*/  HADD2.F32 R32, -RZ, R32.H1_H1 ;  /* 0x30000020ff207230 */ /* 0x000fe20000004100 */
[----:B------:R-:W-:-:S02]  /*4ae0*/  LOP3.LUT R12, R13, 0xff0000, R12, 0xf8, !PT ;  /* 0x00ff00000d0c7812 */ /* 0x000fc400078ef80c */
[-C--:B--2---:R-:W-:Y:S01]  /*4af0*/  F2FP.F16.E4M3.UNPACK_B R13, R41.reuse ;  /* 0x00000029ff0d723e */ /* 0x084fe200020006ff */
[--C-:B------:R-:W-:Y:S01]  /*4b00*/  HADD2.F32 R107, -RZ, R102.reuse.H0_H0 ;  /* 0x20000066ff6b7230 */ /* 0x100fe20000004100 */
[----:B------:R-:W-:Y:S01]  /*4b10*/  F2FP.F16.E4M3.UNPACK_B R103, R12 ;  /* 0x0000000cff67723e */ /* 0x000fe200020006ff */
[----:B------:R-:W-:Y:S01]  /*4b20*/  HADD2.F32 R102, -RZ, R102.H1_H1 ;  /* 0x30000066ff667230 */ /* 0x000fe20000004100 */
[----:B------:R-:W-:Y:S01]  /*4b30*/  F2FP.F16.E4M3.UNPACK_B R41, R41.H1 ;  /* 0x00000029ff29723e */ /* 0x000fe200030006ff */
[----:B------:R-:W-:Y:S01]  /*4b40*/  HADD2.F32 R14, -RZ, R13.H0_H0 ;  /* 0x2000000dff0e7230 */ /* 0x000fe20000004100 */
[----:B------:R-:W-:Y:S01]  /*4b50*/  F2FP.F16.E4M3.UNPACK_B R37, R37.H1 ;  /* 0x00000025ff25723e */ /* 0x000fe200030006ff */
[----:B------:R-:W-:Y:S02]  /*4b60*/  HADD2.F32 R105, -RZ, R103.H0_H0 ;  /* 0x20000067ff697230 */ /* 0x000fe40000004100 */
[----:B------:R-:W-:Y:S02]  /*4b70*/  HADD2.F32 R13, -RZ, R13.H1_H1 ;  /* 0x3000000dff0d7230 */ /* 0x000fe40000004100 */
[-C--:B------:R-:W-:Y:S01]  /*4b80*/  FMUL.FTZ R33, R14, R107.reuse ;  /* 0x0000006b0e217220 */ /* 0x080fe20000410000 */
[----:B------:R-:W-:Y:S01]  /*4b90*/  FMUL.FTZ R107, R104, R107 ;  /* 0x0000006b686b7220 */ /* 0x000fe20000410000 */
[----:B------:R-:W-:-:S02]  /*4ba0*/  HADD2.F32 R103, -RZ, R103.H1_H1 ;  /* 0x30000067ff677230 */ /* 0x000fc40000004100 */
[-C--:B------:R-:W-:Y:S01]  /*4bb0*/  FFMA.FTZ R33, R104, R105.reuse, -R33 ;  /* 0x0000006968217223 */ /* 0x080fe20000010821 */
[----:B------:R-:W-:Y:S01]  /*4bc0*/  FFMA.FTZ R14, R14, R105, R107 ;  /* 0x000000690e0e7223 */ /* 0x000fe2000001006b */
[CC--:B------:R-:W-:Y:S01]  /*4bd0*/  FMUL.FTZ R105, R13.reuse, R102.reuse ;  /* 0x000000660d697220 */ /* 0x0c0fe20000410000 */
[C---:B------:R-:W-:Y:S01]  /*4be0*/  FMUL.FTZ R102, R32.reuse, R102 ;  /* 0x0000006620667220 */ /* 0x040fe20000410000 */
[----:B------:R-:W-:Y:S02]  /*4bf0*/  HADD2.F32 R104, -RZ, R41.H1_H1 ;  /* 0x30000029ff687230 */ /* 0x000fe40000004100 */
[-C--:B------:R-:W-:Y:S01]  /*4c00*/  FFMA.FTZ R32, R32, R103.reuse, -R105 ;  /* 0x0000006720207223 */ /* 0x080fe20000010869 */
[----:B------:R-:W-:Y:S01]  /*4c10*/  FFMA.FTZ R13, R13, R103, R102 ;  /* 0x000000670d0d7223 */ /* 0x000fe20000010066 */
[----:B------:R-:W-:Y:S01]  /*4c20*/  F2FP.F16.E4M3.UNPACK_B R102, R34.H1 ;  /* 0x00000022ff66723e */ /* 0x000fe200030006ff */
[----:B------:R-:W-:Y:S01]  /*4c30*/  HADD2.F32 R34, -RZ, R37.H0_H0 ;  /* 0x20000025ff227230 */ /* 0x000fe20000004100 */
[----:B------:R-:W-:Y:S01]  /*4c40*/  F2FP.F16.E4M3.UNPACK_B R103, R12.H1 ;  /* 0x0000000cff67723e */ /* 0x000fe200030006ff */
[----:B------:R-:W-:-:S02]  /*4c50*/  HADD2.F32 R12, -RZ, R41.H0_H0 ;  /* 0x20000029ff0c7230 */ /* 0x000fc40000004100 */
[--C-:B------:R-:W-:Y:S02]  /*4c60*/  HADD2.F32 R107, -RZ, R102.reuse.H0_H0 ;  /* 0x20000066ff6b7230 */ /* 0x100fe40000004100 */
[----:B------:R-:W-:Y:S02]  /*4c70*/  HADD2.F32 R105, -RZ, R103.H0_H0 ;  /* 0x20000067ff697230 */ /* 0x000fe40000004100 */
[----:B------:R-:W-:Y:S02]  /*4c80*/  HADD2.F32 R102, -RZ, R102.H1_H1 ;  /* 0x30000066ff667230 */ /* 0x000fe40000004100 */
[-C--:B------:R-:W-:Y:S01]  /*4c90*/  FMUL.FTZ R109, R12, R107.reuse ;  /* 0x0000006b0c6d7220 */ /* 0x080fe20000410000 */
[----:B------:R-:W-:Y:S01]  /*4ca0*/  FMUL.FTZ R107, R34, R107 ;  /* 0x0000006b226b7220 */ /* 0x000fe20000410000 */
[----:B------:R-:W-:Y:S02]  /*4cb0*/  HADD2.F32 R37, -RZ, R37.H1_H1 ;  /* 0x30000025ff257230 */ /* 0x000fe40000004100 */
[----:B------:R-:W-:-:S02]  /*4cc0*/  HADD2.F32 R103, -RZ, R103.H1_H1 ;  /* 0x30000067ff677230 */ /* 0x000fc40000004100 */
[-C--:B------:R-:W-:Y:S01]  /*4cd0*/  FFMA.FTZ R34, R34, R105.reuse, -R109 ;  /* 0x0000006922227223 */ /* 0x080fe2000001086d */
[----:B------:R-:W-:Y:S01]  /*4ce0*/  FFMA.FTZ R12, R12, R105, R107 ;  /* 0x000000690c0c7223 */ /* 0x000fe2000001006b */
[CC--:B------:R-:W-:Y:S01]  /*4cf0*/  FMUL.FTZ R106, R104.reuse, R102.reuse ;  /* 0x00000066686a7220 */ /* 0x0c0fe20000410000 */
[C---:B------:R-:W-:Y:S01]  /*4d00*/  FMUL.FTZ R105, R37.reuse, R102 ;  /* 0x0000006625697220 */ /* 0x040fe20000410000 */
[----:B------:R-:W-:Y:S02]  /*4d10*/  SHF.R.U32.HI R102, RZ, 0x10, R15 ;  /* 0x00000010ff667819 */ /* 0x000fe4000001160f */
[-C--:B------:R-:W-:Y:S01]  /*4d20*/  FFMA.FTZ R41, R37, R103.reuse, -R106 ;  /* 0x0000006725297223 */ /* 0x080fe2000001086a */
[----:B------:R-:W-:Y:S01]  /*4d30*/  FFMA.FTZ R37, R104, R103, R105 ;  /* 0x0000006768257223 */ /* 0x000fe20000010069 */
[----:B------:R-:W-:Y:S01]  /*4d40*/  SHF.R.U32.HI R105, RZ, 0x8, R35 ;  /* 0x00000008ff697819 */ /* 0x000fe20000011623 */
[----:B------:R-:W-:Y:S01]  /*4d50*/  IMAD.U32 R102, R102, 0x10000, RZ ;  /* 0x0001000066667824 */ /* 0x000fe200078e00ff */
[----:B------:R-:W-:-:S02]  /*4d60*/  SHF.R.U32.HI R103, RZ, 0x8, R15 ;  /* 0x00000008ff677819 */ /* 0x000fc4000001160f */
[----:B------:R-:W-:Y:S02]  /*4d70*/  LOP3.LUT R104, R15, 0xff0000ff, RZ, 0xc0, !PT ;  /* 0xff0000ff0f687812 */ /* 0x000fe400078ec0ff */
[----:B------:R-:W-:Y:S01]  /*4d80*/  SHF.R.U32.HI R15, RZ, 0x10, R35 ;  /* 0x00000010ff0f7819 */ /* 0x000fe20000011623 */
[----:B------:R-:W-:Y:S01]  /*4d90*/  IMAD.SHL.U32 R103, R103, 0x100, RZ ;  /* 0x0000010067677824 */ /* 0x000fe200078e00ff */
[----:B------:R-:W-:Y:S01]  /*4da0*/  LOP3.LUT R106, R35, 0xff0000ff, RZ, 0xc0, !PT ;  /* 0xff0000ff236a7812 */ /* 0x000fe200078ec0ff */
[----:B------:R-:W-:Y:S01]  /*4db0*/  IMAD.SHL.U32 R35, R105, 0x100, RZ ;  /* 0x0000010069237824 */ /* 0x000fe200078e00ff */
[----:B------:R-:W-:Y:S02]  /*4dc0*/  F2FP.SATFINITE.E4M3.F32.PACK_AB_MERGE_C R34, R41, R34, RZ ;  /* 0x000000222922723e */ /* 0x000fe400048070ff */
[----:B------:R-:W-:Y:S01]  /*4dd0*/  LOP3.LUT R103, R104, 0xff00, R103, 0xf8, !PT ;  /* 0x0000ff0068677812 */ /* 0x000fe200078ef867 */
[----:B------:R-:W-:Y:S01]  /*4de0*/  IMAD.MOV.U32 R104, RZ, RZ, R39 ;  /* 0x000000ffff687224 */ /* 0x000fe200078e0027 */
[----:B------:R-:W-:Y:S01]  /*4df0*/  LOP3.LUT R106, R106, 0xff00, R35, 0xf8, !PT ;  /* 0x0000ff006a6a7812 */ /* 0x000fe200078ef823 */
[----:B------:R-:W-:Y:S01]  /*4e00*/  IMAD.U32 R35, R15, 0x10000, RZ ;  /* 0x000100000f237824 */ /* 0x000fe200078e00ff */
[----:B------:R-:W-:-:S02]  /*4e10*/  LOP3.LUT R15, R103, 0xff0000, R102, 0xf8, !PT ;  /* 0x00ff0000670f7812 */ /* 0x000fc400078ef866 */
[----:B------:R-:W-:Y:S02]  /*4e20*/  F2FP.F16.E4M3.UNPACK_B R102, R43 ;  /* 0x0000002bff66723e */ /* 0x000fe400020006ff */
[----:B------:R-:W-:Y:S02]  /*4e30*/  LOP3.LUT R35, R106, 0xff0000, R35, 0xf8, !PT ;  /* 0x00ff00006a237812 */ /* 0x000fe400078ef823 */
[----:B------:R-:W-:Y:S01]  /*4e40*/  F2FP.F16.E4M3.UNPACK_B R39, R104 ;  /* 0x00000068ff27723e */ /* 0x000fe200020006ff */
[----:B------:R-:W-:Y:S01]  /*4e50*/  HADD2.F32 R107, -RZ, R102.H0_H0 ;  /* 0x20000066ff6b7230 */ /* 0x000fe20000004100 */
[----:B------:R-:W-:Y:S02]  /*4e60*/  F2FP.F16.E4M3.UNPACK_B R105, R35 ;  /* 0x00000023ff69723e */ /* 0x000fe400020006ff */
[----:B------:R-:W-:Y:S01]  /*4e70*/  F2FP.F16.E4M3.UNPACK_B R106, R15 ;  /* 0x0000000fff6a723e */ /* 0x000fe200020006ff */
[----:B------:R-:W-:Y:S01]  /*4e80*/  HADD2.F32 R109, -RZ, R39.H0_H0 ;  /* 0x20000027ff6d7230 */ /* 0x000fe20000004100 */
[----:B------:R-:W-:Y:S01]  /*4e90*/  F2FP.F16.E4M3.UNPACK_B R43, R43.H1 ;  /* 0x0000002bff2b723e */ /* 0x000fe200030006ff */
[--C-:B------:R-:W-:Y:S01]  /*4ea0*/  HADD2.F32 R103, -RZ, R105.reuse.H0_H0 ;  /* 0x20000069ff677230 */ /* 0x100fe20000004100 */
[----:B------:R-:W-:Y:S01]  /*4eb0*/  F2FP.F16.E4M3.UNPACK_B R35, R35.H1 ;  /* 0x00000023ff23723e */ /* 0x000fe200030006ff */
[----:B------:R-:W-:Y:S01]  /*4ec0*/  HADD2.F32 R108, -RZ, R106.H0_H0 ;  /* 0x2000006aff6c7230 */ /* 0x000fe20000004100 */
[----:B------:R-:W-:Y:S01]  /*4ed0*/  F2FP.F16.E4M3.UNPACK_B R15, R15.H1 ;  /* 0x0000000fff0f723e */ /* 0x000fe200030006ff */
[----:B------:R-:W-:-:S02]  /*4ee0*/  HADD2.F32 R105, -RZ, R105.H1_H1 ;  /* 0x30000069ff697230 */ /* 0x000fc40000004100 */
[-C--:B------:R-:W-:Y:S01]  /*4ef0*/  FMUL.FTZ R110, R107, R103.reuse ;  /* 0x000000676b6e7220 */ /* 0x080fe20000410000 */
[----:B------:R-:W-:Y:S01]  /*4f00*/  FMUL.FTZ R103, R109, R103 ;  /* 0x000000676d677220 */ /* 0x000fe20000410000 */
[----:B------:R-:W-:Y:S01]  /*4f10*/  HADD2.F32 R39, -RZ, R39.H1_H1 ;  /* 0x30000027ff277230 */ /* 0x000fe20000004100 */
[----:B------:R-:W-:Y:S01]  /*4f20*/  F2FP.SATFINITE.E4M3.F32.PACK_AB_MERGE_C R12, R37, R12, RZ ;  /* 0x0000000c250c723e */ /* 0x000fe200048070ff */
[----:B------:R-:W-:Y:S02]  /*4f30*/  HADD2.F32 R106, -RZ, R106.H1_H1 ;  /* 0x3000006aff6a7230 */ /* 0x000fe40000004100 */
[-C--:B------:R-:W-:Y:S01]  /*4f40*/  FFMA.FTZ R107, R107, R108.reuse, R103 ;  /* 0x0000006c6b6b7223 */ /* 0x080fe20000010067 */
[----:B------:R-:W-:Y:S02]  /*4f50*/  HADD2.F32 R103, -RZ, R102.H1_H1 ;  /* 0x30000066ff677230 */ /* 0x000fe40000004100 */
[----:B------:R-:W-:Y:S01]  /*4f60*/  FFMA.FTZ R110, R109, R108, -R110 ;  /* 0x0000006c6d6e7223 */ /* 0x000fe2000001086e */
[----:B------:R-:W-:Y:S01]  /*4f70*/  HADD2.F32 R108, -RZ, R35.H0_H0 ;  /* 0x20000023ff6c7230 */ /* 0x000fe20000004100 */
[----:B------:R-:W-:Y:S01]  /*4f80*/  F2FP.F16.E4M3.UNPACK_B R41, R40.H1 ;  /* 0x00000028ff29723e */ /* 0x000fe200030006ff */
[----:B------:R-:W-:Y:S01]  /*4f90*/  FMUL.FTZ R102, R103, R105 ;  /* 0x0000006967667220 */ /* 0x000fe20000410000 */
[----:B------:R-:W-:-:S02]  /*4fa0*/  F2FP.F16.E4M3.UNPACK_B R37, R36.H1 ;  /* 0x00000024ff25723e */ /* 0x000fc400030006ff */
[----:B------:R-:W-:Y:S01]  /*4fb0*/  F2FP.F16.E4M3.UNPACK_B R40, R40 ;  /* 0x00000028ff28723e */ /* 0x000fe200020006ff */
[C---:B------:R-:W-:Y:S01]  /*4fc0*/  FFMA.FTZ R102, R39.reuse, R106, -R102 ;  /* 0x0000006a27667223 */ /* 0x040fe20000010866 */
[----:B------:R-:W-:Y:S01]  /*4fd0*/  FMUL.FTZ R39, R39, R105 ;  /* 0x0000006927277220 */ /* 0x000fe20000410000 */
[--C-:B------:R-:W-:Y:S01]  /*4fe0*/  HADD2.F32 R105, -RZ, R15.reuse.H0_H0 ;  /* 0x2000000fff697230 */ /* 0x100fe20000004100 */
[----:B------:R-:W-:Y:S01]  /*4ff0*/  F2FP.F16.E4M3.UNPACK_B R36, R36 ;  /* 0x00000024ff24723e */ /* 0x000fe200020006ff */
[----:B------:R-:W-:Y:S02]  /*5000*/  HADD2.F32 R15, -RZ, R15.H1_H1 ;  /* 0x3000000fff0f7230 */ /* 0x000fe40000004100 */
[----:B------:R-:W-:Y:S01]  /*5010*/  FFMA.FTZ R39, R103, R106, R39 ;  /* 0x0000006a67277223 */ /* 0x000fe20000010027 */
[----:B------:R-:W-:Y:S01]  /*5020*/  F2FP.F16.E4M3.UNPACK_B R103, R104.H1 ;  /* 0x00000068ff67723e */ /* 0x000fe200030006ff */
[--C-:B------:R-:W-:Y:S02]  /*5030*/  HADD2.F32 R104, -RZ, R43.reuse.H0_H0 ;  /* 0x2000002bff687230 */ /* 0x100fe40000004100 */
[----:B------:R-:W-:-:S02]  /*5040*/  HADD2.F32 R43, -RZ, R43.H1_H1 ;  /* 0x3000002bff2b7230 */ /* 0x000fc40000004100 */
[--C-:B------:R-:W-:Y:S02]  /*5050*/  HADD2.F32 R106, -RZ, R103.reuse.H0_H0 ;  /* 0x20000067ff6a7230 */ /* 0x100fe40000004100 */
[----:B------:R-:W-:Y:S01]  /*5060*/  FMUL.FTZ R109, R104, R108 ;  /* 0x0000006c686d7220 */ /* 0x000fe20000410000 */
[----:B------:R-:W-:-:S03]  /*5070*/  HADD2.F32 R103, -RZ, R103.H1_H1 ;  /* 0x30000067ff677230 */ /* 0x000fc60000004100 */
[C---:B------:R-:W-:Y:S01]  /*5080*/  FFMA.FTZ R109, R106.reuse, R105, -R109 ;  /* 0x000000696a6d7223 */ /* 0x040fe2000001086d */
[----:B------:R-:W-:-:S04]  /*5090*/  FMUL.FTZ R106, R106, R108 ;  /* 0x0000006c6a6a7220 */ /* 0x000fc80000410000 */
[----:B------:R-:W-:Y:S01]  /*50a0*/  FFMA.FTZ R104, R104, R105, R106 ;  /* 0x0000006968687223 */ /* 0x000fe2000001006a */
[----:B------:R-:W-:-:S05]  /*50b0*/  HADD2.F32 R105, -RZ, R35.H1_H1 ;  /* 0x30000023ff697230 */ /* 0x000fca0000004100 */
[----:B------:R-:W-:-:S04]  /*50c0*/  FMUL.FTZ R35, R43, R105 ;  /* 0x000000692b237220 */ /* 0x000fc80000410000 */
[C---:B------:R-:W-:Y:S01]  /*50d0*/  FFMA.FTZ R35, R103.reuse, R15, -R35 ;  /* 0x0000000f67237223 */ /* 0x040fe20000010823 */
[----:B------:R-:W-:Y:S01]  /*50e0*/  FMUL.FTZ R103, R103, R105 ;  /* 0x0000006967677220 */ /* 0x000fe20000410000 */
[--C-:B------:R-:W-:Y:S02]  /*50f0*/  HADD2.F32 R105, -RZ, R37.reuse.H0_H0 ;  /* 0x20000025ff697230 */ /* 0x100fe40000004100 */
[----:B------:R-:W-:Y:S01]  /*5100*/  HADD2.F32 R37, -RZ, R37.H1_H1 ;  /* 0x30000025ff257230 */ /* 0x000fe20000004100 */
[----:B------:R-:W-:Y:S01]  /*5110*/  F2FP.SATFINITE.E4M3.F32.PACK_AB_MERGE_C R109, R35, R109, RZ ;  /* 0x0000006d236d723e */ /* 0x000fe200048070ff */
[----:B------:R-:W-:Y:S01]  /*5120*/  FFMA.FTZ R15, R43, R15, R103 ;  /* 0x0000000f2b0f7223 */ /* 0x000fe20000010067 */
[-C--:B------:R-:W-:Y:S01]  /*5130*/  F2FP.F16.E4M3.UNPACK_B R35, R98.reuse.H1 ;  /* 0x00000062ff23723e */ /* 0x080fe200030006ff */
[--C-:B------:R-:W-:Y:S01]  /*5140*/  HADD2.F32 R43, -RZ, R41.reuse.H0_H0 ;  /* 0x20000029ff2b7230 */ /* 0x100fe20000004100 */
[-C--:B------:R-:W-:Y:S01]  /*5150*/  F2FP.F16.E4M3.UNPACK_B R103, R97.reuse.H1 ;  /* 0x00000061ff67723e */ /* 0x080fe200030006ff */
[----:B------:R-:W-:Y:S01]  /*5160*/  HADD2.F32 R41, -RZ, R41.H1_H1 ;  /* 0x30000029ff297230 */ /* 0x000fe20000004100 */
[----:B------:R-:W-:Y:S01]  /*5170*/  F2FP.F16.E4M3.UNPACK_B R98, R98 ;  /* 0x00000062ff62723e */ /* 0x000fe200020006ff */
[----:B------:R-:W-:Y:S01]  /*5180*/  HADD2.F32 R111, -RZ, R35.H0_H0 ;  /* 0x20000023ff6f7230 */ /* 0x000fe20000004100 */
[----:B------:R-:W-:Y:S01]  /*5190*/  F2FP.F16.E4M3.UNPACK_B R97, R97 ;  /* 0x00000061ff61723e */ /* 0x000fe200020006ff */
[----:B------:R-:W-:Y:S01]  /*51a0*/  HADD2.F32 R106, -RZ, R103.H0_H0 ;  /* 0x20000067ff6a7230 */ /* 0x000fe20000004100 */
[----:B------:R-:W-:Y:S01]  /*51b0*/  F2FP.SATFINITE.E4M3.F32.PACK_AB_MERGE_C R104, R15, R104, RZ ;  /* 0x000000680f68723e */ /* 0x000fe200048070ff */
[----:B------:R-:W-:-:S02]  /*51c0*/  HADD2.F32 R35, -RZ, R35.H1_H1 ;  /* 0x30000023ff237230 */ /* 0x000fc40000004100 */
[-C--:B------:R-:W-:Y:S01]  /*51d0*/  FMUL.FTZ R108, R43, R111.reuse ;  /* 0x0000006f2b6c7220 */ /* 0x080fe20000410000 */
[C---:B------:R-:W-:Y:S01]  /*51e0*/  FMUL.FTZ R111, R105.reuse, R111 ;  /* 0x0000006f696f7220 */ /* 0x040fe20000410000 */
[----:B------:R-:W-:Y:S01]  /*51f0*/  HADD2.F32 R103, -RZ, R103.H1_H1 ;  /* 0x30000067ff677230 */ /* 0x000fe20000004100 */
[----:B------:R-:W-:Y:S01]  /*5200*/  F2FP.SATFINITE.E4M3.F32.PACK_AB_MERGE_C R109, R102, R110, R109 ;  /* 0x0000006e666d723e */ /* 0x000fe2000480706d */
[-C--:B------:R-:W-:Y:S01]  /*5210*/  FFMA.FTZ R108, R105, R106.reuse, -R108 ;  /* 0x0000006a696c7223 */ /* 0x080fe2000001086c */
[----:B------:R-:W-:Y:S01]  /*5220*/  FFMA.FTZ R111, R43, R106, R111 ;  /* 0x0000006a2b6f7223 */ /* 0x000fe2000001006f */
[-C--:B------:R-:W-:Y:S01]  /*5230*/  FMUL.FTZ R43, R41, R35.reuse ;  /* 0x00000023292b7220 */ /* 0x080fe20000410000 */
[C---:B------:R-:W-:Y:S01]  /*5240*/  FMUL.FTZ R35, R37.reuse, R35 ;  /* 0x0000002325237220 */ /* 0x040fe20000410000 */
[----:B------:R-:W-:Y:S02]  /*5250*/  HADD2.F32 R106, -RZ, R98.H0_H0 ;  /* 0x20000062ff6a7230 */ /* 0x000fe40000004100 */
[-C--:B------:R-:W-:Y:S01]  /*5260*/  FFMA.FTZ R37, R37, R103.reuse, -R43 ;  /* 0x0000006725257223 */ /* 0x080fe2000001082b */
[----:B------:R-:W-:Y:S01]  /*5270*/  FFMA.FTZ R35, R41, R103, R35 ;  /* 0x0000006729237223 */ /* 0x000fe20000010023 */
[----:B------:R-:W-:-:S02]  /*5280*/  HADD2.F32 R41, -RZ, R40.H0_H0 ;  /* 0x20000028ff297230 */ /* 0x000fc40000004100 */
[----:B------:R-:W-:Y:S01]  /*5290*/  HADD2.F32 R103, -RZ, R36.H0_H0 ;  /* 0x20000024ff677230 */ /* 0x000fe20000004100 */
[----:B------:R-:W-:Y:S01]  /*52a0*/  F2FP.SATFINITE.E4M3.F32.PACK_AB_MERGE_C R108, R37, R108, RZ ;  /* 0x0000006c256c723e */ /* 0x000fe200048070ff */
[----:B------:R-:W-:Y:S02]  /*52b0*/  HADD2.F32 R43, -RZ, R97.H0_H0 ;  /* 0x20000061ff2b7230 */ /* 0x000fe40000004100 */
[-C--:B------:R-:W-:Y:S01]  /*52c0*/  FMUL.FTZ R105, R41, R106.reuse ;  /* 0x0000006a29697220 */ /* 0x080fe20000410000 */
[----:B------:R-:W-:Y:S02]  /*52d0*/  HADD2.F32 R98, -RZ, R98.H1_H1 ;  /* 0x30000062ff627230 */ /* 0x000fe40000004100 */
[C---:B------:R-:W-:Y:S01]  /*52e0*/  FMUL.FTZ R106, R103.reuse, R106 ;  /* 0x0000006a676a7220 */ /* 0x040fe20000410000 */
[----:B------:R-:W-:Y:S02]  /*52f0*/  HADD2.F32 R40, -RZ, R40.H1_H1 ;  /* 0x30000028ff287230 */ /* 0x000fe40000004100 */
[----:B------:R-:W-:Y:S01]  /*5300*/  FFMA.FTZ R105, R103, R43, -R105 ;  /* 0x0000002b67697223 */ /* 0x000fe20000010869 */
[----:B------:R-:W-:-:S02]  /*5310*/  HADD2.F32 R36, -RZ, R36.H1_H1 ;  /* 0x30000024ff247230 */ /* 0x000fc40000004100 */
[----:B------:R-:W-:Y:S01]  /*5320*/  FFMA.FTZ R106, R41, R43, R106 ;  /* 0x0000002b296a7223 */ /* 0x000fe2000001006a */
[----:B------:R-:W-:Y:S02]  /*5330*/  HADD2.F32 R97, -RZ, R97.H1_H1 ;  /* 0x30000061ff617230 */ /* 0x000fe40000004100 */
[-C--:B------:R-:W-:Y:S01]  /*5340*/  FMUL.FTZ R41, R40, R98.reuse ;  /* 0x0000006228297220 */ /* 0x080fe20000410000 */
[-C--:B------:R-:W-:Y:S01]  /*5350*/  F2FP.F16.E4M3.UNPACK_B R37, R99.reuse.H1 ;  /* 0x00000063ff25723e */ /* 0x080fe200030006ff */
[C---:B------:R-:W-:Y:S01]  /*5360*/  FMUL.FTZ R98, R36.reuse, R98 ;  /* 0x0000006224627220 */ /* 0x040fe20000410000 */
[----:B------:R-:W-:Y:S01]  /*5370*/  F2FP.F16.E4M3.UNPACK_B R99, R99 ;  /* 0x00000063ff63723e */ /* 0x000fe200020006ff */
[----:B------:R-:W-:Y:S01]  /*5380*/  FFMA.FTZ R41, R36, R97, -R41 ;  /* 0x0000006124297223 */ /* 0x000fe20000010829 */
[----:B------:R-:W-:Y:S01]  /*5390*/  F2FP.SATFINITE.E4M3.F32.PACK_AB_MERGE_C R35, R35, R111, RZ ;  /* 0x0000006f2323723e */ /* 0x000fe200048070ff */
[----:B------:R-:W-:Y:S01]  /*53a0*/  FFMA.FTZ R36, R40, R97, R98 ;  /* 0x0000006128247223 */ /* 0x000fe20000010062 */
[----:B------:R-:W-:Y:S01]  /*53b0*/  F2FP.F16.E4M3.UNPACK_B R40, R38.H1 ;  /* 0x00000026ff28723e */ /* 0x000fe200030006ff */
[--C-:B------:R-:W-:Y:S01]  /*53c0*/  HADD2.F32 R112, -RZ, R37.reuse.H0_H0 ;  /* 0x20000025ff707230 */ /* 0x100fe20000004100 */
[----:B------:R-:W-:Y:S01]  /*53d0*/  F2FP.SATFINITE.E4M3.F32.PACK_AB_MERGE_C R105, R41, R105, R108 ;  /* 0x000000692969723e */ /* 0x000fe2000480706c */
[----:B------:R-:W-:Y:S01]  /*53e0*/  HADD2.F32 R37, -RZ, R37.H1_H1 ;  /* 0x30000025ff257230 */ /* 0x000fe20000004100 */
[----:B------:R-:W-:Y:S01]  /*53f0*/  F2FP.F16.E4M3.UNPACK_B R41, R42.H1 ;  /* 0x0000002aff29723e */ /* 0x000fe200030006ff */
[--C-:B------:R-:W-:Y:S01]  /*5400*/  HADD2.F32 R98, -RZ, R40.reuse.H0_H0 ;  /* 0x20000028ff627230 */ /* 0x100fe20000004100 */
[----:B------:R-:W-:Y:S01]  /*5410*/  F2FP.F16.E4M3.UNPACK_B R97, R100.H1 ;  /* 0x00000064ff61723e */ /* 0x000fe200030006ff */
[----:B------:R-:W-:Y:S01]  /*5420*/  HADD2.F32 R40, -RZ, R40.H1_H1 ;  /* 0x30000028ff287230 */ /* 0x000fe20000004100 */
[----:B------:R-:W-:Y:S01]  /*5430*/  F2FP.F16.E4M3.UNPACK_B R42, R42 ;  /* 0x0000002aff2a723e */ /* 0x000fe200020006ff */
[----:B------:R-:W-:Y:S01]  /*5440*/  HADD2.F32 R43, -RZ, R41.H0_H0 ;  /* 0x20000029ff2b7230 */ /* 0x000fe20000004100 */
[----:B------:R-:W-:Y:S01]  /*5450*/  F2FP.F16.E4M3.UNPACK_B R38, R38 ;  /* 0x00000026ff26723e */ /* 0x000fe200020006ff */
[----:B------:R-:W-:Y:S01]  /*5460*/  HADD2.F32 R103, -RZ, R97.H0_H0 ;  /* 0x20000061ff677230 */ /* 0x000fe20000004100 */
[----:B------:R-:W-:Y:S01]  /*5470*/  F2FP.F16.E4M3.UNPACK_B R100, R100 ;  /* 0x00000064ff64723e */ /* 0x000fe200020006ff */
[----:B------:R-:W-:-:S02]  /*5480*/  HADD2.F32 R41, -RZ, R41.H1_H1 ;  /* 0x30000029ff297230 */ /* 0x000fc40000004100 */
[CC--:B------:R-:W-:Y:S01]  /*5490*/  FMUL.FTZ R108, R43.reuse, R112.reuse ;  /* 0x000000702b6c7220 */ /* 0x0c0fe20000410000 */
[C---:B------:R-:W-:Y:S01]  /*54a0*/  FMUL.FTZ R112, R98.reuse, R112 ;  /* 0x0000007062707220 */ /* 0x040fe20000410000 */
[----:B------:R-:W-:Y:S02]  /*54b0*/  HADD2.F32 R97, -RZ, R97.H1_H1 ;  /* 0x30000061ff617230 */ /* 0x000fe40000004100 */
[-C--:B------:R-:W-:Y:S01]  /*54c0*/  FFMA.FTZ R108, R98, R103.reuse, -R108 ;  /* 0x00000067626c7223 */ /* 0x080fe2000001086c */
[----:B------:R-:W-:Y:S01]  /*54d0*/  FFMA.FTZ R112, R43, R103, R112 ;  /* 0x000000672b707223 */ /* 0x000fe20000010070 */
[CC--:B------:R-:W-:Y:S01]  /*54e0*/  FMUL.FTZ R43, R41.reuse, R37.reuse ;  /* 0x00000025292b7220 */ /* 0x0c0fe20000410000 */
        /* <DEDUP_REMOVED lines=17> */
[----:B------:R-:W-:Y:S01]  /*5600*/  F2FP.SATFINITE.E4M3.F32.PACK_AB_MERGE_C R37, R37, R112, RZ ;  /* 0x000000702525723e */ /* 0x000fe200048070ff */
[----:B------:R-:W-:Y:S01]  /*5610*/  FMUL.FTZ R99, R38, R99 ;  /* 0x0000006326637220 */ /* 0x000fe20000410000 */
[----:B------:R-:W-:Y:S01]  /*5620*/  F2FP.SATFINITE.E4M3.F32.PACK_AB_MERGE_C R40, R36, R106, R35 ;  /* 0x0000006a2428723e */ /* 0x000fe20004807023 */
[-C--:B------:R-:W-:Y:S01]  /*5630*/  FFMA.FTZ R43, R38, R41.reuse, -R43 ;  /* 0x00000029262b7223 */ /* 0x080fe2000001082b */
[----:B------:R-:W-:Y:S02]  /*5640*/  IMAD.MOV.U32 R36, RZ, RZ, R105 ;  /* 0x000000ffff247224 */ /* 0x000fe400078e0069 */
[----:B------:R-:W-:Y:S01]  /*5650*/  FFMA.FTZ R42, R42, R41, R99 ;  /* 0x000000292a2a7223 */ /* 0x000fe20000010063 */
[----:B------:R-:W-:-:S02]  /*5660*/  F2FP.SATFINITE.E4M3.F32.PACK_AB_MERGE_C R41, R13, R14, R12 ;  /* 0x0000000e0d29723e */ /* 0x000fc4000480700c */
[----:B------:R-:W-:Y:S02]  /*5670*/  F2FP.SATFINITE.E4M3.F32.PACK_AB_MERGE_C R38, R43, R98, R108 ;  /* 0x000000622b26723e */ /* 0x000fe4000480706c */
[----:B------:R-:W-:Y:S02]  /*5680*/  F2FP.SATFINITE.E4M3.F32.PACK_AB_MERGE_C R42, R42, R103, R37 ;  /* 0x000000672a2a723e */ /* 0x000fe40004807025 */
[----:B------:R-:W-:Y:S01]  /*5690*/  F2FP.SATFINITE.E4M3.F32.PACK_AB_MERGE_C R43, R39, R107, R104 ;  /* 0x0000006b272b723e */ /* 0x000fe20004807068 */
[----:B------:R-:W-:Y:S01]  /*56a0*/  IMAD.MOV.U32 R39, RZ, RZ, R109 ;  /* 0x000000ffff277224 */ /* 0x000fe200078e006d */
[----:B------:R-:W-:-:S07]  /*56b0*/  F2FP.SATFINITE.E4M3.F32.PACK_AB_MERGE_C R37, R32, R33, R34 ;  /* 0x000000212025723e */ /* 0x000fce0004807022 */
.L_x_1163:
[----:B------:R-:W-:Y:S05]  /*56c0*/  BSYNC B2 ;  /* 0x0000000000027941 */ /* 0x000fea0003800000 */
.L_x_1162:
        /* <DEDUP_REMOVED lines=9> */
[----:B-1----:R1:W-:Y:S01]  /*5760*/  STG.E.128 desc[UR42][R12.64], R36 ;  /* 0x000000240c007986 */ /* 0x0023e2000c101d2a */
[----:B------:R-:W-:-:S05]  /*5770*/  @!P4 IMAD.X R15, R32, 0x1, R77, P5 ;  /* 0x00000001200fc824 */ /* 0x000fca00028e064d */
[----:B--2---:R1:W-:Y:S03]  /*5780*/  @!P4 STG.E.128 desc[UR42][R14.64], R40 ;  /* 0x000000280e00c986 */ /* 0x0043e6000c101d2a */
.L_x_1161:
[----:B------:R-:W-:Y:S05]  /*5790*/  BSYNC B1 ;  /* 0x0000000000017941 */ /* 0x000fea0003800000 */
.L_x_1160:
[----:B------:R-:W-:-:S13]  /*57a0*/  ISETP.NE.AND P4, PT, R44, RZ, PT ;  /* 0x000000ff2c00720c */ /* 0x000fda0003f85270 */
[----:B------:R-:W-:Y:S05]  /*57b0*/  @!P4 BRA `(.L_x_1144) ;  /* 0x000000100030c947 */ /* 0x000fea0003800000 */
[----:B------:R-:W2:Y:S04]  /*57c0*/  LDL R32, [R1+0x20] ;  /* 0x0000200001207983 */ /* 0x000ea80000100800 */
[----:B-1----:R-:W3:Y:S04]  /*57d0*/  LDL R15, [R1+0x78] ;  /* 0x00007800010f7983 */ /* 0x002ee80000100800 */
[----:B------:R-:W4:Y:S01]  /*57e0*/  LDL R14, [R1+0x30] ;  /* 0x00003000010e7983 */ /* 0x000f220000100800 */
[----:B------:R-:W-:Y:S01]  /*57f0*/  ISETP.NE.AND P5, PT, R81, RZ, PT ;  /* 0x000000ff5100720c */ /* 0x000fe20003fa5270 */
[----:B------:R-:W-:Y:S03]  /*5800*/  BSSY B1, `(.L_x_1164) ;  /* 0x00000e6000017945 */ /* 0x000fe60003800000 */
[----:B------:R-:W-:-:S02]  /*5810*/  SEL R96, R60, R96, !P5 ;  /* 0x000000603c607207 */ /* 0x000fc40006800000 */
[----:B------:R-:W-:Y:S02]  /*5820*/  IADD3 R37, P4, P5, R58, R78, R7 ;  /* 0x0000004e3a257210 */ /* 0x000fe40007d9e007 */
[----:B------:R-:W-:Y:S02]  /*5830*/  SHF.R.S32.HI R13, RZ, 0x1f, R96 ;  /* 0x0000001fff0d7819 */ /* 0x000fe40000011460 */
[----:B------:R-:W-:Y:S02]  /*5840*/  IADD3.X R38, R75, R95, R3, P4, P5 ;  /* 0x0000005f4b267210 */ /* 0x000fe400027ea403 */
[----:B------:R-:W-:Y:S02]  /*5850*/  LEA.HI R13, R13, R96, RZ, 0x5 ;  /* 0x000000600d0d7211 */ /* 0x000fe400078f28ff */
[----:B------:R-:W-:Y:S02]  /*5860*/  ISETP.GE.AND P5, PT, R80, R86, PT ;  /* 0x000000565000720c */ /* 0x000fe40003fa6270 */
[----:B------:R-:W-:-:S02]  /*5870*/  SHF.R.S32.HI R12, RZ, 0x5, R13 ;  /* 0x00000005ff0c7819 */ /* 0x000fc4000001140d */
[----:B------:R-:W-:Y:S02]  /*5880*/  IADD3 R36, P4, R37, R76, RZ ;  /* 0x0000004c25247210 */ /* 0x000fe40007f9e0ff */
[----:B------:R-:W-:-:S03]  /*5890*/  LEA.HI.SX32 R12, R71, R12, 0x1c ;  /* 0x0000000c470c7211 */ /* 0x000fc600078fe2ff */
[----:B------:R-:W-:Y:S01]  /*58a0*/  IMAD.X R37, R38, 0x1, R77, P4 ;  /* 0x0000000126257824 */ /* 0x000fe200020e064d */
        /* <DEDUP_REMOVED lines=14> */
[----:B------:R-:W-:Y:S02]  /*5990*/  SHF.R.U32.HI R42, RZ, 0x8, R9 ;  /* 0x00000008ff2a7819 */ /* 0x000fe40000011609 */
[----:B------:R-:W-:Y:S02]  /*59a0*/  SHF.R.U32.HI R97, RZ, 0x8, R31 ;  /* 0x00000008ff617819 */ /* 0x000fe4000001161f */
[----:B------:R-:W-:Y:S02]  /*59b0*/  SHF.R.U32.HI R43, RZ, 0x8, R29 ;  /* 0x00000008ff2b7819 */ /* 0x000fe4000001161d */
[--C-:B------:R-:W-:Y:S01]  /*59c0*/  SHF.R.U32.HI R41, RZ, 0x8, R11.reuse ;  /* 0x00000008ff297819 */ /* 0x100fe2000001160b */
[----:B------:R-:W-:Y:S01]  /*59d0*/  IMAD.SHL.U32 R97, R97, 0x100, RZ ;  /* 0x0000010061617824 */ /* 0x000fe200078e00ff */
[----:B------:R-:W-:Y:S01]  /*59e0*/  LOP3.LUT R10, R11, 0xff0000ff, RZ, 0xc0, !PT ;  /* 0xff0000ff0b0a7812 */ /* 0x000fe200078ec0ff */
[----:B------:R-:W-:Y:S01]  /*59f0*/  IMAD.SHL.U32 R43, R43, 0x100, RZ ;  /* 0x000001002b2b7824 */ /* 0x000fe200078e00ff */
[----:B------:R-:W-:Y:S01]  /*5a00*/  SHF.R.U32.HI R8, RZ, 0x10, R11 ;  /* 0x00000010ff087819 */ /* 0x000fe2000001160b */
[----:B------:R-:W-:Y:S01]  /*5a10*/  IMAD.SHL.U32 R41, R41, 0x100, RZ ;  /* 0x0000010029297824 */ /* 0x000fe200078e00ff */
[----:B------:R-:W-:-:S02]  /*5a20*/  LOP3.LUT R38, R31, 0xff0000ff, RZ, 0xc0, !PT ;  /* 0xff0000ff1f267812 */ /* 0x000fc400078ec0ff */
[----:B------:R-:W-:Y:S01]  /*5a30*/  SHF.R.U32.HI R11, RZ, 0x10, R31 ;  /* 0x00000010ff0b7819 */ /* 0x000fe2000001161f */
[----:B------:R-:W-:Y:S01]  /*5a40*/  IMAD.SHL.U32 R31, R42, 0x100, RZ ;  /* 0x000001002a1f7824 */ /* 0x000fe200078e00ff */
[----:B------:R-:W-:Y:S01]  /*5a50*/  LOP3.LUT R40, R9, 0xff0000ff, RZ, 0xc0, !PT ;  /* 0xff0000ff09287812 */ /* 0x000fe200078ec0ff */
[----:B------:R-:W-:Y:S01]  /*5a60*/  IMAD.U32 R8, R8, 0x10000, RZ ;  /* 0x0001000008087824 */ /* 0x000fe200078e00ff */
[----:B------:R-:W-:Y:S01]  /*5a70*/  SHF.R.U32.HI R28, RZ, 0x10, R9 ;  /* 0x00000010ff1c7819 */ /* 0x000fe20000011609 */
[----:B------:R-:W-:Y:S01]  /*5a80*/  IMAD.U32 R86, R11, 0x10000, RZ ;  /* 0x000100000b567824 */ /* 0x000fe200078e00ff */
[----:B------:R-:W-:Y:S02]  /*5a90*/  LOP3.LUT R30, R29, 0xff0000ff, RZ, 0xc0, !PT ;  /* 0xff0000ff1d1e7812 */ /* 0x000fe400078ec0ff */
[----:B------:R-:W-:Y:S01]  /*5aa0*/  SHF.R.U32.HI R9, RZ, 0x10, R29 ;  /* 0x00000010ff097819 */ /* 0x000fe2000001161d */
[----:B-1----:R-:W-:Y:S01]  /*5ab0*/  IMAD.MOV.U32 R29, RZ, RZ, R12 ;  /* 0x000000ffff1d7224 */ /* 0x002fe200078e000c */
[----:B------:R-:W-:Y:S01]  /*5ac0*/  LOP3.LUT R31, R40, 0xff00, R31, 0xf8, !PT ;  /* 0x0000ff00281f7812 */ /* 0x000fe200078ef81f */
[----:B------:R-:W-:Y:S01]  /*5ad0*/  IMAD.U32 R28, R28, 0x10000, RZ ;  /* 0x000100001c1c7824 */ /* 0x000fe200078e00ff */
[----:B------:R-:W-:Y:S01]  /*5ae0*/  LOP3.LUT R97, R38, 0xff00, R97, 0xf8, !PT ;  /* 0x0000ff0026617812 */ /* 0x000fe200078ef861 */
[----:B------:R-:W-:Y:S01]  /*5af0*/  IMAD.U32 R9, R9, 0x10000, RZ ;  /* 0x0001000009097824 */ /* 0x000fe200078e00ff */
[----:B------:R-:W-:-:S02]  /*5b00*/  LOP3.LUT R42, R30, 0xff00, R43, 0xf8, !PT ;  /* 0x0000ff001e2a7812 */ /* 0x000fc400078ef82b */
[----:B------:R-:W-:Y:S02]  /*5b10*/  F2FP.F16.E4M3.UNPACK_B R40, R93.H1 ;  /* 0x0000005dff28723e */ /* 0x000fe400030006ff */
[----:B--2---:R-:W-:Y:S02]  /*5b20*/  F2FP.F16.E4M3.UNPACK_B R38, R32.H1 ;  /* 0x00000020ff26723e */ /* 0x004fe400030006ff */
[----:B------:R-:W-:Y:S01]  /*5b30*/  F2FP.F16.E4M3.UNPACK_B R30, R29.H1 ;  /* 0x0000001dff1e723e */ /* 0x000fe200030006ff */
[----:B------:R-:W-:Y:S01]  /*5b40*/  HADD2.F32 R43, -RZ, R40.H0_H0 ;  /* 0x20000028ff2b7230 */ /* 0x000fe20000004100 */
[----:B------:R-:W-:Y:S01]  /*5b50*/  LOP3.LUT R41, R10, 0xff00, R41, 0xf8, !PT ;  /* 0x0000ff000a297812 */ /* 0x000fe200078ef829 */
[----:B------:R-:W-:Y:S01]  /*5b60*/  HADD2.F32 R12, -RZ, R38.H0_H0 ;  /* 0x20000026ff0c7230 */ /* 0x000fe20000004100 */
[----:B------:R-:W-:Y:S01]  /*5b70*/  LOP3.LUT R10, R31, 0xff0000, R28, 0xf8, !PT ;  /* 0x00ff00001f0a7812 */ /* 0x000fe200078ef81c */
[----:B------:R-:W-:Y:S01]  /*5b80*/  HADD2.F32 R28, -RZ, R30.H0_H0 ;  /* 0x2000001eff1c7230 */ /* 0x000fe20000004100 */
[----:B------:R-:W-:Y:S01]  /*5b90*/  F2FP.F16.E4M3.UNPACK_B R31, R90.H1 ;  /* 0x0000005aff1f723e */ /* 0x000fe200030006ff */
[----:B------:R-:W-:Y:S01]  /*5ba0*/  HADD2.F32 R40, -RZ, R40.H1_H1 ;  /* 0x30000028ff287230 */ /* 0x000fe20000004100 */
[----:B------:R-:W-:Y:S01]  /*5bb0*/  LOP3.LUT R8, R41, 0xff0000, R8, 0xf8, !PT ;  /* 0x00ff000029087812 */ /* 0x000fe200078ef808 */
[-C--:B------:R-:W-:Y:S01]  /*5bc0*/  FMUL.FTZ R99, R12, R43.reuse ;  /* 0x0000002b0c637220 */ /* 0x080fe20000410000 */
[----:B------:R-:W-:Y:S01]  /*5bd0*/  FMUL.FTZ R43, R28, R43 ;  /* 0x0000002b1c2b7220 */ /* 0x000fe20000410000 */
[--C-:B------:R-:W-:Y:S01]  /*5be0*/  HADD2.F32 R41, -RZ, R31.reuse.H0_H0 ;  /* 0x2000001fff297230 */ /* 0x100fe20000004100 */
[----:B------:R-:W-:Y:S01]  /*5bf0*/  LOP3.LUT R11, R42, 0xff0000, R9, 0xf8, !PT ;  /* 0x00ff00002a0b7812 */ /* 0x000fe200078ef809 */
[----:B------:R-:W-:Y:S01]  /*5c00*/  HADD2.F32 R42, -RZ, R31.H1_H1 ;  /* 0x3000001fff2a7230 */ /* 0x000fe20000004100 */
[----:B------:R-:W-:Y:S01]  /*5c10*/  F2FP.F16.E4M3.UNPACK_B R93, R93 ;  /* 0x0000005dff5d723e */ /* 0x000fe200020006ff */
[----:B------:R-:W-:-:S02]  /*5c20*/  HADD2.F32 R31, -RZ, R30.H1_H1 ;  /* 0x3000001eff1f7230 */ /* 0x000fc40000004100 */
[-C--:B------:R-:W-:Y:S01]  /*5c30*/  FFMA.FTZ R28, R28, R41.reuse, -R99 ;  /* 0x000000291c1c7223 */ /* 0x080fe20000010863 */
[----:B------:R-:W-:Y:S01]  /*5c40*/  FFMA.FTZ R12, R12, R41, R43 ;  /* 0x000000290c0c7223 */ /* 0x000fe2000001002b */
[----:B------:R-:W-:Y:S01]  /*5c50*/  HADD2.F32 R41, -RZ, R38.H1_H1 ;  /* 0x30000026ff297230 */ /* 0x000fe20000004100 */
[----:B------:R-:W-:Y:S01]  /*5c60*/  F2FP.F16.E4M3.UNPACK_B R32, R32 ;  /* 0x00000020ff20723e */ /* 0x000fe200020006ff */
[-C--:B------:R-:W-:Y:S01]  /*5c70*/  FMUL.FTZ R96, R31, R40.reuse ;  /* 0x000000281f607220 */ /* 0x080fe20000410000 */
[----:B------:R-:W-:Y:S01]  /*5c80*/  F2FP.F16.E4M3.UNPACK_B R38, R29 ;  /* 0x0000001dff26723e */ /* 0x000fe200020006ff */
[----:B------:R-:W-:Y:S01]  /*5c90*/  HADD2.F32 R43, -RZ, R93.H0_H0 ;  /* 0x2000005dff2b7230 */ /* 0x000fe20000004100 */
[----:B------:R-:W-:Y:S01]  /*5ca0*/  LOP3.LUT R9, R97, 0xff0000, R86, 0xf8, !PT ;  /* 0x00ff000061097812 */ /* 0x000fe200078ef856 */
[----:B------:R-:W-:Y:S01]  /*5cb0*/  FMUL.FTZ R86, R41, R40 ;  /* 0x0000002829567220 */ /* 0x000fe20000410000 */
[----:B------:R-:W-:Y:S01]  /*5cc0*/  F2FP.F16.E4M3.UNPACK_B R90, R90 ;  /* 0x0000005aff5a723e */ /* 0x000fe200020006ff */
[----:B------:R-:W-:-:S02]  /*5cd0*/  HADD2.F32 R40, -RZ, R32.H0_H0 ;  /* 0x20000020ff287230 */ /* 0x000fc40000004100 */
[----:B------:R-:W-:Y:S02]  /*5ce0*/  HADD2.F32 R30, -RZ, R38.H0_H0 ;  /* 0x20000026ff1e7230 */ /* 0x000fe40000004100 */
[-C--:B------:R-:W-:Y:S01]  /*5cf0*/  FFMA.FTZ R29, R31, R42.reuse, -R86 ;  /* 0x0000002a1f1d7223 */ /* 0x080fe20000010856 */
[----:B------:R-:W-:Y:S01]  /*5d00*/  FFMA.FTZ R31, R41, R42, R96 ;  /* 0x0000002a291f7223 */ /* 0x000fe20000010060 */
[----:B------:R-:W-:Y:S02]  /*5d10*/  HADD2.F32 R41, -RZ, R90.H0_H0 ;  /* 0x2000005aff297230 */ /* 0x000fe40000004100 */
[-C--:B------:R-:W-:Y:S01]  /*5d20*/  FMUL.FTZ R97, R40, R43.reuse ;  /* 0x0000002b28617220 */ /* 0x080fe20000410000 */
[----:B------:R-:W-:Y:S01]  /*5d30*/  FMUL.FTZ R99, R30, R43 ;  /* 0x0000002b1e637220 */ /* 0x000fe20000410000 */
[----:B------:R-:W-:Y:S01]  /*5d40*/  HADD2.F32 R93, -RZ, R93.H1_H1 ;  /* 0x3000005dff5d7230 */ /* 0x000fe20000004100 */
[----:B------:R-:W-:Y:S01]  /*5d50*/  F2FP.F16.E4M3.UNPACK_B R42, R34.H1 ;  /* 0x00000022ff2a723e */ /* 0x000fe200030006ff */
[----:B------:R-:W-:-:S02]  /*5d60*/  HADD2.F32 R43, -RZ, R32.H1_H1 ;  /* 0x30000020ff2b7230 */ /* 0x000fc40000004100 */
[-C--:B------:R-:W-:Y:S01]  /*5d70*/  FFMA.FTZ R30, R30, R41.reuse, -R97 ;  /* 0x000000291e1e7223 */ /* 0x080fe20000010861 */
[----:B------:R-:W-:Y:S01]  /*5d80*/  FFMA.FTZ R32, R40, R41, R99 ;  /* 0x0000002928207223 */ /* 0x000fe20000010063 */
[----:B------:R-:W-:Y:S01]  /*5d90*/  HADD2.F32 R38, -RZ, R38.H1_H1 ;  /* 0x30000026ff267230 */ /* 0x000fe20000004100 */
[----:B------:R-:W-:Y:S01]  /*5da0*/  F2FP.F16.E4M3.UNPACK_B R40, R92.H1 ;  /* 0x0000005cff28723e */ /* 0x000fe200030006ff */
[----:B------:R-:W-:Y:S02]  /*5db0*/  HADD2.F32 R90, -RZ, R90.H1_H1 ;  /* 0x3000005aff5a7230 */ /* 0x000fe40000004100 */
[C---:B------:R-:W-:Y:S01]  /*5dc0*/  FMUL.FTZ R41, R43.reuse, R93 ;  /* 0x0000005d2b297220 */ /* 0x040fe20000410000 */
[----:B------:R-:W-:Y:S01]  /*5dd0*/  F2FP.F16.E4M3.UNPACK_B R96, R91.H1 ;  /* 0x0000005bff60723e */ /* 0x000fe200030006ff */
[C---:B------:R-:W-:Y:S01]  /*5de0*/  FMUL.FTZ R98, R38.reuse, R93 ;  /* 0x0000005d26627220 */ /* 0x040fe20000410000 */
[----:B------:R-:W-:Y:S02]  /*5df0*/  HADD2.F32 R99, -RZ, R40.H0_H0 ;  /* 0x20000028ff637230 */ /* 0x000fe40000004100 */
[----:B------:R-:W-:Y:S01]  /*5e00*/  FFMA.FTZ R41, R38, R90, -R41 ;  /* 0x0000005a26297223 */ /* 0x000fe20000010829 */
[----:B------:R-:W-:Y:S01]  /*5e10*/  F2FP.F16.E4M3.UNPACK_B R38, R14.H1 ;  /* 0x0000000eff26723e */ /* 0x000fe200030006ff */
[----:B------:R-:W-:Y:S01]  /*5e20*/  FFMA.FTZ R43, R43, R90, R98 ;  /* 0x0000005a2b2b7223 */ /* 0x000fe20000010062 */
[----:B------:R-:W-:Y:S01]  /*5e30*/  HADD2.F32 R86, -RZ, R42.H0_H0 ;  /* 0x2000002aff567230 */ /* 0x000fe20000004100 */
[----:B------:R-:W-:Y:S01]  /*5e40*/  F2FP.F16.E4M3.UNPACK_B R92, R92 ;  /* 0x0000005cff5c723e */ /* 0x000fe200020006ff */
[----:B------:R-:W-:Y:S01]  /*5e50*/  HADD2.F32 R90, -RZ, R40.H1_H1 ;  /* 0x30000028ff5a7230 */ /* 0x000fe20000004100 */
[----:B------:R-:W-:Y:S01]  /*5e60*/  F2FP.F16.E4M3.UNPACK_B R14, R14 ;  /* 0x0000000eff0e723e */ /* 0x000fe200020006ff */
[----:B------:R-:W-:-:S02]  /*5e70*/  HADD2.F32 R40, -RZ, R38.H0_H0 ;  /* 0x20000026ff287230 */ /* 0x000fc40000004100 */
[----:B------:R-:W-:Y:S01]  /*5e80*/  FMUL.FTZ R101, R86, R99 ;  /* 0x0000006356657220 */ /* 0x000fe20000410000 */
[----:B------:R-:W-:Y:S01]  /*5e90*/  HADD2.F32 R97, -RZ, R96.H0_H0 ;  /* 0x20000060ff617230 */ /* 0x000fe20000004100 */
[----:B------:R-:W-:Y:S01]  /*5ea0*/  F2FP.F16.E4M3.UNPACK_B R91, R91 ;  /* 0x0000005bff5b723e */ /* 0x000fe200020006ff */
[----:B------:R-:W-:Y:S02]  /*5eb0*/  HADD2.F32 R93, -RZ, R38.H1_H1 ;  /* 0x30000026ff5d7230 */ /* 0x000fe40000004100 */
[C---:B------:R-:W-:Y:S01]  /*5ec0*/  FMUL.FTZ R99, R40.reuse, R99 ;  /* 0x0000006328637220 */ /* 0x040fe20000410000 */
[----:B------:R-:W-:Y:S02]  /*5ed0*/  HADD2.F32 R42, -RZ, R42.H1_H1 ;  /* 0x3000002aff2a7230 */ /* 0x000fe40000004100 */
[-C--:B------:R-:W-:Y:S01]  /*5ee0*/  FFMA.FTZ R38, R40, R97.reuse, -R101 ;  /* 0x0000006128267223 */ /* 0x080fe20000010865 */
[----:B------:R-:W-:Y:S02]  /*5ef0*/  HADD2.F32 R96, -RZ, R96.H1_H1 ;  /* 0x30000060ff607230 */ /* 0x000fe40000004100 */
[----:B------:R-:W-:Y:S01]  /*5f00*/  FFMA.FTZ R40, R86, R97, R99 ;  /* 0x0000006156287223 */ /* 0x000fe20000010063 */
[----:B------:R-:W-:Y:S01]  /*5f10*/  F2FP.F16.E4M3.UNPACK_B R86, R34 ;  /* 0x00000022ff56723e */ /* 0x000fe200020006ff */
[-C--:B------:R-:W-:Y:S01]  /*5f20*/  FMUL.FTZ R101, R93, R90.reuse ;  /* 0x0000005a5d657220 */ /* 0x080fe20000410000 */
[C---:B------:R-:W-:Y:S01]  /*5f30*/  FMUL.FTZ R98, R42.reuse, R90 ;  /* 0x0000005a2a627220 */ /* 0x040fe20000410000 */
[----:B------:R-:W-:Y:S01]  /*5f40*/  HADD2.F32 R103, -RZ, R92.H1_H1 ;  /* 0x3000005cff677230 */ /* 0x000fe20000004100 */
[----:B------:R-:W-:Y:S01]  /*5f50*/  F2FP.SATFINITE.E4M3.F32.PACK_AB_MERGE_C R28, R29, R28, RZ ;  /* 0x0000001c1d1c723e */ /* 0x000fe200048070ff */
[----:B------:R-:W-:Y:S01]  /*5f60*/  FFMA.FTZ R97, R42, R96, R101 ;  /* 0x000000602a617223 */ /* 0x000fe20000010065 */
[----:B------:R-:W-:Y:S01]  /*5f70*/  HADD2.F32 R90, -RZ, R86.H0_H0 ;  /* 0x20000056ff5a7230 */ /* 0x000fe20000004100 */
[----:B------:R-:W-:Y:S01]  /*5f80*/  F2FP.SATFINITE.E4M3.F32.PACK_AB_MERGE_C R29, R31, R12, RZ ;  /* 0x0000000c1f1d723e */ /* 0x000fe200048070ff */
[----:B------:R-:W-:-:S02]  /*5f90*/  HADD2.F32 R101, -RZ, R92.H0_H0 ;  /* 0x2000005cff657230 */ /* 0x000fc40000004100 */
[----:B------:R-:W-:Y:S01]  /*5fa0*/  FFMA.FTZ R93, R93, R96, -R98 ;  /* 0x000000605d5d7223 */ /* 0x000fe20000010862 */
[----:B------:R-:W-:Y:S01]  /*5fb0*/  HADD2.F32 R86, -RZ, R86.H1_H1 ;  /* 0x30000056ff567230 */ /* 0x000fe20000004100 */
[----:B------:R-:W-:Y:S01]  /*5fc0*/  F2FP.SATFINITE.E4M3.F32.PACK_AB_MERGE_C R12, R41, R30, R28 ;  /* 0x0000001e290c723e */ /* 0x000fe2000480701c */
[--C-:B------:R-:W-:Y:S02]  /*5fd0*/  HADD2.F32 R34, -RZ, R14.reuse.H0_H0 ;  /* 0x2000000eff227230 */ /* 0x100fe40000004100 */
[----:B------:R-:W-:Y:S01]  /*5fe0*/  FMUL.FTZ R105, R90, R101 ;  /* 0x000000655a697220 */ /* 0x000fe20000410000 */
[----:B------:R-:W-:Y:S02]  /*5ff0*/  HADD2.F32 R42, -RZ, R14.H1_H1 ;  /* 0x3000000eff2a7230 */ /* 0x000fe40000004100 */
[----:B------:R-:W-:Y:S01]  /*6000*/  FMUL.FTZ R107, R86, R103 ;  /* 0x00000067566b7220 */ /* 0x000fe20000410000 */
[--C-:B------:R-:W-:Y:S02]  /*6010*/  HADD2.F32 R99, -RZ, R91.reuse.H0_H0 ;  /* 0x2000005bff637230 */ /* 0x100fe40000004100 */
[----:B------:R-:W-:Y:S01]  /*6020*/  FMUL.FTZ R101, R34, R101 ;  /* 0x0000006522657220 */ /* 0x000fe20000410000 */
[----:B------:R-:W-:-:S02]  /*6030*/  HADD2.F32 R91, -RZ, R91.H1_H1 ;  /* 0x3000005bff5b7230 */ /* 0x000fc40000004100 */
[----:B------:R-:W-:Y:S01]  /*6040*/  FMUL.FTZ R103, R42, R103 ;  /* 0x000000672a677220 */ /* 0x000fe20000410000 */
[----:B------:R-:W-:Y:S01]  /*6050*/  F2FP.SATFINITE.E4M3.F32.PACK_AB_MERGE_C R32, R43, R32, R29 ;  /* 0x000000202b20723e */ /* 0x000fe2000480701d */
[----:B------:R-:W-:Y:S01]  /*6060*/  FFMA.FTZ R14, R34, R99, -R105 ;  /* 0x00000063220e7223 */ /* 0x000fe20000010869 */
[----:B------:R-:W-:Y:S01]  /*6070*/  F2FP.F16.E4M3.UNPACK_B R31, R33 ;  /* 0x00000021ff1f723e */ /* 0x000fe200020006ff */
[----:B------:R-:W-:Y:S01]  /*6080*/  FFMA.FTZ R34, R90, R99, R101 ;  /* 0x000000635a227223 */ /* 0x000fe20000010065 */
[----:B------:R-:W-:Y:S01]  /*6090*/  F2FP.F16.E4M3.UNPACK_B R30, R11 ;  /* 0x0000000bff1e723e */ /* 0x000fe200020006ff */
[----:B------:R-:W-:Y:S01]  /*60a0*/  FFMA.FTZ R103, R86, R91, R103 ;  /* 0x0000005b56677223 */ /* 0x000fe20000010067 */
[----:B------:R-:W-:Y:S01]  /*60b0*/  F2FP.F16.E4M3.UNPACK_B R29, R13 ;  /* 0x0000000dff1d723e */ /* 0x000fe200020006ff */
[----:B------:R-:W-:Y:S01]  /*60c0*/  FFMA.FTZ R107, R42, R91, -R107 ;  /* 0x0000005b2a6b7223 */ /* 0x000fe2000001086b */
[----:B------:R-:W-:Y:S01]  /*60d0*/  F2FP.SATFINITE.E4M3.F32.PACK_AB_MERGE_C R93, R93, R38, RZ ;  /* 0x000000265d5d723e */ /* 0x000fe200048070ff */
[----:B------:R-:W-:Y:S01]  /*60e0*/  HADD2.F32 R38, -RZ, R31.H0_H0 ;  /* 0x2000001fff267230 */ /* 0x000fe20000004100 */
[----:B------:R-:W-:Y:S01]  /*60f0*/  F2FP.SATFINITE.E4M3.F32.PACK_AB_MERGE_C R40, R97, R40, RZ ;  /* 0x000000286128723e */ /* 0x000fe200048070ff */
[----:B------:R-:W-:Y:S01]  /*6100*/  HADD2.F32 R91, -RZ, R30.H0_H0 ;  /* 0x2000001eff5b7230 */ /* 0x000fe20000004100 */
[----:B------:R-:W-:Y:S01]  /*6110*/  F2FP.F16.E4M3.UNPACK_B R41, R10 ;  /* 0x0000000aff29723e */ /* 0x000fe200020006ff */
[----:B------:R-:W-:Y:S01]  /*6120*/  HADD2.F32 R28, -RZ, R29.H0_H0 ;  /* 0x2000001dff1c7230 */ /* 0x000fe20000004100 */
[----:B------:R-:W-:Y:S01]  /*6130*/  F2FP.SATFINITE.E4M3.F32.PACK_AB_MERGE_C R34, R103, R34, R40 ;  /* 0x000000226722723e */ /* 0x000fe20004807028 */
[----:B------:R-:W-:Y:S01]  /*6140*/  HADD2.F32 R40, -RZ, R31.H1_H1 ;  /* 0x3000001fff287230 */ /* 0x000fe20000004100 */
[----:B------:R-:W-:Y:S01]  /*6150*/  F2FP.SATFINITE.E4M3.F32.PACK_AB_MERGE_C R14, R107, R14, R93 ;  /* 0x0000000e6b0e723e */ /* 0x000fe2000480705d */
[----:B------:R-:W-:-:S02]  /*6160*/  HADD2.F32 R43, -RZ, R41.H0_H0 ;  /* 0x20000029ff2b7230 */ /* 0x000fc40000004100 */
[-C--:B------:R-:W-:Y:S01]  /*6170*/  FMUL.FTZ R93, R38, R91.reuse ;  /* 0x0000005b265d7220 */ /* 0x080fe20000410000 */
[C---:B------:R-:W-:Y:S01]  /*6180*/  FMUL.FTZ R31, R28.reuse, R91 ;  /* 0x0000005b1c1f7220 */ /* 0x040fe20000410000 */
[----:B------:R-:W-:Y:S01]  /*6190*/  HADD2.F32 R91, -RZ, R30.H1_H1 ;  /* 0x3000001eff5b7230 */ /* 0x000fe20000004100 */
[----:B------:R-:W-:Y:S01]  /*61a0*/  F2FP.F16.E4M3.UNPACK_B R33, R33.H1 ;  /* 0x00000021ff21723e */ /* 0x000fe200030006ff */
[----:B------:R-:W-:Y:S02]  /*61b0*/  HADD2.F32 R30, -RZ, R29.H1_H1 ;  /* 0x3000001dff1e7230 */ /* 0x000fe40000004100 */
[-C--:B------:R-:W-:Y:S01]  /*61c0*/  FFMA.FTZ R28, R28, R43.reuse, -R93 ;  /* 0x0000002b1c1c7223 */ /* 0x080fe2000001085d */
[----:B------:R-:W-:Y:S01]  /*61d0*/  FFMA.FTZ R29, R38, R43, R31 ;  /* 0x0000002b261d7223 */ /* 0x000fe2000001001f */
[----:B------:R-:W-:Y:S02]  /*61e0*/  HADD2.F32 R41, -RZ, R41.H1_H1 ;  /* 0x30000029ff297230 */ /* 0x000fe40000004100 */
[-C--:B------:R-:W-:Y:S01]  /*61f0*/  FMUL.FTZ R43, R40, R91.reuse ;  /* 0x0000005b282b7220 */ /* 0x080fe20000410000 */
[C---:B------:R-:W-:Y:S01]  /*6200*/  FMUL.FTZ R91, R30.reuse, R91 ;  /* 0x0000005b1e5b7220 */ /* 0x040fe20000410000 */
[----:B------:R-:W-:Y:S01]  /*6210*/  F2FP.F16.E4M3.UNPACK_B R42, R11.H1 ;  /* 0x0000000bff2a723e */ /* 0x000fe200030006ff */
[----:B------:R-:W-:Y:S01]  /*6220*/  HADD2.F32 R38, -RZ, R33.H0_H0 ;  /* 0x20000021ff267230 */ /* 0x000fe20000004100 */
[----:B------:R-:W-:Y:S01]  /*6230*/  F2FP.F16.E4M3.UNPACK_B R31, R13.H1 ;  /* 0x0000000dff1f723e */ /* 0x000fe200030006ff */
[-C--:B------:R-:W-:Y:S01]  /*6240*/  FFMA.FTZ R13, R30, R41.reuse, -R43 ;  /* 0x000000291e0d7223 */ /* 0x080fe2000001082b */
[----:B------:R-:W-:Y:S01]  /*6250*/  FFMA.FTZ R30, R40, R41, R91 ;  /* 0x00000029281e7223 */ /* 0x000fe2000001005b */
[----:B------:R-:W-:Y:S01]  /*6260*/  F2FP.F16.E4M3.UNPACK_B R10, R10.H1 ;  /* 0x0000000aff0a723e */ /* 0x000fe200030006ff */
[----:B------:R-:W-:Y:S01]  /*6270*/  HADD2.F32 R40, -RZ, R42.H0_H0 ;  /* 0x2000002aff287230 */ /* 0x000fe20000004100 */
[----:B------:R-:W-:Y:S01]  /*6280*/  F2FP.F16.E4M3.UNPACK_B R96, R9.H1 ;  /* 0x00000009ff60723e */ /* 0x000fe200030006ff */
[----:B------:R-:W-:-:S02]  /*6290*/  HADD2.F32 R11, -RZ, R31.H0_H0 ;  /* 0x2000001fff0b7230 */ /* 0x000fc40000004100 */
[----:B------:R-:W-:Y:S02]  /*62a0*/  HADD2.F32 R41, -RZ, R33.H1_H1 ;  /* 0x30000021ff297230 */ /* 0x000fe40000004100 */
[-C--:B------:R-:W-:Y:S01]  /*62b0*/  FMUL.FTZ R90, R38, R40.reuse ;  /* 0x00000028265a7220 */ /* 0x080fe20000410000 */
[----:B------:R-:W-:Y:S02]  /*62c0*/  HADD2.F32 R86, -RZ, R42.H1_H1 ;  /* 0x3000002aff567230 */ /* 0x000fe40000004100 */
[----:B------:R-:W-:Y:S01]  /*62d0*/  FMUL.FTZ R43, R11, R40 ;  /* 0x000000280b2b7220 */ /* 0x000fe20000410000 */
[--C-:B------:R-:W-:Y:S02]  /*62e0*/  HADD2.F32 R33, -RZ, R10.reuse.H0_H0 ;  /* 0x2000000aff217230 */ /* 0x100fe40000004100 */
[----:B------:R-:W-:Y:S02]  /*62f0*/  HADD2.F32 R31, -RZ, R31.H1_H1 ;  /* 0x3000001fff1f7230 */ /* 0x000fe40000004100 */
[----:B------:R-:W-:Y:S01]  /*6300*/  FMUL.FTZ R40, R41, R86 ;  /* 0x0000005629287220 */ /* 0x000fe20000410000 */
[----:B------:R-:W-:-:S02]  /*6310*/  HADD2.F32 R42, -RZ, R10.H1_H1 ;  /* 0x3000000aff2a7230 */ /* 0x000fc40000004100 */
[-C--:B------:R-:W-:Y:S01]  /*6320*/  FFMA.FTZ R10, R11, R33.reuse, -R90 ;  /* 0x000000210b0a7223 */ /* 0x080fe2000001085a */
[----:B------:R-:W-:Y:S01]  /*6330*/  FFMA.FTZ R11, R38, R33, R43 ;  /* 0x00000021260b7223 */ /* 0x000fe2000001002b */
[C---:B------:R-:W-:Y:S01]  /*6340*/  FMUL.FTZ R38, R31.reuse, R86 ;  /* 0x000000561f267220 */ /* 0x040fe20000410000 */
[-C--:B------:R-:W-:Y:S01]  /*6350*/  F2FP.F16.E4M3.UNPACK_B R33, R35.reuse ;  /* 0x00000023ff21723e */ /* 0x080fe200020006ff */
[-C--:B------:R-:W-:Y:S01]  /*6360*/  FFMA.FTZ R31, R31, R42.reuse, -R40 ;  /* 0x0000002a1f1f7223 */ /* 0x080fe20000010828 */
[----:B------:R-:W-:Y:S01]  /*6370*/  F2FP.F16.E4M3.UNPACK_B R90, R35.H1 ;  /* 0x00000023ff5a723e */ /* 0x000fe200030006ff */
[----:B------:R-:W-:Y:S01]  /*6380*/  FFMA.FTZ R38, R41, R42, R38 ;  /* 0x0000002a29267223 */ /* 0x000fe20000010026 */
[----:B------:R-:W-:Y:S01]  /*6390*/  F2FP.F16.E4M3.UNPACK_B R35, R9 ;  /* 0x00000009ff23723e */ /* 0x000fe200020006ff */
[----:B------:R-:W-:Y:S01]  /*63a0*/  HADD2.F32 R86, -RZ, R33.H0_H0 ;  /* 0x20000021ff567230 */ /* 0x000fe20000004100 */
[-C--:B------:R-:W-:Y:S01]  /*63b0*/  F2FP.F16.E4M3.UNPACK_B R40, R15.reuse ;  /* 0x0000000fff28723e */ /* 0x080fe200020006ff */
[----:B------:R-:W-:Y:S01]  /*63c0*/  HADD2.F32 R91, -RZ, R90.H0_H0 ;  /* 0x2000005aff5b7230 */ /* 0x000fe20000004100 */
[----:B------:R-:W-:Y:S01]  /*63d0*/  F2FP.F16.E4M3.UNPACK_B R15, R15.H1 ;  /* 0x0000000fff0f723e */ /* 0x000fe200030006ff */
[----:B------:R-:W-:Y:S01]  /*63e0*/  HADD2.F32 R97, -RZ, R35.H0_H0 ;  /* 0x20000023ff617230 */ /* 0x000fe20000004100 */
[-C--:B------:R-:W-:Y:S01]  /*63f0*/  F2FP.F16.E4M3.UNPACK_B R9, R8.reuse ;  /* 0x00000008ff09723e */ /* 0x080fe200020006ff */
[----:B------:R-:W-:Y:S01]  /*6400*/  HADD2.F32 R42, -RZ, R40.H0_H0 ;  /* 0x20000028ff2a7230 */ /* 0x000fe20000004100 */
[----:B------:R-:W-:Y:S01]  /*6410*/  F2FP.F16.E4M3.UNPACK_B R41, R8.H1 ;  /* 0x00000008ff29723e */ /* 0x000fe200030006ff */
[----:B------:R-:W-:-:S02]  /*6420*/  HADD2.F32 R8, -RZ, R96.H0_H0 ;  /* 0x20000060ff087230 */ /* 0x000fc40000004100 */
[-C--:B------:R-:W-:Y:S01]  /*6430*/  FMUL.FTZ R99, R86, R97.reuse ;  /* 0x0000006156637220 */ /* 0x080fe20000410000 */
[----:B------:R-:W-:Y:S02]  /*6440*/  HADD2.F32 R43, -RZ, R15.H0_H0 ;  /* 0x2000000fff2b7230 */ /* 0x000fe40000004100 */
[----:B------:R-:W-:Y:S01]  /*6450*/  FMUL.FTZ R97, R42, R97 ;  /* 0x000000612a617220 */ /* 0x000fe20000410000 */
[----:B------:R-:W-:Y:S02]  /*6460*/  HADD2.F32 R93, -RZ, R9.H0_H0 ;  /* 0x20000009ff5d7230 */ /* 0x000fe40000004100 */
[-C--:B------:R-:W-:Y:S01]  /*6470*/  FMUL.FTZ R98, R91, R8.reuse ;  /* 0x000000085b627220 */ /* 0x080fe20000410000 */
[----:B------:R-:W-:Y:S02]  /*6480*/  HADD2.F32 R92, -RZ, R41.H0_H0 ;  /* 0x20000029ff5c7230 */ /* 0x000fe40000004100 */
[----:B------:R-:W-:Y:S01]  /*6490*/  FMUL.FTZ R100, R43, R8 ;  /* 0x000000082b647220 */ /* 0x000fe20000410000 */
[----:B------:R-:W-:-:S02]  /*64a0*/  HADD2.F32 R90, -RZ, R90.H1_H1 ;  /* 0x3000005aff5a7230 */ /* 0x000fc40000004100 */
[-C--:B------:R-:W-:Y:S01]  /*64b0*/  FFMA.FTZ R8, R42, R93.reuse, -R99 ;  /* 0x0000005d2a087223 */ /* 0x080fe20000010863 */
[----:B------:R-:W-:Y:S02]  /*64c0*/  HADD2.F32 R96, -RZ, R96.H1_H1 ;  /* 0x30000060ff607230 */ /* 0x000fe40000004100 */
[----:B------:R-:W-:Y:S01]  /*64d0*/  FFMA.FTZ R42, R86, R93, R97 ;  /* 0x0000005d562a7223 */ /* 0x000fe20000010061 */
[----:B------:R-:W-:Y:S02]  /*64e0*/  HADD2.F32 R15, -RZ, R15.H1_H1 ;  /* 0x3000000fff0f7230 */ /* 0x000fe40000004100 */
[----:B------:R-:W-:Y:S01]  /*64f0*/  FFMA.FTZ R43, R43, R92, -R98 ;  /* 0x0000005c2b2b7223 */ /* 0x000fe20000010862 */
[----:B------:R-:W-:Y:S02]  /*6500*/  HADD2.F32 R33, -RZ, R33.H1_H1 ;  /* 0x30000021ff217230 */ /* 0x000fe40000004100 */
[----:B------:R-:W-:Y:S01]  /*6510*/  FMUL.FTZ R98, R90, R96 ;  /* 0x000000605a627220 */ /* 0x000fe20000410000 */
[----:B------:R-:W-:-:S02]  /*6520*/  HADD2.F32 R35, -RZ, R35.H1_H1 ;  /* 0x30000023ff237230 */ /* 0x000fc40000004100 */
[----:B------:R-:W-:Y:S01]  /*6530*/  FMUL.FTZ R93, R15, R96 ;  /* 0x000000600f5d7220 */ /* 0x000fe20000410000 */
[----:B------:R-:W-:Y:S02]  /*6540*/  HADD2.F32 R40, -RZ, R40.H1_H1 ;  /* 0x30000028ff287230 */ /* 0x000fe40000004100 */
[----:B------:R-:W-:Y:S01]  /*6550*/  FFMA.FTZ R86, R91, R92, R100 ;  /* 0x0000005c5b567223 */ /* 0x000fe20000010064 */
[----:B------:R-:W-:Y:S02]  /*6560*/  HADD2.F32 R41, -RZ, R41.H1_H1 ;  /* 0x30000029ff297230 */ /* 0x000fe40000004100 */
[-C--:B------:R-:W-:Y:S01]  /*6570*/  FMUL.FTZ R91, R33, R35.reuse ;  /* 0x00000023215b7220 */ /* 0x080fe20000410000 */
[----:B------:R-:W-:Y:S02]  /*6580*/  HADD2.F32 R9, -RZ, R9.H1_H1 ;  /* 0x30000009ff097230 */ /* 0x000fe40000004100 */
[----:B------:R-:W-:Y:S01]  /*6590*/  FMUL.FTZ R92, R40, R35 ;  /* 0x00000023285c7220 */ /* 0x000fe20000410000 */
[----:B------:R-:W-:Y:S01]  /*65a0*/  F2FP.SATFINITE.E4M3.F32.PACK_AB_MERGE_C R10, R31, R10, RZ ;  /* 0x0000000a1f0a723e */ /* 0x000fe200048070ff */
[-C--:B------:R-:W-:Y:S01]  /*65b0*/  FFMA.FTZ R98, R15, R41.reuse, -R98 ;  /* 0x000000290f627223 */ /* 0x080fe20000010862 */
[----:B------:R-:W-:Y:S01]  /*65c0*/  FFMA.FTZ R93, R90, R41, R93 ;  /* 0x000000295a5d7223 */ /* 0x000fe2000001005d */
[-C--:B------:R-:W-:Y:S01]  /*65d0*/  FFMA.FTZ R91, R40, R9.reuse, -R91 ;  /* 0x00000009285b7223 */ /* 0x080fe2000001085b */
[----:B------:R-:W-:Y:S01]  /*65e0*/  FFMA.FTZ R9, R33, R9, R92 ;  /* 0x0000000921097223 */ /* 0x000fe2000001005c */
[----:B------:R-:W-:-:S02]  /*65f0*/  F2FP.SATFINITE.E4M3.F32.PACK_AB_MERGE_C R11, R38, R11, RZ ;  /* 0x0000000b260b723e */ /* 0x000fc400048070ff */
[----:B------:R-:W-:Y:S02]  /*6600*/  F2FP.SATFINITE.E4M3.F32.PACK_AB_MERGE_C R43, R98, R43, RZ ;  /* 0x0000002b622b723e */ /* 0x000fe400048070ff */
[----:B------:R-:W-:Y:S02]  /*6610*/  F2FP.SATFINITE.E4M3.F32.PACK_AB_MERGE_C R86, R93, R86, RZ ;  /* 0x000000565d56723e */ /* 0x000fe400048070ff */
[----:B------:R-:W-:Y:S02]  /*6620*/  F2FP.SATFINITE.E4M3.F32.PACK_AB_MERGE_C R13, R13, R28, R10 ;  /* 0x0000001c0d0d723e */ /* 0x000fe4000480700a */
[----:B------:R-:W-:Y:S02]  /*6630*/  F2FP.SATFINITE.E4M3.F32.PACK_AB_MERGE_C R15, R91, R8, R43 ;  /* 0x000000085b0f723e */ /* 0x000fe4000480702b */
[----:B------:R-:W-:Y:S02]  /*6640*/  F2FP.SATFINITE.E4M3.F32.PACK_AB_MERGE_C R33, R30, R29, R11 ;  /* 0x0000001d1e21723e */ /* 0x000fe4000480700b */
[----:B------:R-:W-:-:S07]  /*6650*/  F2FP.SATFINITE.E4M3.F32.PACK_AB_MERGE_C R35, R9, R42, R86 ;  /* 0x0000002a0923723e */ /* 0x000fce0004807056 */
.L_x_1165:
[----:B------:R-:W-:Y:S05]  /*6660*/  BSYNC B1 ;  /* 0x0000000000017941 */ /* 0x000fea0003800000 */
.L_x_1164:
[----:B-1----:R3:W-:Y:S01]  /*6670*/  STG.E.128 desc[UR42][R36.64], R12 ;  /* 0x0000000c24007986 */ /* 0x0027e2000c101d2a */
[----:B------:R-:W-:-:S13]  /*6680*/  ISETP.GE.AND P4, PT, R39, R94, PT ;  /* 0x0000005e2700720c */ /* 0x000fda0003f86270 */
[----:B------:R-:W-:Y:S05]  /*6690*/  @P4 BRA `(.L_x_1144) ;  /* 0x0000000000784947 */ /* 0x000fea0003800000 */
[--C-:B------:R-:W-:Y:S02]  /*66a0*/  IADD3 R79, P4, P5, R58, R78, R39.reuse ;  /* 0x0000004e3a4f7210 */ /* 0x100fe40007d9e027 */
[----:B------:R-:W-:-:S04]  /*66b0*/  SHF.R.S32.HI R8, RZ, 0x1f, R39 ;  /* 0x0000001fff087819 */ /* 0x000fc80000011427 */
[----:B------:R-:W-:Y:S02]  /*66c0*/  IADD3.X R8, R75, R95, R8, P4, P5 ;  /* 0x0000005f4b087210 */ /* 0x000fe400027ea408 */
[----:B------:R-:W-:-:S05]  /*66d0*/  IADD3 R76, P4, R79, R76, RZ ;  /* 0x0000004c4f4c7210 */ /* 0x000fca0007f9e0ff */
[----:B------:R-:W-:-:S05]  /*66e0*/  IMAD.X R77, R8, 0x1, R77, P4 ;  /* 0x00000001084d7824 */ /* 0x000fca00020e064d */
[----:B--2---:R4:W-:Y:S01]  /*66f0*/  STG.E.128 desc[UR42][R76.64], R32 ;  /* 0x000000204c007986 */ /* 0x0049e2000c101d2a */
[----:B------:R-:W-:Y:S05]  /*6700*/  BRA `(.L_x_1144) ;  /* 0x00000000005c7947 */ /* 0x000fea0003800000 */
.L_x_1137:
[----:B------:R-:W-:-:S06]  /*6710*/  UISETP.NE.AND UP0, UPT, UR36, 0x3, UPT ;  /* 0x000000032400788c */ /* 0x000fcc000bf05270 */
[----:B------:R-:W-:-:S13]  /*6720*/  PLOP3.LUT P3, PT, PT, PT, UP0, 0x80, 0x0 ;  /* 0x000000000000781c */ /* 0x000fda0003f6f008 */
[----:B------:R-:W-:Y:S05]  /*6730*/  @!P3 BRA `(.L_x_1166) ;  /* 0x000000000004b947 */ /* 0x000fea0003800000 */
[----:B------:R-:W-:Y:S01]  /*6740*/  BPT.TRAP 0x1 ;  /* 0x000000040000795c */ /* 0x000fe20000300000 */
.L_x_1166:
[----:B------:R-:W2:Y:S01]  /*6750*/  LDL R8, [R1+0x8] ;  /* 0x0000080001087983 */ /* 0x000ea20000100800 */
[----:B------:R-:W-:Y:S01]  /*6760*/  IMAD R82, R19, 0x8, R16 ;  /* 0x0000000813527824 */ /* 0x000fe200078e0210 */
[----:B------:R-:W-:Y:S01]  /*6770*/  BSSY B1, `(.L_x_1167) ;  /* 0x0000007000017945 */ /* 0x000fe20003800000 */
[----:B------:R-:W-:-:S05]  /*6780*/  IMAD R84, R2, -0x80, R26 ;  /* 0xffffff8002547824 */ /* 0x000fca00078e021a */
[----:B------:R-:W-:-:S04]  /*6790*/  VIMNMX R84, R84, 0x80, PT ;  /* 0x0000008054547848 */ /* 0x000fc80003fe0100 */
[----:B------:R-:W-:Y:S02]  /*67a0*/  ISETP.GE.AND P4, PT, R154, R84, PT ;  /* 0x000000549a00720c */ /* 0x000fe40003f86270 */
[----:B--2---:R-:W-:-:S04]  /*67b0*/  SHF.L.U32 R85, R8, 0x1f, RZ ;  /* 0x0000001f08557819 */ /* 0x004fc800000006ff */
[----:B------:R-:W0:Y:S02]  /*67c0*/  SYNCS.PHASECHK.TRANS64.TRYWAIT P5, [R82+URZ+0x19c90], R85 ;  /* 0x019c9055520075a7 */ /* 0x000e2400080a017f */
[----:B0-----:R-:W-:Y:S05]  /*67d0*/  @!P5 BRA `(.L_x_1168) ;  /* 0x000001c800e4d947 */ /* 0x001fea0003800000 */
.L_x_1479:
[----:B------:R-:W-:Y:S05]  /*67e0*/  BSYNC B1 ;  /* 0x0000000000017941 */ /* 0x000fea0003800000 */
.L_x_1167:
[----:B------:R-:W-:Y:S05]  /*67f0*/  @P4 BRA `(.L_x_1144) ;  /* 0x0000000000204947 */ /* 0x000fea0003800000 */
[----:B------:R-:W-:Y:S01]  /*6800*/  ISETP.NE.AND P4, PT, R45, RZ, PT ;  /* 0x000000ff2d00720c */ /* 0x000fe20003f85270 */
[----:B------:R-:W1:Y:S01]  /*6810*/  @!P1 LDS.128 R8, [R83+0x15800] ;  /* 0x0158000053089984 */ /* 0x000e620000000c00 */
[----:B------:R-:W-:-:S11]  /*6820*/  ISETP.NE.AND P5, PT, R44, RZ, PT ;  /* 0x000000ff2c00720c */ /* 0x000fd60003fa5270 */
[----:B------:R-:W2:Y:S04]  /*6830*/  @P4 LDS.128 R12, [R83+0x13800] ;  /* 0x01380000530c4984 */ /* 0x000ea80000000c00 */
[----:B------:R-:W3:Y:S04]  /*6840*/  @P5 LDS.128 R28, [R83+0x14800] ;  /* 0x01480000531c5984 */ /* 0x000ee80000000c00 */
[----:B-1----:R1:W-:Y:S04]  /*6850*/  @!P1 STG.E.128 desc[UR42][R32.64+0x40], R8 ;  /* 0x0000400820009986 */ /* 0x0023e8000c101d2a */
[----:B--2---:R1:W-:Y:S04]  /*6860*/  @P4 STG.E.128 desc[UR42][R32.64], R12 ;  /* 0x0000000c20004986 */ /* 0x0043e8000c101d2a */
[----:B---3--:R1:W-:Y:S02]  /*6870*/  @P5 STG.E.128 desc[UR42][R32.64+0x20], R28 ;  /* 0x0000201c20005986 */ /* 0x0083e4000c101d2a */
.L_x_1144:
[----:B------:R-:W-:Y:S05]  /*6880*/  BSYNC B0 ;  /* 0x0000000000007941 */ /* 0x000fea0003800000 */
.L_x_1136:
        /* <DEDUP_REMOVED lines=17> */
.L_x_1170:
[----:B------:R-:W-:Y:S05]  /*69a0*/  BSYNC B0 ;  /* 0x0000000000007941 */ /* 0x000fea0003800000 */
.L_x_1169:
[----:B------:R-:W2:Y:S01]  /*69b0*/  SYNCS.PHASECHK.TRANS64.TRYWAIT P5, [R82+URZ+0x19cb0], R85 ;  /* 0x019cb055520075a7 */ /* 0x000ea200080a017f */
[----:B------:R-:W-:Y:S01]  /*69c0*/  BSSY B0, `(.L_x_1171) ;  /* 0x0000003000007945 */ /* 0x000fe20003800000 */
[----:B------:R-:W-:-:S03]  /*69d0*/  ISETP.GE.AND P3, PT, R154, R84, PT ;  /* 0x000000549a00720c */ /* 0x000fc60003f66270 */
[----:B--2---:R-:W-:Y:S10]  /*69e0*/  @!P5 BRA `(.L_x_1172) ;  /* 0x000001c80074d947 */ /* 0x004ff40003800000 */
.L_x_1480:
[----:B------:R-:W-:Y:S05]  /*69f0*/  BSYNC B0 ;  /* 0x0000000000007941 */ /* 0x000fea0003800000 */
.L_x_1171:
[----:B------:R-:W-:Y:S04]  /*6a00*/  BSSY B0, `(.L_x_1173) ;  /* 0x0000016000007945 */ /* 0x000fe80003800000 */
[----:B------:R-:W-:Y:S05]  /*6a10*/  @P3 BRA `(.L_x_1174) ;  /* 0x0000000000503947 */ /* 0x000fea0003800000 */
[----:B------:R-:W-:Y:S01]  /*6a20*/  ULDC UR8, c[0x0][0x2f4] ;  /* 0x0000bd0000087ab9 */ /* 0x000fe20000000800 */
[----:B---3--:R-:W-:Y:S01]  /*6a30*/  IMAD.WIDE R12, R2, 0x80, R46 ;  /* 0x00000080020c7825 */ /* 0x008fe200078e022e */
[----:B------:R-:W-:Y:S01]  /*6a40*/  ISETP.GE.AND P5, PT, R152, UR8, PT ;  /* 0x0000000898007c0c */ /* 0x000fe2000bfa6270 */
[----:B------:R-:W-:Y:S01]  /*6a50*/  ULDC.64 UR4, c[0x0][0x328] ;  /* 0x0000ca0000047ab9 */ /* 0x000fe20000000a00 */
[----:B------:R-:W-:Y:S01]  /*6a60*/  ULDC.64 UR6, c[0x0][0x318] ;  /* 0x0000c60000067ab9 */ /* 0x000fe20000000a00 */
[----:B------:R-:W-:Y:S02]  /*6a70*/  IMAD.MOV.U32 R14, RZ, RZ, R56 ;  /* 0x000000ffff0e7224 */ /* 0x000fe400078e0038 */
[----:B------:R-:W-:Y:S02]  /*6a80*/  IMAD.MOV.U32 R15, RZ, RZ, R0 ;  /* 0x000000ffff0f7224 */ /* 0x000fe400078e0000 */
[----:B------:R-:W-:Y:S02]  /*6a90*/  IMAD R13, R13, UR4, RZ ;  /* 0x000000040d0d7c24 */ /* 0x000fe4000f8e02ff */
[----:B------:R-:W-:-:S04]  /*6aa0*/  IMAD.WIDE.U32 R14, R12, UR4, R14 ;  /* 0x000000040c0e7c25 */ /* 0x000fc8000f8e000e */
[----:B-1----:R-:W1:Y:S01]  /*6ab0*/  @!P5 LDS.128 R8, [R83+0x9000] ;  /* 0x009000005308d984 */ /* 0x002e620000000c00 */
[----:B------:R-:W-:Y:S01]  /*6ac0*/  IMAD R13, R12, UR5, R13 ;  /* 0x000000050c0d7c24 */ /* 0x000fe2000f8e020d */
[----:B------:R-:W-:-:S04]  /*6ad0*/  IADD3 R28, P3, R14, UR6, RZ ;  /* 0x000000060e1c7c10 */ /* 0x000fc8000ff7e0ff */
[----:B------:R-:W-:Y:S02]  /*6ae0*/  IADD3.X R29, R15, UR7, R13, P3, !PT ;  /* 0x000000070f1d7c10 */ /* 0x000fe40009ffe40d */
[----:B------:R-:W-:-:S03]  /*6af0*/  ISETP.GE.AND P3, PT, R80, UR8, PT ;  /* 0x0000000850007c0c */ /* 0x000fc6000bf66270 */
[----:B-1----:R-:W-:Y:S01]  /*6b00*/  @!P5 STG.E.128 desc[UR42][R28.64], R8 ;  /* 0x000000081c00d986 */ /* 0x002fe2000c101d2a */
[----:B------:R-:W-:-:S09]  /*6b10*/  ISETP.GE.AND P5, PT, R64, UR8, PT ;  /* 0x0000000840007c0c */ /* 0x000fd2000bfa6270 */
[----:B------:R-:W1:Y:S04]  /*6b20*/  @!P3 LDS.128 R8, [R83+0xa000] ;  /* 0x00a000005308b984 */ /* 0x000e680000000c00 */
[----:B------:R-:W3:Y:S04]  /*6b30*/  @!P5 LDS.128 R12, [R83+0xb000] ;  /* 0x00b00000530cd984 */ /* 0x000ee80000000c00 */
[----:B-1----:R1:W-:Y:S04]  /*6b40*/  @!P3 STG.E.128 desc[UR42][R28.64+0x20], R8 ;  /* 0x000020081c00b986 */ /* 0x0023e8000c101d2a */
[----:B---3--:R1:W-:Y:S02]  /*6b50*/  @!P5 STG.E.128 desc[UR42][R28.64+0x40], R12 ;  /* 0x0000400c1c00d986 */ /* 0x0083e4000c101d2a */
.L_x_1174:
[----:B------:R-:W-:Y:S05]  /*6b60*/  BSYNC B0 ;  /* 0x0000000000007941 */ /* 0x000fea0003800000 */
.L_x_1173:
[----:B-1----:R-:W5:Y:S01]  /*6b70*/  LDL.LU R9, [R1+0x8] ;  /* 0x0000080001097983 */ /* 0x002f620000300800 */
[----:B0-2---:R-:W-:Y:S01]  /*6b80*/  @!P4 VIADD R82, R82, 0x19cc0 ;  /* 0x00019cc05252c836 */ /* 0x005fe20000000000 */
[----:B------:R-:W-:Y:S01]  /*6b90*/  PLOP3.LUT P3, PT, PT, PT, PT, 0x8, 0x0 ;  /* 0x000000000000781c */ /* 0x000fe20003f6e170 */
[----:B------:R-:W-:Y:S01]  /*6ba0*/  VIADD R19, R19, 0x1 ;  /* 0x0000000113137836 */ /* 0x000fe20000000000 */
[----:B------:R-:W-:Y:S01]  /*6bb0*/  @!PT LDS RZ, [RZ] ;  /* 0x00000000fffff984 */ /* 0x000fe20000000800 */
[----:B------:R-:W-:Y:S01]  /*6bc0*/  @!PT LDS RZ, [RZ] ;  /* 0x00000000fffff984 */ /* 0x000fe20000000800 */
[----:B------:R-:W-:Y:S01]  /*6bd0*/  @!PT LDS RZ, [RZ] ;  /* 0x00000000fffff984 */ /* 0x000fe20000000800 */
[----:B------:R-:W-:Y:S01]  /*6be0*/  @!PT LDS RZ, [RZ] ;  /* 0x00000000fffff984 */ /* 0x000fe20000000800 */
[----:B------:R0:W-:Y:S06]  /*6bf0*/  MEMBAR.ALL.CTA ;  /* 0x0000000000007992 */ /* 0x0001ec0000008000 */
[----:B0-----:R-:W0:Y:S01]  /*6c00*/  FENCE.VIEW.ASYNC.S ;  /* 0x00000000000073c6 */ /* 0x001e220000000000 */
[----:B------:R-:W-:Y:S01]  /*6c10*/  @!P4 PRMT R82, RZ, 0x654, R82 ;  /* 0x00000654ff52c816 */ /* 0x000fe20000000052 */
[----:B0-----:R0:W-:Y:S06]  /*6c20*/  BAR.SYNC.DEFER_BLOCKING R61, 0x80 ;  /* 0x0002003d0000751d */ /* 0x0011ec0000010000 */
[----:B------:R0:W-:Y:S01]  /*6c30*/  @!P4 SYNCS.ARRIVE.TRANS64.RED.A1T0 RZ, [R82+URZ], RZ ;  /* 0x000000ff52ffc9a7 */ /* 0x0001e2000810043f */
[----:B------:R-:W-:-:S04]  /*6c40*/  ISETP.NE.AND P4, PT, R19, 0x2, PT ;  /* 0x000000021300780c */ /* 0x000fc80003f85270 */
[----:B------:R-:W-:Y:S02]  /*6c50*/  SEL R8, RZ, 0x1, P4 ;  /* 0x00000001ff087807 */ /* 0x000fe40002000000 */
[----:B------:R-:W-:Y:S02]  /*6c60*/  SEL R19, R19, RZ, P4 ;  /* 0x000000ff13137207 */ /* 0x000fe40002000000 */
[----:B-----5:R-:W-:-:S05]  /*6c70*/  LOP3.LUT R9, R9, R8, RZ, 0x3c, !PT ;  /* 0x0000000809097212 */ /* 0x020fca00078e3cff */
[----:B------:R0:W-:Y:S01]  /*6c80*/  STL [R1+0x8], R9 ;  /* 0x0000080901007387 */ /* 0x0001e20000100800 */
[----:B------:R-:W-:Y:S05]  /*6c90*/  @P2 BRA `(.L_x_1175) ;  /* 0xffffffbc005c2947 */ /* 0x000fea000383ffff */
.L_x_1131:
[----:B------:R-:W-:Y:S04]  /*6ca0*/  BSSY B0, `(.L_x_1176) ;  /* 0x0000004000007945 */ /* 0x000fe80003800000 */
[----:B------:R-:W-:Y:S05]  /*6cb0*/  @P3 BRA `(.L_x_1177) ;  /* 0x0000000000083947 */ /* 0x000fea0003800000 */
[----:B------:R-:W1:Y:S02]  /*6cc0*/  FENCE.VIEW.ASYNC.G ;  /* 0x00000000000073c6 */ /* 0x000e640000000100 */
[----:B-1----:R-:W-:Y:S06]  /*6cd0*/  BAR.ARV 0xc, 0x200 ;  /* 0x0308000000007b1d */ /* 0x002fec0000002000 */
.L_x_1177:
[----:B------:R-:W-:Y:S05]  /*6ce0*/  BSYNC B0 ;  /* 0x0000000000007941 */ /* 0x000fea0003800000 */
.L_x_1176:
[----:B------:R-:W2:Y:S01]  /*6cf0*/  LDL R4, [R1+0x4c] ;  /* 0x00004c0001047983 */ /* 0x000ea20000100800 */
[----:B------:R-:W-:Y:S01]  /*6d00*/  ULDC.64 UR6, c[0x0][0x998] ;  /* 0x0002660000067ab9 */ /* 0x000fe20000000a00 */
[----:B------:R-:W-:Y:S02]  /*6d10*/  ULDC.64 UR4, c[0x0][0x990] ;  /* 0x0002640000047ab9 */ /* 0x000fe40000000a00 */
[----:B---3--:R-:W3:Y:S01]  /*6d20*/  LDL R15, [R1+0x3c] ;  /* 0x00003c00010f7983 */ /* 0x008ee20000100800 */
[----:B------:R-:W-:Y:S02]  /*6d30*/  ISETP.NE.U32.AND P1, PT, RZ, UR6, PT ;  /* 0x00000006ff007c0c */ /* 0x000fe4000bf25070 */
[----:B------:R-:W-:Y:S01]  /*6d40*/  ISETP.NE.U32.AND P0, PT, RZ, UR4, PT ;  /* 0x00000004ff007c0c */ /* 0x000fe2000bf05070 */
[----:B------:R-:W4:Y:S01]  /*6d50*/  LDL R14, [R1+0xc] ;  /* 0x00000c00010e7983 */ /* 0x000f220000100800 */
[----:B------:R-:W-:Y:S02]  /*6d60*/  ISETP.NE.AND.EX P1, PT, RZ, UR7, PT, P1 ;  /* 0x00000007ff007c0c */ /* 0x000fe4000bf25310 */
[----:B------:R-:W-:-:S11]  /*6d70*/  ISETP.NE.AND.EX P0, PT, RZ, UR5, PT, P0 ;  /* 0x00000005ff007c0c */ /* 0x000fd6000bf05300 */
[----:B0-----:R-:W0:Y:S08]  /*6d80*/  @P1 LDC.64 R8, c[0x0][0x9b8] ;  /* 0x00026e00ff081b82 */ /* 0x001e300000000a00 */
[----:B------:R-:W1:Y:S08]  /*6d90*/  @P0 LDC.64 R6, c[0x0][0x9a8] ;  /* 0x00026a00ff060b82 */ /* 0x000e700000000a00 */
[----:B------:R-:W3:Y:S08]  /*6da0*/  @P0 LDC.64 R10, c[0x0][0x9b0] ;  /* 0x00026c00ff0a0b82 */ /* 0x000ef00000000a00 */
[----:B------:R-:W3:Y:S01]  /*6db0*/  @P1 LDC.64 R12, c[0x0][0x9c0] ;  /* 0x00027000ff0c1b82 */ /* 0x000ee20000000a00 */
[----:B--2---:R-:W-:-:S02]  /*6dc0*/  @P1 SHF.R.S32.HI R5, RZ, 0x1f, R4 ;  /* 0x0000001fff051819 */ /* 0x004fc40000011404 */
[----:B------:R-:W-:-:S03]  /*6dd0*/  @P0 SHF.R.S32.HI R3, RZ, 0x1f, R4 ;  /* 0x0000001fff030819 */ /* 0x000fc60000011404 */
[----:B0-----:R-:W-:Y:S02]  /*6de0*/  @P1 IMAD R2, R5, R8, RZ ;  /* 0x0000000805021224 */ /* 0x001fe400078e02ff */
[-C--:B-1----:R-:W-:Y:S02]  /*6df0*/  @P0 IMAD R0, R3, R6.reuse, RZ ;  /* 0x0000000603000224 */ /* 0x082fe400078e02ff */
[C---:B------:R-:W-:Y:S02]  /*6e00*/  @P1 IMAD R9, R4.reuse, R9, R2 ;  /* 0x0000000904091224 */ /* 0x040fe400078e0202 */
[C---:B------:R-:W-:Y:S02]  /*6e10*/  @P0 IMAD R7, R4.reuse, R7, R0 ;  /* 0x0000000704070224 */ /* 0x040fe400078e0200 */
[----:B------:R-:W-:-:S04]  /*6e20*/  @P0 IMAD.WIDE.U32 R2, R4, R6, RZ ;  /* 0x0000000604020225 */ /* 0x000fc800078e00ff */
[----:B------:R-:W-:-:S04]  /*6e30*/  @P1 IMAD.WIDE.U32 R4, R4, R8, RZ ;  /* 0x0000000804041225 */ /* 0x000fc800078e00ff */
[----:B------:R-:W-:Y:S02]  /*6e40*/  @P0 IMAD.IADD R3, R3, 0x1, R7 ;  /* 0x0000000103030824 */ /* 0x000fe400078e0207 */
[----:B------:R-:W-:Y:S02]  /*6e50*/  @P1 IMAD.IADD R5, R5, 0x1, R9 ;  /* 0x0000000105051824 */ /* 0x000fe400078e0209 */
[----:B---3--:R-:W-:-:S04]  /*6e60*/  @P0 IMAD.WIDE.U32 R2, R15, R10, R2 ;  /* 0x0000000a0f020225 */ /* 0x008fc800078e0002 */
[C---:B------:R-:W-:Y:S01]  /*6e70*/  @P1 IMAD.WIDE.U32 R6, R15.reuse, R12, R4 ;  /* 0x0000000c0f061225 */ /* 0x040fe200078e0004 */
[----:B------:R-:W-:Y:S01]  /*6e80*/  @P0 LEA R4, P2, R2, UR4, 0x2 ;  /* 0x0000000402040c11 */ /* 0x000fe2000f8410ff */
[----:B------:R-:W-:Y:S02]  /*6e90*/  ULDC UR4, c[0x0][0x988] ;  /* 0x0002620000047ab9 */ /* 0x000fe40000000800 */
[C---:B------:R-:W-:Y:S01]  /*6ea0*/  @P0 IMAD R5, R15.reuse, R11, R3 ;  /* 0x0000000b0f050224 */ /* 0x040fe200078e0203 */
[----:B------:R-:W-:Y:S01]  /*6eb0*/  @P1 LEA R8, P3, R6, UR6, 0x2 ;  /* 0x0000000606081c11 */ /* 0x000fe2000f8610ff */
[----:B------:R-:W-:Y:S02]  /*6ec0*/  @P1 IMAD R3, R15, R13, R7 ;  /* 0x0000000d0f031224 */ /* 0x000fe400078e0207 */
[----:B------:R-:W-:Y:S01]  /*6ed0*/  IMAD.MOV.U32 R7, RZ, RZ, 0x3f800000 ;  /* 0x3f800000ff077424 */ /* 0x000fe200078e00ff */
[----:B------:R-:W-:Y:S01]  /*6ee0*/  @P0 LEA.HI.X R5, R2, UR5, R5, 0x2, P2 ;  /* 0x0000000502050c11 */ /* 0x000fe200090f1405 */
[----:B------:R-:W-:Y:S01]  /*6ef0*/  IMAD.MOV.U32 R0, RZ, RZ, 0x3f800000 ;  /* 0x3f800000ff007424 */ /* 0x000fe200078e00ff */
[----:B------:R-:W-:Y:S01]  /*6f00*/  @P1 LEA.HI.X R9, R6, UR7, R3, 0x2, P3 ;  /* 0x0000000706091c11 */ /* 0x000fe200098f1403 */
[----:B------:R-:W0:Y:S02]  /*6f10*/  LDC R2, c[0x0][0x448] ;  /* 0x00011200ff027b82 */ /* 0x000e240000000800 */
[----:B------:R1:W2:Y:S04]  /*6f20*/  @P0 LDG.E R7, desc[UR42][R4.64] ;  /* 0x0000002a04070981 */ /* 0x0002a8000c1e1900 */
[----:B------:R-:W2:Y:S01]  /*6f30*/  @P1 LDG.E R0, desc[UR42][R8.64] ;  /* 0x0000002a08001981 */ /* 0x000ea2000c1e1900 */
[----:B----4-:R-:W-:Y:S01]  /*6f40*/  VIADD R6, R14, 0xbf ;  /* 0x000000bf0e067836 */ /* 0x010fe20000000000 */
[----:B0-----:R-:W-:-:S02]  /*6f50*/  ISETP.NE.AND P1, PT, R2, 0x1, PT ;  /* 0x000000010200780c */ /* 0x001fc40003f25270 */
[----:B------:R-:W0:Y:S11]  /*6f60*/  LDC.64 R2, c[0x0][0x9e0] ;  /* 0x00027800ff027b82 */ /* 0x000e360000000a00 */
[----:B------:R-:W3:Y:S08]  /*6f70*/  @P1 LDC R11, c[0x0][0x44c] ;  /* 0x00011300ff0b1b82 */ /* 0x000ef00000000800 */
[----:B------:R-:W4:Y:S01]  /*6f80*/  @P1 LDC R10, c[0x0][0x450] ;  /* 0x00011400ff0a1b82 */ /* 0x000f220000000800 */
[----:B0-----:R-:W-:Y:S01]  /*6f90*/  ISETP.GE.AND P2, PT, R3, 0x1, PT ;  /* 0x000000010300780c */ /* 0x001fe20003f46270 */
[----:B---3--:R-:W-:-:S05]  /*6fa0*/  @P1 IMAD.HI.U32 R11, R6, R11, RZ ;  /* 0x0000000b060b1227 */ /* 0x008fca00078e00ff */
[----:B----4-:R-:W-:-:S05]  /*6fb0*/  @P1 SHF.R.U32.HI R6, RZ, R10, R11 ;  /* 0x0000000aff061219 */ /* 0x010fca000001160b */
[----:B-1----:R-:W-:-:S04]  /*6fc0*/  IMAD.IADD R5, R87, 0x1, R6 ;  /* 0x0000000157057824 */ /* 0x002fc800078e0206 */
[----:B------:R-:W-:Y:S02]  /*6fd0*/  IMAD.IADD R4, R5, 0x1, R2 ;  /* 0x0000000105047824 */ /* 0x000fe400078e0202 */
[----:B--2---:R-:W-:-:S04]  /*6fe0*/  FMUL.FTZ R0, R7, R0 ;  /* 0x0000000007007220 */ /* 0x004fc80000410000 */
[----:B------:R-:W-:Y:S01]  /*6ff0*/  FMUL.FTZ R2, R0, UR4 ;  /* 0x0000000400027c20 */ /* 0x000fe20008410000 */
[----:B------:R-:W-:Y:S06]  /*7000*/  @!P2 BRA `(.L_x_1178) ;  /* 0x000000000048a947 */ /* 0x000fec0003800000 */
        /* <DEDUP_REMOVED lines=11> */
.L_x_1180:
[----:B------:R-:W-:-:S13]  /*70c0*/  ISETP.NE.AND P0, PT, R3, 0x1, PT ;  /* 0x000000010300780c */ /* 0x000fda0003f05270 */
[----:B------:R-:W0:Y:S02]  /*70d0*/  @P0 LDC.64 R6, c[0x0][0x9e8] ;  /* 0x00027a00ff060b82 */ /* 0x000e240000000a00 */
[----:B0-----:R-:W-:-:S05]  /*70e0*/  @P0 IMAD.HI.U32 R6, R0, R6, RZ ;  /* 0x0000000600060227 */ /* 0x001fca00078e00ff */
[----:B------:R-:W-:-:S07]  /*70f0*/  @P0 SHF.R.U32.HI R0, RZ, R7, R6 ;  /* 0x00000007ff000219 */ /* 0x000fce0000011606 */
.L_x_1181:
[----:B------:R-:W-:Y:S05]  /*7100*/  BSYNC B0 ;  /* 0x0000000000007941 */ /* 0x000fea0003800000 */
.L_x_1179:
[----:B------:R-:W-:-:S05]  /*7110*/  IMAD R5, R0, R3, R3 ;  /* 0x0000000300057224 */ /* 0x000fca00078e0203 */
[----:B------:R-:W-:-:S07]  /*7120*/  VIMNMX R4, R4, R5, PT ;  /* 0x0000000504047248 */ /* 0x000fce0003fe0100 */
.L_x_1178:
[----:B------:R-:W0:Y:S01]  /*7130*/  @P1 LDC R0, c[0x0][0x44c] ;  /* 0x00011300ff001b82 */ /* 0x000e220000000800 */
[----:B------:R-:W-:Y:S01]  /*7140*/  VIADD R4, R4, 0x7f ;  /* 0x0000007f04047836 */ /* 0x000fe20000000000 */
[----:B------:R-:W-:-:S04]  /*7150*/  ULDC UR4, c[0x0][0x9dc] ;  /* 0x0002770000047ab9 */ /* 0x000fc80000000800 */
[----:B------:R-:W-:Y:S02]  /*7160*/  SHF.R.S32.HI R5, RZ, 0x1f, R4 ;  /* 0x0000001fff057819 */ /* 0x000fe40000011404 */
[----:B------:R-:W1:Y:S02]  /*7170*/  @P1 LDC R7, c[0x0][0x450] ;  /* 0x00011400ff071b82 */ /* 0x000e640000000800 */
[----:B------:R-:W-:-:S04]  /*7180*/  LEA.HI R5, R5, R4, RZ, 0x7 ;  /* 0x0000000405057211 */ /* 0x000fc800078f38ff */
[----:B------:R-:W-:-:S04]  /*7190*/  SHF.R.S32.HI R5, RZ, 0x7, R5 ;  /* 0x00000007ff057819 */ /* 0x000fc80000011405 */
[----:B------:R-:W-:Y:S01]  /*71a0*/  VIMNMX R11, R88, R5, PT ;  /* 0x00000005580b7248 */ /* 0x000fe20003fe0100 */
[----:B0-----:R-:W-:-:S04]  /*71b0*/  @P1 IMAD.HI.U32 R6, R14, R0, RZ ;  /* 0x000000000e061227 */ /* 0x001fc800078e00ff */
[----:B------:R-:W-:Y:S01]  /*71c0*/  IMAD.MOV.U32 R0, RZ, RZ, R14 ;  /* 0x000000ffff007224 */ /* 0x000fe200078e000e */
        /* <DEDUP_REMOVED lines=14> */
.L_x_1184:
[----:B------:R-:W-:-:S13]  /*72b0*/  ISETP.NE.AND P0, PT, R3, 0x1, PT ;  /* 0x000000010300780c */ /* 0x000fda0003f05270 */
[----:B------:R-:W0:Y:S02]  /*72c0*/  @P0 LDC.64 R6, c[0x0][0x9e8] ;  /* 0x00027a00ff060b82 */ /* 0x000e240000000a00 */
[----:B0-----:R-:W-:-:S05]  /*72d0*/  @P0 IMAD.HI.U32 R6, R0, R6, RZ ;  /* 0x0000000600060227 */ /* 0x001fca00078e00ff */
[----:B------:R-:W-:-:S07]  /*72e0*/  @P0 SHF.R.U32.HI R0, RZ, R7, R6 ;  /* 0x00000007ff000219 */ /* 0x000fce0000011606 */
.L_x_1185:
[----:B------:R-:W-:Y:S05]  /*72f0*/  BSYNC B0 ;  /* 0x0000000000007941 */ /* 0x000fea0003800000 */
.L_x_1183:
[----:B------:R-:W-:-:S05]  /*7300*/  IMAD R3, R0, R3, RZ ;  /* 0x0000000300037224 */ /* 0x000fca00078e02ff */
[----:B------:R-:W-:-:S07]  /*7310*/  VIMNMX R4, R4, R3, !PT ;  /* 0x0000000304047248 */ /* 0x000fce0007fe0100 */
.L_x_1182:
[----:B------:R-:W-:Y:S01]  /*7320*/  SHF.R.S32.HI R3, RZ, 0x1f, R4 ;  /* 0x0000001fff037819 */ /* 0x000fe20000011404 */
[----:B------:R-:W-:Y:S01]  /*7330*/  BSSY B0, `(.L_x_1186) ;  /* 0x0000027000007945 */ /* 0x000fe20003800000 */
[----:B------:R-:W-:Y:S02]  /*7340*/  IMAD.MOV.U32 R88, RZ, RZ, RZ ;  /* 0x000000ffff587224 */ /* 0x000fe400078e00ff */
[----:B------:R-:W-:-:S04]  /*7350*/  LEA.HI R3, R3, R4, RZ, 0x7 ;  /* 0x0000000403037211 */ /* 0x000fc800078f38ff */
[----:B------:R-:W-:-:S04]  /*7360*/  SHF.R.S32.HI R3, RZ, 0x7, R3 ;  /* 0x00000007ff037819 */ /* 0x000fc80000011403 */
[----:B------:R-:W-:-:S04]  /*7370*/  VIMNMX R9, RZ, R3, !PT ;  /* 0x00000003ff097248 */ /* 0x000fc80007fe0100 */
[----:B------:R-:W-:-:S13]  /*7380*/  ISETP.GT.AND P0, PT, R11, R9, PT ;  /* 0x000000090b00720c */ /* 0x000fda0003f04270 */
[----:B------:R-:W-:Y:S05]  /*7390*/  @!P0 BRA `(.L_x_1187) ;  /* 0x0000000000808947 */ /* 0x000fea0003800000 */
[----:B------:R-:W2:Y:S01]  /*73a0*/  LDL R0, [R1+0x58] ;  /* 0x0000580001007983 */ /* 0x000ea20000100800 */
[----:B------:R-:W-:Y:S01]  /*73b0*/  ULDC UR4, c[0x0][0x9f0] ;  /* 0x00027c0000047ab9 */ /* 0x000fe20000000800 */
[----:B--2---:R-:W-:-:S04]  /*73c0*/  ISETP.NE.AND P0, PT, R0, RZ, PT ;  /* 0x000000ff0000720c */ /* 0x004fc80003f05270 */
[----:B------:R-:W-:-:S04]  /*73d0*/  SEL R8, R0, UR4, P0 ;  /* 0x0000000400087c07 */ /* 0x000fc80008000000 */
[-C--:B------:R-:W-:Y:S02]  /*73e0*/  IABS R6, R8.reuse ;  /* 0x0000000800067213 */ /* 0x080fe40000000000 */
[----:B------:R-:W-:Y:S02]  /*73f0*/  IADD3 R0, R8, -0x1, R11 ;  /* 0xffffffff08007810 */ /* 0x000fe40007ffe00b */
[----:B------:R-:W0:Y:S01]  /*7400*/  I2F.RP R3, R6 ;  /* 0x0000000600037306 */ /* 0x000e220000209400 */
[----:B------:R-:W-:Y:S02]  /*7410*/  IABS R12, R8 ;  /* 0x00000008000c7213 */ /* 0x000fe40000000000 */
[----:B------:R-:W-:-:S05]  /*7420*/  IMAD.IADD R0, R0, 0x1, -R9 ;  /* 0x0000000100007824 */ /* 0x000fca00078e0a09 */
        /* <DEDUP_REMOVED lines=10> */
[----:B------:R-:W-:-:S04]  /*74d0*/  IMAD.HI.U32 R5, R5, R7, R4 ;  /* 0x0000000705057227 */ /* 0x000fc800078e0004 */
        /* <DEDUP_REMOVED lines=12> */
.L_x_1187:
[----:B------:R-:W-:Y:S05]  /*75a0*/  BSYNC B0 ;  /* 0x0000000000007941 */ /* 0x000fea0003800000 */
.L_x_1186:
[----:B------:R-:W2:Y:S01]  /*75b0*/  LDL R0, [R1+0x68] ;  /* 0x0000680001007983 */ /* 0x000ea20000100800 */
[----:B------:R-:W-:Y:S02]  /*75c0*/  PLOP3.LUT P0, PT, PT, PT, PT, 0x80, 0x0 ;  /* 0x000000000000781c */ /* 0x000fe40003f0f070 */
        /* <DEDUP_REMOVED lines=26> */
[----:B--2---:R-:W-:Y:S01]  /*7770*/  IMAD R3, R0, R88, R9 ;  /* 0x0000005800037224 */ /* 0x004fe200078e0209 */
[----:B------:R-:W-:Y:S01]  /*7780*/  CS2R R8, SRZ ;  /* 0x0000000000087805 */ /* 0x000fe2000001ff00 */
        /* <DEDUP_REMOVED lines=38> */
.L_x_1190:
[----:B------:R-:W-:Y:S05]  /*79f0*/  BSYNC B6 ;  /* 0x0000000000067941 */ /* 0x000fea0003800000 */
.L_x_1189:
        /* <DEDUP_REMOVED lines=13> */
.L_x_1194:
[----:B-1----:R1:W2:Y:S02]  /*7ad0*/  SYNCS.PHASECHK.TRANS64.TRYWAIT P0, [R16+URZ+0x19c00], R3 ;  /* 0x019c0003100075a7 */ /* 0x0022a4000800017f */
[----:B--2---:R-:W-:Y:S05]  /*7ae0*/  @!P0 NANOSLEEP.SYNCS 0x989680 ;  /* 0x009896800000895d */ /* 0x004fea0003900000 */
[----:B------:R-:W2:Y:S02]  /*7af0*/  @!P0 SYNCS.PHASECHK.TRANS64 P0, [R16+URZ+0x19c00], R3 ;  /* 0x019c0003100085a7 */ /* 0x000ea4000800007f */
[----:B--2---:R-:W-:Y:S05]  /*7b00*/  @!P0 BRA `(.L_x_1194) ;  /* 0xfffffffc00f08947 */ /* 0x004fea000383ffff */
.L_x_1193:
[----:B------:R-:W-:Y:S05]  /*7b10*/  BSYNC B0 ;  /* 0x0000000000007941 */ /* 0x000fea0003800000 */
.L_x_1192:
[----:B------:R-:W-:Y:S05]  /*7b20*/  BRA `(.L_x_1195) ;  /* 0x00000044006c7947 */ /* 0x000fea0003800000 */
.L_x_1191:
[----:B------:R-:W-:Y:S01]  /*7b30*/  LOP3.LUT P0, RZ, R26, 0x9f, RZ, 0xc0, !PT ;  /* 0x0000009f1aff7812 */ /* 0x000fe2000780c0ff */
[----:B------:R-:W-:Y:S01]  /*7b40*/  ULDC.64 UR4, c[0x0][0x3f8] ;  /* 0x0000fe0000047ab9 */ /* 0x000fe20000000a00 */
[----:B-----5:R-:W-:Y:S01]  /*7b50*/  SHF.R.S32.HI R0, RZ, 0x1f, R24 ;  /* 0x0000001fff007819 */ /* 0x020fe20000011418 */
[----:B------:R-:W-:Y:S01]  /*7b60*/  ULDC.64 UR6, c[0x0][0x408] ;  /* 0x0001020000067ab9 */ /* 0x000fe20000000a00 */
[----:B------:R-:W-:Y:S01]  /*7b70*/  IMAD.WIDE.U32 R26, R24, UR4, RZ ;  /* 0x00000004181a7c25 */ /* 0x000fe2000f8e00ff */
[----:B------:R-:W-:Y:S03]  /*7b80*/  BSSY B6, `(.L_x_1196) ;  /* 0x0000019000067945 */ /* 0x000fe60003800000 */
[C---:B------:R-:W-:Y:S02]  /*7b90*/  IMAD R3, R0.reuse, UR4, RZ ;  /* 0x0000000400037c24 */ /* 0x040fe4000f8e02ff */
[----:B------:R-:W-:-:S02]  /*7ba0*/  IMAD R5, R0, UR6, RZ ;  /* 0x0000000600057c24 */ /* 0x000fc4000f8e02ff */
[C---:B------:R-:W-:Y:S02]  /*7bb0*/  IMAD R3, R24.reuse, UR5, R3 ;  /* 0x0000000518037c24 */ /* 0x040fe4000f8e0203 */
[C---:B------:R-:W-:Y:S02]  /*7bc0*/  IMAD R5, R24.reuse, UR7, R5 ;  /* 0x0000000718057c24 */ /* 0x040fe4000f8e0205 */
[----:B------:R-:W-:-:S04]  /*7bd0*/  IMAD.WIDE.U32 R24, R24, UR6, RZ ;  /* 0x0000000618187c25 */ /* 0x000fc8000f8e00ff */
[----:B------:R-:W-:Y:S02]  /*7be0*/  IMAD.IADD R29, R3, 0x1, R27 ;  /* 0x00000001031d7824 */ /* 0x000fe400078e021b */
        /* <DEDUP_REMOVED lines=18> */
.L_x_1197:
[----:B------:R-:W-:Y:S05]  /*7d10*/  BSYNC B6 ;  /* 0x0000000000067941 */ /* 0x000fea0003800000 */
.L_x_1196:
[----:B------:R-:W2:Y:S01]  /*7d20*/  LDL R21, [R1+0xc] ;  /* 0x00000c0001157983 */ /* 0x000ea20000100800 */
[----:B------:R-:W-:-:S03]  /*7d30*/  ULDC.U8 UR4, c[0x0][0x410] ;  /* 0x0001040000047ab9 */ /* 0x000fc60000000000 */
[----:B------:R-:W3:Y:S01]  /*7d40*/  LDL R20, [R1+0x50] ;  /* 0x0000500001147983 */ /* 0x000ee20000100800 */
[----:B------:R-:W-:Y:S01]  /*7d50*/  ISETP.NE.AND P0, PT, RZ, UR4, PT ;  /* 0x00000004ff007c0c */ /* 0x000fe2000bf05270 */
[----:B------:R-:W-:Y:S01]  /*7d60*/  BSSY B0, `(.L_x_1198) ;  /* 0x000042f000007945 */ /* 0x000fe20003800000 */
[----:B--2---:R-:W-:Y:S02]  /*7d70*/  IMAD.IADD R10, R154, 0x1, R21 ;  /* 0x000000019a0a7824 */ /* 0x004fe400078e0215 */
[----:B---3--:R-:W-:-:S09]  /*7d80*/  IMAD.IADD R37, R16, 0x1, R20 ;  /* 0x0000000110257824 */ /* 0x008fd200078e0214 */
[----:B------:R-:W-:Y:S05]  /*7d90*/  @!P0 BRA `(.L_x_1199) ;  /* 0x0000001c00448947 */ /* 0x000fea0003800000 */
[----:B------:R-:W0:Y:S01]  /*7da0*/  LDC R39, c[0x0][0x448] ;  /* 0x00011200ff277b82 */ /* 0x000e220000000800 */
[----:B------:R-:W-:Y:S01]  /*7db0*/  IMAD.MOV.U32 R5, RZ, RZ, R10 ;  /* 0x000000ffff057224 */ /* 0x000fe200078e000a */
[----:B------:R-:W-:Y:S01]  /*7dc0*/  ULDC.64 UR4, c[0x0][0x3f8] ;  /* 0x0000fe0000047ab9 */ /* 0x000fe20000000a00 */
[----:B------:R-:W-:Y:S01]  /*7dd0*/  IMAD.MOV.U32 R6, RZ, RZ, R26 ;  /* 0x000000ffff067224 */ /* 0x000fe200078e001a */
[----:B------:R-:W-:Y:S01]  /*7de0*/  ULDC.64 UR6, c[0x0][0x408] ;  /* 0x0001020000067ab9 */ /* 0x000fe20000000a00 */
[----:B------:R-:W-:Y:S01]  /*7df0*/  IMAD.MOV.U32 R8, RZ, RZ, R24 ;  /* 0x000000ffff087224 */ /* 0x000fe200078e0018 */
[----:B------:R-:W-:Y:S01]  /*7e00*/  ULDC.64 UR8, c[0x0][0x400] ;  /* 0x0001000000087ab9 */ /* 0x000fe20000000a00 */
[----:B------:R-:W-:Y:S01]  /*7e10*/  IMAD.MOV.U32 R9, RZ, RZ, R31 ;  /* 0x000000ffff097224 */ /* 0x000fe200078e001f */
[----:B0-----:R-:W-:-:S13]  /*7e20*/  ISETP.NE.AND P0, PT, R39, 0x1, PT ;  /* 0x000000012700780c */ /* 0x001fda0003f05270 */
[----:B------:R-:W0:Y:S08]  /*7e30*/  @P0 LDC R3, c[0x0][0x44c] ;  /* 0x00011300ff030b82 */ /* 0x000e300000000800 */
[----:B------:R-:W1:Y:S01]  /*7e40*/  @P0 LDC R7, c[0x0][0x450] ;  /* 0x00011400ff070b82 */ /* 0x000e620000000800 */
[----:B0-----:R-:W-:-:S05]  /*7e50*/  @P0 IMAD.HI.U32 R0, R10, R3, RZ ;  /* 0x000000030a000227 */ /* 0x001fca00078e00ff */
[----:B-1----:R-:W-:Y:S01]  /*7e60*/  @P0 SHF.R.U32.HI R5, RZ, R7, R0 ;  /* 0x00000007ff050219 */ /* 0x002fe20000011600 */
[----:B------:R-:W-:-:S03]  /*7e70*/  IMAD.MOV.U32 R7, RZ, RZ, R29 ;  /* 0x000000ffff077224 */ /* 0x000fc600078e001d */
[----:B------:R-:W-:Y:S01]  /*7e80*/  SHF.R.S32.HI R0, RZ, 0x1f, R5 ;  /* 0x0000001fff007819 */ /* 0x000fe20000011405 */
[----:B------:R-:W-:-:S04]  /*7e90*/  IMAD.WIDE.U32 R6, R5, UR4, R6 ;  /* 0x0000000405067c25 */ /* 0x000fc8000f8e0006 */
[----:B------:R-:W-:Y:S02]  /*7ea0*/  IMAD R4, R0, UR4, RZ ;  /* 0x0000000400047c24 */ /* 0x000fe4000f8e02ff */
[----:B------:R-:W-:-:S04]  /*7eb0*/  IMAD.WIDE.U32 R8, R5, UR6, R8 ;  /* 0x0000000605087c25 */ /* 0x000fc8000f8e0008 */
[----:B------:R-:W-:Y:S02]  /*7ec0*/  IMAD R0, R0, UR6, RZ ;  /* 0x0000000600007c24 */ /* 0x000fe4000f8e02ff */
[C---:B------:R-:W-:Y:S01]  /*7ed0*/  IMAD R13, R5.reuse, UR5, R4 ;  /* 0x00000005050d7c24 */ /* 0x040fe2000f8e0204 */
[----:B------:R-:W-:Y:S01]  /*7ee0*/  ULDC.64 UR4, c[0x0][0x3e8] ;  /* 0x0000fa0000047ab9 */ /* 0x000fe20000000a00 */
[----:B------:R-:W-:Y:S01]  /*7ef0*/  IMAD R11, R5, UR7, R0 ;  /* 0x00000007050b7c24 */ /* 0x000fe2000f8e0200 */
[----:B------:R-:W-:Y:S01]  /*7f00*/  IADD3 R3, P0, R6, UR4, RZ ;  /* 0x0000000406037c10 */ /* 0x000fe2000ff1e0ff */
[----:B------:R-:W-:Y:S01]  /*7f10*/  UMOV UR4, 0xffffffff ;  /* 0xffffffff00047882 */ /* 0x000fe20000000000 */
[----:B------:R-:W-:Y:S02]  /*7f20*/  IADD3 R5, P1, R8, UR8, RZ ;  /* 0x0000000808057c10 */ /* 0x000fe4000ff3e0ff */
[----:B------:R-:W-:Y:S02]  /*7f30*/  IADD3.X R13, R7, UR5, R13, P0, !PT ;  /* 0x00000005070d7c10 */ /* 0x000fe400087fe40d */
[----:B------:R-:W-:Y:S01]  /*7f40*/  IADD3.X R4, R9, UR9, R11, P1, !PT ;  /* 0x0000000909047c10 */ /* 0x000fe20008ffe40b */
[----:B------:R-:W-:Y:S08]  /*7f50*/  BRA.DIV UR4, `(.L_x_1200) ;  /* 0x000001b6042c7947 */ /* 0x000ff0000b800000 */
[----:B------:R0:W1:Y:S04]  /*7f60*/  SHFL.IDX PT, R0, R13, RZ, 0x1e1f ;  /* 0x001e1fff0d007589 */ /* 0x00006800000e0000 */
[----:B------:R-:W2:Y:S04]  /*7f70*/  SHFL.IDX PT, R3, R3, RZ, 0x1e1f ;  /* 0x001e1fff03037589 */ /* 0x000ea800000e0000 */
[----:B------:R-:W3:Y:S04]  /*7f80*/  SHFL.IDX PT, R4, R4, RZ, 0x1e1f ;  /* 0x001e1fff04047589 */ /* 0x000ee800000e0000 */
[----:B------:R0:W4:Y:S02]  /*7f90*/  SHFL.IDX PT, R14, R5, RZ, 0x1e1f ;  /* 0x001e1fff050e7589 */ /* 0x00012400000e0000 */
.L_x_1486:
[----:B0-----:R-:W5:Y:S04]  /*7fa0*/  LDL R5, [R1] ;  /* 0x0000000001057983 */ /* 0x001f680000100800 */
[----:B------:R-:W2:Y:S01]  /*7fb0*/  LDL R6, [R1+0x60] ;  /* 0x0000600001067983 */ /* 0x000ea20000100800 */
[----:B------:R-:W-:Y:S01]  /*7fc0*/  BSSY B1, `(.L_x_1201) ;  /* 0x0000030000017945 */ /* 0x000fe20003800000 */
[----:B------:R-:W-:Y:S02]  /*7fd0*/  CS2R R26, SRZ ;  /* 0x00000000001a7805 */ /* 0x000fe4000001ff00 */
[----:B------:R-:W-:Y:S02]  /*7fe0*/  CS2R R12, SRZ ;  /* 0x00000000000c7805 */ /* 0x000fe4000001ff00 */
[----:B------:R-:W-:-:S02]  /*7ff0*/  CS2R R8, SRZ ;  /* 0x0000000000087805 */ /* 0x000fc4000001ff00 */
[----:B------:R-:W-:Y:S02]  /*8000*/  CS2R R24, SRZ ;  /* 0x0000000000187805 */ /* 0x000fe4000001ff00 */
[----:B------:R-:W-:Y:S01]  /*8010*/  CS2R R20, SRZ ;  /* 0x0000000000147805 */ /* 0x000fe2000001ff00 */
[----:B-----5:R-:W-:Y:S01]  /*8020*/  IMAD R39, R5, R39, RZ ;  /* 0x0000002705277224 */ /* 0x020fe200078e02ff */
[----:B--2---:R-:W-:-:S04]  /*8030*/  LEA.HI R5, R6, R6, RZ, 0x1 ;  /* 0x0000000606057211 */ /* 0x004fc800078f08ff */
[----:B------:R-:W-:Y:S02]  /*8040*/  ISETP.GE.AND P0, PT, R10, R39, PT ;  /* 0x000000270a00720c */ /* 0x000fe40003f06270 */
[----:B------:R-:W-:Y:S02]  /*8050*/  CS2R R10, SRZ ;  /* 0x00000000000a7805 */ /* 0x000fe4000001ff00 */
[----:B------:R-:W-:-:S05]  /*8060*/  LOP3.LUT R5, R5, 0xfffffffe, RZ, 0xc0, !PT ;  /* 0xfffffffe05057812 */ /* 0x000fca00078ec0ff */
[----:B------:R-:W-:-:S05]  /*8070*/  IMAD.IADD R5, R6, 0x1, -R5 ;  /* 0x0000000106057824 */ /* 0x000fca00078e0a05 */
[----:B------:R-:W-:Y:S01]  /*8080*/  SHF.L.U32 R5, R5, 0x1f, RZ ;  /* 0x0000001f05057819 */ /* 0x000fe200000006ff */
[----:B------:R-:W-:Y:S06]  /*8090*/  @P0 BRA `(.L_x_1202) ;  /* 0x0000000000880947 */ /* 0x000fec0003800000 */
[----:B------:R-:W2:Y:S01]  /*80a0*/  LDL R32, [R1+0x28] ;  /* 0x0000280001207983 */ /* 0x000ea20000100800 */
[----:B------:R-:W-:-:S03]  /*80b0*/  ULDC UR4, c[0x0][0x3f4] ;  /* 0x0000fd0000047ab9 */ /* 0x000fc60000000800 */
[----:B------:R-:W3:Y:S04]  /*80c0*/  LDL.64 R28, [R1+0x10] ;  /* 0x00001000011c7983 */ /* 0x000ee80000100a00 */
[----:B------:R-:W4:Y:S01]  /*80d0*/  LDL R15, [R1+0x2c] ;  /* 0x00002c00010f7983 */ /* 0x000f220000100800 */
[----:B------:R-:W-:Y:S02]  /*80e0*/  CS2R R20, SRZ ;  /* 0x0000000000147805 */ /* 0x000fe4000001ff00 */
[----:B------:R-:W-:Y:S02]  /*80f0*/  CS2R R12, SRZ ;  /* 0x00000000000c7805 */ /* 0x000fe4000001ff00 */
[----:B------:R-:W-:Y:S02]  /*8100*/  CS2R R24, SRZ ;  /* 0x0000000000187805 */ /* 0x000fe4000001ff00 */
[----:B------:R-:W-:-:S02]  /*8110*/  CS2R R26, SRZ ;  /* 0x00000000001a7805 */ /* 0x000fc4000001ff00 */
[----:B------:R-:W-:Y:S02]  /*8120*/  CS2R R10, SRZ ;  /* 0x00000000000a7805 */ /* 0x000fe4000001ff00 */
[----:B--2---:R-:W-:Y:S02]  /*8130*/  ISETP.GE.AND P2, PT, R32, UR4, PT ;  /* 0x0000000420007c0c */ /* 0x004fe4000bf46270 */
[----:B------:R-:W-:Y:S02]  /*8140*/  SHF.R.S32.HI R7, RZ, 0x1f, R32 ;  /* 0x0000001fff077819 */ /* 0x000fe40000011420 */
[----:B---3--:R-:W-:Y:S02]  /*8150*/  ISETP.GE.AND P1, PT, R28, UR4, PT ;  /* 0x000000041c007c0c */ /* 0x008fe4000bf26270 */
[----:B----4-:R-:W-:Y:S02]  /*8160*/  ISETP.GE.AND P0, PT, R15, UR4, PT ;  /* 0x000000040f007c0c */ /* 0x010fe4000bf06270 */
[----:B------:R-:W-:-:S05]  /*8170*/  SHF.R.S32.HI R9, RZ, 0x1f, R15 ;  /* 0x0000001fff097819 */ /* 0x000fca000001140f */
[CC--:B------:R-:W-:Y:S02]  /*8180*/  @!P2 IADD3 R30, P6, R32.reuse, R3.reuse, RZ ;  /* 0x00000003201ea210 */ /* 0x0c0fe40007fde0ff */
[-C--:B------:R-:W-:Y:S02]  /*8190*/  @!P2 IADD3 R32, P5, R32, R14.reuse, RZ ;  /* 0x0000000e2020a210 */ /* 0x080fe40007fbe0ff */
[-C--:B------:R-:W-:Y:S01]  /*81a0*/  @!P1 IADD3 R6, P3, R28, R3.reuse, RZ ;  /* 0x000000031c069210 */ /* 0x080fe20007f7e0ff */
[--C-:B-1----:R-:W-:Y:S02]  /*81b0*/  @!P2 IMAD.X R31, R0, 0x1, R7.reuse, P6 ;  /* 0x00000001001fa824 */ /* 0x102fe400030e0607 */
[----:B------:R-:W-:Y:S01]  /*81c0*/  @!P2 IMAD.X R33, R4, 0x1, R7, P5 ;  /* 0x000000010421a824 */ /* 0x000fe200028e0607 */
[C---:B------:R-:W-:Y:S02]  /*81d0*/  @!P0 IADD3 R34, P4, R15.reuse, R3, RZ ;  /* 0x000000030f228210 */ /* 0x040fe40007f9e0ff */
[----:B------:R-:W-:Y:S01]  /*81e0*/  @!P1 SHF.R.S32.HI R3, RZ, 0x1f, R28 ;  /* 0x0000001fff039819 */ /* 0x000fe2000001141c */
[----:B------:R0:W5:Y:S01]  /*81f0*/  @!P2 LD.E.64 R20, desc[UR42][R30.64] ;  /* 0x0000002a1e14a980 */ /* 0x000162000c101b00 */
[-C--:B------:R-:W-:Y:S01]  /*8200*/  @!P1 IADD3 R28, P6, R28, R14.reuse, RZ ;  /* 0x0000000e1c1c9210 */ /* 0x080fe20007fde0ff */
[C---:B------:R-:W-:Y:S01]  /*8210*/  @!P0 IMAD.X R35, R0.reuse, 0x1, R9, P4 ;  /* 0x0000000100238824 */ /* 0x040fe200020e0609 */
[----:B------:R-:W-:Y:S01]  /*8220*/  @!P0 IADD3 R14, P5, R15, R14, RZ ;  /* 0x0000000e0f0e8210 */ /* 0x000fe20007fbe0ff */
[--C-:B------:R-:W-:Y:S01]  /*8230*/  @!P1 IMAD.X R7, R0, 0x1, R3.reuse, P3 ;  /* 0x0000000100079824 */ /* 0x100fe200018e0603 */
[----:B------:R0:W5:Y:S01]  /*8240*/  @!P2 LD.E.64 R12, desc[UR42][R32.64] ;  /* 0x0000002a200ca980 */ /* 0x000162000c101b00 */
[----:B------:R-:W-:-:S02]  /*8250*/  @!P1 IMAD.X R29, R4, 0x1, R3, P6 ;  /* 0x00000001041d9824 */ /* 0x000fc400030e0603 */
[----:B------:R-:W-:Y:S01]  /*8260*/  @!P0 IMAD.X R15, R4, 0x1, R9, P5 ;  /* 0x00000001040f8824 */ /* 0x000fe200028e0609 */
[----:B------:R-:W-:Y:S01]  /*8270*/  CS2R R8, SRZ ;  /* 0x0000000000087805 */ /* 0x000fe2000001ff00 */
[----:B------:R0:W5:Y:S04]  /*8280*/  @!P1 LD.E.64 R24, desc[UR42][R6.64] ;  /* 0x0000002a06189980 */ /* 0x000168000c101b00 */
[----:B------:R0:W5:Y:S04]  /*8290*/  @!P1 LD.E.64 R26, desc[UR42][R28.64] ;  /* 0x0000002a1c1a9980 */ /* 0x000168000c101b00 */
[----:B------:R0:W5:Y:S04]  /*82a0*/  @!P0 LD.E.64 R10, desc[UR42][R34.64] ;  /* 0x0000002a220a8980 */ /* 0x000168000c101b00 */
[----:B------:R0:W5:Y:S02]  /*82b0*/  @!P0 LD.E.64 R8, desc[UR42][R14.64] ;  /* 0x0000002a0e088980 */ /* 0x000164000c101b00 */
.L_x_1202:
[----:B------:R-:W-:Y:S05]  /*82c0*/  BSYNC B1 ;  /* 0x0000000000017941 */ /* 0x000fea0003800000 */
.L_x_1201:
[----:B-1----:R-:W2:Y:S01]  /*82d0*/  LDL.LU R0, [R1+0x44] ;  /* 0x0000440001007983 */ /* 0x002ea20000300800 */
[----:B------:R-:W1:Y:S01]  /*82e0*/  SYNCS.PHASECHK.TRANS64.TRYWAIT P0, [R16+URZ+0x19c00], R5 ;  /* 0x019c0005100075a7 */ /* 0x000e62000800017f */
[----:B------:R-:W-:Y:S01]  /*82f0*/  BSSY B1, `(.L_x_1203) ;  /* 0x0000005000017945 */ /* 0x000fe20003800000 */
[----:B--2---:R-:W-:-:S05]  /*8300*/  IMAD R0, R0, -0xc0, R39 ;  /* 0xffffff4000007824 */ /* 0x004fca00078e0227 */
[----:B------:R-:W-:-:S04]  /*8310*/  VIMNMX R3, R0, 0xc0, PT ;  /* 0x000000c000037848 */ /* 0x000fc80003fe0100 */
[----:B------:R-:W-:Y:S01]  /*8320*/  ISETP.GE.AND P1, PT, R154, R3, PT ;  /* 0x000000039a00720c */ /* 0x000fe20003f26270 */
[----:B-1----:R-:W-:-:S12]  /*8330*/  @!P0 BRA `(.L_x_1204) ;  /* 0x000001b000a08947 */ /* 0x002fd80003800000 */
.L_x_1487:
[----:B------:R-:W-:Y:S05]  /*8340*/  BSYNC B1 ;  /* 0x0000000000017941 */ /* 0x000fea0003800000 */
.L_x_1203:
[----:B------:R-:W-:Y:S05]  /*8350*/  @P1 BRA `(.L_x_1205) ;  /* 0x0000003c003c1947 */ /* 0x000fea0003800000 */
[----:B0-----:R-:W2:Y:S01]  /*8360*/  LDL.64 R6, [R1+0x10] ;  /* 0x0000100001067983 */ /* 0x001ea20000100a00 */
[----:B------:R-:W2:Y:S03]  /*8370*/  LDC R0, c[0x0][0x3f4] ;  /* 0x0000fd00ff007b82 */ /* 0x000ea60000000800 */
[----:B---3--:R-:W3:Y:S04]  /*8380*/  LDL R4, [R1+0x28] ;  /* 0x0000280001047983 */ /* 0x008ee80000100800 */
[----:B------:R-:W4:Y:S01]  /*8390*/  LDL R3, [R1+0x2c] ;  /* 0x00002c0001037983 */ /* 0x000f220000100800 */
[----:B------:R-:W-:Y:S01]  /*83a0*/  BSSY B1, `(.L_x_1206) ;  /* 0x000007b000017945 */ /* 0x000fe20003800000 */
[----:B--2---:R-:W-:-:S02]  /*83b0*/  ISETP.GE.AND P0, PT, R6, R0, PT ;  /* 0x000000000600720c */ /* 0x004fc40003f06270 */
[-C--:B---3--:R-:W-:Y:S02]  /*83c0*/  ISETP.GE.AND P1, PT, R4, R0.reuse, PT ;  /* 0x000000000400720c */ /* 0x088fe40003f26270 */
[----:B----4-:R-:W-:-:S09]  /*83d0*/  ISETP.GE.AND P2, PT, R3, R0, PT ;  /* 0x000000000300720c */ /* 0x010fd20003f46270 */
[----:B------:R-:W-:Y:S05]  /*83e0*/  @P0 BRA `(.L_x_1207) ;  /* 0x0000000400d80947 */ /* 0x000fea0003800000 */
[----:B-1----:R-:W0:Y:S01]  /*83f0*/  LDS.128 R4, [R37+0xf000] ;  /* 0x00f0000025047984 */ /* 0x002e220000000c00 */
[----:B-----5:R-:W-:Y:S02]  /*8400*/  SHF.R.U32.HI R15, RZ, 0x8, R25 ;  /* 0x00000008ff0f7819 */ /* 0x020fe40000011619 */
[----:B------:R-:W-:Y:S02]  /*8410*/  LOP3.LUT R14, R25, 0xff, RZ, 0xc0, !PT ;  /* 0x000000ff190e7812 */ /* 0x000fe400078ec0ff */
[----:B------:R-:W-:Y:S02]  /*8420*/  LOP3.LUT R15, R15, 0xff, RZ, 0xc0, !PT ;  /* 0x000000ff0f0f7812 */ /* 0x000fe400078ec0ff */
[----:B------:R-:W-:Y:S02]  /*8430*/  SHF.R.U32.HI R31, RZ, 0x8, R27 ;  /* 0x00000008ff1f7819 */ /* 0x000fe4000001161b */
[----:B------:R-:W-:Y:S02]  /*8440*/  SHF.R.U32.HI R3, RZ, 0x8, R24 ;  /* 0x00000008ff037819 */ /* 0x000fe40000011618 */
[----:B------:R-:W-:-:S02]  /*8450*/  PRMT R14, R15, 0x7604, R14 ;  /* 0x000076040f0e7816 */ /* 0x000fc4000000000e */
[----:B------:R-:W-:Y:S02]  /*8460*/  LOP3.LUT R28, R27, 0xff, RZ, 0xc0, !PT ;  /* 0x000000ff1b1c7812 */ /* 0x000fe400078ec0ff */
[----:B------:R-:W-:Y:S02]  /*8470*/  LOP3.LUT R31, R31, 0xff, RZ, 0xc0, !PT ;  /* 0x000000ff1f1f7812 */ /* 0x000fe400078ec0ff */
[----:B------:R-:W-:Y:S02]  /*8480*/  SHF.R.U32.HI R30, RZ, 0x10, R27 ;  /* 0x00000010ff1e7819 */ /* 0x000fe4000001161b */
[----:B------:R-:W-:Y:S02]  /*8490*/  LOP3.LUT R0, R24, 0xff, RZ, 0xc0, !PT ;  /* 0x000000ff18007812 */ /* 0x000fe400078ec0ff */
[----:B------:R-:W-:Y:S02]  /*84a0*/  LOP3.LUT R3, R3, 0xff, RZ, 0xc0, !PT ;  /* 0x000000ff03037812 */ /* 0x000fe400078ec0ff */
[----:B------:R-:W-:-:S02]  /*84b0*/  SHF.R.U32.HI R32, RZ, 0x10, R25 ;  /* 0x00000010ff207819 */ /* 0x000fc40000011619 */
[----:B------:R-:W-:Y:S02]  /*84c0*/  SHF.R.U32.HI R15, RZ, 0x8, R26 ;  /* 0x00000008ff0f7819 */ /* 0x000fe4000001161a */
[----:B------:R-:W-:Y:S01]  /*84d0*/  PRMT R28, R31, 0x7604, R28 ;  /* 0x000076041f1c7816 */ /* 0x000fe2000000001c */
[----:B------:R-:W-:Y:S01]  /*84e0*/  IMAD.U32 R31, R30, 0x10000, RZ ;  /* 0x000100001e1f7824 */ /* 0x000fe200078e00ff */
[----:B------:R-:W-:Y:S02]  /*84f0*/  PRMT R3, R3, 0x7604, R0 ;  /* 0x0000760403037816 */ /* 0x000fe40000000000 */
[----:B------:R-:W-:Y:S01]  /*8500*/  LOP3.LUT R29, R15, 0xff, RZ, 0xc0, !PT ;  /* 0x000000ff0f1d7812 */ /* 0x000fe200078ec0ff */
[----:B------:R-:W-:Y:S01]  /*8510*/  IMAD.U32 R15, R32, 0x10000, RZ ;  /* 0x00010000200f7824 */ /* 0x000fe200078e00ff */
[----:B------:R-:W-:Y:S02]  /*8520*/  LOP3.LUT R0, R26, 0xff, RZ, 0xc0, !PT ;  /* 0x000000ff1a007812 */ /* 0x000fe400078ec0ff */
[----:B------:R-:W-:-:S02]  /*8530*/  LOP3.LUT R31, R28, 0xff0000, R31, 0xf8, !PT ;  /* 0x00ff00001c1f7812 */ /* 0x000fc400078ef81f */
[----:B------:R-:W-:Y:S02]  /*8540*/  PRMT R29, R29, 0x7604, R0 ;  /* 0x000076041d1d7816 */ /* 0x000fe40000000000 */
[----:B------:R-:W-:Y:S02]  /*8550*/  LOP3.LUT R15, R14, 0xff0000, R15, 0xf8, !PT ;  /* 0x00ff00000e0f7812 */ /* 0x000fe400078ef80f */
[--C-:B------:R-:W-:Y:S02]  /*8560*/  LOP3.LUT R29, R29, 0xff0000, R26.reuse, 0xf8, !PT ;  /* 0x00ff00001d1d7812 */ /* 0x100fe400078ef81a */
[----:B------:R-:W-:Y:S02]  /*8570*/  LOP3.LUT R31, R31, 0xff000000, R27, 0xf8, !PT ;  /* 0xff0000001f1f7812 */ /* 0x000fe400078ef81b */
[----:B------:R-:W-:Y:S02]  /*8580*/  LOP3.LUT R27, R15, 0xff000000, R25, 0xf8, !PT ;  /* 0xff0000000f1b7812 */ /* 0x000fe400078ef819 */
[----:B------:R-:W-:-:S02]  /*8590*/  LOP3.LUT R30, R29, 0xff000000, R26, 0xf8, !PT ;  /* 0xff0000001d1e7812 */ /* 0x000fc400078ef81a */
[--C-:B------:R-:W-:Y:S02]  /*85a0*/  LOP3.LUT R3, R3, 0xff0000, R24.reuse, 0xf8, !PT ;  /* 0x00ff000003037812 */ /* 0x100fe400078ef818 */
[-C--:B0-----:R-:W-:Y:S02]  /*85b0*/  F2FP.F16.E4M3.UNPACK_B R0, R6.reuse.H1 ;  /* 0x00000006ff00723e */ /* 0x081fe400030006ff */
[----:B------:R-:W-:Y:S02]  /*85c0*/  F2FP.F16.E4M3.UNPACK_B R32, R31 ;  /* 0x0000001fff20723e */ /* 0x000fe400020006ff */
[----:B------:R-:W-:Y:S01]  /*85d0*/  F2FP.F16.E4M3.UNPACK_B R26, R27 ;  /* 0x0000001bff1a723e */ /* 0x000fe200020006ff */
[----:B------:R-:W-:Y:S01]  /*85e0*/  HADD2.F32 R15, -RZ, R0.H1_H1 ;  /* 0x30000000ff0f7230 */ /* 0x000fe20000004100 */
[----:B------:R-:W-:Y:S01]  /*85f0*/  LOP3.LUT R28, R3, 0xff000000, R24, 0xf8, !PT ;  /* 0xff000000031c7812 */ /* 0x000fe200078ef818 */
[----:B------:R-:W-:Y:S01]  /*8600*/  HADD2.F32 R33, -RZ, R32.H1_H1 ;  /* 0x30000020ff217230 */ /* 0x000fe20000004100 */
[----:B------:R-:W-:Y:S01]  /*8610*/  F2FP.F16.E4M3.UNPACK_B R3, R6 ;  /* 0x00000006ff03723e */ /* 0x000fe200020006ff */
[----:B------:R-:W-:Y:S01]  /*8620*/  HADD2.F32 R29, -RZ, R26.H1_H1 ;  /* 0x3000001aff1d7230 */ /* 0x000fe20000004100 */
[-C--:B------:R-:W-:Y:S01]  /*8630*/  F2FP.F16.E4M3.UNPACK_B R24, R7.reuse ;  /* 0x00000007ff18723e */ /* 0x080fe200020006ff */
[----:B------:R-:W-:Y:S01]  /*8640*/  HADD2.F32 R14, -RZ, R0.H0_H0 ;  /* 0x20000000ff0e7230 */ /* 0x000fe20000004100 */
[----:B------:R-:W-:Y:S01]  /*8650*/  F2FP.F16.E4M3.UNPACK_B R25, R7.H1 ;  /* 0x00000007ff19723e */ /* 0x000fe200030006ff */
[C---:B------:R-:W-:Y:S01]  /*8660*/  FMUL.FTZ R35, R15.reuse, R33 ;  /* 0x000000210f237220 */ /* 0x040fe20000410000 */
[----:B------:R-:W-:Y:S01]  /*8670*/  F2FP.F16.E4M3.UNPACK_B R6, R5 ;  /* 0x00000005ff06723e */ /* 0x000fe200020006ff */
[----:B------:R-:W-:Y:S01]  /*8680*/  FMUL.FTZ R34, R15, R29 ;  /* 0x0000001d0f227220 */ /* 0x000fe20000410000 */
[----:B------:R-:W-:Y:S01]  /*8690*/  F2FP.F16.E4M3.UNPACK_B R7, R5.H1 ;  /* 0x00000005ff07723e */ /* 0x000fe200030006ff */
[----:B------:R-:W-:Y:S01]  /*86a0*/  HADD2.F32 R32, -RZ, R32.H0_H0 ;  /* 0x20000020ff207230 */ /* 0x000fe20000004100 */
[----:B------:R-:W-:Y:S01]  /*86b0*/  F2FP.F16.E4M3.UNPACK_B R31, R31.H1 ;  /* 0x0000001fff1f723e */ /* 0x000fe200030006ff */
[----:B------:R-:W-:-:S02]  /*86c0*/  HADD2.F32 R5, -RZ, R3.H1_H1 ;  /* 0x30000003ff057230 */ /* 0x000fc40000004100 */
[C---:B------:R-:W-:Y:S01]  /*86d0*/  FFMA.FTZ R35, R14.reuse, R29, -R35 ;  /* 0x0000001d0e237223 */ /* 0x040fe20000010823 */
[----:B------:R-:W-:Y:S02]  /*86e0*/  HADD2.F32 R26, -RZ, R26.H0_H0 ;  /* 0x2000001aff1a7230 */ /* 0x000fe40000004100 */
[----:B------:R-:W-:Y:S01]  /*86f0*/  FFMA.FTZ R38, R14, R33, R34 ;  /* 0x000000210e267223 */ /* 0x000fe20000010022 */
[----:B------:R-:W-:Y:S01]  /*8700*/  HADD2.F32 R3, -RZ, R3.H0_H0 ;  /* 0x20000003ff037230 */ /* 0x000fe20000004100 */
[----:B------:R-:W-:Y:S01]  /*8710*/  F2FP.F16.E4M3.UNPACK_B R27, R27.H1 ;  /* 0x0000001bff1b723e */ /* 0x000fe200030006ff */
[C---:B------:R-:W-:Y:S01]  /*8720*/  FMUL.FTZ R14, R5.reuse, R32 ;  /* 0x00000020050e7220 */ /* 0x040fe20000410000 */
[----:B------:R-:W-:Y:S01]  /*8730*/  FMUL.FTZ R29, R5, R26 ;  /* 0x0000001a051d7220 */ /* 0x000fe20000410000 */
[----:B------:R-:W-:Y:S01]  /*8740*/  HADD2.F32 R5, -RZ, R24.H1_H1 ;  /* 0x30000018ff057230 */ /* 0x000fe20000004100 */
[----:B------:R-:W-:Y:S01]  /*8750*/  F2FP.F16.E4M3.UNPACK_B R0, R4 ;  /* 0x00000004ff00723e */ /* 0x000fe200020006ff */
[----:B------:R-:W-:-:S02]  /*8760*/  HADD2.F32 R15, -RZ, R31.H0_H0 ;  /* 0x2000001fff0f7230 */ /* 0x000fc40000004100 */
[C---:B------:R-:W-:Y:S01]  /*8770*/  FFMA.FTZ R33, R3.reuse, R26, -R14 ;  /* 0x0000001a03217223 */ /* 0x040fe2000001080e */
[----:B------:R-:W-:Y:S01]  /*8780*/  FFMA.FTZ R34, R3, R32, R29 ;  /* 0x0000002003227223 */ /* 0x000fe2000001001d */
[----:B------:R-:W-:Y:S01]  /*8790*/  HADD2.F32 R14, -RZ, R27.H0_H0 ;  /* 0x2000001bff0e7230 */ /* 0x000fe20000004100 */
[----:B------:R-:W-:Y:S01]  /*87a0*/  F2FP.F16.E4M3.UNPACK_B R4, R4.H1 ;  /* 0x00000004ff04723e */ /* 0x000fe200030006ff */
[----:B------:R-:W-:Y:S02]  /*87b0*/  HADD2.F32 R24, -RZ, R24.H0_H0 ;  /* 0x20000018ff187230 */ /* 0x000fe40000004100 */
[C---:B------:R-:W-:Y:S01]  /*87c0*/  FMUL.FTZ R29, R5.reuse, R15 ;  /* 0x0000000f051d7220 */ /* 0x040fe20000410000 */
[----:B------:R-:W-:Y:S02]  /*87d0*/  HADD2.F32 R32, -RZ, R31.H1_H1 ;  /* 0x3000001fff207230 */ /* 0x000fe40000004100 */
[----:B------:R-:W-:Y:S01]  /*87e0*/  FMUL.FTZ R5, R5, R14 ;  /* 0x0000000e05057220 */ /* 0x000fe20000410000 */
[----:B------:R-:W-:-:S02]  /*87f0*/  HADD2.F32 R3, -RZ, R25.H1_H1 ;  /* 0x30000019ff037230 */ /* 0x000fc40000004100 */
[C---:B------:R-:W-:Y:S01]  /*8800*/  FFMA.FTZ R31, R24.reuse, R14, -R29 ;  /* 0x0000000e181f7223 */ /* 0x040fe2000001081d */
[----:B------:R-:W-:Y:S02]  /*8810*/  HADD2.F32 R14, -RZ, R27.H1_H1 ;  /* 0x3000001bff0e7230 */ /* 0x000fe40000004100 */
[----:B------:R-:W-:Y:S01]  /*8820*/  FFMA.FTZ R40, R24, R15, R5 ;  /* 0x0000000f18287223 */ /* 0x000fe20000010005 */
[----:B------:R-:W-:Y:S02]  /*8830*/  HADD2.F32 R25, -RZ, R25.H0_H0 ;  /* 0x20000019ff197230 */ /* 0x000fe40000004100 */
[C---:B------:R-:W-:Y:S01]  /*8840*/  FMUL.FTZ R26, R3.reuse, R32 ;  /* 0x00000020031a7220 */ /* 0x040fe20000410000 */
[----:B------:R-:W-:Y:S01]  /*8850*/  F2FP.F16.E4M3.UNPACK_B R15, R30 ;  /* 0x0000001eff0f723e */ /* 0x000fe200020006ff */
[-C--:B------:R-:W-:Y:S01]  /*8860*/  FMUL.FTZ R24, R3, R14.reuse ;  /* 0x0000000e03187220 */ /* 0x080fe20000410000 */
[----:B------:R-:W-:Y:S02]  /*8870*/  HADD2.F32 R5, -RZ, R4.H1_H1 ;  /* 0x30000004ff057230 */ /* 0x000fe40000004100 */
        /* <DEDUP_REMOVED lines=8> */
[C---:B------:R-:W-:Y:S01]  /*8900*/  FMUL.FTZ R25, R5.reuse, R26 ;  /* 0x0000001a05197220 */ /* 0x040fe20000410000 */
[----:B------:R-:W-:Y:S02]  /*8910*/  HADD2.F32 R3, -RZ, R0.H1_H1 ;  /* 0x30000000ff037230 */ /* 0x000fe40000004100 */
[----:B------:R-:W-:Y:S02]  /*8920*/  HADD2.F32 R14, -RZ, R14.H0_H0 ;  /* 0x2000000eff0e7230 */ /* 0x000fe40000004100 */
[-C--:B------:R-:W-:Y:S01]  /*8930*/  FMUL.FTZ R29, R5, R15.reuse ;  /* 0x0000000f051d7220 */ /* 0x080fe20000410000 */
[----:B------:R-:W-:Y:S02]  /*8940*/  HADD2.F32 R4, -RZ, R4.H0_H0 ;  /* 0x20000004ff047230 */ /* 0x000fe40000004100 */
[C---:B------:R-:W-:Y:S01]  /*8950*/  FMUL.FTZ R5, R3.reuse, R24 ;  /* 0x0000001803057220 */ /* 0x040fe20000410000 */
[----:B------:R-:W-:Y:S02]  /*8960*/  HADD2.F32 R0, -RZ, R0.H0_H0 ;  /* 0x20000000ff007230 */ /* 0x000fe40000004100 */
[----:B------:R-:W-:Y:S01]  /*8970*/  FMUL.FTZ R3, R3, R14 ;  /* 0x0000000e03037220 */ /* 0x000fe20000410000 */
[C---:B------:R-:W-:Y:S01]  /*8980*/  FFMA.FTZ R27, R4.reuse, R15, -R25 ;  /* 0x0000000f041b7223 */ /* 0x040fe20000010819 */
[----:B------:R-:W-:Y:S01]  /*8990*/  FFMA.FTZ R26, R4, R26, R29 ;  /* 0x0000001a041a7223 */ /* 0x000fe2000001001d */
[C---:B------:R-:W-:Y:S01]  /*89a0*/  FFMA.FTZ R25, R0.reuse, R14, -R5 ;  /* 0x0000000e00197223 */ /* 0x040fe20000010805 */
[----:B------:R-:W-:Y:S01]  /*89b0*/  FFMA.FTZ R24, R0, R24, R3 ;  /* 0x0000001800187223 */ /* 0x000fe20000010003 */
[----:B------:R-:W-:-:S02]  /*89c0*/  HADD2.F32 R4, -RZ, R28.H1_H1 ;  /* 0x3000001cff047230 */ /* 0x000fc40000004100 */
[--C-:B------:R-:W-:Y:S02]  /*89d0*/  HADD2.F32 R3, -RZ, R7.reuse.H1_H1 ;  /* 0x30000007ff037230 */ /* 0x100fe40000004100 */
        /* <DEDUP_REMOVED lines=23> */
.L_x_1207:
[----:B------:R-:W-:Y:S05]  /*8b50*/  BSYNC B1 ;  /* 0x0000000000017941 */ /* 0x000fea0003800000 */
.L_x_1206:
[----:B------:R-:W-:Y:S04]  /*8b60*/  BSSY B1, `(.L_x_1208) ;  /* 0x000007c000017945 */ /* 0x000fe80003800000 */
[----:B------:R-:W-:Y:S05]  /*8b70*/  @P1 BRA `(.L_x_1209) ;  /* 0x0000000400e81947 */ /* 0x000fea0003800000 */
[----:B01----:R-:W0:Y:S01]  /*8b80*/  LDS.128 R4, [R37+0x10800] ;  /* 0x0108000025047984 */ /* 0x003e220000000c00 */
[----:B-----5:R-:W-:Y:S02]  /*8b90*/  SHF.R.U32.HI R14, RZ, 0x8, R21 ;  /* 0x00000008ff0e7819 */ /* 0x020fe40000011615 */
[----:B------:R-:W-:Y:S02]  /*8ba0*/  SHF.R.U32.HI R26, RZ, 0x8, R13 ;  /* 0x00000008ff1a7819 */ /* 0x000fe4000001160d */
[----:B------:R-:W-:Y:S02]  /*8bb0*/  LOP3.LUT R15, R21, 0xff, RZ, 0xc0, !PT ;  /* 0x000000ff150f7812 */ /* 0x000fe400078ec0ff */
[----:B------:R-:W-:Y:S02]  /*8bc0*/  LOP3.LUT R27, R13, 0xff, RZ, 0xc0, !PT ;  /* 0x000000ff0d1b7812 */ /* 0x000fe400078ec0ff */
[----:B------:R-:W-:Y:S02]  /*8bd0*/  LOP3.LUT R14, R14, 0xff, RZ, 0xc0, !PT ;  /* 0x000000ff0e0e7812 */ /* 0x000fe400078ec0ff */
[----:B------:R-:W-:-:S02]  /*8be0*/  LOP3.LUT R26, R26, 0xff, RZ, 0xc0, !PT ;  /* 0x000000ff1a1a7812 */ /* 0x000fc400078ec0ff */
[----:B------:R-:W-:Y:S02]  /*8bf0*/  SHF.R.U32.HI R0, RZ, 0x8, R20 ;  /* 0x00000008ff007819 */ /* 0x000fe40000011614 */
[----:B------:R-:W-:Y:S02]  /*8c00*/  SHF.R.U32.HI R24, RZ, 0x8, R12 ;  /* 0x00000008ff187819 */ /* 0x000fe4000001160c */
[----:B------:R-:W-:Y:S02]  /*8c10*/  PRMT R15, R14, 0x7604, R15 ;  /* 0x000076040e0f7816 */ /* 0x000fe4000000000f */
[----:B------:R-:W-:Y:S02]  /*8c20*/  PRMT R27, R26, 0x7604, R27 ;  /* 0x000076041a1b7816 */ /* 0x000fe4000000001b */
[----:B------:R-:W-:Y:S02]  /*8c30*/  SHF.R.U32.HI R14, RZ, 0x10, R21 ;  /* 0x00000010ff0e7819 */ /* 0x000fe40000011615 */
[----:B------:R-:W-:-:S02]  /*8c40*/  SHF.R.U32.HI R26, RZ, 0x10, R13 ;  /* 0x00000010ff1a7819 */ /* 0x000fc4000001160d */
        /* <DEDUP_REMOVED lines=8> */
[----:B------:R-:W-:Y:S02]  /*8cd0*/  SHF.R.U32.HI R0, RZ, 0x10, R20 ;  /* 0x00000010ff007819 */ /* 0x000fe40000011614 */
[----:B------:R-:W-:Y:S02]  /*8ce0*/  SHF.R.U32.HI R24, RZ, 0x10, R12 ;  /* 0x00000010ff187819 */ /* 0x000fe4000001160c */
[----:B------:R-:W-:Y:S02]  /*8cf0*/  PRMT R15, R14, 0x7054, R15 ;  /* 0x000070540e0f7816 */ /* 0x000fe4000000000f */
[----:B------:R-:W-:-:S02]  /*8d00*/  PRMT R27, R26, 0x7054, R27 ;  /* 0x000070541a1b7816 */ /* 0x000fc4000000001b */
[----:B------:R-:W-:Y:S02]  /*8d10*/  LOP3.LUT R0, R0, 0xff, RZ, 0xc0, !PT ;  /* 0x000000ff00007812 */ /* 0x000fe400078ec0ff */
[----:B------:R-:W-:Y:S02]  /*8d20*/  LOP3.LUT R24, R24, 0xff, RZ, 0xc0, !PT ;  /* 0x000000ff18187812 */ /* 0x000fe400078ec0ff */
[----:B------:R-:W-:Y:S02]  /*8d30*/  LOP3.LUT R27, R27, 0xff000000, R13, 0xf8, !PT ;  /* 0xff0000001b1b7812 */ /* 0x000fe400078ef80d */
[----:B------:R-:W-:Y:S02]  /*8d40*/  LOP3.LUT R21, R15, 0xff000000, R21, 0xf8, !PT ;  /* 0xff0000000f157812 */ /* 0x000fe400078ef815 */
[----:B------:R-:W-:Y:S02]  /*8d50*/  PRMT R3, R0, 0x7054, R3 ;  /* 0x0000705400037816 */ /* 0x000fe40000000003 */
[----:B------:R-:W-:-:S02]  /*8d60*/  PRMT R25, R24, 0x7054, R25 ;  /* 0x0000705418197816 */ /* 0x000fc40000000019 */
[-C--:B0-----:R-:W-:Y:S02]  /*8d70*/  F2FP.F16.E4M3.UNPACK_B R0, R6.reuse.H1 ;  /* 0x00000006ff00723e */ /* 0x081fe400030006ff */
[----:B------:R-:W-:Y:S02]  /*8d80*/  F2FP.F16.E4M3.UNPACK_B R28, R27 ;  /* 0x0000001bff1c723e */ /* 0x000fe400020006ff */
[----:B------:R-:W-:Y:S01]  /*8d90*/  F2FP.F16.E4M3.UNPACK_B R24, R21 ;  /* 0x00000015ff18723e */ /* 0x000fe200020006ff */
[----:B------:R-:W-:Y:S01]  /*8da0*/  HADD2.F32 R13, -RZ, R0.H1_H1 ;  /* 0x30000000ff0d7230 */ /* 0x000fe20000004100 */
[----:B------:R-:W-:Y:S01]  /*8db0*/  LOP3.LUT R20, R3, 0xff000000, R20, 0xf8, !PT ;  /* 0xff00000003147812 */ /* 0x000fe200078ef814 */
[----:B------:R-:W-:Y:S01]  /*8dc0*/  HADD2.F32 R29, -RZ, R28.H1_H1 ;  /* 0x3000001cff1d7230 */ /* 0x000fe20000004100 */
[----:B------:R-:W-:Y:S01]  /*8dd0*/  LOP3.LUT R26, R25, 0xff000000, R12, 0xf8, !PT ;  /* 0xff000000191a7812 */ /* 0x000fe200078ef80c */
[----:B------:R-:W-:Y:S01]  /*8de0*/  HADD2.F32 R25, -RZ, R24.H1_H1 ;  /* 0x30000018ff197230 */ /* 0x000fe20000004100 */
[----:B------:R-:W-:Y:S01]  /*8df0*/  F2FP.F16.E4M3.UNPACK_B R3, R6 ;  /* 0x00000006ff03723e */ /* 0x000fe200020006ff */
[----:B------:R-:W-:Y:S01]  /*8e00*/  HADD2.F32 R12, -RZ, R0.H0_H0 ;  /* 0x20000000ff0c7230 */ /* 0x000fe20000004100 */
[----:B------:R-:W-:Y:S01]  /*8e10*/  F2FP.F16.E4M3.UNPACK_B R14, R7 ;  /* 0x00000007ff0e723e */ /* 0x000fe200020006ff */
[C---:B------:R-:W-:Y:S01]  /*8e20*/  FMUL.FTZ R31, R13.reuse, R29 ;  /* 0x0000001d0d1f7220 */ /* 0x040fe20000410000 */
[----:B------:R-:W-:Y:S01]  /*8e30*/  F2FP.F16.E4M3.UNPACK_B R15, R7.H1 ;  /* 0x00000007ff0f723e */ /* 0x000fe200030006ff */
[----:B------:R-:W-:Y:S01]  /*8e40*/  FMUL.FTZ R30, R13, R25 ;  /* 0x000000190d1e7220 */ /* 0x000fe20000410000 */
[-C--:B------:R-:W-:Y:S01]  /*8e50*/  F2FP.F16.E4M3.UNPACK_B R6, R5.reuse ;  /* 0x00000005ff06723e */ /* 0x080fe200020006ff */
[----:B------:R-:W-:Y:S01]  /*8e60*/  HADD2.F32 R28, -RZ, R28.H0_H0 ;  /* 0x2000001cff1c7230 */ /* 0x000fe20000004100 */
[----:B------:R-:W-:Y:S01]  /*8e70*/  F2FP.F16.E4M3.UNPACK_B R7, R5.H1 ;  /* 0x00000005ff07723e */ /* 0x000fe200030006ff */
[----:B------:R-:W-:Y:S01]  /*8e80*/  HADD2.F32 R5, -RZ, R3.H1_H1 ;  /* 0x30000003ff057230 */ /* 0x000fe20000004100 */
[----:B------:R-:W-:Y:S01]  /*8e90*/  F2FP.F16.E4M3.UNPACK_B R27, R27.H1 ;  /* 0x0000001bff1b723e */ /* 0x000fe200030006ff */
[----:B------:R-:W-:-:S02]  /*8ea0*/  HADD2.F32 R24, -RZ, R24.H0_H0 ;  /* 0x20000018ff187230 */ /* 0x000fc40000004100 */
[C---:B------:R-:W-:Y:S01]  /*8eb0*/  FFMA.FTZ R31, R12.reuse, R25, -R31 ;  /* 0x000000190c1f7223 */ /* 0x040fe2000001081f */
[----:B------:R-:W-:Y:S01]  /*8ec0*/  FFMA.FTZ R30, R12, R29, R30 ;  /* 0x0000001d0c1e7223 */ /* 0x000fe2000001001e */
[----:B------:R-:W-:Y:S01]  /*8ed0*/  HADD2.F32 R3, -RZ, R3.H0_H0 ;  /* 0x20000003ff037230 */ /* 0x000fe20000004100 */
[----:B------:R-:W-:Y:S01]  /*8ee0*/  F2FP.F16.E4M3.UNPACK_B R21, R21.H1 ;  /* 0x00000015ff15723e */ /* 0x000fe200030006ff */
[C---:B------:R-:W-:Y:S01]  /*8ef0*/  FMUL.FTZ R12, R5.reuse, R28 ;  /* 0x0000001c050c7220 */ /* 0x040fe20000410000 */
[----:B------:R-:W-:Y:S01]  /*8f00*/  FMUL.FTZ R25, R5, R24 ;  /* 0x0000001805197220 */ /* 0x000fe20000410000 */
[--C-:B------:R-:W-:Y:S01]  /*8f10*/  HADD2.F32 R5, -RZ, R14.reuse.H1_H1 ;  /* 0x3000000eff057230 */ /* 0x100fe20000004100 */
[----:B------:R-:W-:Y:S01]  /*8f20*/  F2FP.F16.E4M3.UNPACK_B R0, R4 ;  /* 0x00000004ff00723e */ /* 0x000fe200020006ff */
[----:B------:R-:W-:Y:S02]  /*8f30*/  HADD2.F32 R13, -RZ, R27.H0_H0 ;  /* 0x2000001bff0d7230 */ /* 0x000fe40000004100 */
[C---:B------:R-:W-:Y:S01]  /*8f40*/  FFMA.FTZ R29, R3.reuse, R24, -R12 ;  /* 0x00000018031d7223 */ /* 0x040fe2000001080c */
[----:B------:R-:W-:Y:S01]  /*8f50*/  FFMA.FTZ R28, R3, R28, R25 ;  /* 0x0000001c031c7223 */ /* 0x000fe20000010019 */
[----:B------:R-:W-:Y:S01]  /*8f60*/  HADD2.F32 R12, -RZ, R21.H0_H0 ;  /* 0x20000015ff0c7230 */ /* 0x000fe20000004100 */
[----:B------:R-:W-:Y:S01]  /*8f70*/  F2FP.F16.E4M3.UNPACK_B R4, R4.H1 ;  /* 0x00000004ff04723e */ /* 0x000fe200030006ff */
        /* <DEDUP_REMOVED lines=58> */
.L_x_1209:
[----:B------:R-:W-:Y:S05]  /*9320*/  BSYNC B1 ;  /* 0x0000000000017941 */ /* 0x000fea0003800000 */
.L_x_1208:
[----:B------:R-:W-:Y:S05]  /*9330*/  @P2 BRA `(.L_x_1205) ;  /* 0x0000002c00442947 */ /* 0x000fea0003800000 */
[----:B012---:R-:W0:Y:S01]  /*9340*/  LDS.128 R4, [R37+0x12000] ;  /* 0x0120000025047984 */ /* 0x007e220000000c00 */
[----:B-----5:R-:W-:Y:S02]  /*9350*/  SHF.R.U32.HI R13, RZ, 0x8, R11 ;  /* 0x00000008ff0d7819 */ /* 0x020fe4000001160b */
[----:B------:R-:W-:Y:S02]  /*9360*/  LOP3.LUT R12, R11, 0xff, RZ, 0xc0, !PT ;  /* 0x000000ff0b0c7812 */ /* 0x000fe400078ec0ff */
[----:B------:R-:W-:Y:S02]  /*9370*/  LOP3.LUT R13, R13, 0xff, RZ, 0xc0, !PT ;  /* 0x000000ff0d0d7812 */ /* 0x000fe400078ec0ff */
[----:B------:R-:W-:Y:S02]  /*9380*/  SHF.R.U32.HI R21, RZ, 0x8, R9 ;  /* 0x00000008ff157819 */ /* 0x000fe40000011609 */
[----:B------:R-:W-:Y:S02]  /*9390*/  PRMT R12, R13, 0x7604, R12 ;  /* 0x000076040d0c7816 */ /* 0x000fe4000000000c */
[----:B------:R-:W-:-:S02]  /*93a0*/  SHF.R.U32.HI R24, RZ, 0x10, R11 ;  /* 0x00000010ff187819 */ /* 0x000fc4000001160b */
[----:B------:R-:W-:Y:S02]  /*93b0*/  SHF.R.U32.HI R13, RZ, 0x8, R8 ;  /* 0x00000008ff0d7819 */ /* 0x000fe40000011608 */
[----:B------:R-:W-:Y:S02]  /*93c0*/  LOP3.LUT R14, R9, 0xff, RZ, 0xc0, !PT ;  /* 0x000000ff090e7812 */ /* 0x000fe400078ec0ff */
[----:B------:R-:W-:Y:S02]  /*93d0*/  LOP3.LUT R21, R21, 0xff, RZ, 0xc0, !PT ;  /* 0x000000ff15157812 */ /* 0x000fe400078ec0ff */
[----:B------:R-:W-:Y:S02]  /*93e0*/  SHF.R.U32.HI R20, RZ, 0x10, R9 ;  /* 0x00000010ff147819 */ /* 0x000fe40000011609 */
[----:B------:R-:W-:Y:S02]  /*93f0*/  SHF.R.U32.HI R3, RZ, 0x8, R10 ;  /* 0x00000008ff037819 */ /* 0x000fe4000001160a */
[----:B------:R-:W-:Y:S01]  /*9400*/  LOP3.LUT R15, R13, 0xff, RZ, 0xc0, !PT ;  /* 0x000000ff0d0f7812 */ /* 0x000fe200078ec0ff */
[----:B------:R-:W-:Y:S01]  /*9410*/  IMAD.U32 R13, R24, 0x10000, RZ ;  /* 0x00010000180d7824 */ /* 0x000fe200078e00ff */
[----:B------:R-:W-:Y:S01]  /*9420*/  PRMT R14, R21, 0x7604, R14 ;  /* 0x00007604150e7816 */ /* 0x000fe2000000000e */
[----:B------:R-:W-:Y:S01]  /*9430*/  IMAD.U32 R21, R20, 0x10000, RZ ;  /* 0x0001000014157824 */ /* 0x000fe200078e00ff */
[----:B------:R-:W-:-:S02]  /*9440*/  LOP3.LUT R0, R10, 0xff, RZ, 0xc0, !PT ;  /* 0x000000ff0a007812 */ /* 0x000fc400078ec0ff */
[----:B------:R-:W-:Y:S02]  /*9450*/  LOP3.LUT R3, R3, 0xff, RZ, 0xc0, !PT ;  /* 0x000000ff03037812 */ /* 0x000fe400078ec0ff */
[----:B------:R-:W-:Y:S02]  /*9460*/  LOP3.LUT R13, R12, 0xff0000, R13, 0xf8, !PT ;  /* 0x00ff00000c0d7812 */ /* 0x000fe400078ef80d */
[----:B------:R-:W-:Y:S02]  /*9470*/  PRMT R3, R3, 0x7604, R0 ;  /* 0x0000760403037816 */ /* 0x000fe40000000000 */
[----:B------:R-:W-:Y:S02]  /*9480*/  LOP3.LUT R0, R8, 0xff, RZ, 0xc0, !PT ;  /* 0x000000ff08007812 */ /* 0x000fe400078ec0ff */
[----:B------:R-:W-:Y:S02]  /*9490*/  LOP3.LUT R21, R14, 0xff0000, R21, 0xf8, !PT ;  /* 0x00ff00000e157812 */ /* 0x000fe400078ef815 */
[----:B------:R-:W-:-:S02]  /*94a0*/  PRMT R15, R15, 0x7604, R0 ;  /* 0x000076040f0f7816 */ /* 0x000fc40000000000 */
[----:B------:R-:W-:Y:S02]  /*94b0*/  LOP3.LUT R21, R21, 0xff000000, R9, 0xf8, !PT ;  /* 0xff00000015157812 */ /* 0x000fe400078ef809 */
[----:B------:R-:W-:Y:S02]  /*94c0*/  LOP3.LUT R13, R13, 0xff000000, R11, 0xf8, !PT ;  /* 0xff0000000d0d7812 */ /* 0x000fe400078ef80b */
[----:B------:R-:W-:Y:S02]  /*94d0*/  LOP3.LUT R3, R3, 0xff0000, R10, 0xf8, !PT ;  /* 0x00ff000003037812 */ /* 0x000fe400078ef80a */
[----:B0-----:R-:W-:Y:S02]  /*94e0*/  F2FP.F16.E4M3.UNPACK_B R0, R6.H1 ;  /* 0x00000006ff00723e */ /* 0x001fe400030006ff */
[----:B------:R-:W-:Y:S02]  /*94f0*/  LOP3.LUT R15, R15, 0xff0000, R8, 0xf8, !PT ;  /* 0x00ff00000f0f7812 */ /* 0x000fe400078ef808 */
[----:B------:R-:W-:Y:S01]  /*9500*/  F2FP.F16.E4M3.UNPACK_B R24, R21 ;  /* 0x00000015ff18723e */ /* 0x000fe200020006ff */
[----:B------:R-:W-:Y:S01]  /*9510*/  HADD2.F32 R9, -RZ, R0.H1_H1 ;  /* 0x30000000ff097230 */ /* 0x000fe20000004100 */
[----:B------:R-:W-:-:S02]  /*9520*/  F2FP.F16.E4M3.UNPACK_B R14, R13 ;  /* 0x0000000dff0e723e */ /* 0x000fc400020006ff */
        /* <DEDUP_REMOVED lines=86> */
[----:B------:R0:W-:Y:S01]  /*9a90*/  STS.128 [R37+0x12000], R4 ;  /* 0x0120000425007388 */ /* 0x0001e20000000c00 */
[----:B------:R-:W-:Y:S05]  /*9aa0*/  BRA `(.L_x_1205) ;  /* 0x0000002400687947 */ /* 0x000fea0003800000 */
.L_x_1199:
[----:B------:R-:W0:Y:S01]  /*9ab0*/  LDC R25, c[0x0][0x448] ;  /* 0x00011200ff197b82 */ /* 0x000e220000000800 */
[----:B------:R-:W-:Y:S01]  /*9ac0*/  IMAD.MOV.U32 R9, RZ, RZ, R10 ;  /* 0x000000ffff097224 */ /* 0x000fe200078e000a */
[----:B------:R-:W-:Y:S01]  /*9ad0*/  ULDC.64 UR4, c[0x0][0x3f8] ;  /* 0x0000fe0000047ab9 */ /* 0x000fe20000000a00 */
[----:B------:R-:W-:Y:S01]  /*9ae0*/  IMAD.MOV.U32 R4, RZ, RZ, R26 ;  /* 0x000000ffff047224 */ /* 0x000fe200078e001a */
[----:B------:R-:W-:Y:S01]  /*9af0*/  ULDC.64 UR6, c[0x0][0x408] ;  /* 0x0001020000067ab9 */ /* 0x000fe20000000a00 */
[----:B------:R-:W-:Y:S01]  /*9b00*/  IMAD.MOV.U32 R5, RZ, RZ, R29 ;  /* 0x000000ffff057224 */ /* 0x000fe200078e001d */
[----:B------:R-:W-:Y:S01]  /*9b10*/  ULDC.64 UR8, c[0x0][0x400] ;  /* 0x0001000000087ab9 */ /* 0x000fe20000000a00 */
[----:B------:R-:W-:Y:S02]  /*9b20*/  IMAD.MOV.U32 R6, RZ, RZ, R24 ;  /* 0x000000ffff067224 */ /* 0x000fe400078e0018 */
[----:B------:R-:W-:Y:S01]  /*9b30*/  IMAD.MOV.U32 R7, RZ, RZ, R31 ;  /* 0x000000ffff077224 */ /* 0x000fe200078e001f */
[----:B0-----:R-:W-:-:S13]  /*9b40*/  ISETP.NE.AND P0, PT, R25, 0x1, PT ;  /* 0x000000011900780c */ /* 0x001fda0003f05270 */
[----:B------:R-:W0:Y:S08]  /*9b50*/  @P0 LDC R3, c[0x0][0x44c] ;  /* 0x00011300ff030b82 */ /* 0x000e300000000800 */
[----:B------:R-:W1:Y:S01]  /*9b60*/  @P0 LDC R0, c[0x0][0x450] ;  /* 0x00011400ff000b82 */ /* 0x000e620000000800 */
[----:B0-----:R-:W-:-:S05]  /*9b70*/  @P0 IMAD.HI.U32 R3, R10, R3, RZ ;  /* 0x000000030a030227 */ /* 0x001fca00078e00ff */
[----:B-1----:R-:W-:-:S04]  /*9b80*/  @P0 SHF.R.U32.HI R9, RZ, R0, R3 ;  /* 0x00000000ff090219 */ /* 0x002fc80000011603 */
[----:B------:R-:W-:Y:S01]  /*9b90*/  SHF.R.S32.HI R0, RZ, 0x1f, R9 ;  /* 0x0000001fff007819 */ /* 0x000fe20000011409 */
[----:B------:R-:W-:-:S04]  /*9ba0*/  IMAD.WIDE.U32 R4, R9, UR4, R4 ;  /* 0x0000000409047c25 */ /* 0x000fc8000f8e0004 */
[----:B------:R-:W-:Y:S02]  /*9bb0*/  IMAD R8, R0, UR4, RZ ;  /* 0x0000000400087c24 */ /* 0x000fe4000f8e02ff */
[----:B------:R-:W-:-:S04]  /*9bc0*/  IMAD.WIDE.U32 R6, R9, UR6, R6 ;  /* 0x0000000609067c25 */ /* 0x000fc8000f8e0006 */
[----:B------:R-:W-:Y:S01]  /*9bd0*/  IMAD R0, R0, UR6, RZ ;  /* 0x0000000600007c24 */ /* 0x000fe2000f8e02ff */
[----:B------:R-:W-:Y:S01]  /*9be0*/  IADD3 R21, P1, R6, UR8, RZ ;  /* 0x0000000806157c10 */ /* 0x000fe2000ff3e0ff */
[C---:B------:R-:W-:Y:S01]  /*9bf0*/  IMAD R13, R9.reuse, UR5, R8 ;  /* 0x00000005090d7c24 */ /* 0x040fe2000f8e0208 */
[----:B------:R-:W-:Y:S01]  /*9c00*/  ULDC.64 UR4, c[0x0][0x3e8] ;  /* 0x0000fa0000047ab9 */ /* 0x000fe20000000a00 */
[----:B------:R-:W-:Y:S01]  /*9c10*/  IMAD R9, R9, UR7, R0 ;  /* 0x0000000709097c24 */ /* 0x000fe2000f8e0200 */
[----:B------:R-:W-:Y:S01]  /*9c20*/  IADD3 R3, P0, R4, UR4, RZ ;  /* 0x0000000404037c10 */ /* 0x000fe2000ff1e0ff */
[----:B------:R-:W-:-:S03]  /*9c30*/  UMOV UR4, 0xffffffff ;  /* 0xffffffff00047882 */ /* 0x000fc60000000000 */
[----:B------:R-:W-:Y:S02]  /*9c40*/  IADD3.X R13, R5, UR5, R13, P0, !PT ;  /* 0x00000005050d7c10 */ /* 0x000fe400087fe40d */
[----:B------:R-:W-:Y:S01]  /*9c50*/  IADD3.X R20, R7, UR9, R9, P1, !PT ;  /* 0x0000000907147c10 */ /* 0x000fe20008ffe409 */
[----:B------:R-:W-:Y:S06]  /*9c60*/  BRA.DIV UR4, `(.L_x_1210) ;  /* 0x0000019a04687947 */ /* 0x000fec000b800000 */
[----:B------:R0:W1:Y:S04]  /*9c70*/  SHFL.IDX PT, R0, R13, RZ, 0x1e1f ;  /* 0x001e1fff0d007589 */ /* 0x00006800000e0000 */
[----:B------:R-:W2:Y:S04]  /*9c80*/  SHFL.IDX PT, R3, R3, RZ, 0x1e1f ;  /* 0x001e1fff03037589 */ /* 0x000ea800000e0000 */
[----:B------:R-:W3:Y:S04]  /*9c90*/  SHFL.IDX PT, R20, R20, RZ, 0x1e1f ;  /* 0x001e1fff14147589 */ /* 0x000ee800000e0000 */
[----:B0-----:R-:W4:Y:S02]  /*9ca0*/  SHFL.IDX PT, R21, R21, RZ, 0x1e1f ;  /* 0x001e1fff15157589 */ /* 0x001f2400000e0000 */
.L_x_1493:
[----:B------:R-:W5:Y:S04]  /*9cb0*/  LDL R4, [R1] ;  /* 0x0000000001047983 */ /* 0x000f680000100800 */
[----:B------:R-:W2:Y:S01]  /*9cc0*/  LDL R13, [R1+0x60] ;  /* 0x00006000010d7983 */ /* 0x000ea20000100800 */
[----:B------:R-:W-:Y:S01]  /*9cd0*/  BSSY B1, `(.L_x_1211) ;  /* 0x000002c000017945 */ /* 0x000fe20003800000 */
[----:B------:R-:W-:Y:S02]  /*9ce0*/  CS2R R8, SRZ ;  /* 0x0000000000087805 */ /* 0x000fe4000001ff00 */
[----:B------:R-:W-:Y:S02]  /*9cf0*/  CS2R R14, SRZ ;  /* 0x00000000000e7805 */ /* 0x000fe4000001ff00 */
[----:B------:R-:W-:Y:S01]  /*9d00*/  CS2R R26, SRZ ;  /* 0x00000000001a7805 */ /* 0x000fe2000001ff00 */
[----:B-----5:R-:W-:Y:S01]  /*9d10*/  IMAD R41, R4, R25, RZ ;  /* 0x0000001904297224 */ /* 0x020fe200078e02ff */
[----:B------:R-:W-:-:S02]  /*9d20*/  CS2R R4, SRZ ;  /* 0x0000000000047805 */ /* 0x000fc4000001ff00 */
[----:B------:R-:W-:Y:S02]  /*9d30*/  CS2R R24, SRZ ;  /* 0x0000000000187805 */ /* 0x000fe4000001ff00 */
[----:B--2---:R-:W-:Y:S02]  /*9d40*/  LEA.HI R6, R13, R13, RZ, 0x1 ;  /* 0x0000000d0d067211 */ /* 0x004fe400078f08ff */
[----:B------:R-:W-:Y:S02]  /*9d50*/  ISETP.GE.AND P0, PT, R10, R41, PT ;  /* 0x000000290a00720c */ /* 0x000fe40003f06270 */
[----:B------:R-:W-:Y:S02]  /*9d60*/  CS2R R10, SRZ ;  /* 0x00000000000a7805 */ /* 0x000fe4000001ff00 */
        /* <DEDUP_REMOVED lines=19> */
[----:B----4-:R-:W-:-:S05]  /*9ea0*/  @!P4 IADD3 R30, P1, R152, R21, RZ ;  /* 0x00000015981ec210 */ /* 0x010fca0007f3e0ff */
[----:B---3--:R-:W-:Y:S02]  /*9eb0*/  @!P4 IMAD.X R31, R20, 0x1, R5, P1 ;  /* 0x00000001141fc824 */ /* 0x008fe400008e0605 */
[----:B--2---:R-:W-:Y:S01]  /*9ec0*/  @!P5 IMAD.SHL.U32 R4, R28, 0x10, RZ ;  /* 0x000000101c04d824 */ /* 0x004fe200078e00ff */
[----:B------:R-:W-:-:S04]  /*9ed0*/  @!P4 IADD3 R28, P0, R152, R3, RZ ;  /* 0x00000003981cc210 */ /* 0x000fc80007f1e0ff */
[-C--:B------:R-:W-:Y:S01]  /*9ee0*/  @!P5 IADD3 R32, P2, R3, R4.reuse, RZ ;  /* 0x000000040320d210 */ /* 0x080fe20007f5e0ff */
[C---:B-1----:R-:W-:Y:S01]  /*9ef0*/  @!P4 IMAD.X R29, R0.reuse, 0x1, R5, P0 ;  /* 0x00000001001dc824 */ /* 0x042fe200000e0605 */
[----:B------:R-:W-:Y:S02]  /*9f00*/  @!P5 IADD3 R34, P3, R21, R4, RZ ;  /* 0x000000041522d210 */ /* 0x000fe40007f7e0ff */
[----:B------:R-:W-:Y:S02]  /*9f10*/  @!P5 SHF.R.S32.HI R3, RZ, 0x1f, R4 ;  /* 0x0000001fff03d819 */ /* 0x000fe40000011404 */
[----:B------:R-:W-:Y:S01]  /*9f20*/  CS2R R4, SRZ ;  /* 0x0000000000047805 */ /* 0x000fe2000001ff00 */
[----:B------:R0:W5:Y:S02]  /*9f30*/  @!P4 LD.E.128 R12, desc[UR42][R28.64] ;  /* 0x0000002a1c0cc980 */ /* 0x000164000c101d00 */
[--C-:B------:R-:W-:Y:S02]  /*9f40*/  @!P5 IMAD.X R33, R0, 0x1, R3.reuse, P2 ;  /* 0x000000010021d824 */ /* 0x100fe400010e0603 */
[----:B------:R-:W-:Y:S01]  /*9f50*/  @!P5 IMAD.X R35, R20, 0x1, R3, P3 ;  /* 0x000000011423d824 */ /* 0x000fe200018e0603 */
[----:B------:R0:W5:Y:S04]  /*9f60*/  @!P4 LD.E.128 R4, desc[UR42][R30.64] ;  /* 0x0000002a1e04c980 */ /* 0x000168000c101d00 */
[----:B------:R0:W5:Y:S04]  /*9f70*/  @!P5 LD.E.128 R24, desc[UR42][R32.64] ;  /* 0x0000002a2018d980 */ /* 0x000168000c101d00 */
[----:B------:R0:W5:Y:S02]  /*9f80*/  @!P5 LD.E.128 R8, desc[UR42][R34.64] ;  /* 0x0000002a2208d980 */ /* 0x000164000c101d00 */
.L_x_1212:
[----:B------:R-:W-:Y:S05]  /*9f90*/  BSYNC B1 ;  /* 0x0000000000017941 */ /* 0x000fea0003800000 */
.L_x_1211:
[----:B-1----:R-:W2:Y:S01]  /*9fa0*/  LDL.LU R0, [R1+0x44] ;  /* 0x0000440001007983 */ /* 0x002ea20000300800 */
[----:B------:R-:W1:Y:S01]  /*9fb0*/  SYNCS.PHASECHK.TRANS64.TRYWAIT P0, [R16+URZ+0x19c00], R39 ;  /* 0x019c0027100075a7 */ /* 0x000e62000800017f */
[----:B------:R-:W-:Y:S01]  /*9fc0*/  BSSY B1, `(.L_x_1213) ;  /* 0x0000005000017945 */ /* 0x000fe20003800000 */
[----:B--2---:R-:W-:-:S05]  /*9fd0*/  IMAD R0, R0, -0xc0, R41 ;  /* 0xffffff4000007824 */ /* 0x004fca00078e0229 */
[----:B------:R-:W-:-:S04]  /*9fe0*/  VIMNMX R3, R0, 0xc0, PT ;  /* 0x000000c000037848 */ /* 0x000fc80003fe0100 */
[----:B------:R-:W-:Y:S01]  /*9ff0*/  ISETP.GE.AND P1, PT, R154, R3, PT ;  /* 0x000000039a00720c */ /* 0x000fe20003f26270 */
[----:B-1----:R-:W-:-:S12]  /*a000*/  @!P0 BRA `(.L_x_1214) ;  /* 0x0000019400f08947 */ /* 0x002fd80003800000 */
.L_x_1494:
[----:B------:R-:W-:Y:S05]  /*a010*/  BSYNC B1 ;  /* 0x0000000000017941 */ /* 0x000fea0003800000 */
.L_x_1213:
[----:B------:R-:W-:Y:S05]  /*a020*/  @P1 BRA `(.L_x_1205) ;  /* 0x0000002000081947 */ /* 0x000fea0003800000 */
[----:B------:R2:W5:Y:S01]  /*a030*/  LDL R63, [R1+0x20] ;  /* 0x00002000013f7983 */ /* 0x0005620000100800 */
[----:B------:R-:W0:Y:S03]  /*a040*/  LDC R3, c[0x0][0x3f4] ;  /* 0x0000fd00ff037b82 */ /* 0x000e260000000800 */
[----:B------:R2:W5:Y:S04]  /*a050*/  LDL R62, [R1+0x30] ;  /* 0x00003000013e7983 */ /* 0x0005680000100800 */
[----:B------:R2:W5:Y:S01]  /*a060*/  LDL R60, [R1+0x78] ;  /* 0x00007800013c7983 */ /* 0x0005620000100800 */
[C---:B------:R-:W-:Y:S01]  /*a070*/  VIADD R0, R152.reuse, 0x20 ;  /* 0x0000002098007836 */ /* 0x040fe20000000000 */
[----:B------:R-:W-:Y:S01]  /*a080*/  BSSY B1, `(.L_x_1215) ;  /* 0x00000fd000017945 */ /* 0x000fe20003800000 */
[----:B0-----:R-:W-:-:S03]  /*a090*/  ISETP.GE.AND P0, PT, R152, R3, PT ;  /* 0x000000039800720c */ /* 0x001fc60003f06270 */
[----:B------:R-:W-:-:S10]  /*a0a0*/  ISETP.GE.AND P1, PT, R0, R3, PT ;  /* 0x000000030000720c */ /* 0x000fd40003f26270 */
[----:B--2---:R-:W-:Y:S05]  /*a0b0*/  @P0 BRA `(.L_x_1216) ;  /* 0x0000000c00e40947 */ /* 0x004fea0003800000 */
[----:B----4-:R-:W0:Y:S01]  /*a0c0*/  S2R R21, SR_TID.X ;  /* 0x0000000000157919 */ /* 0x010e220000002100 */
[----:B---3-5:R-:W-:Y:S02]  /*a0d0*/  SHF.R.U32.HI R20, RZ, 0x8, R12 ;  /* 0x00000008ff147819 */ /* 0x028fe4000001160c */
[----:B------:R-:W-:Y:S02]  /*a0e0*/  LOP3.LUT R0, R12, 0xff, RZ, 0xc0, !PT ;  /* 0x000000ff0c007812 */ /* 0x000fe400078ec0ff */
[----:B------:R-:W-:Y:S02]  /*a0f0*/  SHF.R.U32.HI R30, RZ, 0x8, R14 ;  /* 0x00000008ff1e7819 */ /* 0x000fe4000001160e */
[----:B------:R-:W-:Y:S02]  /*a100*/  SHF.R.U32.HI R29, RZ, 0x8, R13 ;  /* 0x00000008ff1d7819 */ /* 0x000fe4000001160d */
[----:B------:R-:W-:Y:S02]  /*a110*/  LOP3.LUT R28, R13, 0xff, RZ, 0xc0, !PT ;  /* 0x000000ff0d1c7812 */ /* 0x000fe400078ec0ff */
[----:B------:R-:W-:-:S02]  /*a120*/  LOP3.LUT R29, R29, 0xff, RZ, 0xc0, !PT ;  /* 0x000000ff1d1d7812 */ /* 0x000fc400078ec0ff */
[----:B------:R-:W-:Y:S02]  /*a130*/  SHF.R.U32.HI R40, RZ, 0x8, R5 ;  /* 0x00000008ff287819 */ /* 0x000fe40000011605 */
[----:B------:R-:W-:Y:S02]  /*a140*/  PRMT R38, R29, 0x7604, R28 ;  /* 0x000076041d267816 */ /* 0x000fe4000000001c */
[----:B------:R-:W-:Y:S02]  /*a150*/  SHF.R.U32.HI R29, RZ, 0x8, R15 ;  /* 0x00000008ff1d7819 */ /* 0x000fe4000001160f */
[----:B------:R-:W-:Y:S02]  /*a160*/  LOP3.LUT R28, R15, 0xff, RZ, 0xc0, !PT ;  /* 0x000000ff0f1c7812 */ /* 0x000fe400078ec0ff */
[----:B------:R-:W-:Y:S02]  /*a170*/  LOP3.LUT R29, R29, 0xff, RZ, 0xc0, !PT ;  /* 0x000000ff1d1d7812 */ /* 0x000fe400078ec0ff */
[----:B------:R-:W-:-:S02]  /*a180*/  SHF.R.U32.HI R43, RZ, 0x8, R6 ;  /* 0x00000008ff2b7819 */ /* 0x000fc40000011606 */
[----:B------:R-:W-:Y:S02]  /*a190*/  LOP3.LUT R40, R40, 0xff, RZ, 0xc0, !PT ;  /* 0x000000ff28287812 */ /* 0x000fe400078ec0ff */
[----:B------:R-:W-:Y:S02]  /*a1a0*/  LOP3.LUT R42, R6, 0xff, RZ, 0xc0, !PT ;  /* 0x000000ff062a7812 */ /* 0x000fe400078ec0ff */
[----:B------:R-:W-:Y:S02]  /*a1b0*/  LOP3.LUT R43, R43, 0xff, RZ, 0xc0, !PT ;  /* 0x000000ff2b2b7812 */ /* 0x000fe400078ec0ff */
[----:B------:R-:W-:Y:S01]  /*a1c0*/  SHF.R.U32.HI R49, RZ, 0x10, R5 ;  /* 0x00000010ff317819 */ /* 0x000fe20000011605 */
[----:B0-----:R-:W-:Y:S01]  /*a1d0*/  VIADD R31, R21, 0xffffff80 ;  /* 0xffffff80151f7836 */ /* 0x001fe20000000000 */
[----:B------:R-:W-:Y:S02]  /*a1e0*/  LOP3.LUT R21, R20, 0xff, RZ, 0xc0, !PT ;  /* 0x000000ff14157812 */ /* 0x000fe400078ec0ff */
[----:B------:R-:W-:Y:S01]  /*a1f0*/  LOP3.LUT R20, R14, 0xff, RZ, 0xc0, !PT ;  /* 0x000000ff0e147812 */ /* 0x000fe200078ec0ff */
[----:B------:R-:W-:Y:S01]  /*a200*/  IMAD.U32 R49, R49, 0x10000, RZ ;  /* 0x0001000031317824 */ /* 0x000fe200078e00ff */
[----:B------:R-:W-:-:S02]  /*a210*/  LEA.HI R32, R31, R31, RZ, 0x1 ;  /* 0x0000001f1f207211 */ /* 0x000fc400078f08ff */
[----:B-1----:R-:W-:Y:S02]  /*a220*/  PRMT R39, R21, 0x7604, R0 ;  /* 0x0000760415277816 */ /* 0x002fe40000000000 */
[----:B------:R-:W-:Y:S02]  /*a230*/  LOP3.LUT R32, R32, 0xfffffffe, RZ, 0xc0, !PT ;  /* 0xfffffffe20207812 */ /* 0x000fe400078ec0ff */
[----:B------:R-:W-:Y:S02]  /*a240*/  SHF.R.U32.HI R21, RZ, 0x8, R4 ;  /* 0x00000008ff157819 */ /* 0x000fe40000011604 */
[----:B------:R-:W-:Y:S01]  /*a250*/  PRMT R51, R43, 0x7604, R42 ;  /* 0x000076042b337816 */ /* 0x000fe2000000002a */
[----:B------:R-:W-:Y:S01]  /*a260*/  IMAD.IADD R32, R31, 0x1, -R32 ;  /* 0x000000011f207824 */ /* 0x000fe200078e0a20 */
[----:B------:R-:W-:Y:S02]  /*a270*/  LOP3.LUT R31, R30, 0xff, RZ, 0xc0, !PT ;  /* 0x000000ff1e1f7812 */ /* 0x000fe400078ec0ff */
[----:B------:R-:W-:-:S02]  /*a280*/  LOP3.LUT R33, R21, 0xff, RZ, 0xc0, !PT ;  /* 0x000000ff15217812 */ /* 0x000fc400078ec0ff */
[----:B------:R-:W-:Y:S02]  /*a290*/  LEA.HI R0, R3, R32, RZ, 0x1c ;  /* 0x0000002003007211 */ /* 0x000fe400078fe0ff */
[----:B------:R-:W-:Y:S02]  /*a2a0*/  PRMT R41, R31, 0x7604, R20 ;  /* 0x000076041f297816 */ /* 0x000fe40000000014 */
[C---:B------:R-:W-:Y:S01]  /*a2b0*/  LEA.HI R20, R0.reuse, R0, RZ, 0x1 ;  /* 0x0000000000147211 */ /* 0x040fe200078f08ff */
[----:B------:R-:W-:Y:S01]  /*a2c0*/  IMAD.SHL.U32 R0, R0, 0x10, RZ ;  /* 0x0000001000007824 */ /* 0x000fe200078e00ff */
[----:B------:R-:W-:Y:S02]  /*a2d0*/  LOP3.LUT R32, R4, 0xff, RZ, 0xc0, !PT ;  /* 0x000000ff04207812 */ /* 0x000fe400078ec0ff */
[----:B------:R-:W-:Y:S02]  /*a2e0*/  SHF.R.S32.HI R20, RZ, 0x1, R20 ;  /* 0x00000001ff147819 */ /* 0x000fe40000011414 */
[----:B------:R-:W-:-:S02]  /*a2f0*/  LOP3.LUT R0, R63, 0x10, R0, 0xf8, !PT ;  /* 0x000000103f007812 */ /* 0x000fc400078ef800 */
[----:B------:R-:W-:Y:S01]  /*a300*/  PRMT R47, R33, 0x7604, R32 ;  /* 0x00007604212f7816 */ /* 0x000fe20000000020 */
[----:B------:R-:W-:Y:S01]  /*a310*/  IMAD R21, R20, 0x1800, R62 ;  /* 0x0000180014157824 */ /* 0x000fe200078e023e */
[----:B------:R-:W-:Y:S02]  /*a320*/  LOP3.LUT R0, R0, R60, RZ, 0x3c, !PT ;  /* 0x0000003c00007212 */ /* 0x000fe400078e3cff */
[----:B------:R-:W-:Y:S02]  /*a330*/  PRMT R20, R29, 0x7604, R28 ;  /* 0x000076041d147816 */ /* 0x000fe4000000001c */
[----:B------:R-:W-:Y:S01]  /*a340*/  IADD3 R0, R16, R21, R0 ;  /* 0x0000001510007210 */ /* 0x000fe20007ffe000 */
[----:B------:R-:W0:Y:S01]  /*a350*/  LDS.128 R28, [R37+0xf000] ;  /* 0x00f00000251c7984 */ /* 0x000e220000000c00 */
[----:B------:R-:W-:Y:S02]  /*a360*/  LOP3.LUT R21, R5, 0xff, RZ, 0xc0, !PT ;  /* 0x000000ff05157812 */ /* 0x000fe400078ec0ff */
[----:B------:R-:W-:Y:S01]  /*a370*/  SHF.R.U32.HI R43, RZ, 0x10, R15 ;  /* 0x00000010ff2b7819 */ /* 0x000fe2000001160f */
[----:B------:R-:W1:Y:S01]  /*a380*/  LDS.128 R32, [R0+0xf000] ;  /* 0x00f0000000207984 */ /* 0x000e620000000c00 */
[----:B------:R-:W-:-:S02]  /*a390*/  PRMT R40, R40, 0x7604, R21 ;  /* 0x0000760428287816 */ /* 0x000fc40000000015 */
[----:B------:R-:W-:Y:S01]  /*a3a0*/  SHF.R.U32.HI R21, RZ, 0x10, R13 ;  /* 0x00000010ff157819 */ /* 0x000fe2000001160d */
[----:B------:R-:W-:Y:S01]  /*a3b0*/  IMAD.U32 R43, R43, 0x10000, RZ ;  /* 0x000100002b2b7824 */ /* 0x000fe200078e00ff */
[----:B------:R-:W-:Y:S02]  /*a3c0*/  SHF.R.U32.HI R45, RZ, 0x8, R7 ;  /* 0x00000008ff2d7819 */ /* 0x000fe40000011607 */
[----:B------:R-:W-:Y:S01]  /*a3d0*/  LOP3.LUT R44, R7, 0xff, RZ, 0xc0, !PT ;  /* 0x000000ff072c7812 */ /* 0x000fe200078ec0ff */
[----:B------:R-:W-:Y:S01]  /*a3e0*/  IMAD.U32 R21, R21, 0x10000, RZ ;  /* 0x0001000015157824 */ /* 0x000fe200078e00ff */
[----:B------:R-:W-:Y:S02]  /*a3f0*/  LOP3.LUT R45, R45, 0xff, RZ, 0xc0, !PT ;  /* 0x000000ff2d2d7812 */ /* 0x000fe400078ec0ff */
[----:B------:R-:W-:Y:S02]  /*a400*/  LOP3.LUT R49, R40, 0xff0000, R49, 0xf8, !PT ;  /* 0x00ff000028317812 */ /* 0x000fe400078ef831 */
[----:B------:R-:W-:-:S02]  /*a410*/  LOP3.LUT R21, R38, 0xff0000, R21, 0xf8, !PT ;  /* 0x00ff000026157812 */ /* 0x000fc400078ef815 */
[----:B------:R-:W-:Y:S02]  /*a420*/  PRMT R44, R45, 0x7604, R44 ;  /* 0x000076042d2c7816 */ /* 0x000fe4000000002c */
[----:B------:R-:W-:Y:S02]  /*a430*/  LOP3.LUT R49, R49, 0xff000000, R5, 0xf8, !PT ;  /* 0xff00000031317812 */ /* 0x000fe400078ef805 */
[----:B------:R-:W-:Y:S02]  /*a440*/  LOP3.LUT R45, R20, 0xff0000, R43, 0xf8, !PT ;  /* 0x00ff0000142d7812 */ /* 0x000fe400078ef82b */
[----:B------:R-:W-:Y:S02]  /*a450*/  LOP3.LUT R39, R39, 0xff0000, R12, 0xf8, !PT ;  /* 0x00ff000027277812 */ /* 0x000fe400078ef80c */
[----:B------:R-:W-:Y:S02]  /*a460*/  LOP3.LUT R41, R41, 0xff0000, R14, 0xf8, !PT ;  /* 0x00ff000029297812 */ /* 0x000fe400078ef80e */
[----:B------:R-:W-:-:S02]  /*a470*/  LOP3.LUT R43, R21, 0xff000000, R13, 0xf8, !PT ;  /* 0xff000000152b7812 */ /* 0x000fc400078ef80d */
[----:B------:R-:W-:Y:S02]  /*a480*/  LOP3.LUT R47, R47, 0xff0000, R4, 0xf8, !PT ;  /* 0x00ff00002f2f7812 */ /* 0x000fe400078ef804 */
[----:B------:R-:W-:Y:S02]  /*a490*/  LOP3.LUT R51, R51, 0xff0000, R6, 0xf8, !PT ;  /* 0x00ff000033337812 */ /* 0x000fe400078ef806 */
[----:B------:R-:W-:Y:S02]  /*a4a0*/  F2FP.F16.E4M3.UNPACK_B R48, R49 ;  /* 0x00000031ff30723e */ /* 0x000fe400020006ff */
[----:B------:R-:W-:Y:S02]  /*a4b0*/  SHF.R.U32.HI R53, RZ, 0x10, R7 ;  /* 0x00000010ff357819 */ /* 0x000fe40000011607 */
[----:B------:R-:W-:Y:S01]  /*a4c0*/  LOP3.LUT R20, R39, 0xff000000, R12, 0xf8, !PT ;  /* 0xff00000027147812 */ /* 0x000fe200078ef80c */
[--C-:B------:R-:W-:Y:S01]  /*a4d0*/  HADD2.F32 R50, -RZ, R48.reuse.H0_H0 ;  /* 0x20000030ff327230 */ /* 0x100fe20000004100 */
[----:B------:R-:W-:Y:S01]  /*a4e0*/  LOP3.LUT R45, R45, 0xff000000, R15, 0xf8, !PT ;  /* 0xff0000002d2d7812 */ /* 0x000fe200078ef80f */
[----:B------:R-:W-:Y:S01]  /*a4f0*/  IMAD.U32 R53, R53, 0x10000, RZ ;  /* 0x0001000035357824 */ /* 0x000fe200078e00ff */
[----:B0-----:R-:W-:Y:S01]  /*a500*/  F2FP.F16.E4M3.UNPACK_B R15, R28 ;  /* 0x0000001cff0f723e */ /* 0x001fe200020006ff */
[----:B------:R-:W-:Y:S01]  /*a510*/  HADD2.F32 R48, -RZ, R48.H1_H1 ;  /* 0x30000030ff307230 */ /* 0x000fe20000004100 */
[----:B-1----:R-:W-:-:S02]  /*a520*/  F2FP.F16.E4M3.UNPACK_B R21, R33 ;  /* 0x00000021ff15723e */ /* 0x002fc400020006ff */
[----:B------:R-:W-:Y:S02]  /*a530*/  F2FP.F16.E4M3.UNPACK_B R39, R28.H1 ;  /* 0x0000001cff27723e */ /* 0x000fe400030006ff */
[----:B------:R-:W-:Y:S02]  /*a540*/  LOP3.LUT R12, R41, 0xff000000, R14, 0xf8, !PT ;  /* 0xff000000290c7812 */ /* 0x000fe400078ef80e */
[----:B------:R-:W-:Y:S02]  /*a550*/  LOP3.LUT R38, R47, 0xff000000, R4, 0xf8, !PT ;  /* 0xff0000002f267812 */ /* 0x000fe400078ef804 */
[----:B------:R-:W-:Y:S02]  /*a560*/  F2FP.F16.E4M3.UNPACK_B R28, R43 ;  /* 0x0000002bff1c723e */ /* 0x000fe400020006ff */
[----:B------:R-:W-:Y:S01]  /*a570*/  LOP3.LUT R4, R51, 0xff000000, R6, 0xf8, !PT ;  /* 0xff00000033047812 */ /* 0x000fe200078ef806 */
[--C-:B------:R-:W-:Y:S01]  /*a580*/  HADD2.F32 R6, -RZ, R21.reuse.H0_H0 ;  /* 0x20000015ff067230 */ /* 0x100fe20000004100 */
[-C--:B------:R-:W-:Y:S01]  /*a590*/  F2FP.F16.E4M3.UNPACK_B R14, R29.reuse ;  /* 0x0000001dff0e723e */ /* 0x080fe200020006ff */
[----:B------:R-:W-:Y:S01]  /*a5a0*/  HADD2.F32 R21, -RZ, R21.H1_H1 ;  /* 0x30000015ff157230 */ /* 0x000fe20000004100 */
[----:B------:R-:W-:Y:S01]  /*a5b0*/  F2FP.F16.E4M3.UNPACK_B R40, R29.H1 ;  /* 0x0000001dff28723e */ /* 0x000fe200030006ff */
[----:B------:R-:W-:Y:S01]  /*a5c0*/  HADD2.F32 R29, -RZ, R28.H0_H0 ;  /* 0x2000001cff1d7230 */ /* 0x000fe20000004100 */
[-C--:B------:R-:W-:Y:S01]  /*a5d0*/  F2FP.F16.E4M3.UNPACK_B R42, R31.reuse ;  /* 0x0000001fff2a723e */ /* 0x080fe200020006ff */
[--C-:B------:R-:W-:Y:S01]  /*a5e0*/  HADD2.F32 R13, -RZ, R14.reuse.H0_H0 ;  /* 0x2000000eff0d7230 */ /* 0x100fe20000004100 */
[----:B------:R-:W-:Y:S01]  /*a5f0*/  F2FP.F16.E4M3.UNPACK_B R46, R31.H1 ;  /* 0x0000001fff2e723e */ /* 0x000fe200030006ff */
[----:B------:R-:W-:Y:S01]  /*a600*/  HADD2.F32 R14, -RZ, R14.H1_H1 ;  /* 0x3000000eff0e7230 */ /* 0x000fe20000004100 */
[----:B------:R-:W-:Y:S01]  /*a610*/  F2FP.F16.E4M3.UNPACK_B R31, R32 ;  /* 0x00000020ff1f723e */ /* 0x000fe200020006ff */
[----:B------:R-:W-:Y:S01]  /*a620*/  FMUL.FTZ R51, R21, R48 ;  /* 0x0000003015337220 */ /* 0x000fe20000410000 */
[----:B------:R-:W-:Y:S01]  /*a630*/  F2FP.F16.E4M3.UNPACK_B R41, R32.H1 ;  /* 0x00000020ff29723e */ /* 0x000fe200030006ff */
[----:B------:R-:W-:Y:S01]  /*a640*/  FMUL.FTZ R32, R6, R50 ;  /* 0x0000003206207220 */ /* 0x000fe20000410000 */
[----:B------:R-:W-:-:S02]  /*a650*/  LOP3.LUT R53, R44, 0xff0000, R53, 0xf8, !PT ;  /* 0x00ff00002c357812 */ /* 0x000fc400078ef835 */
[-C--:B------:R-:W-:Y:S02]  /*a660*/  F2FP.F16.E4M3.UNPACK_B R44, R35.reuse ;  /* 0x00000023ff2c723e */ /* 0x080fe400020006ff */
[----:B------:R-:W-:Y:S01]  /*a670*/  F2FP.F16.E4M3.UNPACK_B R47, R35.H1 ;  /* 0x00000023ff2f723e */ /* 0x000fe200030006ff */
[----:B------:R-:W-:Y:S01]  /*a680*/  FMUL.FTZ R35, R6, R29 ;  /* 0x0000001d06237220 */ /* 0x000fe20000410000 */
[----:B------:R-:W-:Y:S01]  /*a690*/  F2FP.F16.E4M3.UNPACK_B R33, R33.H1 ;  /* 0x00000021ff21723e */ /* 0x000fe200030006ff */
[C---:B------:R-:W-:Y:S01]  /*a6a0*/  FFMA.FTZ R6, R13.reuse, R29, -R32 ;  /* 0x0000001d0d067223 */ /* 0x040fe20000010820 */
[----:B------:R-:W-:Y:S01]  /*a6b0*/  F2FP.F16.E4M3.UNPACK_B R49, R49.H1 ;  /* 0x00000031ff31723e */ /* 0x000fe200030006ff */
[----:B------:R-:W-:Y:S01]  /*a6c0*/  HADD2.F32 R32, -RZ, R28.H1_H1 ;  /* 0x3000001cff207230 */ /* 0x000fe20000004100 */
[----:B------:R-:W-:Y:S01]  /*a6d0*/  F2FP.F16.E4M3.UNPACK_B R43, R43.H1 ;  /* 0x0000002bff2b723e */ /* 0x000fe200030006ff */
[----:B------:R-:W-:Y:S01]  /*a6e0*/  FFMA.FTZ R13, R13, R50, R35 ;  /* 0x000000320d0d7223 */ /* 0x000fe20000010023 */
[----:B------:R-:W-:Y:S01]  /*a6f0*/  HADD2.F32 R28, -RZ, R33.H0_H0 ;  /* 0x20000021ff1c7230 */ /* 0x000fe20000004100 */
[----:B------:R-:W-:Y:S01]  /*a700*/  LOP3.LUT R53, R53, 0xff000000, R7, 0xf8, !PT ;  /* 0xff00000035357812 */ /* 0x000fe200078ef807 */
[----:B------:R-:W-:-:S02]  /*a710*/  HADD2.F32 R50, -RZ, R49.H0_H0 ;  /* 0x20000031ff327230 */ /* 0x000fc40000004100 */
[-C--:B------:R-:W-:Y:S01]  /*a720*/  FMUL.FTZ R55, R21, R32.reuse ;  /* 0x0000002015377220 */ /* 0x080fe20000410000 */
[----:B------:R-:W-:Y:S02]  /*a730*/  HADD2.F32 R35, -RZ, R43.H0_H0 ;  /* 0x2000002bff237230 */ /* 0x000fe40000004100 */
[----:B------:R-:W-:Y:S01]  /*a740*/  FFMA.FTZ R21, R14, R32, -R51 ;  /* 0x000000200e157223 */ /* 0x000fe20000010833 */
[----:B------:R-:W-:Y:S02]  /*a750*/  HADD2.F32 R29, -RZ, R40.H0_H0 ;  /* 0x20000028ff1d7230 */ /* 0x000fe40000004100 */
[----:B------:R-:W-:Y:S01]  /*a760*/  FMUL.FTZ R52, R28, R50 ;  /* 0x000000321c347220 */ /* 0x000fe20000410000 */
[----:B------:R-:W-:Y:S01]  /*a770*/  FFMA.FTZ R14, R14, R48, R55 ;  /* 0x000000300e0e7223 */ /* 0x000fe20000010037 */
[----:B------:R-:W-:Y:S01]  /*a780*/  FMUL.FTZ R57, R28, R35 ;  /* 0x000000231c397220 */ /* 0x000fe20000410000 */
[----:B------:R-:W-:Y:S01]  /*a790*/  F2FP.F16.E4M3.UNPACK_B R51, R53 ;  /* 0x00000035ff33723e */ /* 0x000fe200020006ff */
[C---:B------:R-:W-:Y:S01]  /*a7a0*/  FFMA.FTZ R28, R29.reuse, R35, -R52 ;  /* 0x000000231d1c7223 */ /* 0x040fe20000010834 */
[----:B------:R-:W-:Y:S01]  /*a7b0*/  F2FP.F16.E4M3.UNPACK_B R48, R45 ;  /* 0x0000002dff30723e */ /* 0x000fe200020006ff */
[----:B------:R-:W-:Y:S01]  /*a7c0*/  FFMA.FTZ R29, R29, R50, R57 ;  /* 0x000000321d1d7223 */ /* 0x000fe20000010039 */
[----:B------:R-:W-:Y:S01]  /*a7d0*/  HADD2.F32 R50, -RZ, R49.H1_H1 ;  /* 0x30000031ff327230 */ /* 0x000fe20000004100 */
        /* <DEDUP_REMOVED lines=8> */
[C---:B------:R-:W-:Y:S01]  /*a860*/  FMUL.FTZ R59, R35.reuse, R52 ;  /* 0x00000034233b7220 */ /* 0x040fe20000410000 */
[----:B------:R-:W-:Y:S02]  /*a870*/  HADD2.F32 R33, -RZ, R33.H1_H1 ;  /* 0x30000021ff217230 */ /* 0x000fe40000004100 */
[-C--:B------:R-:W-:Y:S01]  /*a880*/  FMUL.FTZ R61, R35, R49.reuse ;  /* 0x00000031233d7220 */ /* 0x080fe20000410000 */
[----:B------:R-:W-:Y:S02]  /*a890*/  HADD2.F32 R43, -RZ, R43.H1_H1 ;  /* 0x3000002bff2b7230 */ /* 0x000fe40000004100 */
[C---:B------:R-:W-:Y:S01]  /*a8a0*/  FFMA.FTZ R35, R32.reuse, R49, -R59 ;  /* 0x0000003120237223 */ /* 0x040fe2000001083b */
[----:B------:R-:W-:Y:S02]  /*a8b0*/  HADD2.F32 R40, -RZ, R40.H1_H1 ;  /* 0x30000028ff287230 */ /* 0x000fe40000004100 */
[C---:B------:R-:W-:Y:S01]  /*a8c0*/  FMUL.FTZ R55, R33.reuse, R50 ;  /* 0x0000003221377220 */ /* 0x040fe20000410000 */
[----:B------:R-:W-:Y:S01]  /*a8d0*/  FFMA.FTZ R32, R32, R52, R61 ;  /* 0x0000003420207223 */ /* 0x000fe2000001003d */
[----:B------:R-:W-:Y:S01]  /*a8e0*/  HADD2.F32 R49, -RZ, R48.H1_H1 ;  /* 0x30000030ff317230 */ /* 0x000fe20000004100 */
[----:B------:R-:W-:Y:S01]  /*a8f0*/  F2FP.F16.E4M3.UNPACK_B R52, R53.H1 ;  /* 0x00000035ff34723e */ /* 0x000fe200030006ff */
[----:B------:R-:W-:Y:S01]  /*a900*/  FMUL.FTZ R57, R33, R43 ;  /* 0x0000002b21397220 */ /* 0x000fe20000410000 */
[----:B------:R-:W-:Y:S01]  /*a910*/  F2FP.F16.E4M3.UNPACK_B R48, R45.H1 ;  /* 0x0000002dff30723e */ /* 0x000fe200030006ff */
[----:B------:R-:W-:Y:S01]  /*a920*/  FFMA.FTZ R33, R40, R43, -R55 ;  /* 0x0000002b28217223 */ /* 0x000fe20000010837 */
[----:B------:R-:W-:-:S02]  /*a930*/  HADD2.F32 R51, -RZ, R51.H1_H1 ;  /* 0x30000033ff337230 */ /* 0x000fc40000004100 */
[----:B------:R-:W-:Y:S01]  /*a940*/  FFMA.FTZ R40, R40, R50, R57 ;  /* 0x0000003228287223 */ /* 0x000fe20000010039 */
[----:B------:R-:W-:Y:S02]  /*a950*/  HADD2.F32 R44, -RZ, R44.H1_H1 ;  /* 0x3000002cff2c7230 */ /* 0x000fe40000004100 */
[----:B------:R-:W-:Y:S02]  /*a960*/  HADD2.F32 R43, -RZ, R42.H1_H1 ;  /* 0x3000002aff2b7230 */ /* 0x000fe40000004100 */
[----:B------:R-:W-:Y:S02]  /*a970*/  HADD2.F32 R53, -RZ, R52.H0_H0 ;  /* 0x20000034ff357230 */ /* 0x000fe40000004100 */
[C---:B------:R-:W-:Y:S01]  /*a980*/  FMUL.FTZ R54, R44.reuse, R51 ;  /* 0x000000332c367220 */ /* 0x040fe20000410000 */
[----:B------:R-:W-:Y:S02]  /*a990*/  HADD2.F32 R42, -RZ, R47.H0_H0 ;  /* 0x2000002fff2a7230 */ /* 0x000fe40000004100 */
[----:B------:R-:W-:Y:S01]  /*a9a0*/  FMUL.FTZ R44, R44, R49 ;  /* 0x000000312c2c7220 */ /* 0x000fe20000410000 */
[----:B------:R-:W-:Y:S01]  /*a9b0*/  HADD2.F32 R50, -RZ, R48.H0_H0 ;  /* 0x20000030ff327230 */ /* 0x000fe20000004100 */
[----:B------:R-:W-:Y:S01]  /*a9c0*/  F2FP.SATFINITE.E4M3.F32.PACK_AB_MERGE_C R29, R40, R29, RZ ;  /* 0x0000001d281d723e */ /* 0x000fe200048070ff */
[----:B------:R-:W-:-:S02]  /*a9d0*/  HADD2.F32 R45, -RZ, R46.H0_H0 ;  /* 0x2000002eff2d7230 */ /* 0x000fc40000004100 */
[C---:B------:R-:W-:Y:S01]  /*a9e0*/  FMUL.FTZ R56, R42.reuse, R53 ;  /* 0x000000352a387220 */ /* 0x040fe20000410000 */
[----:B------:R-:W-:Y:S02]  /*a9f0*/  HADD2.F32 R55, -RZ, R52.H1_H1 ;  /* 0x30000034ff377230 */ /* 0x000fe40000004100 */
[-C--:B------:R-:W-:Y:S01]  /*aa00*/  FMUL.FTZ R58, R42, R50.reuse ;  /* 0x000000322a3a7220 */ /* 0x080fe20000410000 */
[C---:B------:R-:W-:Y:S01]  /*aa10*/  FFMA.FTZ R42, R43.reuse, R49, -R54 ;  /* 0x000000312b2a7223 */ /* 0x040fe20000010836 */
[----:B------:R-:W-:Y:S01]  /*aa20*/  FFMA.FTZ R43, R43, R51, R44 ;  /* 0x000000332b2b7223 */ /* 0x000fe2000001002c */
[C---:B------:R-:W-:Y:S01]  /*aa30*/  FFMA.FTZ R44, R45.reuse, R50, -R56 ;  /* 0x000000322d2c7223 */ /* 0x040fe20000010838 */
[----:B------:R-:W-:Y:S01]  /*aa40*/  FFMA.FTZ R45, R45, R53, R58 ;  /* 0x000000352d2d7223 */ /* 0x000fe2000001003a */
[----:B------:R-:W-:Y:S01]  /*aa50*/  F2FP.F16.E4M3.UNPACK_B R53, R38.H1 ;  /* 0x00000026ff35723e */ /* 0x000fe200030006ff */
[----:B------:R-:W-:Y:S01]  /*aa60*/  HADD2.F32 R51, -RZ, R48.H1_H1 ;  /* 0x30000030ff337230 */ /* 0x000fe20000004100 */
[----:B------:R-:W-:Y:S01]  /*aa70*/  F2FP.F16.E4M3.UNPACK_B R50, R20.H1 ;  /* 0x00000014ff32723e */ /* 0x000fe200030006ff */
[----:B------:R-:W-:Y:S01]  /*aa80*/  HADD2.F32 R48, -RZ, R47.H1_H1 ;  /* 0x3000002fff307230 */ /* 0x000fe20000004100 */
[----:B------:R-:W-:Y:S01]  /*aa90*/  F2FP.SATFINITE.E4M3.F32.PACK_AB_MERGE_C R13, R14, R13, R29 ;  /* 0x0000000d0e0d723e */ /* 0x000fe2000480701d */
[----:B------:R-:W-:-:S02]  /*aaa0*/  HADD2.F32 R54, -RZ, R53.H0_H0 ;  /* 0x20000035ff367230 */ /* 0x000fc40000004100 */
[----:B------:R-:W-:Y:S02]  /*aab0*/  HADD2.F32 R47, -RZ, R41.H0_H0 ;  /* 0x20000029ff2f7230 */ /* 0x000fe40000004100 */
        /* <DEDUP_REMOVED lines=11> */
[----:B------:R-:W-:Y:S02]  /*ab70*/  HADD2.F32 R54, -RZ, R53.H1_H1 ;  /* 0x30000035ff367230 */ /* 0x000fe40000004100 */
[C---:B------:R-:W-:Y:S01]  /*ab80*/  FFMA.FTZ R47, R46.reuse, R51, -R59 ;  /* 0x000000332e2f7223 */ /* 0x040fe2000001083b */
[----:B------:R-:W-:Y:S01]  /*ab90*/  HADD2.F32 R39, -RZ, R39.H1_H1 ;  /* 0x30000027ff277230 */ /* 0x000fe20000004100 */
[----:B------:R-:W-:Y:S01]  /*aba0*/  F2FP.F16.E4M3.UNPACK_B R50, R20 ;  /* 0x00000014ff32723e */ /* 0x000fe200020006ff */
[C---:B------:R-:W-:Y:S01]  /*abb0*/  FMUL.FTZ R53, R41.reuse, R52 ;  /* 0x0000003429357220 */ /* 0x040fe20000410000 */
[----:B------:R-:W-:Y:S01]  /*abc0*/  F2FP.F16.E4M3.UNPACK_B R51, R38 ;  /* 0x00000026ff33723e */ /* 0x000fe200020006ff */
[-C--:B------:R-:W-:Y:S01]  /*abd0*/  FMUL.FTZ R20, R41, R54.reuse ;  /* 0x0000003629147220 */ /* 0x080fe20000410000 */
[----:B------:R-:W-:Y:S01]  /*abe0*/  FFMA.FTZ R46, R46, R55, R56 ;  /* 0x000000372e2e7223 */ /* 0x000fe20000010038 */
[----:B------:R-:W-:Y:S01]  /*abf0*/  FFMA.FTZ R56, R39, R54, R53 ;  /* 0x0000003627387223 */ /* 0x000fe20000010035 */
[----:B------:R-:W-:-:S02]  /*ac00*/  HADD2.F32 R38, -RZ, R31.H0_H0 ;  /* 0x2000001fff267230 */ /* 0x000fc40000004100 */
[----:B------:R-:W-:Y:S01]  /*ac10*/  FFMA.FTZ R57, R39, R52, -R20 ;  /* 0x0000003427397223 */ /* 0x000fe20000010814 */
[--C-:B------:R-:W-:Y:S02]  /*ac20*/  HADD2.F32 R41, -RZ, R51.reuse.H0_H0 ;  /* 0x20000033ff297230 */ /* 0x100fe40000004100 */
[--C-:B------:R-:W-:Y:S02]  /*ac30*/  HADD2.F32 R39, -RZ, R50.reuse.H0_H0 ;  /* 0x20000032ff277230 */ /* 0x100fe40000004100 */
[----:B------:R-:W-:Y:S02]  /*ac40*/  HADD2.F32 R52, -RZ, R51.H1_H1 ;  /* 0x30000033ff347230 */ /* 0x000fe40000004100 */
[C---:B------:R-:W-:Y:S01]  /*ac50*/  FMUL.FTZ R53, R38.reuse, R41 ;  /* 0x0000002926357220 */ /* 0x040fe20000410000 */
[----:B------:R-:W-:Y:S02]  /*ac60*/  HADD2.F32 R31, -RZ, R31.H1_H1 ;  /* 0x3000001fff1f7230 */ /* 0x000fe40000004100 */
[----:B------:R-:W-:Y:S01]  /*ac70*/  FMUL.FTZ R55, R38, R39 ;  /* 0x0000002726377220 */ /* 0x000fe20000410000 */
[----:B------:R-:W-:Y:S01]  /*ac80*/  HADD2.F32 R20, -RZ, R15.H0_H0 ;  /* 0x2000000fff147230 */ /* 0x000fe20000004100 */
[----:B------:R-:W-:Y:S01]  /*ac90*/  F2FP.F16.E4M3.UNPACK_B R51, R4.H1 ;  /* 0x00000004ff33723e */ /* 0x000fe200030006ff */
[----:B------:R-:W-:-:S02]  /*aca0*/  HADD2.F32 R50, -RZ, R50.H1_H1 ;  /* 0x30000032ff327230 */ /* 0x000fc40000004100 */
[C---:B------:R-:W-:Y:S01]  /*acb0*/  FMUL.FTZ R54, R31.reuse, R52 ;  /* 0x000000341f367220 */ /* 0x040fe20000410000 */
[----:B------:R-:W-:Y:S02]  /*acc0*/  HADD2.F32 R15, -RZ, R15.H1_H1 ;  /* 0x3000000fff0f7230 */ /* 0x000fe40000004100 */
[C---:B------:R-:W-:Y:S01]  /*acd0*/  FFMA.FTZ R53, R20.reuse, R39, -R53 ;  /* 0x0000002714357223 */ /* 0x040fe20000010835 */
[----:B------:R-:W-:Y:S01]  /*ace0*/  FFMA.FTZ R55, R20, R41, R55 ;  /* 0x0000002914377223 */ /* 0x000fe20000010037 */
[----:B------:R-:W-:Y:S01]  /*acf0*/  F2FP.F16.E4M3.UNPACK_B R38, R12.H1 ;  /* 0x0000000cff26723e */ /* 0x000fe200030006ff */
[-C--:B------:R-:W-:Y:S01]  /*ad00*/  FMUL.FTZ R31, R31, R50.reuse ;  /* 0x000000321f1f7220 */ /* 0x080fe20000410000 */
[----:B------:R-:W-:Y:S02]  /*ad10*/  HADD2.F32 R41, -RZ, R51.H0_H0 ;  /* 0x20000033ff297230 */ /* 0x000fe40000004100 */
[----:B------:R-:W-:Y:S01]  /*ad20*/  FFMA.FTZ R54, R15, R50, -R54 ;  /* 0x000000320f367223 */ /* 0x000fe20000010836 */
[----:B------:R-:W-:-:S02]  /*ad30*/  HADD2.F32 R20, -RZ, R34.H0_H0 ;  /* 0x20000022ff147230 */ /* 0x000fc40000004100 */
[----:B------:R-:W-:Y:S01]  /*ad40*/  FFMA.FTZ R52, R15, R52, R31 ;  /* 0x000000340f347223 */ /* 0x000fe2000001001f */
[--C-:B------:R-:W-:Y:S01]  /*ad50*/  HADD2.F32 R31, -RZ, R38.reuse.H0_H0 ;  /* 0x20000026ff1f7230 */ /* 0x100fe20000004100 */
[----:B------:R-:W-:Y:S01]  /*ad60*/  F2FP.F16.E4M3.UNPACK_B R12, R12 ;  /* 0x0000000cff0c723e */ /* 0x000fe200020006ff */
[----:B------:R-:W-:Y:S02]  /*ad70*/  HADD2.F32 R39, -RZ, R38.H1_H1 ;  /* 0x30000026ff277230 */ /* 0x000fe40000004100 */
[C---:B------:R-:W-:Y:S01]  /*ad80*/  FMUL.FTZ R38, R20.reuse, R41 ;  /* 0x0000002914267220 */ /* 0x040fe20000410000 */
[----:B------:R-:W-:Y:S02]  /*ad90*/  HADD2.F32 R15, -RZ, R30.H0_H0 ;  /* 0x2000001eff0f7230 */ /* 0x000fe40000004100 */
[----:B------:R-:W-:Y:S01]  /*ada0*/  FMUL.FTZ R20, R20, R31 ;  /* 0x0000001f14147220 */ /* 0x000fe20000410000 */
[----:B------:R-:W-:Y:S01]  /*adb0*/  HADD2.F32 R51, -RZ, R51.H1_H1 ;  /* 0x30000033ff337230 */ /* 0x000fe20000004100 */
[----:B------:R-:W-:Y:S01]  /*adc0*/  F2FP.F16.E4M3.UNPACK_B R4, R4 ;  /* 0x00000004ff04723e */ /* 0x000fe200020006ff */
[----:B------:R-:W-:-:S02]  /*add0*/  HADD2.F32 R34, -RZ, R34.H1_H1 ;  /* 0x30000022ff227230 */ /* 0x000fc40000004100 */
[C---:B------:R-:W-:Y:S01]  /*ade0*/  FFMA.FTZ R38, R15.reuse, R31, -R38 ;  /* 0x0000001f0f267223 */ /* 0x040fe20000010826 */
[----:B------:R-:W-:Y:S02]  /*adf0*/  HADD2.F32 R30, -RZ, R30.H1_H1 ;  /* 0x3000001eff1e7230 */ /* 0x000fe40000004100 */
[----:B------:R-:W-:Y:S01]  /*ae00*/  FFMA.FTZ R41, R15, R41, R20 ;  /* 0x000000290f297223 */ /* 0x000fe20000010014 */
[--C-:B------:R-:W-:Y:S02]  /*ae10*/  HADD2.F32 R15, -RZ, R12.reuse.H0_H0 ;  /* 0x2000000cff0f7230 */ /* 0x100fe40000004100 */
[C---:B------:R-:W-:Y:S01]  /*ae20*/  FMUL.FTZ R31, R34.reuse, R51 ;  /* 0x00000033221f7220 */ /* 0x040fe20000410000 */
[-C--:B------:R-:W-:Y:S01]  /*ae30*/  FMUL.FTZ R34, R34, R39.reuse ;  /* 0x0000002722227220 */ /* 0x080fe20000410000 */
[----:B------:R-:W-:Y:S02]  /*ae40*/  HADD2.F32 R20, -RZ, R12.H1_H1 ;  /* 0x3000000cff147230 */ /* 0x000fe40000004100 */
[C---:B------:R-:W-:Y:S01]  /*ae50*/  FFMA.FTZ R59, R30.reuse, R39, -R31 ;  /* 0x000000271e3b7223 */ /* 0x040fe2000001081f */
[----:B------:R-:W-:Y:S01]  /*ae60*/  FFMA.FTZ R50, R30, R51, R34 ;  /* 0x000000331e327223 */ /* 0x000fe20000010022 */
[----:B------:R-:W-:-:S02]  /*ae70*/  HADD2.F32 R12, -RZ, R7.H0_H0 ;  /* 0x20000007ff0c7230 */ /* 0x000fc40000004100 */
[--C-:B------:R-:W-:Y:S01]  /*ae80*/  HADD2.F32 R30, -RZ, R4.reuse.H1_H1 ;  /* 0x30000004ff1e7230 */ /* 0x100fe20000004100 */
[----:B------:R-:W-:Y:S01]  /*ae90*/  F2FP.SATFINITE.E4M3.F32.PACK_AB_MERGE_C R38, R59, R38, RZ ;  /* 0x000000263b26723e */ /* 0x000fe200048070ff */
[----:B------:R-:W-:Y:S01]  /*aea0*/  HADD2.F32 R7, -RZ, R7.H1_H1 ;  /* 0x30000007ff077230 */ /* 0x000fe20000004100 */
[----:B------:R-:W-:Y:S01]  /*aeb0*/  F2FP.SATFINITE.E4M3.F32.PACK_AB_MERGE_C R41, R50, R41, RZ ;  /* 0x000000293229723e */ /* 0x000fe200048070ff */
[----:B------:R-:W-:Y:S02]  /*aec0*/  HADD2.F32 R31, -RZ, R4.H0_H0 ;  /* 0x20000004ff1f7230 */ /* 0x000fe40000004100 */
[--C-:B------:R-:W-:Y:S02]  /*aed0*/  HADD2.F32 R4, -RZ, R5.reuse.H0_H0 ;  /* 0x20000005ff047230 */ /* 0x100fe40000004100 */
[C---:B------:R-:W-:Y:S01]  /*aee0*/  FMUL.FTZ R34, R7.reuse, R30 ;  /* 0x0000001e07227220 */ /* 0x040fe20000410000 */
[----:B------:R-:W-:Y:S02]  /*aef0*/  HADD2.F32 R5, -RZ, R5.H1_H1 ;  /* 0x30000005ff057230 */ /* 0x000fe40000004100 */
[C---:B------:R-:W-:Y:S01]  /*af00*/  FMUL.FTZ R39, R12.reuse, R31 ;  /* 0x0000001f0c277220 */ /* 0x040fe20000410000 */
[-C--:B------:R-:W-:Y:S01]  /*af10*/  FMUL.FTZ R7, R7, R20.reuse ;  /* 0x0000001407077220 */ /* 0x080fe20000410000 */
[----:B------:R-:W-:Y:S01]  /*af20*/  FMUL.FTZ R12, R12, R15 ;  /* 0x0000000f0c0c7220 */ /* 0x000fe20000410000 */
[----:B------:R-:W-:-:S02]  /*af30*/  FFMA.FTZ R34, R5, R20, -R34 ;  /* 0x0000001405227223 */ /* 0x000fc40000010822 */
[----:B------:R-:W-:Y:S01]  /*af40*/  FFMA.FTZ R30, R5, R30, R7 ;  /* 0x0000001e051e7223 */ /* 0x000fe20000010007 */
[C---:B------:R-:W-:Y:S01]  /*af50*/  FFMA.FTZ R39, R4.reuse, R15, -R39 ;  /* 0x0000000f04277223 */ /* 0x040fe20000010827 */
[----:B------:R-:W-:Y:S01]  /*af60*/  FFMA.FTZ R31, R4, R31, R12 ;  /* 0x0000001f041f7223 */ /* 0x000fe2000001000c */
[----:B------:R-:W-:Y:S02]  /*af70*/  F2FP.SATFINITE.E4M3.F32.PACK_AB_MERGE_C R5, R33, R28, RZ ;  /* 0x0000001c2105723e */ /* 0x000fe400048070ff */
[----:B------:R-:W-:Y:S02]  /*af80*/  F2FP.SATFINITE.E4M3.F32.PACK_AB_MERGE_C R7, R47, R44, RZ ;  /* 0x0000002c2f07723e */ /* 0x000fe400048070ff */
[----:B------:R-:W-:Y:S02]  /*af90*/  F2FP.SATFINITE.E4M3.F32.PACK_AB_MERGE_C R4, R57, R48, RZ ;  /* 0x000000303904723e */ /* 0x000fe400048070ff */
[----:B------:R-:W-:Y:S02]  /*afa0*/  F2FP.SATFINITE.E4M3.F32.PACK_AB_MERGE_C R15, R46, R45, RZ ;  /* 0x0000002d2e0f723e */ /* 0x000fe400048070ff */
[----:B------:R-:W-:-:S02]  /*afb0*/  F2FP.SATFINITE.E4M3.F32.PACK_AB_MERGE_C R12, R56, R49, RZ ;  /* 0x00000031380c723e */ /* 0x000fc400048070ff */
[----:B------:R-:W-:Y:S02]  /*afc0*/  F2FP.SATFINITE.E4M3.F32.PACK_AB_MERGE_C R5, R21, R6, R5 ;  /* 0x000000061505723e */ /* 0x000fe40004807005 */
[----:B------:R-:W-:Y:S02]  /*afd0*/  F2FP.SATFINITE.E4M3.F32.PACK_AB_MERGE_C R7, R42, R35, R7 ;  /* 0x000000232a07723e */ /* 0x000fe40004807007 */
[----:B------:R-:W-:Y:S02]  /*afe0*/  F2FP.SATFINITE.E4M3.F32.PACK_AB_MERGE_C R4, R54, R53, R4 ;  /* 0x000000353604723e */ /* 0x000fe40004807004 */
[----:B------:R-:W-:Y:S02]  /*aff0*/  F2FP.SATFINITE.E4M3.F32.PACK_AB_MERGE_C R6, R34, R39, R38 ;  /* 0x000000272206723e */ /* 0x000fe40004807026 */
[----:B------:R-:W-:Y:S02]  /*b000*/  F2FP.SATFINITE.E4M3.F32.PACK_AB_MERGE_C R15, R43, R32, R15 ;  /* 0x000000202b0f723e */ /* 0x000fe4000480700f */
[----:B------:R-:W-:Y:S01]  /*b010*/  F2FP.SATFINITE.E4M3.F32.PACK_AB_MERGE_C R12, R52, R55, R12 ;  /* 0x00000037340c723e */ /* 0x000fe2000480700c */
[----:B------:R0:W-:Y:S01]  /*b020*/  STS.128 [R37+0xf000], R4 ;  /* 0x00f0000425007388 */ /* 0x0001e20000000c00 */
[----:B------:R-:W-:-:S05]  /*b030*/  F2FP.SATFINITE.E4M3.F32.PACK_AB_MERGE_C R14, R30, R31, R41 ;  /* 0x0000001f1e0e723e */ /* 0x000fca0004807029 */
[----:B------:R0:W-:Y:S02]  /*b040*/  STS.128 [R0+0xf000], R12 ;  /* 0x00f0000c00007388 */ /* 0x0001e40000000c00 */
.L_x_1216:
[----:B------:R-:W-:Y:S05]  /*b050*/  BSYNC B1 ;  /* 0x0000000000017941 */ /* 0x000fea0003800000 */
.L_x_1215:
[----:B------:R-:W-:Y:S05]  /*b060*/  @P1 BRA `(.L_x_1205) ;  /* 0x0000000c00f81947 */ /* 0x000fea0003800000 */
[----:B----4-:R-:W2:Y:S04]  /*b070*/  LDL R21, [R1+0x70] ;  /* 0x0000700001157983 */ /* 0x010ea80000100800 */
[----:B------:R-:W4:Y:S01]  /*b080*/  LDL R49, [R1+0x74] ;  /* 0x0000740001317983 */ /* 0x000f220000100800 */
[----:B0----5:R-:W-:Y:S02]  /*b090*/  SHF.R.U32.HI R0, RZ, 0x8, R24 ;  /* 0x00000008ff007819 */ /* 0x021fe40000011618 */
[----:B------:R-:W-:Y:S02]  /*b0a0*/  LOP3.LUT R5, R24, 0xff, RZ, 0xc0, !PT ;  /* 0x000000ff18057812 */ /* 0x000fe400078ec0ff */
[----:B------:R-:W-:Y:S02]  /*b0b0*/  LOP3.LUT R0, R0, 0xff, RZ, 0xc0, !PT ;  /* 0x000000ff00007812 */ /* 0x000fe400078ec0ff */
[----:B------:R-:W-:-:S02]  /*b0c0*/  SHF.R.U32.HI R14, RZ, 0x8, R25 ;  /* 0x00000008ff0e7819 */ /* 0x000fc40000011619 */
[----:B---3--:R-:W-:Y:S02]  /*b0d0*/  PRMT R20, R0, 0x7604, R5 ;  /* 0x0000760400147816 */ /* 0x008fe40000000005 */
[----:B------:R-:W-:Y:S02]  /*b0e0*/  LOP3.LUT R7, R25, 0xff, RZ, 0xc0, !PT ;  /* 0x000000ff19077812 */ /* 0x000fe400078ec0ff */
[----:B------:R-:W-:Y:S02]  /*b0f0*/  SHF.R.U32.HI R6, RZ, 0x8, R27 ;  /* 0x00000008ff067819 */ /* 0x000fe4000001161b */
[----:B------:R-:W-:Y:S02]  /*b100*/  LOP3.LUT R0, R14, 0xff, RZ, 0xc0, !PT ;  /* 0x000000ff0e007812 */ /* 0x000fe400078ec0ff */
[----:B------:R-:W-:Y:S02]  /*b110*/  LOP3.LUT R13, R27, 0xff, RZ, 0xc0, !PT ;  /* 0x000000ff1b0d7812 */ /* 0x000fe400078ec0ff */
[----:B------:R-:W-:-:S02]  /*b120*/  LOP3.LUT R6, R6, 0xff, RZ, 0xc0, !PT ;  /* 0x000000ff06067812 */ /* 0x000fc400078ec0ff */
[----:B------:R-:W-:Y:S02]  /*b130*/  PRMT R28, R0, 0x7604, R7 ;  /* 0x00007604001c7816 */ /* 0x000fe40000000007 */
[----:B------:R-:W-:Y:S02]  /*b140*/  SHF.R.U32.HI R12, RZ, 0x8, R8 ;  /* 0x00000008ff0c7819 */ /* 0x000fe40000011608 */
[----:B------:R-:W-:Y:S02]  /*b150*/  PRMT R32, R6, 0x7604, R13 ;  /* 0x0000760406207816 */ /* 0x000fe4000000000d */
[----:B------:R-:W-:Y:S02]  /*b160*/  LOP3.LUT R15, R8, 0xff, RZ, 0xc0, !PT ;  /* 0x000000ff080f7812 */ /* 0x000fe400078ec0ff */
[----:B------:R-:W-:Y:S02]  /*b170*/  LOP3.LUT R12, R12, 0xff, RZ, 0xc0, !PT ;  /* 0x000000ff0c0c7812 */ /* 0x000fe400078ec0ff */
[----:B------:R-:W-:-:S02]  /*b180*/  SHF.R.U32.HI R13, RZ, 0x8, R10 ;  /* 0x00000008ff0d7819 */ /* 0x000fc4000001160a */
[----:B------:R-:W-:Y:S02]  /*b190*/  PRMT R33, R12, 0x7604, R15 ;  /* 0x000076040c217816 */ /* 0x000fe4000000000f */
[----:B------:R-:W-:Y:S02]  /*b1a0*/  LOP3.LUT R14, R13, 0xff, RZ, 0xc0, !PT ;  /* 0x000000ff0d0e7812 */ /* 0x000fe400078ec0ff */
        /* <DEDUP_REMOVED lines=8> */
[----:B------:R-:W-:Y:S02]  /*b230*/  SHF.R.U32.HI R29, RZ, 0x8, R11 ;  /* 0x00000008ff1d7819 */ /* 0x000fe4000001160b */
[----:B------:R-:W-:-:S02]  /*b240*/  LOP3.LUT R34, R11, 0xff, RZ, 0xc0, !PT ;  /* 0x000000ff0b227812 */ /* 0x000fc400078ec0ff */
[----:B------:R-:W-:-:S04]  /*b250*/  SHF.R.U32.HI R31, RZ, 0x10, R27 ;  /* 0x00000010ff1f7819 */ /* 0x000fc8000001161b */
[----:B------:R-:W-:-:S04]  /*b260*/  LOP3.LUT R31, R31, 0xff, RZ, 0xc0, !PT ;  /* 0x000000ff1f1f7812 */ /* 0x000fc800078ec0ff */
[----:B------:R-:W-:Y:S02]  /*b270*/  PRMT R31, R31, 0x7054, R32 ;  /* 0x000070541f1f7816 */ /* 0x000fe40000000020 */
[----:B------:R-:W-:Y:S02]  /*b280*/  SHF.R.U32.HI R32, RZ, 0x10, R11 ;  /* 0x00000010ff207819 */ /* 0x000fe4000001160b */
[----:B------:R-:W-:Y:S02]  /*b290*/  LOP3.LUT R38, R31, 0xff000000, R27, 0xf8, !PT ;  /* 0xff0000001f267812 */ /* 0x000fe400078ef81b */
[----:B------:R-:W-:Y:S02]  /*b2a0*/  LOP3.LUT R32, R32, 0xff, RZ, 0xc0, !PT ;  /* 0x000000ff20207812 */ /* 0x000fe400078ec0ff */
[----:B--2---:R-:W-:Y:S02]  /*b2b0*/  LEA.HI R3, R3, R21, RZ, 0x1c ;  /* 0x0000001503037211 */ /* 0x004fe400078fe0ff */
[----:B------:R-:W-:-:S02]  /*b2c0*/  LOP3.LUT R21, R10, 0xff, RZ, 0xc0, !PT ;  /* 0x000000ff0a157812 */ /* 0x000fc400078ec0ff */
[C---:B------:R-:W-:Y:S01]  /*b2d0*/  LEA.HI R0, R3.reuse, R3, RZ, 0x1 ;  /* 0x0000000303007211 */ /* 0x040fe200078f08ff */
[----:B------:R-:W-:Y:S01]  /*b2e0*/  IMAD.SHL.U32 R3, R3, 0x10, RZ ;  /* 0x0000001003037824 */ /* 0x000fe200078e00ff */
[----:B------:R-:W-:Y:S01]  /*b2f0*/  PRMT R37, R14, 0x7604, R21 ;  /* 0x000076040e257816 */ /* 0x000fe20000000015 */
[----:B----4-:R-:W-:Y:S01]  /*b300*/  LDS.128 R4, [R49+0xf000] ;  /* 0x00f0000031047984 */ /* 0x010fe20000000c00 */
[----:B------:R-:W-:Y:S02]  /*b310*/  SHF.R.S32.HI R0, RZ, 0x1, R0 ;  /* 0x00000001ff007819 */ /* 0x000fe40000011400 */
[----:B------:R-:W-:Y:S02]  /*b320*/  LOP3.LUT R3, R63, 0x10, R3, 0xf8, !PT ;  /* 0x000000103f037812 */ /* 0x000fe400078ef803 */
[----:B------:R-:W-:Y:S01]  /*b330*/  SHF.R.U32.HI R21, RZ, 0x10, R25 ;  /* 0x00000010ff157819 */ /* 0x000fe20000011619 */
[----:B------:R-:W-:Y:S01]  /*b340*/  IMAD R13, R0, 0x1800, R62 ;  /* 0x00001800000d7824 */ /* 0x000fe200078e023e */
[----:B------:R-:W-:-:S02]  /*b350*/  LOP3.LUT R0, R3, R60, RZ, 0x3c, !PT ;  /* 0x0000003c03007212 */ /* 0x000fc400078e3cff */
[----:B------:R-:W-:Y:S02]  /*b360*/  LOP3.LUT R3, R29, 0xff, RZ, 0xc0, !PT ;  /* 0x000000ff1d037812 */ /* 0x000fe400078ec0ff */
[----:B------:R-:W-:Y:S02]  /*b370*/  IADD3 R0, R16, R13, R0 ;  /* 0x0000000d10007210 */ /* 0x000fe40007ffe000 */
[----:B-1----:R-:W-:Y:S02]  /*b380*/  PRMT R39, R3, 0x7604, R34 ;  /* 0x0000760403277816 */ /* 0x002fe40000000022 */
[----:B------:R-:W-:Y:S01]  /*b390*/  LOP3.LUT R21, R21, 0xff, RZ, 0xc0, !PT ;  /* 0x000000ff15157812 */ /* 0x000fe200078ec0ff */
[----:B------:R-:W0:Y:S01]  /*b3a0*/  LDS.128 R12, [R0+0xf000] ;  /* 0x00f00000000c7984 */ /* 0x000e220000000c00 */
[----:B------:R-:W-:Y:S02]  /*b3b0*/  SHF.R.U32.HI R3, RZ, 0x10, R24 ;  /* 0x00000010ff037819 */ /* 0x000fe40000011618 */
[----:B------:R-:W-:-:S02]  /*b3c0*/  SHF.R.U32.HI R29, RZ, 0x10, R26 ;  /* 0x00000010ff1d7819 */ /* 0x000fc4000001161a */
[----:B------:R-:W-:Y:S02]  /*b3d0*/  PRMT R21, R21, 0x7054, R28 ;  /* 0x0000705415157816 */ /* 0x000fe4000000001c */
[----:B------:R-:W-:Y:S02]  /*b3e0*/  LOP3.LUT R3, R3, 0xff, RZ, 0xc0, !PT ;  /* 0x000000ff03037812 */ /* 0x000fe400078ec0ff */
[----:B------:R-:W-:Y:S02]  /*b3f0*/  SHF.R.U32.HI R28, RZ, 0x10, R9 ;  /* 0x00000010ff1c7819 */ /* 0x000fe40000011609 */
[----:B------:R-:W-:Y:S02]  /*b400*/  LOP3.LUT R29, R29, 0xff, RZ, 0xc0, !PT ;  /* 0x000000ff1d1d7812 */ /* 0x000fe400078ec0ff */
[----:B------:R-:W-:Y:S02]  /*b410*/  PRMT R3, R3, 0x7054, R20 ;  /* 0x0000705403037816 */ /* 0x000fe40000000014 */
[----:B------:R-:W-:-:S02]  /*b420*/  LOP3.LUT R28, R28, 0xff, RZ, 0xc0, !PT ;  /* 0x000000ff1c1c7812 */ /* 0x000fc400078ec0ff */
[----:B------:R-:W-:Y:S02]  /*b430*/  SHF.R.U32.HI R20, RZ, 0x10, R8 ;  /* 0x00000010ff147819 */ /* 0x000fe40000011608 */
[----:B------:R-:W-:Y:S02]  /*b440*/  PRMT R29, R29, 0x7054, R30 ;  /* 0x000070541d1d7816 */ /* 0x000fe4000000001e */
[----:B------:R-:W-:Y:S02]  /*b450*/  SHF.R.U32.HI R30, RZ, 0x10, R10 ;  /* 0x00000010ff1e7819 */ /* 0x000fe4000001160a */
[----:B------:R-:W-:Y:S02]  /*b460*/  PRMT R35, R28, 0x7054, R35 ;  /* 0x000070541c237816 */ /* 0x000fe40000000023 */
[----:B------:R-:W-:Y:S02]  /*b470*/  LOP3.LUT R20, R20, 0xff, RZ, 0xc0, !PT ;  /* 0x000000ff14147812 */ /* 0x000fe400078ec0ff */
[----:B------:R-:W-:-:S02]  /*b480*/  LOP3.LUT R30, R30, 0xff, RZ, 0xc0, !PT ;  /* 0x000000ff1e1e7812 */ /* 0x000fc400078ec0ff */
[----:B------:R-:W-:Y:S02]  /*b490*/  PRMT R41, R32, 0x7054, R39 ;  /* 0x0000705420297816 */ /* 0x000fe40000000027 */
[----:B------:R-:W-:Y:S02]  /*b4a0*/  LOP3.LUT R39, R35, 0xff000000, R9, 0xf8, !PT ;  /* 0xff00000023277812 */ /* 0x000fe400078ef809 */
[----:B------:R-:W-:Y:S02]  /*b4b0*/  PRMT R33, R20, 0x7054, R33 ;  /* 0x0000705414217816 */ /* 0x000fe40000000021 */
[----:B------:R-:W-:Y:S02]  /*b4c0*/  LOP3.LUT R28, R21, 0xff000000, R25, 0xf8, !PT ;  /* 0xff000000151c7812 */ /* 0x000fe400078ef819 */
[----:B------:R-:W-:Y:S02]  /*b4d0*/  LOP3.LUT R20, R3, 0xff000000, R24, 0xf8, !PT ;  /* 0xff00000003147812 */ /* 0x000fe400078ef818 */
[----:B------:R-:W-:-:S02]  /*b4e0*/  PRMT R37, R30, 0x7054, R37 ;  /* 0x000070541e257816 */ /* 0x000fc40000000025 */
[----:B------:R-:W-:Y:S02]  /*b4f0*/  LOP3.LUT R3, R29, 0xff000000, R26, 0xf8, !PT ;  /* 0xff0000001d037812 */ /* 0x000fe400078ef81a */
[----:B------:R-:W-:Y:S02]  /*b500*/  F2FP.F16.E4M3.UNPACK_B R40, R39 ;  /* 0x00000027ff28723e */ /* 0x000fe400020006ff */
[----:B0-----:R-:W-:Y:S02]  /*b510*/  F2FP.F16.E4M3.UNPACK_B R26, R13 ;  /* 0x0000000dff1a723e */ /* 0x001fe400020006ff */
[----:B------:R-:W-:Y:S01]  /*b520*/  F2FP.F16.E4M3.UNPACK_B R32, R28 ;  /* 0x0000001cff20723e */ /* 0x000fe200020006ff */
[----:B------:R-:W-:Y:S01]  /*b530*/  HADD2.F32 R42, -RZ, R40.H0_H0 ;  /* 0x20000028ff2a7230 */ /* 0x000fe20000004100 */
[----:B------:R-:W-:Y:S02]  /*b540*/  LOP3.LUT R21, R33, 0xff000000, R8, 0xf8, !PT ;  /* 0xff00000021157812 */ /* 0x000fe400078ef808 */
[----:B------:R-:W-:Y:S01]  /*b550*/  LOP3.LUT R8, R37, 0xff000000, R10, 0xf8, !PT ;  /* 0xff00000025087812 */ /* 0x000fe200078ef80a */
[----:B------:R-:W-:Y:S01]  /*b560*/  HADD2.F32 R34, -RZ, R32.H0_H0 ;  /* 0x20000020ff227230 */ /* 0x000fe20000004100 */
[----:B------:R-:W-:-:S02]  /*b570*/  F2FP.F16.E4M3.UNPACK_B R10, R5 ;  /* 0x00000005ff0a723e */ /* 0x000fc400020006ff */
[----:B------:R-:W-:Y:S01]  /*b580*/  F2FP.F16.E4M3.UNPACK_B R25, R5.H1 ;  /* 0x00000005ff19723e */ /* 0x000fe200030006ff */
[----:B------:R-:W-:Y:S01]  /*b590*/  HADD2.F32 R5, -RZ, R26.H0_H0 ;  /* 0x2000001aff057230 */ /* 0x000fe20000004100 */
[-C--:B------:R-:W-:Y:S01]  /*b5a0*/  F2FP.F16.E4M3.UNPACK_B R24, R12.reuse ;  /* 0x0000000cff18723e */ /* 0x080fe200020006ff */
[----:B------:R-:W-:Y:S01]  /*b5b0*/  HADD2.F32 R9, -RZ, R10.H0_H0 ;  /* 0x2000000aff097230 */ /* 0x000fe20000004100 */
[----:B------:R-:W-:Y:S01]  /*b5c0*/  F2FP.F16.E4M3.UNPACK_B R30, R12.H1 ;  /* 0x0000000cff1e723e */ /* 0x000fe200030006ff */
[----:B------:R-:W-:Y:S01]  /*b5d0*/  HADD2.F32 R26, -RZ, R26.H1_H1 ;  /* 0x3000001aff1a7230 */ /* 0x000fe20000004100 */
[----:B------:R-:W-:Y:S01]  /*b5e0*/  F2FP.F16.E4M3.UNPACK_B R27, R13.H1 ;  /* 0x0000000dff1b723e */ /* 0x000fe200030006ff */
[C---:B------:R-:W-:Y:S01]  /*b5f0*/  FMUL.FTZ R12, R5.reuse, R42 ;  /* 0x0000002a050c7220 */ /* 0x040fe20000410000 */
[----:B------:R-:W-:Y:S01]  /*b600*/  FMUL.FTZ R13, R5, R34 ;  /* 0x00000022050d7220 */ /* 0x000fe20000410000 */
[----:B------:R-:W-:Y:S01]  /*b610*/  F2FP.F16.E4M3.UNPACK_B R39, R39.H1 ;  /* 0x00000027ff27723e */ /* 0x000fe200030006ff */
[----:B------:R-:W-:Y:S01]  /*b620*/  HADD2.F32 R10, -RZ, R10.H1_H1 ;  /* 0x3000000aff0a7230 */ /* 0x000fe20000004100 */
[----:B------:R-:W-:Y:S01]  /*b630*/  F2FP.F16.E4M3.UNPACK_B R28, R28.H1 ;  /* 0x0000001cff1c723e */ /* 0x000fe200030006ff */
[----:B------:R-:W-:Y:S01]  /*b640*/  FFMA.FTZ R5, R9, R34, -R12 ;  /* 0x0000002209057223 */ /* 0x000fe2000001080c */
[----:B------:R-:W-:Y:S01]  /*b650*/  LOP3.LUT R43, R41, 0xff000000, R11, 0xf8, !PT ;  /* 0xff000000292b7812 */ /* 0x000fe200078ef80b */
[----:B------:R-:W-:Y:S01]  /*b660*/  FFMA.FTZ R9, R9, R42, R13 ;  /* 0x0000002a09097223 */ /* 0x000fe2000001000d */
[----:B------:R-:W-:Y:S01]  /*b670*/  HADD2.F32 R41, -RZ, R40.H1_H1 ;  /* 0x30000028ff297230 */ /* 0x000fe20000004100 */
[-C--:B------:R-:W-:Y:S01]  /*b680*/  F2FP.F16.E4M3.UNPACK_B R33, R15.reuse ;  /* 0x0000000fff21723e */ /* 0x080fe200020006ff */
[----:B------:R-:W-:Y:S01]  /*b690*/  HADD2.F32 R13, -RZ, R32.H1_H1 ;  /* 0x30000020ff0d7230 */ /* 0x000fe20000004100 */
[----:B------:R-:W-:Y:S01]  /*b6a0*/  F2FP.F16.E4M3.UNPACK_B R37, R15.H1 ;  /* 0x0000000fff25723e */ /* 0x000fe200030006ff */
[----:B------:R-:W-:-:S02]  /*b6b0*/  HADD2.F32 R34, -RZ, R39.H0_H0 ;  /* 0x20000027ff227230 */ /* 0x000fc40000004100 */
[C---:B------:R-:W-:Y:S01]  /*b6c0*/  FMUL.FTZ R45, R26.reuse, R41 ;  /* 0x000000291a2d7220 */ /* 0x040fe20000410000 */
[----:B------:R-:W-:Y:S02]  /*b6d0*/  HADD2.F32 R12, -RZ, R27.H0_H0 ;  /* 0x2000001bff0c7230 */ /* 0x000fe40000004100 */
[----:B------:R-:W-:Y:S01]  /*b6e0*/  FMUL.FTZ R26, R26, R13 ;  /* 0x0000000d1a1a7220 */ /* 0x000fe20000410000 */
[--C-:B------:R-:W-:Y:S01]  /*b6f0*/  HADD2.F32 R32, -RZ, R28.reuse.H0_H0 ;  /* 0x2000001cff207230 */ /* 0x100fe20000004100 */
[----:B------:R-:W-:Y:S01]  /*b700*/  F2FP.F16.E4M3.UNPACK_B R31, R7 ;  /* 0x00000007ff1f723e */ /* 0x000fe200020006ff */
[----:B------:R-:W-:Y:S02]  /*b710*/  HADD2.F32 R15, -RZ, R25.H0_H0 ;  /* 0x20000019ff0f7230 */ /* 0x000fe40000004100 */
[C---:B------:R-:W-:Y:S01]  /*b720*/  FMUL.FTZ R40, R12.reuse, R34 ;  /* 0x000000220c287220 */ /* 0x040fe20000410000 */
[----:B------:R-:W-:Y:S02]  /*b730*/  HADD2.F32 R27, -RZ, R27.H1_H1 ;  /* 0x3000001bff1b7230 */ /* 0x000fe40000004100 */
[-C--:B------:R-:W-:Y:S01]  /*b740*/  FMUL.FTZ R47, R12, R32.reuse ;  /* 0x000000200c2f7220 */ /* 0x080fe20000410000 */
[C---:B------:R-:W-:Y:S01]  /*b750*/  FFMA.FTZ R12, R10.reuse, R13, -R45 ;  /* 0x0000000d0a0c7223 */ /* 0x040fe2000001082d */
[C---:B------:R-:W-:Y:S01]  /*b760*/  FFMA.FTZ R13, R15.reuse, R32, -R40 ;  /* 0x000000200f0d7223 */ /* 0x040fe20000010828 */
[----:B------:R-:W-:Y:S01]  /*b770*/  FFMA.FTZ R10, R10, R41, R26 ;  /* 0x000000290a0a7223 */ /* 0x000fe2000001001a */
[----:B------:R-:W-:Y:S01]  /*b780*/  FFMA.FTZ R15, R15, R34, R47 ;  /* 0x000000220f0f7223 */ /* 0x000fe2000001002f */
[----:B------:R-:W-:Y:S01]  /*b790*/  F2FP.F16.E4M3.UNPACK_B R41, R43 ;  /* 0x0000002bff29723e */ /* 0x000fe200020006ff */
        /* <DEDUP_REMOVED lines=8> */
[----:B------:R-:W-:Y:S01]  /*b820*/  HADD2.F32 R39, -RZ, R34.H0_H0 ;  /* 0x20000022ff277230 */ /* 0x000fe20000004100 */
[----:B------:R-:W-:Y:S01]  /*b830*/  F2FP.F16.E4M3.UNPACK_B R35, R7.H1 ;  /* 0x00000007ff23723e */ /* 0x000fe200030006ff */
[----:B------:R-:W-:Y:S02]  /*b840*/  HADD2.F32 R25, -RZ, R25.H1_H1 ;  /* 0x30000019ff197230 */ /* 0x000fe40000004100 */
[C---:B------:R-:W-:Y:S01]  /*b850*/  FMUL.FTZ R47, R26.reuse, R45 ;  /* 0x0000002d1a2f7220 */ /* 0x040fe20000410000 */
[----:B------:R-:W-:Y:S02]  /*b860*/  HADD2.F32 R32, -RZ, R31.H0_H0 ;  /* 0x2000001fff207230 */ /* 0x000fe40000004100 */
[----:B------:R-:W-:Y:S01]  /*b870*/  FMUL.FTZ R44, R26, R39 ;  /* 0x000000271a2c7220 */ /* 0x000fe20000410000 */
[----:B------:R-:W-:-:S02]  /*b880*/  HADD2.F32 R41, -RZ, R41.H1_H1 ;  /* 0x30000029ff297230 */ /* 0x000fc40000004100 */
[C---:B------:R-:W-:Y:S01]  /*b890*/  FFMA.FTZ R26, R25.reuse, R28, -R42 ;  /* 0x0000001c191a7223 */ /* 0x040fe2000001082a */
[----:B------:R-:W-:Y:S01]  /*b8a0*/  F2FP.F16.E4M3.UNPACK_B R42, R43.H1 ;  /* 0x0000002bff2a723e */ /* 0x000fe200030006ff */
[----:B------:R-:W-:Y:S01]  /*b8b0*/  FFMA.FTZ R28, R25, R40, R27 ;  /* 0x00000028191c7223 */ /* 0x000fe2000001001b */
[C---:B------:R-:W-:Y:S01]  /*b8c0*/  FFMA.FTZ R27, R32.reuse, R39, -R47 ;  /* 0x00000027201b7223 */ /* 0x040fe2000001082f */
[----:B------:R-:W-:Y:S01]  /*b8d0*/  FFMA.FTZ R25, R32, R45, R44 ;  /* 0x0000002d20197223 */ /* 0x000fe2000001002c */
[----:B------:R-:W-:Y:S01]  /*b8e0*/  HADD2.F32 R32, -RZ, R33.H1_H1 ;  /* 0x30000021ff207230 */ /* 0x000fe20000004100 */
[-C--:B------:R-:W-:Y:S01]  /*b8f0*/  F2FP.F16.E4M3.UNPACK_B R29, R4.reuse.H1 ;  /* 0x00000004ff1d723e */ /* 0x080fe200030006ff */
[----:B------:R-:W-:Y:S01]  /*b900*/  HADD2.F32 R39, -RZ, R34.H1_H1 ;  /* 0x30000022ff277230 */ /* 0x000fe20000004100 */
[----:B------:R-:W-:Y:S01]  /*b910*/  F2FP.F16.E4M3.UNPACK_B R11, R4 ;  /* 0x00000004ff0b723e */ /* 0x000fe200020006ff */
[----:B------:R-:W-:Y:S02]  /*b920*/  HADD2.F32 R43, -RZ, R42.H0_H0 ;  /* 0x2000002aff2b7230 */ /* 0x000fe40000004100 */
[----:B------:R-:W-:Y:S01]  /*b930*/  FMUL.FTZ R44, R32, R41 ;  /* 0x00000029202c7220 */ /* 0x000fe20000410000 */
[----:B------:R-:W-:-:S02]  /*b940*/  HADD2.F32 R34, -RZ, R37.H0_H0 ;  /* 0x20000025ff227230 */ /* 0x000fc40000004100 */
[----:B------:R-:W-:Y:S01]  /*b950*/  FMUL.FTZ R32, R32, R39 ;  /* 0x0000002720207220 */ /* 0x000fe20000410000 */
[----:B------:R-:W-:Y:S01]  /*b960*/  HADD2.F32 R40, -RZ, R38.H0_H0 ;  /* 0x20000026ff287230 */ /* 0x000fe20000004100 */
[----:B------:R-:W-:Y:S01]  /*b970*/  F2FP.F16.E4M3.UNPACK_B R4, R6 ;  /* 0x00000006ff04723e */ /* 0x000fe200020006ff */
[----:B------:R-:W-:Y:S02]  /*b980*/  HADD2.F32 R31, -RZ, R31.H1_H1 ;  /* 0x3000001fff1f7230 */ /* 0x000fe40000004100 */
[C---:B------:R-:W-:Y:S01]  /*b990*/  FMUL.FTZ R46, R34.reuse, R43 ;  /* 0x0000002b222e7220 */ /* 0x040fe20000410000 */
[--C-:B------:R-:W-:Y:S02]  /*b9a0*/  HADD2.F32 R33, -RZ, R35.reuse.H0_H0 ;  /* 0x20000023ff217230 */ /* 0x100fe40000004100 */
[-C--:B------:R-:W-:Y:S01]  /*b9b0*/  FMUL.FTZ R48, R34, R40.reuse ;  /* 0x0000002822307220 */ /* 0x080fe20000410000 */
[----:B------:R-:W-:Y:S02]  /*b9c0*/  HADD2.F32 R35, -RZ, R35.H1_H1 ;  /* 0x30000023ff237230 */ /* 0x000fe40000004100 */
        /* <DEDUP_REMOVED lines=8> */
[----:B------:R-:W-:Y:S01]  /*ba50*/  F2FP.F16.E4M3.UNPACK_B R7, R6.H1 ;  /* 0x00000006ff07723e */ /* 0x000fe200030006ff */
[----:B------:R-:W-:Y:S01]  /*ba60*/  HADD2.F32 R40, -RZ, R38.H1_H1 ;  /* 0x30000026ff287230 */ /* 0x000fe20000004100 */
[----:B------:R-:W-:Y:S01]  /*ba70*/  F2FP.F16.E4M3.UNPACK_B R6, R14 ;  /* 0x0000000eff06723e */ /* 0x000fe200020006ff */
[----:B------:R-:W-:-:S02]  /*ba80*/  HADD2.F32 R38, -RZ, R30.H0_H0 ;  /* 0x2000001eff267230 */ /* 0x000fc40000004100 */
[C---:B------:R-:W-:Y:S01]  /*ba90*/  FMUL.FTZ R50, R39.reuse, R46 ;  /* 0x0000002e27327220 */ /* 0x040fe20000410000 */
[----:B------:R-:W-:Y:S02]  /*baa0*/  HADD2.F32 R42, -RZ, R41.H0_H0 ;  /* 0x20000029ff2a7230 */ /* 0x000fe40000004100 */
[----:B------:R-:W-:Y:S01]  /*bab0*/  FMUL.FTZ R45, R39, R40 ;  /* 0x00000028272d7220 */ /* 0x000fe20000410000 */
[----:B------:R-:W-:Y:S01]  /*bac0*/  HADD2.F32 R44, -RZ, R43.H0_H0 ;  /* 0x2000002bff2c7230 */ /* 0x000fe20000004100 */
[----:B------:R-:W-:Y:S01]  /*bad0*/  F2FP.F16.E4M3.UNPACK_B R14, R14.H1 ;  /* 0x0000000eff0e723e */ /* 0x000fe200030006ff */
[----:B------:R-:W-:Y:S02]  /*bae0*/  HADD2.F32 R37, -RZ, R29.H0_H0 ;  /* 0x2000001dff257230 */ /* 0x000fe40000004100 */
[C---:B------:R-:W-:Y:S01]  /*baf0*/  FMUL.FTZ R39, R38.reuse, R42 ;  /* 0x0000002a26277220 */ /* 0x040fe20000410000 */
[----:B------:R-:W-:Y:S02]  /*bb00*/  HADD2.F32 R43, -RZ, R43.H1_H1 ;  /* 0x3000002bff2b7230 */ /* 0x000fe40000004100 */
[----:B------:R-:W-:Y:S01]  /*bb10*/  FMUL.FTZ R48, R38, R44 ;  /* 0x0000002c26307220 */ /* 0x000fe20000410000 */
[C---:B------:R-:W-:Y:S01]  /*bb20*/  FFMA.FTZ R38, R35.reuse, R40, -R50 ;  /* 0x0000002823267223 */ /* 0x040fe20000010832 */
[----:B------:R-:W-:Y:S01]  /*bb30*/  FFMA.FTZ R40, R35, R46, R45 ;  /* 0x0000002e23287223 */ /* 0x000fe2000001002d */
[----:B------:R-:W-:Y:S01]  /*bb40*/  FFMA.FTZ R45, R37, R44, R39 ;  /* 0x0000002c252d7223 */ /* 0x000fe20000010027 */
[----:B------:R-:W-:Y:S01]  /*bb50*/  HADD2.F32 R30, -RZ, R30.H1_H1 ;  /* 0x3000001eff1e7230 */ /* 0x000fe20000004100 */
[----:B------:R-:W-:Y:S01]  /*bb60*/  F2FP.F16.E4M3.UNPACK_B R39, R21 ;  /* 0x00000015ff27723e */ /* 0x000fe200020006ff */
[----:B------:R-:W-:-:S02]  /*bb70*/  HADD2.F32 R41, -RZ, R41.H1_H1 ;  /* 0x30000029ff297230 */ /* 0x000fc40000004100 */
[----:B------:R-:W-:Y:S01]  /*bb80*/  FFMA.FTZ R35, R37, R42, -R48 ;  /* 0x0000002a25237223 */ /* 0x000fe20000010830 */
[----:B------:R-:W-:Y:S01]  /*bb90*/  HADD2.F32 R29, -RZ, R29.H1_H1 ;  /* 0x3000001dff1d7230 */ /* 0x000fe20000004100 */
[----:B------:R-:W-:Y:S01]  /*bba0*/  F2FP.F16.E4M3.UNPACK_B R37, R20 ;  /* 0x00000014ff25723e */ /* 0x000fe200020006ff */
[C---:B------:R-:W-:Y:S01]  /*bbb0*/  FMUL.FTZ R20, R30.reuse, R43 ;  /* 0x0000002b1e147220 */ /* 0x040fe20000410000 */
[----:B------:R-:W-:Y:S01]  /*bbc0*/  FMUL.FTZ R42, R30, R41 ;  /* 0x000000291e2a7220 */ /* 0x000fe20000410000 */
[----:B------:R-:W-:Y:S01]  /*bbd0*/  HADD2.F32 R30, -RZ, R39.H0_H0 ;  /* 0x20000027ff1e7230 */ /* 0x000fe20000004100 */
[----:B------:R-:W-:Y:S01]  /*bbe0*/  F2FP.SATFINITE.E4M3.F32.PACK_AB_MERGE_C R13, R26, R13, RZ ;  /* 0x0000000d1a0d723e */ /* 0x000fe200048070ff */
[----:B------:R-:W-:Y:S02]  /*bbf0*/  HADD2.F32 R21, -RZ, R24.H0_H0 ;  /* 0x20000018ff157230 */ /* 0x000fe40000004100 */
[C---:B------:R-:W-:Y:S01]  /*bc00*/  FFMA.FTZ R46, R29.reuse, R41, -R20 ;  /* 0x000000291d2e7223 */ /* 0x040fe20000010814 */
[----:B------:R-:W-:Y:S01]  /*bc10*/  FFMA.FTZ R48, R29, R43, R42 ;  /* 0x0000002b1d307223 */ /* 0x000fe2000001002a */
[----:B------:R-:W-:Y:S01]  /*bc20*/  HADD2.F32 R29, -RZ, R37.H0_H0 ;  /* 0x20000025ff1d7230 */ /* 0x000fe20000004100 */
[----:B------:R-:W-:Y:S01]  /*bc30*/  F2FP.SATFINITE.E4M3.F32.PACK_AB_MERGE_C R15, R28, R15, RZ ;  /* 0x0000000f1c0f723e */ /* 0x000fe200048070ff */
[----:B------:R-:W-:-:S02]  /*bc40*/  HADD2.F32 R20, -RZ, R11.H0_H0 ;  /* 0x2000000bff147230 */ /* 0x000fc40000004100 */
[C---:B------:R-:W-:Y:S01]  /*bc50*/  FMUL.FTZ R41, R21.reuse, R30 ;  /* 0x0000001e15297220 */ /* 0x040fe20000410000 */
[----:B------:R-:W-:Y:S02]  /*bc60*/  HADD2.F32 R39, -RZ, R39.H1_H1 ;  /* 0x30000027ff277230 */ /* 0x000fe40000004100 */
[-C--:B------:R-:W-:Y:S01]  /*bc70*/  FMUL.FTZ R21, R21, R29.reuse ;  /* 0x0000001d15157220 */ /* 0x080fe20000410000 */
[----:B------:R-:W-:Y:S02]  /*bc80*/  HADD2.F32 R24, -RZ, R24.H1_H1 ;  /* 0x30000018ff187230 */ /* 0x000fe40000004100 */
[----:B------:R-:W-:Y:S01]  /*bc90*/  FFMA.FTZ R41, R20, R29, -R41 ;  /* 0x0000001d14297223 */ /* 0x000fe20000010829 */
[----:B------:R-:W-:Y:S01]  /*bca0*/  HADD2.F32 R37, -RZ, R37.H1_H1 ;  /* 0x30000025ff257230 */ /* 0x000fe20000004100 */
[----:B------:R-:W-:Y:S01]  /*bcb0*/  F2FP.F16.E4M3.UNPACK_B R29, R8.H1 ;  /* 0x00000008ff1d723e */ /* 0x000fe200030006ff */
[----:B------:R-:W-:Y:S02]  /*bcc0*/  HADD2.F32 R11, -RZ, R11.H1_H1 ;  /* 0x3000000bff0b7230 */ /* 0x000fe40000004100 */
[----:B------:R-:W-:Y:S01]  /*bcd0*/  FMUL.FTZ R44, R24, R39 ;  /* 0x00000027182c7220 */ /* 0x000fe20000410000 */
[----:B------:R-:W-:Y:S01]  /*bce0*/  FFMA.FTZ R42, R20, R30, R21 ;  /* 0x0000001e142a7223 */ /* 0x000fe20000010015 */
        /* <DEDUP_REMOVED lines=16> */
[----:B------:R-:W-:Y:S01]  /*bdf0*/  HADD2.F32 R7, -RZ, R7.H1_H1 ;  /* 0x30000007ff077230 */ /* 0x000fe20000004100 */
[----:B------:R-:W-:Y:S01]  /*be00*/  F2FP.SATFINITE.E4M3.F32.PACK_AB_MERGE_C R5, R12, R5, R13 ;  /* 0x000000050c05723e */ /* 0x000fe2000480700d */
[--C-:B------:R-:W-:Y:S02]  /*be10*/  HADD2.F32 R11, -RZ, R3.reuse.H1_H1 ;  /* 0x30000003ff0b7230 */ /* 0x100fe40000004100 */
[C---:B------:R-:W-:Y:S01]  /*be20*/  FMUL.FTZ R24, R14.reuse, R29 ;  /* 0x0000001d0e187220 */ /* 0x040fe20000410000 */
[----:B------:R-:W-:Y:S01]  /*be30*/  FMUL.FTZ R52, R14, R21 ;  /* 0x000000150e347220 */ /* 0x000fe20000410000 */
[----:B------:R-:W-:Y:S01]  /*be40*/  F2FP.F16.E4M3.UNPACK_B R14, R8 ;  /* 0x00000008ff0e723e */ /* 0x000fe200020006ff */
[----:B------:R-:W-:-:S02]  /*be50*/  HADD2.F32 R8, -RZ, R3.H0_H0 ;  /* 0x20000003ff087230 */ /* 0x000fc40000004100 */
[C---:B------:R-:W-:Y:S01]  /*be60*/  FFMA.FTZ R37, R7.reuse, R21, -R24 ;  /* 0x0000001507257223 */ /* 0x040fe20000010818 */
[----:B------:R-:W-:Y:S01]  /*be70*/  FFMA.FTZ R43, R7, R29, R52 ;  /* 0x0000001d072b7223 */ /* 0x000fe20000010034 */
[----:B------:R-:W-:Y:S01]  /*be80*/  HADD2.F32 R7, -RZ, R6.H0_H0 ;  /* 0x20000006ff077230 */ /* 0x000fe20000004100 */
[----:B------:R-:W-:Y:S01]  /*be90*/  F2FP.SATFINITE.E4M3.F32.PACK_AB_MERGE_C R9, R10, R9, R15 ;  /* 0x000000090a09723e */ /* 0x000fe2000480700f */
[--C-:B------:R-:W-:Y:S01]  /*bea0*/  HADD2.F32 R20, -RZ, R14.reuse.H0_H0 ;  /* 0x2000000eff147230 */ /* 0x100fe20000004100 */
[----:B------:R-:W-:Y:S01]  /*beb0*/  F2FP.SATFINITE.E4M3.F32.PACK_AB_MERGE_C R37, R37, R50, RZ ;  /* 0x000000322525723e */ /* 0x000fe200048070ff */
[----:B------:R-:W-:Y:S01]  /*bec0*/  HADD2.F32 R21, -RZ, R14.H1_H1 ;  /* 0x3000000eff157230 */ /* 0x000fe20000004100 */
[----:B------:R-:W-:Y:S01]  /*bed0*/  F2FP.SATFINITE.E4M3.F32.PACK_AB_MERGE_C R30, R43, R30, RZ ;  /* 0x0000001e2b1e723e */ /* 0x000fe200048070ff */
[----:B------:R-:W-:Y:S02]  /*bee0*/  HADD2.F32 R6, -RZ, R6.H1_H1 ;  /* 0x30000006ff067230 */ /* 0x000fe40000004100 */
[----:B------:R-:W-:Y:S01]  /*bef0*/  FMUL.FTZ R14, R7, R20 ;  /* 0x00000014070e7220 */ /* 0x000fe20000410000 */
[----:B------:R-:W-:-:S02]  /*bf00*/  HADD2.F32 R3, -RZ, R4.H0_H0 ;  /* 0x20000004ff037230 */ /* 0x000fc40000004100 */
[-C--:B------:R-:W-:Y:S01]  /*bf10*/  FMUL.FTZ R7, R7, R8.reuse ;  /* 0x0000000807077220 */ /* 0x080fe20000410000 */
[----:B------:R-:W-:Y:S02]  /*bf20*/  HADD2.F32 R4, -RZ, R4.H1_H1 ;  /* 0x30000004ff047230 */ /* 0x000fe40000004100 */
[C---:B------:R-:W-:Y:S01]  /*bf30*/  FMUL.FTZ R29, R6.reuse, R21 ;  /* 0x00000015061d7220 */ /* 0x040fe20000410000 */
        /* <DEDUP_REMOVED lines=12> */
[----:B------:R-:W-:-:S02]  /*c000*/  F2FP.SATFINITE.E4M3.F32.PACK_AB_MERGE_C R11, R32, R25, R11 ;  /* 0x00000019200b723e */ /* 0x000fc4000480700b */
[----:B------:R-:W-:Y:S01]  /*c010*/  F2FP.SATFINITE.E4M3.F32.PACK_AB_MERGE_C R8, R39, R42, R8 ;  /* 0x0000002a2708723e */ /* 0x000fe20004807008 */
[----:B------:R2:W-:Y:S01]  /*c020*/  STS.128 [R49+0xf000], R4 ;  /* 0x00f0000431007388 */ /* 0x0005e20000000c00 */
[----:B------:R-:W-:-:S05]  /*c030*/  F2FP.SATFINITE.E4M3.F32.PACK_AB_MERGE_C R10, R24, R3, R30 ;  /* 0x00000003180a723e */ /* 0x000fca000480701e */
[----:B------:R2:W-:Y:S02]  /*c040*/  STS.128 [R0+0xf000], R8 ;  /* 0x00f0000800007388 */ /* 0x0005e40000000c00 */
.L_x_1205:
[----:B------:R-:W-:Y:S05]  /*c050*/  BSYNC B0 ;  /* 0x0000000000007941 */ /* 0x000fea0003800000 */
.L_x_1198:
        /* <DEDUP_REMOVED lines=8> */
.L_x_1195:
[----:B0-2---:R-:W-:Y:S01]  /*c0e0*/  IMAD.U32 R0, RZ, RZ, UR36 ;  /* 0x00000024ff007e24 */ /* 0x005fe2000f8e00ff */
[----:B------:R-:W-:-:S04]  /*c0f0*/  LOP3.LUT R17, R17, 0xfffffffe, RZ, 0xc0, !PT ;  /* 0xfffffffe11117812 */ /* 0x000fc800078ec0ff */
[----:B------:R-:W-:-:S13]  /*c100*/  ISETP.NE.AND P0, PT, R0, 0x3, PT ;  /* 0x000000030000780c */ /* 0x000fda0003f05270 */
[----:B------:R-:W-:Y:S01]  /*c110*/  @P0 LOP3.LUT R17, R17, 0x1, RZ, 0xfc, !PT ;  /* 0x0000000111110812 */ /* 0x000fe200078efcff */
[----:B------:R-:W-:Y:S06]  /*c120*/  @!P0 BRA `(.L_x_1217) ;  /* 0x0000000000048947 */ /* 0x000fec0003800000 */
[----:B------:R-:W-:Y:S01]  /*c130*/  BPT.TRAP 0x1 ;  /* 0x000000040000795c */ /* 0x000fe20000300000 */
.L_x_1217:
[----:B-1----:R-:W-:Y:S01]  /*c140*/  IMAD R3, R18, 0x8, R16 ;  /* 0x0000000812037824 */ /* 0x002fe200078e0210 */
[----:B------:R-:W-:-:S04]  /*c150*/  SHF.L.U32 R0, R22, 0x1f, RZ ;  /* 0x0000001f16007819 */ /* 0x000fc800000006ff */
[----:B------:R0:W1:Y:S01]  /*c160*/  SYNCS.PHASECHK.TRANS64.TRYWAIT P1, [R3+URZ+0x19c30], R0 ;  /* 0x019c3000030075a7 */ /* 0x000062000802017f */
[----:B------:R-:W-:Y:S05]  /*c170*/  @!P0 BRA `(.L_x_1218) ;  /* 0x0000000000048947 */ /* 0x000fea0003800000 */
[----:B------:R-:W-:Y:S01]  /*c180*/  BPT.TRAP 0x1 ;  /* 0x000000040000795c */ /* 0x000fe20000300000 */
.L_x_1218:
[----:B---3-5:R-:W2:Y:S02]  /*c190*/  S2R R4, SR_TID.X ;  /* 0x0000000000047919 */ /* 0x028ea40000002100 */
[----:B--2---:R-:W-:-:S04]  /*c1a0*/  LOP3.LUT R4, R4, 0x7f, RZ, 0xc0, !PT ;  /* 0x0000007f04047812 */ /* 0x004fc800078ec0ff */
[----:B------:R-:W-:Y:S01]  /*c1b0*/  ISETP.NE.AND P0, PT, R4, RZ, PT ;  /* 0x000000ff0400720c */ /* 0x000fe20003f05270 */
[----:B-1----:R-:W-:-:S12]  /*c1c0*/  @P1 BRA `(.L_x_1219) ;  /* 0x0000000000081947 */ /* 0x002fd80003800000 */
[----:B------:R-:W1:Y:S02]  /*c1d0*/  SYNCS.PHASECHK.TRANS64.TRYWAIT P1, [R3+URZ+0x19c30], R0 ;  /* 0x019c3000030075a7 */ /* 0x000e64000802017f */
[----:B-1----:R-:W-:Y:S05]  /*c1e0*/  @!P1 BRA `(.L_x_1220) ;  /* 0x00000174008c9947 */ /* 0x002fea0003800000 */
.L_x_1219:
[----:B------:R-:W-:Y:S05]  /*c1f0*/  WARPSYNC.ALL ;  /* 0x0000000000007948 */ /* 0x000fea0003800000 */
[----:B01----:R-:W-:Y:S01]  /*c200*/  VIADD R0, R16, 0x13800 ;  /* 0x0001380010007836 */ /* 0x003fe20000000000 */
[----:B------:R-:W4:Y:S01]  /*c210*/  LDL R10, [R1+0x34] ;  /* 0x00003400010a7983 */ /* 0x000f220000100800 */
[----:B------:R-:W-:-:S03]  /*c220*/  IMAD.MOV.U32 R9, RZ, RZ, -0x3ffffff0 ;  /* 0xc0000010ff097424 */ /* 0x000fc600078e00ff */
[----:B------:R-:W4:Y:S01]  /*c230*/  LDL R94, [R1+0xc] ;  /* 0x00000c00015e7983 */ /* 0x000f220000100800 */
[----:B------:R-:W-:Y:S01]  /*c240*/  SHF.R.U32.HI R0, RZ, 0x4, R0 ;  /* 0x00000004ff007819 */ /* 0x000fe20000011600 */
[----:B------:R-:W-:Y:S01]  /*c250*/  IMAD.MOV.U32 R5, RZ, RZ, -0x3ffffff0 ;  /* 0xc0000010ff057424 */ /* 0x000fe200078e00ff */
[----:B------:R-:W-:Y:S01]  /*c260*/  LOP3.LUT R8, R36, 0x10000, RZ, 0xfc, !PT ;  /* 0x0001000024087812 */ /* 0x000fe200078efcff */
[----:B------:R-:W-:Y:S01]  /*c270*/  IMAD.MOV.U32 R157, RZ, RZ, -0x3ffffff0 ;  /* 0xc0000010ff9d7424 */ /* 0x000fe200078e00ff */
[----:B------:R-:W-:Y:S01]  /*c280*/  LOP3.LUT R0, R0, 0x3fff, RZ, 0xc0, !PT ;  /* 0x00003fff00007812 */ /* 0x000fe200078ec0ff */
[----:B------:R-:W-:Y:S01]  /*c290*/  IMAD.MOV.U32 R7, RZ, RZ, -0x3ffffff0 ;  /* 0xc0000010ff077424 */ /* 0x000fe200078e00ff */
[----:B------:R-:W0:Y:S02]  /*c2a0*/  LDC R96, c[0x0][0x448] ;  /* 0x00011200ff607b82 */ /* 0x000e240000000800 */
[----:B------:R-:W-:-:S05]  /*c2b0*/  LOP3.LUT R4, R0, 0x10000, RZ, 0xfc, !PT ;  /* 0x0001000000047812 */ /* 0x000fca00078efcff */
[----:B------:R1:W-:Y:S01]  /*c2c0*/  STL [R1+0x18], R4 ;  /* 0x0000180401007387 */ /* 0x0003e20000100800 */
[----:B------:R-:W-:Y:S02]  /*c2d0*/  R2UR UR4, R8 ;  /* 0x00000000080472ca */ /* 0x000fe400000e0000 */
[----:B------:R-:W-:Y:S02]  /*c2e0*/  R2UR UR5, R9 ;  /* 0x00000000090572ca */ /* 0x000fe400000e0000 */
[----:B------:R-:W-:Y:S01]  /*c2f0*/  R2UR UR7, R5 ;  /* 0x00000000050772ca */ /* 0x000fe200000e0000 */
[----:B------:R-:W-:Y:S01]  /*c300*/  WARPGROUP.ARRIVE ;  /* 0x00000000000079c5 */ /* 0x000fe20000000000 */
[----:B------:R-:W2:Y:S01]  /*c310*/  LDL R100, [R1+0x4] ;  /* 0x0000040001647983 */ /* 0x000ea20000100800 */
[----:B-1----:R-:W-:-:S03]  /*c320*/  IMAD R4, R18, 0x300, R4 ;  /* 0x0000030012047824 */ /* 0x002fc600078e0204 */
[----:B------:R-:W3:Y:S02]  /*c330*/  LDL R98, [R1] ;  /* 0x0000000001627983 */ /* 0x000ee40000100800 */
[----:B------:R-:W-:-:S13]  /*c340*/  R2UR UR6, R4 ;  /* 0x00000000040672ca */ /* 0x000fda00000e0000 */
[----:B------:R-:W-:Y:S01]  /*c350*/  QGMMA.64x128x32.F32.E4M3.E4M3 R24, gdesc[UR4], RZ, !UPT, gsb0 ;  /* 0x01e00000041879f3 */ /* 0x000fe2000c0008ff */
[----:B------:R-:W-:Y:S02]  /*c360*/  VIADD R156, R8, 0x180 ;  /* 0x00000180089c7836 */ /* 0x000fe40000000000 */
[----:B------:R-:W-:Y:S01]  /*c370*/  VIADD R6, R4, 0x100 ;  /* 0x0000010004067836 */ /* 0x000fe20000000000 */
[----:B------:R-:W-:Y:S02]  /*c380*/  R2UR UR5, R157 ;  /* 0x000000009d0572ca */ /* 0x000fe400000e0000 */
[----:B------:R-:W-:Y:S02]  /*c390*/  R2UR UR4, R156 ;  /* 0x000000009c0472ca */ /* 0x000fe400000e0000 */
[----:B------:R-:W-:Y:S02]  /*c3a0*/  R2UR UR6, R6 ;  /* 0x00000000060672ca */ /* 0x000fe400000e0000 */
[----:B------:R-:W-:Y:S01]  /*c3b0*/  R2UR UR7, R7 ;  /* 0x00000000070772ca */ /* 0x000fe200000e0000 */
[----:B------:R-:W-:-:S02]  /*c3c0*/  VIADD R12, R8, 0x300 ;  /* 0x00000300080c7836 */ /* 0x000fc40000000000 */
[----:B------:R-:W-:Y:S02]  /*c3d0*/  VIADD R4, R4, 0x200 ;  /* 0x0000020004047836 */ /* 0x000fe40000000000 */
[----:B------:R-:W-:Y:S02]  /*c3e0*/  IMAD.MOV.U32 R13, RZ, RZ, -0x3ffffff0 ;  /* 0xc0000010ff0d7424 */ /* 0x000fe400078e00ff */
[----:B------:R-:W-:Y:S01]  /*c3f0*/  IMAD.MOV.U32 R5, RZ, RZ, -0x3ffffff0 ;  /* 0xc0000010ff057424 */ /* 0x000fe200078e00ff */
[----:B------:R-:W-:Y:S02]  /*c400*/  WARPGROUP.DEPBAR.LE gsb0, 0x0 ;  /* 0x00008000000079c5 */ /* 0x000fe40000010000 */
[----:B------:R-:W-:-:S06]  /*c410*/  WARPGROUP.ARRIVE ;  /* 0x00000000000079c5 */ /* 0x000fcc0000000000 */
[----:B------:R-:W-:Y:S01]  /*c420*/  QGMMA.64x128x32.F32.E4M3.E4M3 R24, gdesc[UR4], R24, gsb0 ;  /* 0x01e00000041879f3 */ /* 0x000fe20008000818 */
[----:B------:R-:W-:Y:S02]  /*c430*/  R2UR UR4, R12 ;  /* 0x000000000c0472ca */ /* 0x000fe400000e0000 */
[----:B------:R-:W-:Y:S02]  /*c440*/  R2UR UR5, R13 ;  /* 0x000000000d0572ca */ /* 0x000fe400000e0000 */
[----:B------:R-:W-:Y:S02]  /*c450*/  R2UR UR6, R4 ;  /* 0x00000000040672ca */ /* 0x000fe400000e0000 */
[----:B------:R-:W-:Y:S02]  /*c460*/  R2UR UR7, R5 ;  /* 0x00000000050772ca */ /* 0x000fe400000e0000 */
[----:B0-----:R-:W-:-:S13]  /*c470*/  ISETP.NE.AND P1, PT, R96, 0x1, PT ;  /* 0x000000016000780c */ /* 0x001fda0003f25270 */
[----:B------:R-:W0:Y:S08]  /*c480*/  @P1 LDC R0, c[0x0][0x44c] ;  /* 0x00011300ff001b82 */ /* 0x000e300000000800 */
[----:B------:R-:W1:Y:S01]  /*c490*/  @P1 LDC R5, c[0x0][0x450] ;  /* 0x00011400ff051b82 */ /* 0x000e620000000800 */
[----:B------:R-:W-:Y:S02]  /*c4a0*/  WARPGROUP.DEPBAR.LE gsb0, 0x0 ;  /* 0x00008000000079c5 */ /* 0x000fe40000010000 */
[----:B------:R-:W-:-:S06]  /*c4b0*/  WARPGROUP.ARRIVE ;  /* 0x00000000000079c5 */ /* 0x000fcc0000000000 */
[----:B------:R-:W-:Y:S01]  /*c4c0*/  QGMMA.64x128x32.F32.E4M3.E4M3 R24, gdesc[UR4], R24, gsb0 ;  /* 0x01e00000041879f3 */ /* 0x000fe20008000818 */
[----:B----4-:R-:W-:Y:S01]  /*c4d0*/  IMAD.IADD R21, R10, 0x1, R94 ;  /* 0x000000010a157824 */ /* 0x010fe200078e025e */
[----:B------:R-:W-:Y:S01]  /*c4e0*/  LOP3.LUT R17, R17, 0xffffffbf, RZ, 0xc0, !PT ;  /* 0xffffffbf11117812 */ /* 0x000fe200078ec0ff */
[----:B------:R-:W4:Y:S01]  /*c4f0*/  LDC.64 R10, c[0x0][0x9e0] ;  /* 0x00027800ff0a7b82 */ /* 0x000f220000000a00 */
[----:B------:R-:W-:Y:S01]  /*c500*/  ULDC UR4, c[0x0][0x9dc] ;  /* 0x0002770000047ab9 */ /* 0x000fe20000000800 */
[----:B0-----:R-:W-:-:S05]  /*c510*/  @P1 IMAD.HI.U32 R0, R21, R0, RZ ;  /* 0x0000000015001227 */ /* 0x001fca00078e00ff */
[----:B-1----:R-:W-:Y:S01]  /*c520*/  @P1 SHF.R.U32.HI R21, RZ, R5, R0 ;  /* 0x00000005ff151219 */ /* 0x002fe20000011600 */
[----:B------:R-:W-:Y:S02]  /*c530*/  @!P0 VIADD R0, R3, 0x19c40 ;  /* 0x00019c4003008836 */ /* 0x000fe40000000000 */
[----:B------:R-:W-:Y:S02]  /*c540*/  IMAD.MOV.U32 R3, RZ, RZ, -0x80 ;  /* 0xffffff80ff037424 */ /* 0x000fe400078e00ff */
[----:B------:R-:W0:Y:S01]  /*c550*/  SHFL.IDX PT, R92, R21, RZ, 0x1c1f ;  /* 0x001c1fff155c7589 */ /* 0x000e2200000e0000 */
[----:B------:R-:W-:Y:S01]  /*c560*/  @!P0 PRMT R0, RZ, 0x654, R0 ;  /* 0x00000654ff008816 */ /* 0x000fe20000000000 */
[----:B------:R-:W-:Y:S01]  /*c570*/  IMAD R90, R88, R3, 0x80 ;  /* 0x00000080585a7424 */ /* 0x000fe200078e0203 */
[----:B------:R-:W-:Y:S01]  /*c580*/  @P1 LOP3.LUT R17, R17, 0x40, RZ, 0xfc, !PT ;  /* 0x0000004011111812 */ /* 0x000fe200078efcff */
[----:B------:R-:W-:Y:S01]  /*c590*/  IMAD.U32 R14, RZ, RZ, UR4 ;  /* 0x00000004ff0e7e24 */ /* 0x000fe2000f8e00ff */
[----:B----4-:R-:W-:-:S04]  /*c5a0*/  ISETP.GE.AND P1, PT, R11, 0x1, PT ;  /* 0x000000010b00780c */ /* 0x010fc80003f26270 */
[----:B------:R-:W-:Y:S02]  /*c5b0*/  LOP3.LUT R4, RZ, R14, RZ, 0x33, !PT ;  /* 0x0000000eff047212 */ /* 0x000fe400078e33ff */
[----:B--2---:R-:W-:Y:S02]  /*c5c0*/  IADD3 R20, -R23, R100, R90 ;  /* 0x0000006417147210 */ /* 0x004fe40007ffe15a */
[----:B------:R-:W-:-:S05]  /*c5d0*/  LOP3.LUT R17, R17, 0xffffffdf, RZ, 0xc0, !PT ;  /* 0xffffffdf11117812 */ /* 0x000fca00078ec0ff */
[----:B------:R-:W-:Y:S01]  /*c5e0*/  @P1 LOP3.LUT R17, R17, 0x20, RZ, 0xfc, !PT ;  /* 0x0000002011111812 */ /* 0x000fe200078efcff */
[----:B------:R-:W-:Y:S02]  /*c5f0*/  WARPGROUP.DEPBAR.LE gsb0, 0x0 ;  /* 0x00008000000079c5 */ /* 0x000fe40000010000 */
[----:B------:R1:W-:Y:S02]  /*c600*/  @!P0 SYNCS.ARRIVE.TRANS64.RED.A1T0 RZ, [R0+URZ], RZ ;  /* 0x000000ff00ff89a7 */ /* 0x0003e4000810043f */
[----:B-1----:R-:W-:-:S04]  /*c610*/  IADD3 R0, -R23, 0x1, R90 ;  /* 0x0000000117007810 */ /* 0x002fc80007ffe15a */
[----:B---3--:R-:W-:-:S05]  /*c620*/  IADD3 R7, -R98, R0, R100 ;  /* 0x0000000062077210 */ /* 0x008fca0007ffe164 */
[C---:B------:R-:W-:Y:S02]  /*c630*/  IMAD.IADD R15, R7.reuse, 0x1, R4 ;  /* 0x00000001070f7824 */ /* 0x040fe400078e0204 */
[----:B------:R-:W-:Y:S01]  /*c640*/  IMAD.IADD R7, R7, 0x1, R10 ;  /* 0x0000000107077824 */ /* 0x000fe200078e020a */
[----:B------:R-:W-:Y:S01]  /*c650*/  LEA R0, R88, 0xffffff80, 0x7 ;  /* 0xffffff8058007811 */ /* 0x000fe200078e38ff */
[----:B0-----:R-:W-:-:S03]  /*c660*/  IMAD.IADD R3, R15, 0x1, R92 ;  /* 0x000000010f037824 */ /* 0x001fc600078e025c */
[----:B------:R-:W-:Y:S01]  /*c670*/  VIADDMNMX R6, R92, R7, R20, PT ;  /* 0x000000075c067246 */ /* 0x000fe20003800114 */
[----:B------:R-:W-:Y:S06]  /*c680*/  @!P1 BRA `(.L_x_1221) ;  /* 0x0000000000509947 */ /* 0x000fec0003800000 */
[----:B------:R-:W-:Y:S01]  /*c690*/  IADD3 R91, -R98, R100, R92 ;  /* 0x00000064625b7210 */ /* 0x000fe20007ffe15c */
[----:B------:R-:W-:Y:S03]  /*c6a0*/  BSSY B0, `(.L_x_1222) ;  /* 0x000000e000007945 */ /* 0x000fe60003800000 */
[----:B------:R-:W-:-:S13]  /*c6b0*/  ISETP.GT.AND P1, PT, R91, -0x1, PT ;  /* 0xffffffff5b00780c */ /* 0x000fda0003f24270 */
        /* <DEDUP_REMOVED lines=8> */
.L_x_1223:
[----:B------:R-:W-:-:S13]  /*c740*/  ISETP.NE.AND P1, PT, R11, 0x1, PT ;  /* 0x000000010b00780c */ /* 0x000fda0003f25270 */
[----:B------:R-:W0:Y:S02]  /*c750*/  @P1 LDC.64 R4, c[0x0][0x9e8] ;  /* 0x00027a00ff041b82 */ /* 0x000e240000000a00 */
[----:B0-----:R-:W-:-:S05]  /*c760*/  @P1 IMAD.HI.U32 R4, R91, R4, RZ ;  /* 0x000000045b041227 */ /* 0x001fca00078e00ff */
[----:B------:R-:W-:-:S07]  /*c770*/  @P1 SHF.R.U32.HI R91, RZ, R5, R4 ;  /* 0x00000005ff5b1219 */ /* 0x000fce0000011604 */
.L_x_1224:
[----:B------:R-:W-:Y:S05]  /*c780*/  BSYNC B0 ;  /* 0x0000000000007941 */ /* 0x000fea0003800000 */
.L_x_1222:
[----:B------:R-:W-:-:S04]  /*c790*/  IMAD R4, R91, R11, -R0 ;  /* 0x0000000b5b047224 */ /* 0x000fc800078e0a00 */
[----:B------:R-:W-:-:S05]  /*c7a0*/  IMAD.IADD R4, R4, 0x1, -R23 ;  /* 0x0000000104047824 */ /* 0x000fca00078e0a17 */
[----:B------:R-:W-:Y:S02]  /*c7b0*/  VIMNMX R3, R3, R4, !PT ;  /* 0x0000000403037248 */ /* 0x000fe40007fe0100 */
[----:B------:R-:W-:-:S07]  /*c7c0*/  VIADDMNMX R6, R4, R11, R6, PT ;  /* 0x0000000b04067246 */ /* 0x000fce0003800106 */
.L_x_1221:
[C---:B------:R-:W-:Y:S01]  /*c7d0*/  ISETP.GE.AND P1, PT, R90.reuse, 0x2, PT ;  /* 0x000000025a00780c */ /* 0x040fe20003f26270 */
[----:B------:R-:W0:Y:S01]  /*c7e0*/  SHFL.IDX PT, R4, R21, 0x1, 0x1c1f ;  /* 0x003c1f0015047f89 */ /* 0x000e2200000e0000 */
[C---:B------:R-:W-:Y:S02]  /*c7f0*/  ISETP.GE.AND P5, PT, R90.reuse, 0x9, PT ;  /* 0x000000095a00780c */ /* 0x040fe40003fa6270 */
[----:B------:R-:W-:Y:S02]  /*c800*/  ISETP.GT.AND P2, PT, R3, 0x1, !P1 ;  /* 0x000000010300780c */ /* 0x000fe40004f44270 */
[----:B------:R-:W-:Y:S02]  /*c810*/  ISETP.GE.AND P3, PT, R90, 0xa, PT ;  /* 0x0000000a5a00780c */ /* 0x000fe40003f66270 */
[----:B------:R-:W-:Y:S02]  /*c820*/  ISETP.LT.OR P2, PT, R6, 0x2, P2 ;  /* 0x000000020600780c */ /* 0x000fe40001741670 */
[----:B------:R-:W-:-:S02]  /*c830*/  LOP3.LUT R17, R17, 0xf7ffffff, RZ, 0xc0, !PT ;  /* 0xf7ffffff11117812 */ /* 0x000fc400078ec0ff */
[----:B------:R-:W-:Y:S02]  /*c840*/  FSEL R25, R25, -INF , !P2 ;  /* 0xff80000019197808 */ /* 0x000fe40005000000 */
[----:B------:R-:W-:Y:S02]  /*c850*/  ISETP.GT.AND P2, PT, R3, 0x8, !P5 ;  /* 0x000000080300780c */ /* 0x000fe40006f44270 */
[----:B------:R-:W-:Y:S02]  /*c860*/  ISETP.GE.AND P6, PT, R90, 0x71, PT ;  /* 0x000000715a00780c */ /* 0x000fe40003fc6270 */
[----:B------:R-:W-:Y:S02]  /*c870*/  ISETP.LT.OR P2, PT, R6, 0x9, P2 ;  /* 0x000000090600780c */ /* 0x000fe40001741670 */
[----:B------:R-:W-:Y:S02]  /*c880*/  @P3 LOP3.LUT R17, R17, 0x8000000, RZ, 0xfc, !PT ;  /* 0x0800000011113812 */ /* 0x000fe400078efcff */
[----:B------:R-:W-:-:S02]  /*c890*/  FSEL R91, R28, -INF , !P2 ;  /* 0xff8000001c5b7808 */ /* 0x000fc40005000000 */
[----:B------:R-:W-:Y:S01]  /*c8a0*/  ISETP.GT.AND P2, PT, R3, 0x9, !P3 ;  /* 0x000000090300780c */ /* 0x000fe20005f44270 */
[----:B0-----:R-:W-:Y:S01]  /*c8b0*/  IMAD.IADD R15, R15, 0x1, R4 ;  /* 0x000000010f0f7824 */ /* 0x001fe200078e0204 */
[----:B------:R-:W-:Y:S02]  /*c8c0*/  ISETP.GE.AND P3, PT, R90, 0x11, PT ;  /* 0x000000115a00780c */ /* 0x000fe40003f66270 */
[----:B------:R-:W-:Y:S02]  /*c8d0*/  ISETP.LT.OR P2, PT, R6, 0xa, P2 ;  /* 0x0000000a0600780c */ /* 0x000fe40001741670 */
[----:B------:R-:W-:Y:S02]  /*c8e0*/  LOP3.LUT R17, R17, 0xfbffffff, RZ, 0xc0, !PT ;  /* 0xfbffffff11117812 */ /* 0x000fe400078ec0ff */
[----:B------:R-:W-:Y:S02]  /*c8f0*/  FSEL R29, R29, -INF , !P2 ;  /* 0xff8000001d1d7808 */ /* 0x000fe40005000000 */
[----:B------:R-:W-:-:S02]  /*c900*/  ISETP.GT.AND P2, PT, R3, 0x10, !P3 ;  /* 0x000000100300780c */ /* 0x000fc40005f44270 */
[----:B------:R-:W-:Y:S02]  /*c910*/  ISETP.GE.AND P4, PT, R90, 0x1, PT ;  /* 0x000000015a00780c */ /* 0x000fe40003f86270 */
[----:B------:R-:W-:Y:S02]  /*c920*/  ISETP.LT.OR P2, PT, R6, 0x11, P2 ;  /* 0x000000110600780c */ /* 0x000fe40001741670 */
[----:B------:R-:W-:Y:S02]  /*c930*/  @P3 LOP3.LUT R17, R17, 0x4000000, RZ, 0xfc, !PT ;  /* 0x0400000011113812 */ /* 0x000fe400078efcff */
[----:B------:R-:W-:Y:S02]  /*c940*/  ISETP.GE.AND P3, PT, R90, 0x12, PT ;  /* 0x000000125a00780c */ /* 0x000fe40003f66270 */
[----:B------:R-:W-:Y:S02]  /*c950*/  LOP3.LUT R17, R17, 0xfdffffff, RZ, 0xc0, !PT ;  /* 0xfdffffff11117812 */ /* 0x000fe400078ec0ff */
[----:B------:R-:W-:-:S02]  /*c960*/  FSEL R93, R32, -INF , !P2 ;  /* 0xff800000205d7808 */ /* 0x000fc40005000000 */
[----:B------:R-:W-:Y:S02]  /*c970*/  ISETP.GT.AND P2, PT, R3, 0x11, !P3 ;  /* 0x000000110300780c */ /* 0x000fe40005f44270 */
[----:B------:R-:W-:Y:S02]  /*c980*/  VIADDMNMX R20, R4, R7, R20, PT ;  /* 0x0000000704147246 */ /* 0x000fe40003800114 */
        /* <DEDUP_REMOVED lines=134> */
[----:B------:R-:W-:Y:S02]  /*d1f0*/  ISETP.GT.AND P2, PT, R3, 0x70, !P6 ;  /* 0x000000700300780c */ /* 0x000fe40007744270 */
[----:B------:R-:W-:Y:S02]  /*d200*/  @P3 LOP3.LUT R17, R17, 0x2, RZ, 0xfc, !PT ;  /* 0x0000000211113812 */ /* 0x000fe400078efcff */
[----:B------:R-:W-:Y:S02]  /*d210*/  ISETP.LT.OR P2, PT, R6, 0x71, P2 ;  /* 0x000000710600780c */ /* 0x000fe40001741670 */
[----:B------:R-:W-:Y:S02]  /*d220*/  ISETP.GE.AND P3, PT, R90, 0x72, PT ;  /* 0x000000725a00780c */ /* 0x000fe40003f66270 */
[----:B------:R-:W-:-:S02]  /*d230*/  FSEL R117, R80, -INF , !P2 ;  /* 0xff80000050757808 */ /* 0x000fc40005000000 */
        /* <DEDUP_REMOVED lines=10> */
[----:B------:R-:W-:-:S04]  /*d2e0*/  ISETP.GT.AND P3, PT, R3, RZ, !P4 ;  /* 0x000000ff0300720c */ /* 0x000fc80006764270 */
[----:B------:R-:W-:-:S04]  /*d2f0*/  ISETP.LT.OR P3, PT, R6, 0x1, P3 ;  /* 0x000000010600780c */ /* 0x000fc80001f61670 */
[----:B------:R-:W-:Y:S02]  /*d300*/  FSEL R24, R24, -INF , !P3 ;  /* 0xff80000018187808 */ /* 0x000fe40005800000 */
[----:B------:R-:W-:-:S13]  /*d310*/  ISETP.GE.AND P3, PT, R90, 0x7a, PT ;  /* 0x0000007a5a00780c */ /* 0x000fda0003f66270 */
[----:B------:R-:W-:Y:S02]  /*d320*/  @P3 LOP3.LUT R17, R17, 0x20000000, RZ, 0xfc, !PT ;  /* 0x2000000011113812 */ /* 0x000fe400078efcff */
[----:B------:R-:W-:-:S04]  /*d330*/  ISETP.GT.AND P3, PT, R3, 0x79, !P3 ;  /* 0x000000790300780c */ /* 0x000fc80005f64270 */
[----:B------:R-:W-:-:S04]  /*d340*/  ISETP.LT.OR P3, PT, R6, 0x7a, P3 ;  /* 0x0000007a0600780c */ /* 0x000fc80001f61670 */
[----:B------:R-:W-:Y:S02]  /*d350*/  FSEL R85, R85, -INF , !P3 ;  /* 0xff80000055557808 */ /* 0x000fe40005800000 */
[----:B------:R-:W-:-:S13]  /*d360*/  ISETP.GE.AND P3, PT, R11, 0x1, PT ;  /* 0x000000010b00780c */ /* 0x000fda0003f66270 */
[----:B------:R-:W-:Y:S05]  /*d370*/  @!P3 BRA `(.L_x_1225) ;  /* 0x000000000050b947 */ /* 0x000fea0003800000 */
        /* <DEDUP_REMOVED lines=11> */
.L_x_1227:
[----:B------:R-:W-:-:S13]  /*d430*/  ISETP.NE.AND P3, PT, R11, 0x1, PT ;  /* 0x000000010b00780c */ /* 0x000fda0003f65270 */
[----:B------:R-:W0:Y:S02]  /*d440*/  @P3 LDC.64 R4, c[0x0][0x9e8] ;  /* 0x00027a00ff043b82 */ /* 0x000e240000000a00 */
[----:B0-----:R-:W-:-:S05]  /*d450*/  @P3 IMAD.HI.U32 R4, R3, R4, RZ ;  /* 0x0000000403043227 */ /* 0x001fca00078e00ff */
[----:B------:R-:W-:-:S07]  /*d460*/  @P3 SHF.R.U32.HI R3, RZ, R5, R4 ;  /* 0x00000005ff033219 */ /* 0x000fce0000011604 */
.L_x_1228:
[----:B------:R-:W-:Y:S05]  /*d470*/  BSYNC B0 ;  /* 0x0000000000007941 */ /* 0x000fea0003800000 */
.L_x_1226:
[----:B------:R-:W-:-:S04]  /*d480*/  IMAD R0, R3, R11, -R0 ;  /* 0x0000000b03007224 */ /* 0x000fc800078e0a00 */
[----:B------:R-:W-:-:S05]  /*d490*/  IMAD.IADD R0, R0, 0x1, -R23 ;  /* 0x0000000100007824 */ /* 0x000fca00078e0a17 */
[----:B------:R-:W-:Y:S02]  /*d4a0*/  VIMNMX R15, R15, R0, !PT ;  /* 0x000000000f0f7248 */ /* 0x000fe40007fe0100 */
[----:B------:R-:W-:-:S07]  /*d4b0*/  VIADDMNMX R20, R0, R11, R20, PT ;  /* 0x0000000b00147246 */ /* 0x000fce0003800114 */
.L_x_1225:
[C---:B------:R-:W-:Y:S02]  /*d4c0*/  ISETP.GT.AND P1, PT, R15.reuse, 0x1, !P1 ;  /* 0x000000010f00780c */ /* 0x040fe40004f24270 */
[----:B------:R-:W-:Y:S02]  /*d4d0*/  ISETP.GT.AND P5, PT, R15, 0x8, !P5 ;  /* 0x000000080f00780c */ /* 0x000fe40006fa4270 */
[C---:B------:R-:W-:Y:S02]  /*d4e0*/  ISETP.LT.OR P1, PT, R20.reuse, 0x2, P1 ;  /* 0x000000021400780c */ /* 0x040fe40000f21670 */
[----:B------:R-:W-:Y:S02]  /*d4f0*/  ISETP.LT.OR P5, PT, R20, 0x9, P5 ;  /* 0x000000091400780c */ /* 0x000fe40002fa1670 */
[----:B------:R-:W-:Y:S02]  /*d500*/  FSEL R27, R27, -INF , !P1 ;  /* 0xff8000001b1b7808 */ /* 0x000fe40004800000 */
[----:B------:R-:W-:-:S02]  /*d510*/  LOP3.LUT P1, RZ, R17, 0x8000000, RZ, 0xc0, !PT ;  /* 0x0800000011ff7812 */ /* 0x000fc4000782c0ff */
[----:B------:R-:W-:Y:S02]  /*d520*/  FSEL R5, R30, -INF , !P5 ;  /* 0xff8000001e057808 */ /* 0x000fe40006800000 */
[----:B------:R-:W-:Y:S02]  /*d530*/  ISETP.GT.AND P1, PT, R15, 0x9, !P1 ;  /* 0x000000090f00780c */ /* 0x000fe40004f24270 */
[C---:B------:R-:W-:Y:S02]  /*d540*/  LOP3.LUT P5, RZ, R17.reuse, 0x4000000, RZ, 0xc0, !PT ;  /* 0x0400000011ff7812 */ /* 0x040fe400078ac0ff */
[----:B------:R-:W-:Y:S02]  /*d550*/  ISETP.LT.OR P1, PT, R20, 0xa, P1 ;  /* 0x0000000a1400780c */ /* 0x000fe40000f21670 */
[----:B------:R-:W-:Y:S02]  /*d560*/  LOP3.LUT P3, RZ, R17, 0x2000000, RZ, 0xc0, !PT ;  /* 0x0200000011ff7812 */ /* 0x000fe4000786c0ff */
[----:B------:R-:W-:-:S02]  /*d570*/  FSEL R31, R31, -INF , !P1 ;  /* 0xff8000001f1f7808 */ /* 0x000fc40004800000 */
[----:B------:R-:W-:Y:S02]  /*d580*/  ISETP.GT.AND P1, PT, R15, 0x10, !P5 ;  /* 0x000000100f00780c */ /* 0x000fe40006f24270 */
[----:B------:R-:W-:Y:S02]  /*d590*/  FMNMX.FTZ R0, R24, R25, !PT ;  /* 0x0000001918007209 */ /* 0x000fe40007810000 */
[----:B------:R-:W-:Y:S02]  /*d5a0*/  ISETP.LT.OR P1, PT, R20, 0x11, P1 ;  /* 0x000000111400780c */ /* 0x000fe40000f21670 */
[----:B------:R-:W-:Y:S02]  /*d5b0*/  FMNMX.FTZ R0, R91, R0, !PT ;  /* 0x000000005b007209 */ /* 0x000fe40007810000 */
[----:B------:R-:W-:Y:S02]  /*d5c0*/  FSEL R7, R34, -INF , !P1 ;  /* 0xff80000022077808 */ /* 0x000fe40004800000 */
        /* <DEDUP_REMOVED lines=47> */
[C---:B------:R-:W-:Y:S02]  /*d8c0*/  LOP3.LUT P1, RZ, R17.reuse, 0x40000, RZ, 0xc0, !PT ;  /* 0x0004000011ff7812 */ /* 0x040fe4000782c0ff */
[----:B------:R-:W-:-:S02]  /*d8d0*/  LOP3.LUT P5, RZ, R17, 0x8000, RZ, 0xc0, !PT ;  /* 0x0000800011ff7812 */ /* 0x000fc400078ac0ff */
        /* <DEDUP_REMOVED lines=8> */
[----:B------:R-:W-:Y:S02]  /*d960*/  LOP3.LUT P3, RZ, R17, 0x4000, RZ, 0xc0, !PT ;  /* 0x0000400011ff7812 */ /* 0x000fe4000786c0ff */
        /* <DEDUP_REMOVED lines=13> */
[----:B------:R-:W-:Y:S02]  /*da40*/  FMNMX.FTZ R0, R85, R0, !PT ;  /* 0x0000000055007209 */ /* 0x000fe40007810000 */
[----:B------:R-:W-:-:S02]  /*da50*/  FSEL R55, R55, -INF , !P1 ;  /* 0xff80000037377808 */ /* 0x000fc40004800000 */
[C---:B------:R-:W-:Y:S01]  /*da60*/  ISETP.GT.AND P1, PT, R15.reuse, 0x40, !P3 ;  /* 0x000000400f00780c */ /* 0x040fe20005f24270 */
[----:B------:R-:W0:Y:S01]  /*da70*/  SHFL.BFLY PT, R3, R0, 0x2, 0x1f ;  /* 0x0c401f0000037f89 */ /* 0x000e2200000e0000 */
[----:B------:R-:W-:Y:S02]  /*da80*/  ISETP.GT.AND P4, PT, R15, RZ, !P4 ;  /* 0x000000ff0f00720c */ /* 0x000fe40006784270 */
        /* <DEDUP_REMOVED lines=10> */
[----:B------:R-:W-:Y:S02]  /*db30*/  LOP3.LUT P1, RZ, R17, 0x1000, RZ, 0xc0, !PT ;  /* 0x0000100011ff7812 */ /* 0x000fe4000782c0ff */
[----:B0-----:R-:W-:Y:S02]  /*db40*/  FMNMX.FTZ R6, R0, R3, !PT ;  /* 0x0000000300067209 */ /* 0x001fe40007810000 */
[----:B------:R-:W-:Y:S02]  /*db50*/  ISETP.GT.AND P1, PT, R15, 0x48, !P1 ;  /* 0x000000480f00780c */ /* 0x000fe40004f24270 */
[----:B------:R-:W-:Y:S01]  /*db60*/  FMNMX.FTZ R0, R26, R27, !PT ;  /* 0x0000001b1a007209 */ /* 0x000fe20007810000 */
[----:B------:R-:W0:Y:S01]  /*db70*/  SHFL.BFLY PT, R3, R6, 0x1, 0x1f ;  /* 0x0c201f0006037f89 */ /* 0x000e2200000e0000 */
        /* <DEDUP_REMOVED lines=52> */
[----:B------:R-:W-:Y:S02]  /*dec0*/  ISETP.GT.AND P1, PT, R15, 0x68, !P5 ;  /* 0x000000680f00780c */ /* 0x000fe40006f24270 */
[----:B0-----:R-:W-:Y:S02]  /*ded0*/  FMNMX.FTZ R3, R6, R3, !PT ;  /* 0x0000000306037209 */ /* 0x001fe40007810000 */
[----:B------:R-:W-:Y:S02]  /*dee0*/  ISETP.LT.OR P1, PT, R20, 0x69, P1 ;  /* 0x000000691400780c */ /* 0x000fe40000f21670 */
[----:B------:R-:W-:Y:S01]  /*def0*/  FMNMX.FTZ R0, R137, R0, !PT ;  /* 0x0000000089007209 */ /* 0x000fe20007810000 */
[----:B------:R-:W-:-:S01]  /*df00*/  FFMA.FTZ R141, R2, R3, -8 ;  /* 0xc1000000028d7423 */ /* 0x000fc20000010003 */
[----:B------:R-:W-:-:S02]  /*df10*/  FSEL R139, R78, -INF , !P1 ;  /* 0xff8000004e8b7808 */ /* 0x000fc40004800000 */
[----:B------:R-:W-:Y:S02]  /*df20*/  ISETP.GT.AND P1, PT, R15, 0x69, !P3 ;  /* 0x000000690f00780c */ /* 0x000fe40005f24270 */
[----:B------:R-:W-:Y:S02]  /*df30*/  LOP3.LUT P5, RZ, R17, 0x10000000, RZ, 0xc0, !PT ;  /* 0x1000000011ff7812 */ /* 0x000fe400078ac0ff */
[----:B------:R-:W-:Y:S02]  /*df40*/  ISETP.LT.OR P1, PT, R20, 0x6a, P1 ;  /* 0x0000006a1400780c */ /* 0x000fe40000f21670 */
[----:B------:R-:W-:Y:S02]  /*df50*/  ISETP.GT.AND P6, PT, R15, 0x70, !P6 ;  /* 0x000000700f00780c */ /* 0x000fe400077c4270 */
[----:B------:R-:W-:Y:S02]  /*df60*/  FSEL R79, R79, -INF , !P1 ;  /* 0xff8000004f4f7808 */ /* 0x000fe40004800000 */
[----:B------:R-:W-:-:S02]  /*df70*/  FSETP.NEU.FTZ.AND P1, PT, R3, -INF , PT ;  /* 0xff8000000300780b */ /* 0x000fc40003f3d000 */
[----:B------:R-:W-:Y:S02]  /*df80*/  FMNMX.FTZ R0, R75, R0, !PT ;  /* 0x000000004b007209 */ /* 0x000fe40007810000 */
[----:B------:R-:W-:Y:S02]  /*df90*/  FSEL R141, R141, RZ, P1 ;  /* 0x000000ff8d8d7208 */ /* 0x000fe40000800000 */
[----:B------:R-:W-:Y:S02]  /*dfa0*/  ISETP.LT.OR P6, PT, R20, 0x71, P6 ;  /* 0x000000711400780c */ /* 0x000fe400037c1670 */
[----:B------:R-:W-:Y:S01]  /*dfb0*/  ISETP.GT.AND P1, PT, R15, 0x71, !P5 ;  /* 0x000000710f00780c */ /* 0x000fe20006f24270 */
[----:B------:R-:W-:-:S01]  /*dfc0*/  FFMA.FTZ R40, R2, R57, -R141 ;  /* 0x0000003902287223 */ /* 0x000fc2000001088d */
[----:B------:R-:W-:Y:S01]  /*dfd0*/  FMNMX.FTZ R0, R139, R0, !PT ;  /* 0x000000008b007209 */ /* 0x000fe20007810000 */
[----:B------:R-:W-:-:S01]  /*dfe0*/  FFMA.FTZ R6, R2, R91, -R141 ;  /* 0x0000005b02067223 */ /* 0x000fc2000001088d */
[----:B------:R-:W-:Y:S01]  /*dff0*/  LOP3.LUT P3, RZ, R17, 0x20000000, RZ, 0xc0, !PT ;  /* 0x2000000011ff7812 */ /* 0x000fe2000786c0ff */
[----:B------:R-:W-:-:S01]  /*e000*/  FFMA.FTZ R4, R2, R24, -R141 ;  /* 0x0000001802047223 */ /* 0x000fc2000001088d */
[----:B------:R-:W-:Y:S01]  /*e010*/  FSEL R143, R82, -INF , !P6 ;  /* 0xff800000528f7808 */ /* 0x000fe20007000000 */
[----:B------:R-:W-:-:S01]  /*e020*/  FFMA.FTZ R24, R2, R93, -R141 ;  /* 0x0000005d02187223 */ /* 0x000fc2000001088d */
[----:B------:R-:W-:Y:S01]  /*e030*/  ISETP.GT.AND P2, PT, R15, 0x78, !P2 ;  /* 0x000000780f00780c */ /* 0x000fe20005744270 */
[----:B------:R-:W-:-:S01]  /*e040*/  FFMA.FTZ R25, R2, R25, -R141 ;  /* 0x0000001902197223 */ /* 0x000fc2000001088d */
[----:B------:R-:W-:Y:S01]  /*e050*/  ISETP.LT.OR P1, PT, R20, 0x72, P1 ;  /* 0x000000721400780c */ /* 0x000fe20000f21670 */
[----:B------:R-:W-:Y:S01]  /*e060*/  MUFU.EX2 R4, R4 ;  /* 0x0000000400047308 */ /* 0x000fe20000000800 */
[----:B------:R-:W-:Y:S01]  /*e070*/  FMNMX.FTZ R0, R79, R0, !PT ;  /* 0x000000004f007209 */ /* 0x000fe20007810000 */
[C-C-:B------:R-:W-:Y:S01]  /*e080*/  FFMA.FTZ R29, R2.reuse, R29, -R141.reuse ;  /* 0x0000001d021d7223 */ /* 0x140fe2000001088d */
[----:B------:R-:W-:Y:S01]  /*e090*/  ISETP.GT.AND P3, PT, R15, 0x79, !P3 ;  /* 0x000000790f00780c */ /* 0x000fe20005f64270 */
[--C-:B------:R-:W-:Y:S01]  /*e0a0*/  FFMA.FTZ R33, R2, R33, -R141.reuse ;  /* 0x0000002102217223 */ /* 0x100fe2000001088d */
[----:B------:R-:W-:Y:S01]  /*e0b0*/  ISETP.LT.OR P2, PT, R20, 0x79, P2 ;  /* 0x000000791400780c */ /* 0x000fe20001741670 */
[C-C-:B------:R-:W-:Y:S01]  /*e0c0*/  FFMA.FTZ R28, R2.reuse, R95, -R141.reuse ;  /* 0x0000005f021c7223 */ /* 0x140fe2000001088d */
[----:B------:R-:W-:Y:S01]  /*e0d0*/  FSEL R83, R83, -INF , !P1 ;  /* 0xff80000053537808 */ /* 0x000fe20004800000 */
[----:B------:R-:W-:Y:S01]  /*e0e0*/  MUFU.EX2 R25, R25 ;  /* 0x0000001900197308 */ /* 0x000fe20000000800 */
[----:B------:R-:W-:Y:S01]  /*e0f0*/  FMNMX.FTZ R0, R143, R0, !PT ;  /* 0x000000008f007209 */ /* 0x000fe20007810000 */
[--C-:B------:R-:W-:Y:S01]  /*e100*/  FFMA.FTZ R37, R2, R37, -R141.reuse ;  /* 0x0000002502257223 */ /* 0x100fe2000001088d */
[----:B------:R-:W-:Y:S01]  /*e110*/  ISETP.LT.OR P3, PT, R20, 0x7a, P3 ;  /* 0x0000007a1400780c */ /* 0x000fe20001f61670 */
[--C-:B------:R-:W-:Y:S01]  /*e120*/  FFMA.FTZ R30, R2, R97, -R141.reuse ;  /* 0x00000061021e7223 */ /* 0x100fe2000001088d */
[----:B------:R-:W-:Y:S01]  /*e130*/  FSEL R57, R86, -INF , !P2 ;  /* 0xff80000056397808 */ /* 0x000fe20005000000 */
[C-C-:B------:R-:W-:Y:S01]  /*e140*/  FFMA.FTZ R41, R2.reuse, R41, -R141.reuse ;  /* 0x0000002902297223 */ /* 0x140fe2000001088d */
[----:B------:R-:W-:Y:S01]  /*e150*/  FMNMX.FTZ R0, R83, R0, !PT ;  /* 0x0000000053007209 */ /* 0x000fe20007810000 */
[----:B------:R-:W-:Y:S01]  /*e160*/  MUFU.EX2 R6, R6 ;  /* 0x0000000600067308 */ /* 0x000fe20000000800 */
[----:B------:R-:W-:Y:S01]  /*e170*/  FSEL R87, R87, -INF , !P3 ;  /* 0xff80000057577808 */ /* 0x000fe20005800000 */
[C-C-:B------:R-:W-:Y:S01]  /*e180*/  FFMA.FTZ R32, R2.reuse, R99, -R141.reuse ;  /* 0x0000006302207223 */ /* 0x140fe2000001088d */
[----:B------:R-:W-:Y:S01]  /*e190*/  FMNMX.FTZ R0, R57, R0, !PT ;  /* 0x0000000039007209 */ /* 0x000fe20007810000 */
[C-C-:B------:R-:W-:Y:S01]  /*e1a0*/  FFMA.FTZ R45, R2.reuse, R45, -R141.reuse ;  /* 0x0000002d022d7223 */ /* 0x140fe2000001088d */
[----:B------:R-:W-:-:S01]  /*e1b0*/  FFMA.FTZ R34, R2, R101, -R141 ;  /* 0x0000006502227223 */ /* 0x000fc2000001088d */
[C-C-:B------:R-:W-:Y:S01]  /*e1c0*/  FFMA.FTZ R49, R2.reuse, R49, -R141.reuse ;  /* 0x0000003102317223 */ /* 0x140fe2000001088d */
[----:B------:R-:W-:Y:S01]  /*e1d0*/  FMNMX.FTZ R0, R87, R0, !PT ;  /* 0x0000000057007209 */ /* 0x000fe20007810000 */
[----:B------:R-:W0:Y:S01]  /*e1e0*/  MUFU.EX2 R29, R29 ;  /* 0x0000001d001d7308 */ /* 0x000e220000000800 */
[----:B------:R-:W-:-:S01]  /*e1f0*/  FFMA.FTZ R36, R2, R103, -R141 ;  /* 0x0000006702247223 */ /* 0x000fc2000001088d */
[C-C-:B------:R-:W-:Y:S01]  /*e200*/  FFMA.FTZ R53, R2.reuse, R53, -R141.reuse ;  /* 0x0000003502357223 */ /* 0x140fe2000001088d */
[----:B------:R-:W-:-:S01]  /*e210*/  FFMA.FTZ R38, R2, R107, -R141 ;  /* 0x0000006b02267223 */ /* 0x000fc2000001088d */
[----:B------:R-:W1:Y:S01]  /*e220*/  SHFL.BFLY PT, R91, R0, 0x2, 0x1f ;  /* 0x0c401f00005b7f89 */ /* 0x000e6200000e0000 */
[----:B------:R-:W-:-:S01]  /*e230*/  FFMA.FTZ R61, R2, R61, -R141 ;  /* 0x0000003d023d7223 */ /* 0x000fc2000001088d */
[C-C-:B------:R-:W-:Y:S01]  /*e240*/  FFMA.FTZ R105, R2.reuse, R105, -R141.reuse ;  /* 0x0000006902697223 */ /* 0x140fe2000001088d */
[----:B------:R-:W-:-:S01]  /*e250*/  FFMA.FTZ R42, R2, R111, -R141 ;  /* 0x0000006f022a7223 */ /* 0x000fc2000001088d */
[----:B------:R-:W-:Y:S01]  /*e260*/  MUFU.EX2 R24, R24 ;  /* 0x0000001800187308 */ /* 0x000fe20000000800 */
[----:B------:R-:W-:-:S01]  /*e270*/  FFMA.FTZ R69, R2, R69, -R141 ;  /* 0x0000004502457223 */ /* 0x000fc2000001088d */
[C-C-:B------:R-:W-:Y:S01]  /*e280*/  FFMA.FTZ R65, R2.reuse, R65, -R141.reuse ;  /* 0x0000004102417223 */ /* 0x140fe2000001088d */
[----:B------:R-:W-:-:S01]  /*e290*/  FFMA.FTZ R109, R2, R109, -R141 ;  /* 0x0000006d026d7223 */ /* 0x000fc2000001088d */
[----:B------:R-:W-:Y:S01]  /*e2a0*/  ISETP.NE.AND P5, PT, R96, 0x1, PT ;  /* 0x000000016000780c */ /* 0x000fe20003fa5270 */
[----:B------:R-:W-:-:S01]  /*e2b0*/  FFMA.FTZ R46, R2, R115, -R141 ;  /* 0x00000073022e7223 */ /* 0x000fc2000001088d */
[C-C-:B------:R-:W-:Y:S01]  /*e2c0*/  FFMA.FTZ R77, R2.reuse, R77, -R141.reuse ;  /* 0x0000004d024d7223 */ /* 0x140fe2000001088d */
[----:B------:R-:W-:-:S01]  /*e2d0*/  FFMA.FTZ R44, R2, R113, -R141 ;  /* 0x00000071022c7223 */ /* 0x000fc2000001088d */
[----:B------:R-:W-:Y:S01]  /*e2e0*/  MUFU.EX2 R33, R33 ;  /* 0x0000002100217308 */ /* 0x000fe20000000800 */
[----:B0-----:R-:W-:Y:S01]  /*e2f0*/  F2FP.SATFINITE.E4M3.F32.PACK_AB_MERGE_C R148, R29, R6, RZ ;  /* 0x000000061d94723e */ /* 0x001fe200048070ff */
[C-C-:B------:R-:W-:Y:S01]  /*e300*/  FFMA.FTZ R73, R2.reuse, R73, -R141.reuse ;  /* 0x0000004902497223 */ /* 0x140fe2000001088d */
[----:B------:R-:W-:-:S02]  /*e310*/  FFMA.FTZ R48, R2, R117, -R141 ;  /* 0x0000007502307223 */ /* 0x000fc4000001088d */
[----:B------:R-:W-:-:S03]  /*e320*/  F2FP.SATFINITE.E4M3.F32.PACK_AB_MERGE_C R148, R25, R4, R148 ;  /* 0x000000041994723e */ /* 0x000fc60004807094 */
[----:B------:R-:W-:Y:S01]  /*e330*/  MUFU.EX2 R28, R28 ;  /* 0x0000001c001c7308 */ /* 0x000fe20000000800 */
[----:B-1----:R-:W-:Y:S01]  /*e340*/  FMNMX.FTZ R50, R0, R91, !PT ;  /* 0x0000005b00327209 */ /* 0x002fe20007810000 */
[----:B------:R-:W-:-:S06]  /*e350*/  FFMA.FTZ R91, R2, R119, -R141 ;  /* 0x00000077025b7223 */ /* 0x000fcc000001088d */
[----:B------:R-:W0:Y:S01]  /*e360*/  MUFU.EX2 R37, R37 ;  /* 0x0000002500257308 */ /* 0x000e220000000800 */
[----:B------:R-:W1:Y:S07]  /*e370*/  SHFL.BFLY PT, R93, R50, 0x1, 0x1f ;  /* 0x0c201f00325d7f89 */ /* 0x000e6e00000e0000 */
[----:B------:R-:W-:Y:S08]  /*e380*/  MUFU.EX2 R30, R30 ;  /* 0x0000001e001e7308 */ /* 0x000ff00000000800 */
[----:B------:R-:W-:Y:S01]  /*e390*/  MUFU.EX2 R41, R41 ;  /* 0x0000002900297308 */ /* 0x000fe20000000800 */
[----:B0-----:R-:W-:-:S04]  /*e3a0*/  F2FP.SATFINITE.E4M3.F32.PACK_AB_MERGE_C R150, R37, R28, RZ ;  /* 0x0000001c2596723e */ /* 0x001fc800048070ff */
[----:B------:R-:W-:-:S03]  /*e3b0*/  F2FP.SATFINITE.E4M3.F32.PACK_AB_MERGE_C R150, R33, R24, R150 ;  /* 0x000000182196723e */ /* 0x000fc60004807096 */
[----:B------:R-:W-:Y:S01]  /*e3c0*/  MUFU.EX2 R32, R32 ;  /* 0x0000002000207308 */ /* 0x000fe20000000800 */
[----:B-1----:R-:W-:Y:S01]  /*e3d0*/  FMNMX.FTZ R0, R50, R93, !PT ;  /* 0x0000005d32007209 */ /* 0x002fe20007810000 */
[C-C-:B------:R-:W-:Y:S01]  /*e3e0*/  FFMA.FTZ R50, R2.reuse, R81, -R141.reuse ;  /* 0x0000005102327223 */ /* 0x140fe2000001088d */
[----:B------:R-:W-:-:S02]  /*e3f0*/  FFMA.FTZ R81, R2, R85, -R141 ;  /* 0x0000005502517223 */ /* 0x000fc4000001088d */
[----:B------:R-:W-:Y:S01]  /*e400*/  FSETP.NEU.FTZ.AND P1, PT, R0, -INF , PT ;  /* 0xff8000000000780b */ /* 0x000fe20003f3d000 */
[----:B------:R-:W-:-:S02]  /*e410*/  FFMA.FTZ R52, R2, R0, -8 ;  /* 0xc100000002347423 */ /* 0x000fc40000010000 */
[----:B------:R-:W0:Y:S03]  /*e420*/  MUFU.EX2 R45, R45 ;  /* 0x0000002d002d7308 */ /* 0x000e260000000800 */
[----:B------:R-:W-:-:S05]  /*e430*/  FSEL R52, R52, RZ, P1 ;  /* 0x000000ff34347208 */ /* 0x000fca0000800000 */
[C-C-:B------:R-:W-:Y:S01]  /*e440*/  FFMA.FTZ R26, R2.reuse, R26, -R52.reuse ;  /* 0x0000001a021a7223 */ /* 0x140fe20000010834 */
[----:B------:R-:W-:-:S01]  /*e450*/  FFMA.FTZ R27, R2, R27, -R52 ;  /* 0x0000001b021b7223 */ /* 0x000fc20000010834 */
[C-C-:B------:R-:W-:Y:S01]  /*e460*/  FFMA.FTZ R5, R2.reuse, R5, -R52.reuse ;  /* 0x0000000502057223 */ /* 0x140fe20000010834 */
[----:B------:R-:W-:-:S01]  /*e470*/  FFMA.FTZ R54, R2, R31, -R52 ;  /* 0x0000001f02367223 */ /* 0x000fc20000010834 */
[C-C-:B------:R-:W-:Y:S01]  /*e480*/  FFMA.FTZ R7, R2.reuse, R7, -R52.reuse ;  /* 0x0000000702077223 */ /* 0x140fe20000010834 */
[----:B------:R-:W-:-:S01]  /*e490*/  FFMA.FTZ R66, R2, R55, -R52 ;  /* 0x0000003702427223 */ /* 0x000fc20000010834 */
[----:B------:R-:W-:Y:S01]  /*e4a0*/  MUFU.EX2 R26, R26 ;  /* 0x0000001a001a7308 */ /* 0x000fe20000000800 */
[----:B------:R-:W-:-:S01]  /*e4b0*/  FADD.FTZ R55, R4, R25 ;  /* 0x0000001904377221 */ /* 0x000fc20000010000 */
[C-C-:B------:R-:W-:Y:S01]  /*e4c0*/  FFMA.FTZ R56, R2.reuse, R35, -R52.reuse ;  /* 0x0000002302387223 */ /* 0x140fe20000010834 */
[----:B------:R-:W-:-:S01]  /*e4d0*/  FFMA.FTZ R21, R2, R21, -R52 ;  /* 0x0000001502157223 */ /* 0x000fc20000010834 */
[----:B------:R-:W-:Y:S01]  /*e4e0*/  FFMA.FTZ R58, R2, R39, -R52 ;  /* 0x00000027023a7223 */ /* 0x000fe20000010834 */
[----:B------:R-:W-:-:S01]  /*e4f0*/  FADD.FTZ R70, R6, R55 ;  /* 0x0000003706467221 */ /* 0x000fc20000010000 */
[C-C-:B------:R-:W-:Y:S01]  /*e500*/  FFMA.FTZ R68, R2.reuse, R59, -R52.reuse ;  /* 0x0000003b02447223 */ /* 0x140fe20000010834 */
[----:B------:R-:W-:-:S01]  /*e510*/  FFMA.FTZ R31, R2, R121, -R52 ;  /* 0x00000079021f7223 */ /* 0x000fc20000010834 */
[----:B------:R-:W1:Y:S01]  /*e520*/  MUFU.EX2 R27, R27 ;  /* 0x0000001b001b7308 */ /* 0x000e620000000800 */
[----:B------:R-:W-:-:S01]  /*e530*/  FADD.FTZ R55, R29, R70 ;  /* 0x000000461d377221 */ /* 0x000fc20000010000 */
[C-C-:B------:R-:W-:Y:S01]  /*e540*/  FFMA.FTZ R70, R2.reuse, R63, -R52.reuse ;  /* 0x0000003f02467223 */ /* 0x140fe20000010834 */
[----:B------:R-:W-:-:S01]  /*e550*/  FFMA.FTZ R60, R2, R43, -R52 ;  /* 0x0000002b023c7223 */ /* 0x000fc20000010834 */
[----:B------:R-:W-:Y:S01]  /*e560*/  FFMA.FTZ R35, R2, R123, -R52 ;  /* 0x0000007b02237223 */ /* 0x000fe20000010834 */
[----:B------:R-:W-:-:S01]  /*e570*/  FADD.FTZ R74, R24, R55 ;  /* 0x00000037184a7221 */ /* 0x000fc20000010000 */
[C-C-:B------:R-:W-:Y:S01]  /*e580*/  FFMA.FTZ R64, R2.reuse, R47, -R52.reuse ;  /* 0x0000002f02407223 */ /* 0x140fe20000010834 */
[----:B------:R-:W-:-:S01]  /*e590*/  FFMA.FTZ R39, R2, R125, -R52 ;  /* 0x0000007d02277223 */ /* 0x000fc20000010834 */
[----:B------:R-:W2:Y:S01]  /*e5a0*/  MUFU.EX2 R5, R5 ;  /* 0x0000000500057308 */ /* 0x000ea20000000800 */
[----:B------:R-:W-:-:S01]  /*e5b0*/  FADD.FTZ R63, R33, R74 ;  /* 0x0000004a213f7221 */ /* 0x000fc20000010000 */
[C-C-:B------:R-:W-:Y:S01]  /*e5c0*/  FFMA.FTZ R62, R2.reuse, R51, -R52.reuse ;  /* 0x00000033023e7223 */ /* 0x140fe20000010834 */
[----:B------:R-:W-:-:S01]  /*e5d0*/  FFMA.FTZ R43, R2, R127, -R52 ;  /* 0x0000007f022b7223 */ /* 0x000fc20000010834 */
[----:B0-----:R-:W-:Y:S01]  /*e5e0*/  F2FP.SATFINITE.E4M3.F32.PACK_AB_MERGE_C R144, R45, R32, RZ ;  /* 0x000000202d90723e */ /* 0x001fe200048070ff */
[----:B------:R-:W-:-:S01]  /*e5f0*/  FADD.FTZ R74, R28, R63 ;  /* 0x0000003f1c4a7221 */ /* 0x000fc20000010000 */
[C-C-:B------:R-:W-:Y:S01]  /*e600*/  FFMA.FTZ R47, R2.reuse, R129, -R52.reuse ;  /* 0x00000081022f7223 */ /* 0x140fe20000010834 */
[----:B------:R-:W-:-:S01]  /*e610*/  FFMA.FTZ R51, R2, R131, -R52 ;  /* 0x0000008302337223 */ /* 0x000fc20000010834 */
[----:B------:R-:W0:Y:S01]  /*e620*/  MUFU.EX2 R54, R54 ;  /* 0x0000003600367308 */ /* 0x000e220000000800 */
[----:B-1----:R-:W-:-:S01]  /*e630*/  FADD.FTZ R72, R26, R27 ;  /* 0x0000001b1a487221 */ /* 0x002fc20000010000 */
[----:B------:R-:W-:Y:S01]  /*e640*/  F2FP.SATFINITE.E4M3.F32.PACK_AB_MERGE_C R144, R41, R30, R144 ;  /* 0x0000001e2990723e */ /* 0x000fe20004807090 */
[----:B------:R-:W-:-:S01]  /*e650*/  FFMA.FTZ R55, R2, R133, -R52 ;  /* 0x0000008502377223 */ /* 0x000fc20000010834 */
[C-C-:B------:R-:W-:Y:S01]  /*e660*/  FFMA.FTZ R6, R2.reuse, R67, -R52.reuse ;  /* 0x0000004302067223 */ /* 0x140fe20000010834 */
[----:B------:R-:W-:-:S01]  /*e670*/  FFMA.FTZ R4, R2, R135, -R52 ;  /* 0x0000008702047223 */ /* 0x000fc20000010834 */
[C-C-:B------:R-:W-:Y:S01]  /*e680*/  FFMA.FTZ R75, R2.reuse, R75, -R52.reuse ;  /* 0x0000004b024b7223 */ /* 0x140fe20000010834 */
[----:B------:R-:W-:-:S01]  /*e690*/  FFMA.FTZ R79, R2, R79, -R52 ;  /* 0x0000004f024f7223 */ /* 0x000fc20000010834 */
[----:B------:R-:W1:Y:S01]  /*e6a0*/  MUFU.EX2 R7, R7 ;  /* 0x0000000700077308 */ /* 0x000e620000000800 */
[----:B--2---:R-:W-:-:S01]  /*e6b0*/  FADD.FTZ R59, R5, R72 ;  /* 0x00000048053b7221 */ /* 0x004fc20000010000 */
[C-C-:B------:R-:W-:Y:S01]  /*e6c0*/  FFMA.FTZ R143, R2.reuse, R143, -R52.reuse ;  /* 0x0000008f028f7223 */ /* 0x140fe20000010834 */
[----:B------:R-:W-:-:S01]  /*e6d0*/  FFMA.FTZ R83, R2, R83, -R52 ;  /* 0x0000005302537223 */ /* 0x000fc20000010834 */
[----:B------:R-:W-:-:S04]  /*e6e0*/  FFMA.FTZ R57, R2, R57, -R52 ;  /* 0x0000003902397223 */ /* 0x000fc80000010834 */
[----:B------:R-:W2:Y:S01]  /*e6f0*/  MUFU.EX2 R56, R56 ;  /* 0x0000003800387308 */ /* 0x000ea20000000800 */
[----:B0-----:R-:W-:-:S01]  /*e700*/  FADD.FTZ R72, R54, R59 ;  /* 0x0000003b36487221 */ /* 0x001fc20000010000 */
[----:B------:R-:W-:Y:S01]  /*e710*/  FADD.FTZ R59, R37, R74 ;  /* 0x0000004a253b7221 */ /* 0x000fe20000010000 */
[----:B------:R-:W-:-:S04]  /*e720*/  F2FP.SATFINITE.E4M3.F32.PACK_AB_MERGE_C R149, R54, R5, RZ ;  /* 0x000000053695723e */ /* 0x000fc800048070ff */
[----:B------:R-:W-:Y:S01]  /*e730*/  F2FP.SATFINITE.E4M3.F32.PACK_AB_MERGE_C R149, R27, R26, R149 ;  /* 0x0000001a1b95723e */ /* 0x000fe20004807095 */
[----:B------:R-:W0:Y:S01]  /*e740*/  MUFU.EX2 R21, R21 ;  /* 0x0000001500157308 */ /* 0x000e220000000800 */
[----:B-1----:R-:W-:-:S01]  /*e750*/  FADD.FTZ R29, R7, R72 ;  /* 0x00000048071d7221 */ /* 0x002fc20000010000 */
[----:B------:R-:W-:Y:S01]  /*e760*/  FADD.FTZ R72, R30, R59 ;  /* 0x0000003b1e487221 */ /* 0x000fe20000010000 */
[----:B------:R-:W1:Y:S05]  /*e770*/  @P5 LDC R27, c[0x0][0x44c] ;  /* 0x00011300ff1b5b82 */ /* 0x000e6a0000000800 */
[----:B------:R-:W3:Y:S01]  /*e780*/  MUFU.EX2 R58, R58 ;  /* 0x0000003a003a7308 */ /* 0x000ee20000000800 */
[----:B--2---:R-:W-:-:S01]  /*e790*/  FADD.FTZ R28, R56, R29 ;  /* 0x0000001d381c7221 */ /* 0x004fc20000010000 */
[----:B------:R-:W-:-:S06]  /*e7a0*/  FADD.FTZ R29, R41, R72 ;  /* 0x00000048291d7221 */ /* 0x000fcc0000010000 */
[----:B------:R-:W2:Y:S01]  /*e7b0*/  MUFU.EX2 R31, R31 ;  /* 0x0000001f001f7308 */ /* 0x000ea20000000800 */
[----:B0-----:R-:W-:-:S01]  /*e7c0*/  FADD.FTZ R25, R21, R28 ;  /* 0x0000001c15197221 */ /* 0x001fc20000010000 */
[----:B------:R-:W-:-:S04]  /*e7d0*/  FADD.FTZ R28, R32, R29 ;  /* 0x0000001d201c7221 */ /* 0x000fc80000010000 */
[----:B------:R-:W-:Y:S02]  /*e7e0*/  FADD.FTZ R45, R45, R28 ;  /* 0x0000001c2d2d7221 */ /* 0x000fe40000010000 */
[----:B------:R-:W0:Y:S01]  /*e7f0*/  MUFU.EX2 R60, R60 ;  /* 0x0000003c003c7308 */ /* 0x000e220000000800 */
[----:B---3--:R-:W-:-:S01]  /*e800*/  FADD.FTZ R24, R58, R25 ;  /* 0x000000193a187221 */ /* 0x008fc20000010000 */
[----:B------:R-:W-:Y:S01]  /*e810*/  FFMA.FTZ R25, R2, R71, -R52 ;  /* 0x0000004702197223 */ /* 0x000fe20000010834 */
[----:B------:R-:W-:Y:S01]  /*e820*/  F2FP.SATFINITE.E4M3.F32.PACK_AB_MERGE_C R151, R58, R21, RZ ;  /* 0x000000153a97723e */ /* 0x000fe200048070ff */
[----:B-1----:R-:W-:-:S03]  /*e830*/  @P5 IMAD.HI.U32 R27, R94, R27, RZ ;  /* 0x0000001b5e1b5227 */ /* 0x002fc600078e00ff */
[----:B------:R-:W-:Y:S01]  /*e840*/  F2FP.SATFINITE.E4M3.F32.PACK_AB_MERGE_C R151, R56, R7, R151 ;  /* 0x000000073897723e */ /* 0x000fe20004807097 */
        /* <DEDUP_REMOVED lines=8> */
[----:B------:R-:W-:-:S06]  /*e8d0*/  FFMA.FTZ R24, R2, R137, -R52 ;  /* 0x0000008902187223 */ /* 0x000fcc0000010834 */
[----:B------:R-:W2:Y:S01]  /*e8e0*/  MUFU.EX2 R39, R39 ;  /* 0x0000002700277308 */ /* 0x000ea20000000800 */
[----:B0-----:R-:W-:-:S07]  /*e8f0*/  FADD.FTZ R33, R49, R28 ;  /* 0x0000001c31217221 */ /* 0x001fce0000010000 */
[----:B------:R-:W0:Y:S01]  /*e900*/  MUFU.EX2 R62, R62 ;  /* 0x0000003e003e7308 */ /* 0x000e220000000800 */
[----:B-1----:R-:W-:-:S01]  /*e910*/  FADD.FTZ R28, R64, R29 ;  /* 0x0000001d401c7221 */ /* 0x002fc20000010000 */
[----:B------:R-:W-:-:S04]  /*e920*/  F2FP.SATFINITE.E4M3.F32.PACK_AB_MERGE_C R35, R64, R35, RZ ;  /* 0x000000234023723e */ /* 0x000fc800048070ff */
[----:B------:R-:W-:Y:S02]  /*e930*/  F2FP.SATFINITE.E4M3.F32.PACK_AB_MERGE_C R145, R60, R31, R35 ;  /* 0x0000001f3c91723e */ /* 0x000fe40004807023 */
[----:B------:R-:W-:Y:S01]  /*e940*/  MUFU.EX2 R36, R36 ;  /* 0x0000002400247308 */ /* 0x000fe20000000800 */
[----:B--2---:R-:W-:-:S01]  /*e950*/  FADD.FTZ R29, R39, R28 ;  /* 0x0000001c271d7221 */ /* 0x004fc20000010000 */
[C-C-:B------:R-:W-:Y:S01]  /*e960*/  FFMA.FTZ R28, R2.reuse, R139, -R52.reuse ;  /* 0x0000008b021c7223 */ /* 0x140fe20000010834 */
[----:B------:R-:W-:-:S05]  /*e970*/  FFMA.FTZ R52, R2, R87, -R52 ;  /* 0x0000005702347223 */ /* 0x000fca0000010834 */
[----:B------:R-:W1:Y:S01]  /*e980*/  MUFU.EX2 R53, R53 ;  /* 0x0000003500357308 */ /* 0x000e620000000800 */
[----:B0-----:R-:W-:-:S07]  /*e990*/  FADD.FTZ R30, R62, R29 ;  /* 0x0000001d3e1e7221 */ /* 0x001fce0000010000 */
[----:B------:R-:W0:Y:S08]  /*e9a0*/  MUFU.EX2 R43, R43 ;  /* 0x0000002b002b7308 */ /* 0x000e300000000800 */
[----:B------:R-:W2:Y:S01]  /*e9b0*/  MUFU.EX2 R66, R66 ;  /* 0x0000004200427308 */ /* 0x000ea20000000800 */
[----:B-1----:R-:W-:Y:S01]  /*e9c0*/  F2FP.SATFINITE.E4M3.F32.PACK_AB_MERGE_C R146, R53, R36, RZ ;  /* 0x000000243592723e */ /* 0x002fe200048070ff */
[----:B------:R-:W-:-:S03]  /*e9d0*/  FADD.FTZ R36, R36, R33 ;  /* 0x0000002124247221 */ /* 0x000fc60000010000 */
[----:B------:R-:W-:Y:S01]  /*e9e0*/  F2FP.SATFINITE.E4M3.F32.PACK_AB_MERGE_C R146, R49, R34, R146 ;  /* 0x000000223192723e */ /* 0x000fe20004807092 */
[----:B------:R-:W-:-:S02]  /*e9f0*/  FADD.FTZ R36, R53, R36 ;  /* 0x0000002435247221 */ /* 0x000fc40000010000 */
[----:B------:R-:W1:Y:S01]  /*ea00*/  MUFU.EX2 R15, R105 ;  /* 0x00000069000f7308 */ /* 0x000e620000000800 */
[----:B0-----:R-:W-:-:S07]  /*ea10*/  FADD.FTZ R29, R43, R30 ;  /* 0x0000001e2b1d7221 */ /* 0x001fce0000010000 */
[----:B------:R-:W-:Y:S01]  /*ea20*/  MUFU.EX2 R38, R38 ;  /* 0x0000002600267308 */ /* 0x000fe20000000800 */
[----:B--2---:R-:W-:-:S01]  /*ea30*/  FADD.FTZ R30, R66, R29 ;  /* 0x0000001d421e7221 */ /* 0x004fc20000010000 */
[----:B------:R-:W-:-:S04]  /*ea40*/  F2FP.SATFINITE.E4M3.F32.PACK_AB_MERGE_C R43, R66, R43, RZ ;  /* 0x0000002b422b723e */ /* 0x000fc800048070ff */
[----:B------:R-:W-:Y:S02]  /*ea50*/  F2FP.SATFINITE.E4M3.F32.PACK_AB_MERGE_C R147, R62, R39, R43 ;  /* 0x000000273e93723e */ /* 0x000fe4000480702b */
[----:B------:R-:W0:Y:S01]  /*ea60*/  MUFU.EX2 R61, R61 ;  /* 0x0000003d003d7308 */ /* 0x000e220000000800 */
[----:B-1----:R-:W-:-:S07]  /*ea70*/  FADD.FTZ R33, R15, R36 ;  /* 0x000000240f217221 */ /* 0x002fce0000010000 */
[----:B------:R-:W1:Y:S08]  /*ea80*/  MUFU.EX2 R47, R47 ;  /* 0x0000002f002f7308 */ /* 0x000e700000000800 */
[----:B------:R-:W2:Y:S01]  /*ea90*/  MUFU.EX2 R20, R40 ;  /* 0x0000002800147308 */ /* 0x000ea20000000800 */
[----:B0-----:R-:W-:-:S07]  /*eaa0*/  F2FP.SATFINITE.E4M3.F32.PACK_AB_MERGE_C R140, R61, R38, RZ ;  /* 0x000000263d8c723e */ /* 0x001fce00048070ff */
[----:B------:R-:W0:Y:S01]  /*eab0*/  MUFU.EX2 R68, R68 ;  /* 0x0000004400447308 */ /* 0x000e220000000800 */
[----:B-1----:R-:W-:-:S07]  /*eac0*/  FADD.FTZ R29, R47, R30 ;  /* 0x0000001e2f1d7221 */ /* 0x002fce0000010000 */
[----:B------:R-:W1:Y:S01]  /*ead0*/  MUFU.EX2 R51, R51 ;  /* 0x0000003300337308 */ /* 0x000e620000000800 */
[C---:B--2---:R-:W-:Y:S01]  /*eae0*/  F2FP.SATFINITE.E4M3.F32.PACK_AB_MERGE_C R140, R20.reuse, R15, R140 ;  /* 0x0000000f148c723e */ /* 0x044fe2000480708c */
[----:B------:R-:W-:-:S04]  /*eaf0*/  FADD.FTZ R33, R20, R33 ;  /* 0x0000002114217221 */ /* 0x000fc80000010000 */
[----:B------:R-:W-:Y:S02]  /*eb00*/  FADD.FTZ R38, R38, R33 ;  /* 0x0000002126267221 */ /* 0x000fe40000010000 */
[----:B------:R-:W2:Y:S01]  /*eb10*/  MUFU.EX2 R70, R70 ;  /* 0x0000004600467308 */ /* 0x000ea20000000800 */
[----:B0-----:R-:W-:-:S01]  /*eb20*/  FADD.FTZ R20, R68, R29 ;  /* 0x0000001d44147221 */ /* 0x001fc20000010000 */
[----:B------:R-:W-:-:S06]  /*eb30*/  FADD.FTZ R61, R61, R38 ;  /* 0x000000263d3d7221 */ /* 0x000fcc0000010000 */
[----:B------:R-:W0:Y:S01]  /*eb40*/  MUFU.EX2 R55, R55 ;  /* 0x0000003700377308 */ /* 0x000e220000000800 */
[----:B-1----:R-:W-:-:S07]  /*eb50*/  FADD.FTZ R21, R51, R20 ;  /* 0x0000001433157221 */ /* 0x002fce0000010000 */
[----:B------:R-:W1:Y:S01]  /*eb60*/  MUFU.EX2 R6, R6 ;  /* 0x0000000600067308 */ /* 0x000e620000000800 */
[----:B--2---:R-:W-:-:S01]  /*eb70*/  FADD.FTZ R30, R70, R21 ;  /* 0x00000015461e7221 */ /* 0x004fc20000010000 */
[----:B------:R-:W-:-:S04]  /*eb80*/  F2FP.SATFINITE.E4M3.F32.PACK_AB_MERGE_C R51, R70, R51, RZ ;  /* 0x000000334633723e */ /* 0x000fc800048070ff */
[----:B------:R-:W-:Y:S02]  /*eb90*/  F2FP.SATFINITE.E4M3.F32.PACK_AB_MERGE_C R141, R68, R47, R51 ;  /* 0x0000002f448d723e */ /* 0x000fe40004807033 */
[----:B------:R-:W-:Y:S01]  /*eba0*/  MUFU.EX2 R42, R42 ;  /* 0x0000002a002a7308 */ /* 0x000fe20000000800 */
[----:B0-----:R-:W-:-:S07]  /*ebb0*/  FADD.FTZ R21, R55, R30 ;  /* 0x0000001e37157221 */ /* 0x001fce0000010000 */
        /* <DEDUP_REMOVED lines=8> */
[----:B------:R-:W-:Y:S01]  /*ec40*/  MUFU.EX2 R46, R46 ;  /* 0x0000002e002e7308 */ /* 0x000fe20000000800 */
[----:B0-----:R-:W-:Y:S01]  /*ec50*/  F2FP.SATFINITE.E4M3.F32.PACK_AB_MERGE_C R142, R65, R40, R142 ;  /* 0x00000028418e723e */ /* 0x001fe2000480708e */
[----:B------:R-:W-:-:S04]  /*ec60*/  FADD.FTZ R40, R40, R61 ;  /* 0x0000003d28287221 */ /* 0x000fc80000010000 */
[----:B------:R-:W-:Y:S02]  /*ec70*/  FADD.FTZ R65, R65, R40 ;  /* 0x0000002841417221 */ /* 0x000fe40000010000 */
[----:B------:R-:W0:Y:S01]  /*ec80*/  MUFU.EX2 R77, R77 ;  /* 0x0000004d004d7308 */ /* 0x000e220000000800 */
[C---:B-1----:R-:W-:Y:S01]  /*ec90*/  F2FP.SATFINITE.E4M3.F32.PACK_AB_MERGE_C R21, R25.reuse, R4, RZ ;  /* 0x000000041915723e */ /* 0x042fe200048070ff */
[----:B------:R-:W-:Y:S01]  /*eca0*/  FADD.FTZ R25, R25, R26 ;  /* 0x0000001a19197221 */ /* 0x000fe20000010000 */
[----:B------:R-:W-:-:S01]  /*ecb0*/  FADD.FTZ R42, R42, R65 ;  /* 0x000000412a2a7221 */ /* 0x000fc20000010000 */
[----:B------:R-:W1:Y:S03]  /*ecc0*/  @P5 LDC R26, c[0x0][0x450] ;  /* 0x00011400ff1a5b82 */ /* 0x000e660000000800 */
[----:B------:R-:W-:-:S01]  /*ecd0*/  FADD.FTZ R69, R69, R42 ;  /* 0x0000002a45457221 */ /* 0x000fc20000010000 */
[----:B------:R-:W2:Y:S08]  /*ece0*/  MUFU.EX2 R24, R24 ;  /* 0x0000001800187308 */ /* 0x000eb00000000800 */
[----:B------:R-:W-:Y:S01]  /*ecf0*/  MUFU.EX2 R44, R44 ;  /* 0x0000002c002c7308 */ /* 0x000fe20000000800 */
[----:B0-----:R-:W-:-:S07]  /*ed00*/  F2FP.SATFINITE.E4M3.F32.PACK_AB_MERGE_C R7, R77, R46, RZ ;  /* 0x0000002e4d07723e */ /* 0x001fce00048070ff */
[----:B------:R-:W0:Y:S01]  /*ed10*/  MUFU.EX2 R73, R73 ;  /* 0x0000004900497308 */ /* 0x000e220000000800 */
[----:B--2---:R-:W-:-:S07]  /*ed20*/  FADD.FTZ R4, R24, R25 ;  /* 0x0000001918047221 */ /* 0x004fce0000010000 */
[----:B------:R-:W2:Y:S08]  /*ed30*/  MUFU.EX2 R15, R75 ;  /* 0x0000004b000f7308 */ /* 0x000eb00000000800 */
[----:B------:R-:W3:Y:S01]  /*ed40*/  MUFU.EX2 R28, R28 ;  /* 0x0000001c001c7308 */ /* 0x000ee20000000800 */
[----:B0-----:R-:W-:Y:S01]  /*ed50*/  F2FP.SATFINITE.E4M3.F32.PACK_AB_MERGE_C R136, R73, R44, R7 ;  /* 0x0000002c4988723e */ /* 0x001fe20004807007 */
[----:B------:R-:W-:-:S04]  /*ed60*/  FADD.FTZ R44, R44, R69 ;  /* 0x000000452c2c7221 */ /* 0x000fc80000010000 */
[----:B------:R-:W-:Y:S02]  /*ed70*/  FADD.FTZ R73, R73, R44 ;  /* 0x0000002c49497221 */ /* 0x000fe40000010000 */
[----:B------:R-:W0:Y:S01]  /*ed80*/  MUFU.EX2 R5, R79 ;  /* 0x0000004f00057308 */ /* 0x000e220000000800 */
[----:B--2---:R-:W-:-:S01]  /*ed90*/  FADD.FTZ R7, R15, R4 ;  /* 0x000000040f077221 */ /* 0x004fc20000010000 */
[----:B------:R-:W-:-:S04]  /*eda0*/  FADD.FTZ R46, R46, R73 ;  /* 0x000000492e2e7221 */ /* 0x000fc80000010000 */
[----:B------:R-:W-:Y:S02]  /*edb0*/  FADD.FTZ R77, R77, R46 ;  /* 0x0000002e4d4d7221 */ /* 0x000fe40000010000 */
[----:B------:R-:W-:Y:S01]  /*edc0*/  MUFU.EX2 R50, R50 ;  /* 0x0000003200327308 */ /* 0x000fe20000000800 */
[----:B---3--:R-:W-:-:S07]  /*edd0*/  FADD.FTZ R4, R28, R7 ;  /* 0x000000071c047221 */ /* 0x008fce0000010000 */
[----:B------:R-:W2:Y:S01]  /*ede0*/  MUFU.EX2 R81, R81 ;  /* 0x0000005100517308 */ /* 0x000ea20000000800 */
[C---:B0-----:R-:W-:Y:S01]  /*edf0*/  F2FP.SATFINITE.E4M3.F32.PACK_AB_MERGE_C R28, R5.reuse, R28, RZ ;  /* 0x0000001c051c723e */ /* 0x041fe200048070ff */
[----:B------:R-:W-:-:S03]  /*ee00*/  FADD.FTZ R5, R5, R4 ;  /* 0x0000000405057221 */ /* 0x000fc60000010000 */
[----:B------:R-:W-:Y:S01]  /*ee10*/  F2FP.SATFINITE.E4M3.F32.PACK_AB_MERGE_C R137, R15, R24, R28 ;  /* 0x000000180f89723e */ /* 0x000fe2000480701c */
[----:B------:R-:W-:Y:S01]  /*ee20*/  IMAD.MOV.U32 R24, RZ, RZ, R94 ;  /* 0x000000ffff187224 */ /* 0x000fe200078e005e */
[----:B-1----:R-:W-:Y:S01]  /*ee30*/  @P5 SHF.R.U32.HI R24, RZ, R26, R27 ;  /* 0x0000001aff185219 */ /* 0x002fe2000001161b */
[----:B------:R-:W-:Y:S01]  /*ee40*/  MUFU.EX2 R48, R48 ;  /* 0x0000003000307308 */ /* 0x000fe20000000800 */
[----:B------:R-:W-:-:S03]  /*ee50*/  ISETP.GE.AND P5, PT, R11, 0x1, PT ;  /* 0x000000010b00780c */ /* 0x000fc60003fa6270 */
[----:B------:R-:W-:-:S04]  /*ee60*/  IMAD.IADD R89, R89, 0x1, R24 ;  /* 0x0000000159597824 */ /* 0x000fc800078e0218 */
[----:B------:R-:W0:Y:S01]  /*ee70*/  MUFU.EX2 R91, R91 ;  /* 0x0000005b005b7308 */ /* 0x000e220000000800 */
[----:B------:R-:W-:-:S07]  /*ee80*/  IMAD.IADD R10, R89, 0x1, R10 ;  /* 0x00000001590a7824 */ /* 0x000fce00078e020a */
[----:B------:R1:W3:Y:S08]  /*ee90*/  MUFU.EX2 R20, R143 ;  /* 0x0000008f00147308 */ /* 0x0002f00000000800 */
[----:B------:R-:W4:Y:S01]  /*eea0*/  MUFU.EX2 R83, R83 ;  /* 0x0000005300537308 */ /* 0x000f220000000800 */
[----:B-1----:R-:W-:Y:S02]  /*eeb0*/  F2FP.SATFINITE.E4M3.F32.PACK_AB_MERGE_C R143, R6, R55, R21 ;  /* 0x00000037068f723e */ /* 0x002fe40004807015 */
[----:B--2---:R-:W-:-:S04]  /*eec0*/  F2FP.SATFINITE.E4M3.F32.PACK_AB_MERGE_C R6, R81, R50, RZ ;  /* 0x000000325106723e */ /* 0x004fc800048070ff */
[----:B0-----:R-:W-:Y:S01]  /*eed0*/  F2FP.SATFINITE.E4M3.F32.PACK_AB_MERGE_C R138, R91, R48, R6 ;  /* 0x000000305b8a723e */ /* 0x001fe20004807006 */
[----:B------:R-:W0:Y:S01]  /*eee0*/  MUFU.EX2 R57, R57 ;  /* 0x0000003900397308 */ /* 0x000e220000000800 */
[----:B------:R-:W-:-:S01]  /*eef0*/  FADD.FTZ R48, R48, R77 ;  /* 0x0000004d30307221 */ /* 0x000fc20000010000 */
[----:B---3--:R-:W-:-:S03]  /*ef00*/  FADD.FTZ R4, R20, R5 ;  /* 0x0000000514047221 */ /* 0x008fc60000010000 */
[----:B------:R-:W-:-:S03]  /*ef10*/  FADD.FTZ R91, R91, R48 ;  /* 0x000000305b5b7221 */ /* 0x000fc60000010000 */
[----:B------:R-:W1:Y:S01]  /*ef20*/  MUFU.EX2 R52, R52 ;  /* 0x0000003400347308 */ /* 0x000e620000000800 */
[----:B----4-:R-:W-:-:S01]  /*ef30*/  FADD.FTZ R4, R83, R4 ;  /* 0x0000000453047221 */ /* 0x010fc20000010000 */
[----:B------:R-:W-:-:S04]  /*ef40*/  FADD.FTZ R6, R50, R91 ;  /* 0x0000005b32067221 */ /* 0x000fc80000010000 */
[----:B------:R-:W-:Y:S01]  /*ef50*/  FADD.FTZ R6, R81, R6 ;  /* 0x0000000651067221 */ /* 0x000fe20000010000 */
[----:B0-----:R-:W-:-:S01]  /*ef60*/  FADD.FTZ R5, R57, R4 ;  /* 0x0000000439057221 */ /* 0x001fc20000010000 */
[----:B------:R-:W-:Y:S01]  /*ef70*/  VIADD R4, R88, 0xfffffffe ;  /* 0xfffffffe58047836 */ /* 0x000fe20000000000 */
[C---:B-1----:R-:W-:Y:S02]  /*ef80*/  F2FP.SATFINITE.E4M3.F32.PACK_AB_MERGE_C R7, R52.reuse, R57, RZ ;  /* 0x000000393407723e */ /* 0x042fe400048070ff */
[----:B------:R-:W-:Y:S02]  /*ef90*/  FADD.FTZ R5, R52, R5 ;  /* 0x0000000534057221 */ /* 0x000fe40000010000 */
[----:B------:R-:W-:Y:S01]  /*efa0*/  F2FP.SATFINITE.E4M3.F32.PACK_AB_MERGE_C R139, R83, R20, R7 ;  /* 0x00000014538b723e */ /* 0x000fe20004807007 */
        /* <DEDUP_REMOVED lines=12> */
.L_x_1231:
[----:B------:R-:W-:-:S13]  /*f070*/  ISETP.NE.AND P1, PT, R11, 0x1, PT ;  /* 0x000000010b00780c */ /* 0x000fda0003f25270 */
[----:B------:R-:W0:Y:S02]  /*f080*/  @P1 LDC.64 R20, c[0x0][0x9e8] ;  /* 0x00027a00ff141b82 */ /* 0x000e240000000a00 */
[----:B0-----:R-:W-:-:S05]  /*f090*/  @P1 IMAD.HI.U32 R20, R7, R20, RZ ;  /* 0x0000001407141227 */ /* 0x001fca00078e00ff */
[----:B------:R-:W-:-:S07]  /*f0a0*/  @P1 SHF.R.U32.HI R7, RZ, R21, R20 ;  /* 0x00000015ff071219 */ /* 0x000fce0000011614 */
.L_x_1232:
[----:B------:R-:W-:Y:S05]  /*f0b0*/  BSYNC B0 ;  /* 0x0000000000007941 */ /* 0x000fea0003800000 */
.L_x_1230:
[----:B------:R-:W-:-:S05]  /*f0c0*/  IMAD R7, R7, R11, R11 ;  /* 0x0000000b07077224 */ /* 0x000fca00078e020b */
[----:B------:R-:W-:-:S07]  /*f0d0*/  VIMNMX R10, R10, R7, PT ;  /* 0x000000070a0a7248 */ /* 0x000fce0003fe0100 */
.L_x_1229:
[----:B------:R-:W2:Y:S01]  /*f0e0*/  LDL R11, [R1+0x38] ;  /* 0x00003800010b7983 */ /* 0x000ea20000100800 */
[----:B------:R-:W-:Y:S01]  /*f0f0*/  SHF.R.S32.HI R7, RZ, 0x1f, R10 ;  /* 0x0000001fff077819 */ /* 0x000fe2000001140a */
[----:B------:R-:W-:Y:S01]  /*f100*/  ULDC UR39, c[0x0][0x9e4] ;  /* 0x0002790000277ab9 */ /* 0x000fe20000000800 */
[----:B------:R-:W-:Y:S01]  /*f110*/  ULDC UR38, c[0x0][0x9e4] ;  /* 0x0002790000267ab9 */ /* 0x000fe20000000800 */
[----:B------:R-:W-:Y:S01]  /*f120*/  ULDC UR40, c[0x0][0x9dc] ;  /* 0x0002770000287ab9 */ /* 0x000fe20000000800 */
[----:B------:R-:W-:Y:S01]  /*f130*/  LEA.HI R7, R7, R10, RZ, 0x7 ;  /* 0x0000000a07077211 */ /* 0x000fe200078f38ff */
[----:B------:R-:W-:Y:S01]  /*f140*/  ULDC UR44, c[0x0][0x9dc] ;  /* 0x00027700002c7ab9 */ /* 0x000fe20000000800 */
[----:B------:R-:W-:Y:S01]  /*f150*/  ULDC UR45, c[0x0][0x9e0] ;  /* 0x00027800002d7ab9 */ /* 0x000fe20000000800 */
[----:B------:R-:W-:Y:S01]  /*f160*/  ULDC UR41, c[0x0][0x9e0] ;  /* 0x0002780000297ab9 */ /* 0x000fe20000000800 */
[----:B------:R-:W-:Y:S01]  /*f170*/  SHF.R.S32.HI R7, RZ, 0x7, R7 ;  /* 0x00000007ff077819 */ /* 0x000fe20000011407 */
[----:B------:R-:W-:Y:S01]  /*f180*/  BSSY B1, `(.L_x_1233) ;  /* 0x0000330000017945 */ /* 0x000fe20003800000 */
        /* <DEDUP_REMOVED lines=24> */
[----:B--2---:R-:W-:-:S04]  /*f310*/  VIMNMX R155, R11, R7, !PT ;  /* 0x000000070b9b7248 */ /* 0x004fc80007fe0100 */
[----:B------:R-:W-:-:S13]  /*f320*/  ISETP.GE.AND P1, PT, R4, R155, PT ;  /* 0x0000009b0400720c */ /* 0x000fda0003f26270 */
[----:B------:R-:W-:Y:S05]  /*f330*/  @!P1 BRA `(.L_x_1234) ;  /* 0x0000003000509947 */ /* 0x000fea0003800000 */
[----:B------:R-:W-:Y:S01]  /*f340*/  BSSY B0, `(.L_x_1235) ;  /* 0x000030f000007945 */ /* 0x000fe20003800000 */
        /* <DEDUP_REMOVED lines=24> */
.L_x_1255:
[----:B------:R-:W-:Y:S02]  /*f4d0*/  IMAD.U32 R10, RZ, RZ, UR36 ;  /* 0x00000024ff0a7e24 */ /* 0x000fe4000f8e00ff */
[----:B------:R-:W-:-:S03]  /*f4e0*/  VIADD R7, R18, 0x1 ;  /* 0x0000000112077836 */ /* 0x000fc60000000000 */
[----:B------:R-:W-:Y:S02]  /*f4f0*/  ISETP.NE.AND P2, PT, R10, 0x3, PT ;  /* 0x000000030a00780c */ /* 0x000fe40003f45270 */
[----:B------:R-:W-:-:S04]  /*f500*/  ISETP.NE.AND P1, PT, R7, 0x2, PT ;  /* 0x000000020700780c */ /* 0x000fc80003f25270 */
[----:B------:R-:W-:Y:S02]  /*f510*/  SEL R11, RZ, 0x1, P1 ;  /* 0x00000001ff0b7807 */ /* 0x000fe40000800000 */
[----:B------:R-:W-:Y:S02]  /*f520*/  SEL R7, R7, RZ, P1 ;  /* 0x000000ff07077207 */ /* 0x000fe40000800000 */
[----:B------:R-:W-:-:S03]  /*f530*/  LOP3.LUT R20, R22, R11, RZ, 0x3c, !PT ;  /* 0x0000000b16147212 */ /* 0x000fc600078e3cff */
[----:B------:R-:W-:Y:S05]  /*f540*/  @!P2 BRA `(.L_x_1236) ;  /* 0x000000000004a947 */ /* 0x000fea0003800000 */
[----:B------:R-:W-:Y:S01]  /*f550*/  BPT.TRAP 0x1 ;  /* 0x000000040000795c */ /* 0x000fe20000300000 */
.L_x_1236:
[----:B------:R-:W-:Y:S01]  /*f560*/  IMAD R21, R7, 0x8, R16 ;  /* 0x0000000807157824 */ /* 0x000fe200078e0210 */
[----:B------:R-:W-:-:S04]  /*f570*/  SHF.L.U32 R10, R20, 0x1f, RZ ;  /* 0x0000001f140a7819 */ /* 0x000fc800000006ff */
[----:B------:R0:W1:Y:S01]  /*f580*/  SYNCS.PHASECHK.TRANS64.TRYWAIT P1, [R21+URZ+0x19c30], R10 ;  /* 0x019c300a150075a7 */ /* 0x000062000802017f */
[----:B------:R-:W-:Y:S05]  /*f590*/  @!P2 BRA `(.L_x_1237) ;  /* 0x000000000004a947 */ /* 0x000fea0003800000 */
[----:B------:R-:W-:Y:S01]  /*f5a0*/  BPT.TRAP 0x1 ;  /* 0x000000040000795c */ /* 0x000fe20000300000 */
.L_x_1237:
[----:B------:R-:W2:Y:S01]  /*f5b0*/  LDL R11, [R1+0x18] ;  /* 0x00001800010b7983 */ /* 0x000ea20000100800 */
[----:B------:R-:W-:Y:S01]  /*f5c0*/  BSSY B2, `(.L_x_1238) ;  /* 0x0000006000027945 */ /* 0x000fe20003800000 */
[----:B------:R-:W-:Y:S02]  /*f5d0*/  IMAD.MOV.U32 R15, RZ, RZ, -0x3ffffff0 ;  /* 0xc0000010ff0f7424 */ /* 0x000fe400078e00ff */
[----:B--2---:R-:W-:Y:S01]  /*f5e0*/  IMAD R14, R7, 0x300, R11 ;  /* 0x00000300070e7824 */ /* 0x004fe200078e020b */
[----:B-1----:R-:W-:Y:S06]  /*f5f0*/  @P1 BRA `(.L_x_1239) ;  /* 0x0000000000081947 */ /* 0x002fec0003800000 */
[----:B------:R-:W1:Y:S02]  /*f600*/  SYNCS.PHASECHK.TRANS64.TRYWAIT P1, [R21+URZ+0x19c30], R10 ;  /* 0x019c300a150075a7 */ /* 0x000e64000802017f */
[----:B-1----:R-:W-:Y:S05]  /*f610*/  @!P1 BRA `(.L_x_1240) ;  /* 0x0000014000949947 */ /* 0x002fea0003800000 */
.L_x_1239:
[----:B------:R-:W-:Y:S05]  /*f620*/  BSYNC B2 ;  /* 0x0000000000027941 */ /* 0x000fea0003800000 */
.L_x_1238:
[C---:B------:R-:W-:Y:S01]  /*f630*/  R2UR UR6, R14.reuse ;  /* 0x000000000e0672ca */ /* 0x040fe200000e0000 */
[----:B------:R-:W-:Y:S01]  /*f640*/  WARPGROUP.ARRIVE ;  /* 0x00000000000079c5 */ /* 0x000fe20000000000 */
[----:B------:R-:W-:Y:S01]  /*f650*/  R2UR UR7, R15 ;  /* 0x000000000f0772ca */ /* 0x000fe200000e0000 */
[----:B01----:R-:W-:Y:S01]  /*f660*/  VIADD R10, R14, 0x100 ;  /* 0x000001000e0a7836 */ /* 0x003fe20000000000 */
[----:B------:R-:W-:Y:S01]  /*f670*/  R2UR UR4, R8 ;  /* 0x00000000080472ca */ /* 0x000fe200000e0000 */
[----:B------:R-:W-:Y:S01]  /*f680*/  IMAD.MOV.U32 R11, RZ, RZ, -0x3ffffff0 ;  /* 0xc0000010ff0b7424 */ /* 0x000fe200078e00ff */
[----:B------:R-:W-:Y:S01]  /*f690*/  R2UR UR5, R9 ;  /* 0x00000000090572ca */ /* 0x000fe200000e0000 */
[----:B------:R-:W-:Y:S01]  /*f6a0*/  VIADD R14, R14, 0x200 ;  /* 0x000002000e0e7836 */ /* 0x000fe20000000000 */
[----:B------:R-:W-:Y:S01]  /*f6b0*/  R2UR UR10, R10 ;  /* 0x000000000a0a72ca */ /* 0x000fe200000e0000 */
[----:B------:R-:W-:Y:S01]  /*f6c0*/  IMAD.MOV.U32 R15, RZ, RZ, -0x3ffffff0 ;  /* 0xc0000010ff0f7424 */ /* 0x000fe200078e00ff */
[----:B------:R-:W-:Y:S01]  /*f6d0*/  R2UR UR11, R11 ;  /* 0x000000000b0b72ca */ /* 0x000fe200000e0000 */
[----:B------:R-:W-:Y:S01]  /*f6e0*/  IMAD.U32 R11, RZ, RZ, UR36 ;  /* 0x00000024ff0b7e24 */ /* 0x000fe2000f8e00ff */
[----:B------:R-:W-:-:S02]  /*f6f0*/  R2UR UR8, R156 ;  /* 0x000000009c0872ca */ /* 0x000fc400000e0000 */
[----:B------:R-:W-:Y:S02]  /*f700*/  R2UR UR9, R157 ;  /* 0x000000009d0972ca */ /* 0x000fe400000e0000 */
[----:B------:R-:W-:Y:S02]  /*f710*/  R2UR UR14, R14 ;  /* 0x000000000e0e72ca */ /* 0x000fe400000e0000 */
[----:B------:R-:W-:Y:S01]  /*f720*/  R2UR UR15, R15 ;  /* 0x000000000f0f72ca */ /* 0x000fe200000e0000 */
[----:B------:R-:W-:Y:S01]  /*f730*/  QGMMA.64x128x32.F32.E4M3.E4M3 R24, gdesc[UR4], RZ, !UPT, gsb0 ;  /* 0x01e00000041879f3 */ /* 0x000fe2000c0008ff */
[----:B------:R-:W-:Y:S02]  /*f740*/  R2UR UR12, R12 ;  /* 0x000000000c0c72ca */ /* 0x000fe400000e0000 */
[----:B------:R-:W-:Y:S02]  /*f750*/  R2UR UR13, R13 ;  /* 0x000000000d0d72ca */ /* 0x000fe400000e0000 */
[----:B------:R-:W-:Y:S01]  /*f760*/  ISETP.NE.AND P2, PT, R11, 0x3, PT ;  /* 0x000000030b00780c */ /* 0x000fe20003f45270 */
[----:B------:R-:W-:-:S02]  /*f770*/  WARPGROUP.DEPBAR.LE gsb0, 0x0 ;  /* 0x00008000000079c5 */ /* 0x000fc40000010000 */
[----:B------:R-:W-:-:S06]  /*f780*/  WARPGROUP.ARRIVE ;  /* 0x00000000000079c5 */ /* 0x000fcc0000000000 */
[----:B------:R-:W-:Y:S03]  /*f790*/  QGMMA.64x128x32.F32.E4M3.E4M3 R24, gdesc[UR8], R24, gsb0 ;  /* 0x01e00000081879f3 */ /* 0x000fe60008000818 */
[----:B------:R-:W-:Y:S02]  /*f7a0*/  WARPGROUP.DEPBAR.LE gsb0, 0x0 ;  /* 0x00008000000079c5 */ /* 0x000fe40000010000 */
[----:B------:R-:W-:-:S07]  /*f7b0*/  WARPGROUP.ARRIVE ;  /* 0x00000000000079c5 */ /* 0x000fce0000000000 */
[----:B------:R-:W-:Y:S03]  /*f7c0*/  QGMMA.64x128x32.F32.E4M3.E4M3 R24, gdesc[UR12], R24, gsb0 ;  /* 0x01e000000c1879f3 */ /* 0x000fe60008000818 */
[----:B------:R-:W-:Y:S02]  /*f7d0*/  WARPGROUP.DEPBAR.LE gsb0, 0x0 ;  /* 0x00008000000079c5 */ /* 0x000fe40000010000 */
[----:B------:R-:W-:Y:S05]  /*f7e0*/  @!P2 BRA `(.L_x_1241) ;  /* 0x000000000004a947 */ /* 0x000fea0003800000 */
[----:B------:R-:W-:Y:S01]  /*f7f0*/  BPT.TRAP 0x1 ;  /* 0x000000040000795c */ /* 0x000fe20000300000 */
.L_x_1241:
[----:B------:R-:W-:Y:S01]  /*f800*/  SHF.L.U32 R10, R22, 0x1f, RZ ;  /* 0x0000001f160a7819 */ /* 0x000fe200000006ff */
[----:B------:R-:W-:-:S04]  /*f810*/  IMAD R22, R18, 0x8, R16 ;  /* 0x0000000812167824 */ /* 0x000fc800078e0210 */
[----:B------:R0:W1:Y:S01]  /*f820*/  SYNCS.PHASECHK.TRANS64.TRYWAIT P1, [R22+URZ+0x19c50], R10 ;  /* 0x019c500a160075a7 */ /* 0x000062000802017f */
[----:B------:R-:W-:Y:S05]  /*f830*/  @!P2 BRA `(.L_x_1242) ;  /* 0x000000000004a947 */ /* 0x000fea0003800000 */
[----:B------:R-:W-:Y:S01]  /*f840*/  BPT.TRAP 0x1 ;  /* 0x000000040000795c */ /* 0x000fe20000300000 */
.L_x_1242:
[----:B------:R-:W-:Y:S04]  /*f850*/  BSSY B2, `(.L_x_1243) ;  /* 0x0000004000027945 */ /* 0x000fe80003800000 */
[----:B-1----:R-:W-:Y:S05]  /*f860*/  @P1 BRA `(.L_x_1244) ;  /* 0x0000000000081947 */ /* 0x002fea0003800000 */
[----:B------:R-:W1:Y:S02]  /*f870*/  SYNCS.PHASECHK.TRANS64.TRYWAIT P1, [R22+URZ+0x19c50], R10 ;  /* 0x019c500a160075a7 */ /* 0x000e64000802017f */
[----:B-1----:R-:W-:Y:S05]  /*f880*/  @!P1 BRA `(.L_x_1245) ;  /* 0x00000140000c9947 */ /* 0x002fea0003800000 */
.L_x_1244:
[----:B------:R-:W-:Y:S05]  /*f890*/  BSYNC B2 ;  /* 0x0000000000027941 */ /* 0x000fea0003800000 */
.L_x_1243:
[----:B01----:R-:W-:Y:S01]  /*f8a0*/  VIADD R10, R16, 0x3000 ;  /* 0x00003000100a7836 */ /* 0x003fe20000000000 */
[----:B------:R-:W-:-:S04]  /*f8b0*/  LOP3.LUT P4, RZ, R17, 0x20, RZ, 0xc0, !PT ;  /* 0x0000002011ff7812 */ /* 0x000fc8000788c0ff */
[----:B------:R-:W-:-:S04]  /*f8c0*/  SHF.R.U32.HI R10, RZ, 0x4, R10 ;  /* 0x00000004ff0a7819 */ /* 0x000fc8000001160a */
[----:B------:R-:W-:-:S04]  /*f8d0*/  LOP3.LUT R10, R10, 0x3fff, RZ, 0xc0, !PT ;  /* 0x00003fff0a0a7812 */ /* 0x000fc800078ec0ff */
[----:B------:R-:W-:Y:S01]  /*f8e0*/  LOP3.LUT R10, R10, 0x10000, RZ, 0xfc, !PT ;  /* 0x000100000a0a7812 */ /* 0x000fe200078efcff */
[----:B------:R-:W-:-:S04]  /*f8f0*/  IMAD.MOV.U32 R11, RZ, RZ, 0x40000040 ;  /* 0x40000040ff0b7424 */ /* 0x000fc800078e00ff */
[----:B------:R-:W-:Y:S01]  /*f900*/  IMAD R10, R18, 0x300, R10 ;  /* 0x00000300120a7824 */ /* 0x000fe200078e020a */
[----:B------:R-:W-:Y:S01]  /*f910*/  R2UR UR7, R11 ;  /* 0x000000000b0772ca */ /* 0x000fe200000e0000 */
[----:B------:R-:W-:Y:S01]  /*f920*/  WARPGROUP.ARRIVE ;  /* 0x00000000000079c5 */ /* 0x000fe20000000000 */
[----:B------:R-:W2:Y:S02]  /*f930*/  LDL R18, [R1+0x34] ;  /* 0x0000340001127983 */ /* 0x000ea40000100800 */
[----:B------:R-:W-:-:S13]  /*f940*/  R2UR UR6, R10 ;  /* 0x000000000a0672ca */ /* 0x000fda00000e0000 */
[----:B------:R-:W-:Y:S01]  /*f950*/  QGMMA.64x96x32.F32.E4M3.E4M3 R88, R148, gdesc[UR4], R88, gsb0 ;  /* 0x0160000494587df3 */ /* 0x000fe20008000858 */
[----:B------:R-:W-:Y:S02]  /*f960*/  VIADD R14, R10, 0x2 ;  /* 0x000000020a0e7836 */ /* 0x000fe40000000000 */
[----:B------:R-:W-:-:S03]  /*f970*/  IMAD.MOV.U32 R15, RZ, RZ, 0x40000040 ;  /* 0x40000040ff0f7424 */ /* 0x000fc600078e00ff */
[----:B------:R-:W-:Y:S02]  /*f980*/  R2UR UR6, R14 ;  /* 0x000000000e0672ca */ /* 0x000fe400000e0000 */
[----:B------:R-:W-:Y:S01]  /*f990*/  R2UR UR7, R15 ;  /* 0x000000000f0772ca */ /* 0x000fe200000e0000 */
[----:B------:R-:W-:Y:S02]  /*f9a0*/  WARPGROUP.DEPBAR.LE gsb0, 0x0 ;  /* 0x00008000000079c5 */ /* 0x000fe40000010000 */
[----:B------:R-:W2:Y:S01]  /*f9b0*/  LDL R149, [R1+0xc] ;  /* 0x00000c0001957983 */ /* 0x000ea20000100800 */
[----:B------:R-:W-:Y:S01]  /*f9c0*/  VIADD R14, R10, 0x4 ;  /* 0x000000040a0e7836 */ /* 0x000fe20000000000 */
[----:B------:R-:W0:Y:S02]  /*f9d0*/  LDC R148, c[0x0][0x448] ;  /* 0x00011200ff947b82 */ /* 0x000e240000000800 */
[----:B------:R-:W3:Y:S04]  /*f9e0*/  LDL R150, [R1+0x4] ;  /* 0x0000040001967983 */ /* 0x000ee80000100800 */
[----:B------:R-:W3:Y:S01]  /*f9f0*/  LDL R151, [R1] ;  /* 0x0000000001977983 */ /* 0x000ee20000100800 */
[----:B------:R-:W-:Y:S01]  /*fa00*/  WARPGROUP.ARRIVE ;  /* 0x00000000000079c5 */ /* 0x000fe20000000000 */
[----:B------:R-:W-:-:S02]  /*fa10*/  IMAD.MOV.U32 R15, RZ, RZ, 0x40000040 ;  /* 0x40000040ff0f7424 */ /* 0x000fc400078e00ff */
[----:B------:R-:W-:Y:S02]  /*fa20*/  VIADD R10, R10, 0x6 ;  /* 0x000000060a0a7836 */ /* 0x000fe40000000000 */
[----:B------:R-:W-:Y:S01]  /*fa30*/  IMAD.MOV.U32 R11, RZ, RZ, 0x40000040 ;  /* 0x40000040ff0b7424 */ /* 0x000fe200078e00ff */
[----:B------:R-:W-:Y:S01]  /*fa40*/  QGMMA.64x96x32.F32.E4M3.E4M3 R88, R144, gdesc[UR4], R88, gsb0 ;  /* 0x0160000490587df3 */ /* 0x000fe20008000858 */
[----:B------:R-:W-:Y:S01]  /*fa50*/  R2UR UR6, R14 ;  /* 0x000000000e0672ca */ /* 0x000fe200000e0000 */
[----:B------:R-:W-:Y:S01]  /*fa60*/  IMAD.U32 R14, RZ, RZ, UR40 ;  /* 0x00000028ff0e7e24 */ /* 0x000fe2000f8e00ff */
[----:B------:R-:W-:Y:S02]  /*fa70*/  R2UR UR7, R15 ;  /* 0x000000000f0772ca */ /* 0x000fe400000e0000 */
[----:B0-----:R-:W-:Y:S01]  /*fa80*/  ISETP.NE.AND P1, PT, R148, 0x1, PT ;  /* 0x000000019400780c */ /* 0x001fe20003f25270 */
[----:B------:R-:W-:Y:S02]  /*fa90*/  WARPGROUP.DEPBAR.LE gsb0, 0x0 ;  /* 0x00008000000079c5 */ /* 0x000fe40000010000 */
[----:B------:R-:W-:-:S08]  /*faa0*/  WARPGROUP.ARRIVE ;  /* 0x00000000000079c5 */ /* 0x000fd00000000000 */
[----:B------:R-:W-:Y:S01]  /*fab0*/  QGMMA.64x96x32.F32.E4M3.E4M3 R88, R140, gdesc[UR4], R88, gsb0 ;  /* 0x016000048c587df3 */ /* 0x000fe20008000858 */
[----:B------:R-:W-:Y:S02]  /*fac0*/  R2UR UR6, R10 ;  /* 0x000000000a0672ca */ /* 0x000fe400000e0000 */
[----:B------:R-:W-:Y:S01]  /*fad0*/  R2UR UR7, R11 ;  /* 0x000000000b0772ca */ /* 0x000fe200000e0000 */
[----:B------:R-:W0:Y:S08]  /*fae0*/  @P1 LDC R10, c[0x0][0x450] ;  /* 0x00011400ff0a1b82 */ /* 0x000e300000000800 */
[----:B------:R-:W1:Y:S01]  /*faf0*/  @P1 LDC R11, c[0x0][0x44c] ;  /* 0x00011300ff0b1b82 */ /* 0x000e620000000800 */
[----:B------:R-:W-:-:S02]  /*fb00*/  WARPGROUP.DEPBAR.LE gsb0, 0x0 ;  /* 0x00008000000079c5 */ /* 0x000fc40000010000 */
[----:B------:R-:W-:-:S06]  /*fb10*/  WARPGROUP.ARRIVE ;  /* 0x00000000000079c5 */ /* 0x000fcc0000000000 */
[----:B------:R-:W-:Y:S01]  /*fb20*/  QGMMA.64x96x32.F32.E4M3.E4M3 R88, R136, gdesc[UR4], R88, gsb0 ;  /* 0x0160000488587df3 */ /* 0x000fe20008000858 */
[----:B--2---:R-:W-:Y:S02]  /*fb30*/  IMAD.IADD R15, R18, 0x1, R149 ;  /* 0x00000001120f7824 */ /* 0x004fe400078e0295 */
[----:B------:R-:W-:Y:S02]  /*fb40*/  IMAD.SHL.U32 R18, R4, 0x80, RZ ;  /* 0x0000008004127824 */ /* 0x000fe400078e00ff */
[----:B-1----:R-:W-:-:S05]  /*fb50*/  @P1 IMAD.HI.U32 R11, R15, R11, RZ ;  /* 0x0000000b0f0b1227 */ /* 0x002fca00078e00ff */
[----:B0-----:R-:W-:Y:S01]  /*fb60*/  @P1 SHF.R.U32.HI R15, RZ, R10, R11 ;  /* 0x0000000aff0f1219 */ /* 0x001fe2000001160b */
[----:B------:R-:W-:Y:S01]  /*fb70*/  @!P0 VIADD R10, R21, 0x19c40 ;  /* 0x00019c40150a8836 */ /* 0x000fe20000000000 */
[----:B------:R-:W-:-:S04]  /*fb80*/  LOP3.LUT R21, RZ, R14, RZ, 0x33, !PT ;  /* 0x0000000eff157212 */ /* 0x000fc800078e33ff */
[----:B------:R-:W-:Y:S01]  /*fb90*/  @!P0 PRMT R10, RZ, 0x654, R10 ;  /* 0x00000654ff0a8816 */ /* 0x000fe2000000000a */
[----:B------:R-:W-:Y:S02]  /*fba0*/  WARPGROUP.DEPBAR.LE gsb0, 0x0 ;  /* 0x00008000000079c5 */ /* 0x000fe40000010000 */
[----:B------:R-:W0:Y:S01]  /*fbb0*/  SHFL.IDX PT, R139, R15, RZ, 0x1c1f ;  /* 0x001c1fff0f8b7589 */ /* 0x000e2200000e0000 */
[----:B------:R-:W-:Y:S01]  /*fbc0*/  IADD3 R136, -R23, 0x1, -R18 ;  /* 0x0000000117887810 */ /* 0x000fe20007ffe912 */
[----:B------:R1:W-:Y:S03]  /*fbd0*/  @!P0 SYNCS.ARRIVE.TRANS64.RED.A1T0 RZ, [R10+URZ], RZ ;  /* 0x000000ff0aff89a7 */ /* 0x0003e6000810043f */
[----:B---3--:R-:W-:-:S05]  /*fbe0*/  IADD3 R136, -R151, R136, R150 ;  /* 0x0000008897887210 */ /* 0x008fca0007ffe196 */
[----:B------:R-:W-:Y:S02]  /*fbf0*/  IMAD.IADD R21, R21, 0x1, R136 ;  /* 0x0000000115157824 */ /* 0x000fe400078e0288 */
[----:B------:R-:W-:-:S04]  /*fc00*/  VIADD R136, R136, UR45 ;  /* 0x0000002d88887c36 */ /* 0x000fc80008000000 */
[--C-:B0-----:R-:W-:Y:S02]  /*fc10*/  IMAD.IADD R137, R136, 0x1, R139.reuse ;  /* 0x0000000188897824 */ /* 0x101fe400078e028b */
[----:B------:R-:W-:Y:S01]  /*fc20*/  IMAD.IADD R138, R21, 0x1, R139 ;  /* 0x00000001158a7824 */ /* 0x000fe200078e028b */
[----:B-1----:R-:W-:Y:S06]  /*fc30*/  @!P4 BRA `(.L_x_1246) ;  /* 0x000000000058c947 */ /* 0x002fec0003800000 */
[----:B------:R-:W-:Y:S01]  /*fc40*/  IADD3 R139, -R151, R150, R139 ;  /* 0x00000096978b7210 */ /* 0x000fe20007ffe18b */
[----:B------:R-:W-:Y:S03]  /*fc50*/  BSSY B2, `(.L_x_1247) ;  /* 0x0000010000027945 */ /* 0x000fe60003800000 */
        /* <DEDUP_REMOVED lines=10> */
.L_x_1248:
[----:B------:R-:W-:-:S05]  /*fd00*/  IMAD.U32 R140, RZ, RZ, UR39 ;  /* 0x00000027ff8c7e24 */ /* 0x000fca000f8e00ff */
[----:B------:R-:W-:-:S13]  /*fd10*/  ISETP.NE.AND P1, PT, R140, 0x1, PT ;  /* 0x000000018c00780c */ /* 0x000fda0003f25270 */
[----:B------:R-:W0:Y:S02]  /*fd20*/  @P1 LDC.64 R10, c[0x0][0x9e8] ;  /* 0x00027a00ff0a1b82 */ /* 0x000e240000000a00 */
[----:B0-----:R-:W-:-:S05]  /*fd30*/  @P1 IMAD.HI.U32 R10, R139, R10, RZ ;  /* 0x0000000a8b0a1227 */ /* 0x001fca00078e00ff */
[----:B------:R-:W-:-:S07]  /*fd40*/  @P1 SHF.R.U32.HI R139, RZ, R11, R10 ;  /* 0x0000000bff8b1219 */ /* 0x000fce000001160a */
.L_x_1249:
[----:B------:R-:W-:Y:S05]  /*fd50*/  BSYNC B2 ;  /* 0x0000000000027941 */ /* 0x000fea0003800000 */
.L_x_1247:
[----:B------:R-:W-:-:S04]  /*fd60*/  IMAD R139, R139, R140, -R18 ;  /* 0x0000008c8b8b7224 */ /* 0x000fc800078e0a12 */
[----:B------:R-:W-:-:S05]  /*fd70*/  IMAD.IADD R139, R139, 0x1, -R23 ;  /* 0x000000018b8b7824 */ /* 0x000fca00078e0a17 */
[----:B------:R-:W-:Y:S02]  /*fd80*/  VIMNMX R138, R138, R139, !PT ;  /* 0x0000008b8a8a7248 */ /* 0x000fe40007fe0100 */
[----:B------:R-:W-:-:S07]  /*fd90*/  VIADDMNMX R137, R139, R140, R137, PT ;  /* 0x0000008c8b897246 */ /* 0x000fce0003800189 */
.L_x_1246:
        /* <DEDUP_REMOVED lines=9> */
[----:B------:R-:W-:Y:S02]  /*fe30*/  ISETP.GT.AND P1, PT, R138, 0x9, P3 ;  /* 0x000000098a00780c */ /* 0x000fe40001f24270 */
[C---:B------:R-:W-:Y:S02]  /*fe40*/  ISETP.LT.OR P2, PT, R137.reuse, 0x9, P2 ;  /* 0x000000098900780c */ /* 0x040fe40001741670 */
[----:B------:R-:W-:-:S02]  /*fe50*/  ISETP.LT.OR P1, PT, R137, 0xa, P1 ;  /* 0x0000000a8900780c */ /* 0x000fc40000f21670 */
[----:B------:R-:W-:Y:S01]  /*fe60*/  FSEL R28, R28, -INF , !P2 ;  /* 0xff8000001c1c7808 */ /* 0x000fe20005000000 */
[--C-:B0-----:R-:W-:Y:S01]  /*fe70*/  IMAD.IADD R136, R136, 0x1, R15.reuse ;  /* 0x0000000188887824 */ /* 0x101fe200078e020f */
[----:B------:R-:W-:Y:S01]  /*fe80*/  FSEL R29, R29, -INF , !P1 ;  /* 0xff8000001d1d7808 */ /* 0x000fe20004800000 */
[----:B------:R-:W-:Y:S01]  /*fe90*/  IMAD.IADD R21, R21, 0x1, R15 ;  /* 0x0000000115157824 */ /* 0x000fe200078e020f */
[C---:B------:R-:W-:Y:S02]  /*fea0*/  ISETP.GT.AND P2, PT, R138.reuse, 0x10, P3 ;  /* 0x000000108a00780c */ /* 0x040fe40001f44270 */
        /* <DEDUP_REMOVED lines=82> */
[----:B------:R-:W-:Y:S01]  /*103d0*/  FSEL R85, R85, -INF , !P1 ;  /* 0xff80000055557808 */ /* 0x000fe20004800000 */
[----:B------:R-:W-:Y:S08]  /*103e0*/  @!P4 BRA `(.L_x_1250) ;  /* 0x000000000058c947 */ /* 0x000ff00003800000 */
        /* <DEDUP_REMOVED lines=12> */
.L_x_1252:
[----:B------:R-:W-:-:S05]  /*104b0*/  IMAD.U32 R137, RZ, RZ, UR39 ;  /* 0x00000027ff897e24 */ /* 0x000fca000f8e00ff */
[----:B------:R-:W-:-:S13]  /*104c0*/  ISETP.NE.AND P1, PT, R137, 0x1, PT ;  /* 0x000000018900780c */ /* 0x000fda0003f25270 */
[----:B------:R-:W0:Y:S02]  /*104d0*/  @P1 LDC.64 R10, c[0x0][0x9e8] ;  /* 0x00027a00ff0a1b82 */ /* 0x000e240000000a00 */
[----:B0-----:R-:W-:-:S05]  /*104e0*/  @P1 IMAD.HI.U32 R10, R15, R10, RZ ;  /* 0x0000000a0f0a1227 */ /* 0x001fca00078e00ff */
[----:B------:R-:W-:-:S07]  /*104f0*/  @P1 SHF.R.U32.HI R15, RZ, R11, R10 ;  /* 0x0000000bff0f1219 */ /* 0x000fce000001160a */
.L_x_1253:
[----:B------:R-:W-:Y:S05]  /*10500*/  BSYNC B2 ;  /* 0x0000000000027941 */ /* 0x000fea0003800000 */
.L_x_1251:
[----:B------:R-:W-:-:S04]  /*10510*/  IMAD R15, R15, R137, -R18 ;  /* 0x000000890f0f7224 */ /* 0x000fc800078e0a12 */
[----:B------:R-:W-:-:S05]  /*10520*/  IMAD.IADD R15, R15, 0x1, -R23 ;  /* 0x000000010f0f7824 */ /* 0x000fca00078e0a17 */
[----:B------:R-:W-:Y:S02]  /*10530*/  VIMNMX R21, R21, R15, !PT ;  /* 0x0000000f15157248 */ /* 0x000fe40007fe0100 */
[----:B------:R-:W-:-:S07]  /*10540*/  VIADDMNMX R136, R15, R137, R136, PT ;  /* 0x000000890f887246 */ /* 0x000fce0003800188 */
.L_x_1250:
[C---:B------:R-:W-:Y:S01]  /*10550*/  ISETP.GT.AND P1, PT, R21.reuse, 0x1, P3 ;  /* 0x000000011500780c */ /* 0x040fe20001f24270 */
[----:B------:R-:W-:Y:S01]  /*10560*/  IMAD.U32 R137, RZ, RZ, UR36 ;  /* 0x00000024ff897e24 */ /* 0x000fe2000f8e00ff */
[----:B------:R-:W-:Y:S02]  /*10570*/  ISETP.GT.AND P2, PT, R21, 0x8, P3 ;  /* 0x000000081500780c */ /* 0x000fe40001f44270 */
[C---:B------:R-:W-:Y:S02]  /*10580*/  ISETP.LT.OR P1, PT, R136.reuse, 0x2, P1 ;  /* 0x000000028800780c */ /* 0x040fe40000f21670 */
[----:B------:R-:W-:Y:S02]  /*10590*/  ISETP.LT.OR P2, PT, R136, 0x9, P2 ;  /* 0x000000098800780c */ /* 0x000fe40001741670 */
[----:B------:R-:W-:Y:S02]  /*105a0*/  FSEL R27, R27, -INF , !P1 ;  /* 0xff8000001b1b7808 */ /* 0x000fe40004800000 */
[----:B------:R-:W-:-:S02]  /*105b0*/  ISETP.GT.AND P1, PT, R21, 0x9, P3 ;  /* 0x000000091500780c */ /* 0x000fc40001f24270 */
[----:B------:R-:W-:Y:S02]  /*105c0*/  FSEL R30, R30, -INF , !P2 ;  /* 0xff8000001e1e7808 */ /* 0x000fe40005000000 */
[C---:B------:R-:W-:Y:S02]  /*105d0*/  ISETP.LT.OR P1, PT, R136.reuse, 0xa, P1 ;  /* 0x0000000a8800780c */ /* 0x040fe40000f21670 */
[----:B------:R-:W-:Y:S02]  /*105e0*/  ISETP.GT.AND P2, PT, R21, 0x10, P3 ;  /* 0x000000101500780c */ /* 0x000fe40001f44270 */
[----:B------:R-:W-:Y:S02]  /*105f0*/  FSEL R31, R31, -INF , !P1 ;  /* 0xff8000001f1f7808 */ /* 0x000fe40004800000 */
[----:B------:R-:W-:Y:S02]  /*10600*/  ISETP.GT.AND P1, PT, R21, 0x11, P3 ;  /* 0x000000111500780c */ /* 0x000fe40001f24270 */
[----:B------:R-:W-:-:S02]  /*10610*/  ISETP.LT.OR P2, PT, R136, 0x11, P2 ;  /* 0x000000118800780c */ /* 0x000fc40001741670 */
[----:B------:R-:W-:Y:S02]  /*10620*/  ISETP.LT.OR P1, PT, R136, 0x12, P1 ;  /* 0x000000128800780c */ /* 0x000fe40000f21670 */
[----:B------:R-:W-:Y:S02]  /*10630*/  FMNMX.FTZ R10, R24, R3, !PT ;  /* 0x00000003180a7209 */ /* 0x000fe40007810000 */
[----:B------:R-:W-:Y:S02]  /*10640*/  FSEL R34, R34, -INF , !P2 ;  /* 0xff80000022227808 */ /* 0x000fe40005000000 */
[----:B------:R-:W-:Y:S02]  /*10650*/  FSEL R35, R35, -INF , !P1 ;  /* 0xff80000023237808 */ /* 0x000fe40004800000 */
[C---:B------:R-:W-:Y:S02]  /*10660*/  ISETP.GT.AND P2, PT, R21.reuse, 0x18, P3 ;  /* 0x000000181500780c */ /* 0x040fe40001f44270 */
[----:B------:R-:W-:-:S02]  /*10670*/  ISETP.GT.AND P1, PT, R21, 0x19, P3 ;  /* 0x000000191500780c */ /* 0x000fc40001f24270 */
[----:B------:R-:W-:Y:S02]  /*10680*/  FMNMX.FTZ R10, R25, R10, !PT ;  /* 0x0000000a190a7209 */ /* 0x000fe40007810000 */
[C---:B------:R-:W-:Y:S02]  /*10690*/  ISETP.LT.OR P2, PT, R136.reuse, 0x19, P2 ;  /* 0x000000198800780c */ /* 0x040fe40001741670 */
[----:B------:R-:W-:Y:S02]  /*106a0*/  ISETP.LT.OR P1, PT, R136, 0x1a, P1 ;  /* 0x0000001a8800780c */ /* 0x000fe40000f21670 */
[----:B------:R-:W-:Y:S02]  /*106b0*/  FMNMX.FTZ R10, R28, R10, !PT ;  /* 0x0000000a1c0a7209 */ /* 0x000fe40007810000 */
[----:B------:R-:W-:Y:S02]  /*106c0*/  FSEL R38, R38, -INF , !P2 ;  /* 0xff80000026267808 */ /* 0x000fe40005000000 */
[----:B------:R-:W-:-:S02]  /*106d0*/  FSEL R39, R39, -INF , !P1 ;  /* 0xff80000027277808 */ /* 0x000fc40004800000 */
[C---:B------:R-:W-:Y:S02]  /*106e0*/  ISETP.GT.AND P2, PT, R21.reuse, 0x20, P3 ;  /* 0x000000201500780c */ /* 0x040fe40001f44270 */
[----:B------:R-:W-:Y:S02]  /*106f0*/  ISETP.GT.AND P1, PT, R21, 0x21, P3 ;  /* 0x000000211500780c */ /* 0x000fe40001f24270 */
[----:B------:R-:W-:Y:S02]  /*10700*/  FMNMX.FTZ R10, R29, R10, !PT ;  /* 0x0000000a1d0a7209 */ /* 0x000fe40007810000 */
[C---:B------:R-:W-:Y:S02]  /*10710*/  ISETP.LT.OR P2, PT, R136.reuse, 0x21, P2 ;  /* 0x000000218800780c */ /* 0x040fe40001741670 */
[----:B------:R-:W-:Y:S02]  /*10720*/  ISETP.LT.OR P1, PT, R136, 0x22, P1 ;  /* 0x000000228800780c */ /* 0x000fe40000f21670 */
[----:B------:R-:W-:-:S02]  /*10730*/  FMNMX.FTZ R10, R32, R10, !PT ;  /* 0x0000000a200a7209 */ /* 0x000fc40007810000 */
[----:B------:R-:W-:Y:S02]  /*10740*/  FSEL R42, R42, -INF , !P2 ;  /* 0xff8000002a2a7808 */ /* 0x000fe40005000000 */
[----:B------:R-:W-:Y:S02]  /*10750*/  FSEL R43, R43, -INF , !P1 ;  /* 0xff8000002b2b7808 */ /* 0x000fe40004800000 */
[----:B------:R-:W-:Y:S02]  /*10760*/  FMNMX.FTZ R10, R33, R10, !PT ;  /* 0x0000000a210a7209 */ /* 0x000fe40007810000 */
[C---:B------:R-:W-:Y:S02]  /*10770*/  ISETP.GT.AND P2, PT, R21.reuse, 0x28, P3 ;  /* 0x000000281500780c */ /* 0x040fe40001f44270 */
[----:B------:R-:W-:Y:S02]  /*10780*/  ISETP.GT.AND P1, PT, R21, 0x29, P3 ;  /* 0x000000291500780c */ /* 0x000fe40001f24270 */
[----:B------:R-:W-:-:S02]  /*10790*/  FMNMX.FTZ R10, R36, R10, !PT ;  /* 0x0000000a240a7209 */ /* 0x000fc40007810000 */
[C---:B------:R-:W-:Y:S02]  /*107a0*/  ISETP.LT.OR P2, PT, R136.reuse, 0x29, P2 ;  /* 0x000000298800780c */ /* 0x040fe40001741670 */
[----:B------:R-:W-:Y:S02]  /*107b0*/  ISETP.LT.OR P1, PT, R136, 0x2a, P1 ;  /* 0x0000002a8800780c */ /* 0x000fe40000f21670 */
[----:B------:R-:W-:Y:S02]  /*107c0*/  FMNMX.FTZ R10, R37, R10, !PT ;  /* 0x0000000a250a7209 */ /* 0x000fe40007810000 */
[----:B------:R-:W-:Y:S02]  /*107d0*/  FSEL R46, R46, -INF , !P2 ;  /* 0xff8000002e2e7808 */ /* 0x000fe40005000000 */
[----:B------:R-:W-:Y:S02]  /*107e0*/  FSEL R47, R47, -INF , !P1 ;  /* 0xff8000002f2f7808 */ /* 0x000fe40004800000 */
[----:B------:R-:W-:-:S02]  /*107f0*/  ISETP.GT.AND P2, PT, R21, 0x30, P3 ;  /* 0x000000301500780c */ /* 0x000fc40001f44270 */
[----:B------:R-:W-:Y:S02]  /*10800*/  ISETP.GT.AND P1, PT, R21, 0x31, P3 ;  /* 0x000000311500780c */ /* 0x000fe40001f24270 */
[----:B------:R-:W-:Y:S02]  /*10810*/  FMNMX.FTZ R10, R40, R10, !PT ;  /* 0x0000000a280a7209 */ /* 0x000fe40007810000 */
[C---:B------:R-:W-:Y:S02]  /*10820*/  ISETP.LT.OR P2, PT, R136.reuse, 0x31, P2 ;  /* 0x000000318800780c */ /* 0x040fe40001741670 */
[----:B------:R-:W-:Y:S02]  /*10830*/  ISETP.LT.OR P1, PT, R136, 0x32, P1 ;  /* 0x000000328800780c */ /* 0x000fe40000f21670 */
[----:B------:R-:W-:Y:S02]  /*10840*/  FMNMX.FTZ R10, R41, R10, !PT ;  /* 0x0000000a290a7209 */ /* 0x000fe40007810000 */
[----:B------:R-:W-:-:S02]  /*10850*/  FSEL R50, R50, -INF , !P2 ;  /* 0xff80000032327808 */ /* 0x000fc40005000000 */
[----:B------:R-:W-:Y:S02]  /*10860*/  FSEL R51, R51, -INF , !P1 ;  /* 0xff80000033337808 */ /* 0x000fe40004800000 */
[C---:B------:R-:W-:Y:S02]  /*10870*/  ISETP.GT.AND P2, PT, R21.reuse, 0x38, P3 ;  /* 0x000000381500780c */ /* 0x040fe40001f44270 */
[----:B------:R-:W-:Y:S02]  /*10880*/  ISETP.GT.AND P1, PT, R21, 0x39, P3 ;  /* 0x000000391500780c */ /* 0x000fe40001f24270 */
[----:B------:R-:W-:Y:S02]  /*10890*/  FMNMX.FTZ R10, R44, R10, !PT ;  /* 0x0000000a2c0a7209 */ /* 0x000fe40007810000 */
[C---:B------:R-:W-:Y:S02]  /*108a0*/  ISETP.LT.OR P2, PT, R136.reuse, 0x39, P2 ;  /* 0x000000398800780c */ /* 0x040fe40001741670 */
[----:B------:R-:W-:-:S02]  /*108b0*/  ISETP.LT.OR P1, PT, R136, 0x3a, P1 ;  /* 0x0000003a8800780c */ /* 0x000fc40000f21670 */
[----:B------:R-:W-:Y:S02]  /*108c0*/  FMNMX.FTZ R10, R45, R10, !PT ;  /* 0x0000000a2d0a7209 */ /* 0x000fe40007810000 */
[----:B------:R-:W-:Y:S02]  /*108d0*/  FSEL R54, R54, -INF , !P2 ;  /* 0xff80000036367808 */ /* 0x000fe40005000000 */
[----:B------:R-:W-:Y:S02]  /*108e0*/  FSEL R55, R55, -INF , !P1 ;  /* 0xff80000037377808 */ /* 0x000fe40004800000 */
        /* <DEDUP_REMOVED lines=8> */
[----:B------:R-:W-:-:S02]  /*10970*/  FMNMX.FTZ R10, R52, R10, !PT ;  /* 0x0000000a340a7209 */ /* 0x000fc40007810000 */
        /* <DEDUP_REMOVED lines=8> */
[C---:B------:R-:W-:Y:S02]  /*10a00*/  ISETP.GT.AND P2, PT, R21.reuse, 0x50, P3 ;  /* 0x000000501500780c */ /* 0x040fe40001f44270 */
[----:B------:R-:W-:Y:S02]  /*10a10*/  ISETP.GT.AND P1, PT, R21, 0x51, P3 ;  /* 0x000000511500780c */ /* 0x000fe40001f24270 */
[----:B------:R-:W-:Y:S02]  /*10a20*/  FMNMX.FTZ R10, R57, R10, !PT ;  /* 0x0000000a390a7209 */ /* 0x000fe40007810000 */
[----:B------:R-:W-:-:S02]  /*10a30*/  ISETP.LT.OR P2, PT, R136, 0x51, P2 ;  /* 0x000000518800780c */ /* 0x000fc40001741670 */
[----:B------:R-:W-:Y:S02]  /*10a40*/  ISETP.LT.OR P1, PT, R136, 0x52, P1 ;  /* 0x000000528800780c */ /* 0x000fe40000f21670 */
[----:B------:R-:W-:Y:S02]  /*10a50*/  LOP3.LUT R17, R17, 0xbfffffff, RZ, 0xc0, !PT ;  /* 0xbfffffff11117812 */ /* 0x000fe400078ec0ff */
[----:B------:R-:W-:Y:S02]  /*10a60*/  FMNMX.FTZ R10, R60, R10, !PT ;  /* 0x0000000a3c0a7209 */ /* 0x000fe40007810000 */
[----:B------:R-:W-:Y:S02]  /*10a70*/  FSEL R66, R66, -INF , !P2 ;  /* 0xff80000042427808 */ /* 0x000fe40005000000 */
[----:B------:R-:W-:Y:S02]  /*10a80*/  FSEL R67, R67, -INF , !P1 ;  /* 0xff80000043437808 */ /* 0x000fe40004800000 */
[----:B------:R-:W-:-:S02]  /*10a90*/  ISETP.GT.AND P2, PT, R21, 0x58, P3 ;  /* 0x000000581500780c */ /* 0x000fc40001f44270 */
[----:B------:R-:W-:Y:S02]  /*10aa0*/  ISETP.GT.AND P1, PT, R21, 0x59, P3 ;  /* 0x000000591500780c */ /* 0x000fe40001f24270 */
[----:B------:R-:W-:Y:S02]  /*10ab0*/  @P0 LOP3.LUT R17, R17, 0x40000000, RZ, 0xfc, !PT ;  /* 0x4000000011110812 */ /* 0x000fe400078efcff */
[----:B------:R-:W-:Y:S02]  /*10ac0*/  FMNMX.FTZ R10, R61, R10, !PT ;  /* 0x0000000a3d0a7209 */ /* 0x000fe40007810000 */
[----:B------:R-:W-:Y:S02]  /*10ad0*/  ISETP.GT.AND P0, PT, R21, RZ, P3 ;  /* 0x000000ff1500720c */ /* 0x000fe40001f04270 */
        /* <DEDUP_REMOVED lines=8> */
[----:B------:R-:W-:Y:S02]  /*10b60*/  LOP3.LUT R17, R17, 0xfffffff7, RZ, 0xc0, !PT ;  /* 0xfffffff711117812 */ /* 0x000fe400078ec0ff */
[C---:B------:R-:W-:Y:S02]  /*10b70*/  ISETP.LT.OR P2, PT, R136.reuse, 0x61, P2 ;  /* 0x000000618800780c */ /* 0x040fe40001741670 */
[----:B------:R-:W-:Y:S02]  /*10b80*/  ISETP.LT.OR P1, PT, R136, 0x62, P1 ;  /* 0x000000628800780c */ /* 0x000fe40000f21670 */
[----:B------:R-:W-:Y:S02]  /*10b90*/  FMNMX.FTZ R10, R68, R10, !PT ;  /* 0x0000000a440a7209 */ /* 0x000fe40007810000 */
[----:B------:R-:W-:Y:S02]  /*10ba0*/  @P0 LOP3.LUT R17, R17, 0x8, RZ, 0xfc, !PT ;  /* 0x0000000811110812 */ /* 0x000fe400078efcff */
[----:B------:R-:W-:-:S02]  /*10bb0*/  FSEL R74, R74, -INF , !P2 ;  /* 0xff8000004a4a7808 */ /* 0x000fc40005000000 */
[----:B------:R-:W-:Y:S02]  /*10bc0*/  FSEL R75, R75, -INF , !P1 ;  /* 0xff8000004b4b7808 */ /* 0x000fe40004800000 */
[----:B------:R-:W-:Y:S02]  /*10bd0*/  FMNMX.FTZ R10, R69, R10, !PT ;  /* 0x0000000a450a7209 */ /* 0x000fe40007810000 */
[C---:B------:R-:W-:Y:S02]  /*10be0*/  ISETP.GT.AND P4, PT, R21.reuse, 0x68, P3 ;  /* 0x000000681500780c */ /* 0x040fe40001f84270 */
[C---:B------:R-:W-:Y:S02]  /*10bf0*/  ISETP.GT.AND P5, PT, R21.reuse, 0x69, P3 ;  /* 0x000000691500780c */ /* 0x040fe40001fa4270 */
[C---:B------:R-:W-:Y:S02]  /*10c00*/  ISETP.GT.AND P6, PT, R21.reuse, 0x70, P3 ;  /* 0x000000701500780c */ /* 0x040fe40001fc4270 */
[----:B------:R-:W-:-:S02]  /*10c10*/  ISETP.GT.AND P2, PT, R21, 0x71, P3 ;  /* 0x000000711500780c */ /* 0x000fc40001f44270 */
[C---:B------:R-:W-:Y:S02]  /*10c20*/  ISETP.GT.AND P1, PT, R21.reuse, 0x78, P3 ;  /* 0x000000781500780c */ /* 0x040fe40001f24270 */
[----:B------:R-:W-:Y:S02]  /*10c30*/  ISETP.GT.AND P0, PT, R21, 0x79, P3 ;  /* 0x000000791500780c */ /* 0x000fe40001f04270 */
[----:B------:R-:W-:Y:S02]  /*10c40*/  LOP3.LUT P3, RZ, R17, 0x8, RZ, 0xc0, !PT ;  /* 0x0000000811ff7812 */ /* 0x000fe4000786c0ff */
[----:B------:R-:W-:Y:S02]  /*10c50*/  FMNMX.FTZ R10, R72, R10, !PT ;  /* 0x0000000a480a7209 */ /* 0x000fe40007810000 */
[----:B------:R-:W-:Y:S02]  /*10c60*/  ISETP.LT.OR P3, PT, R136, 0x1, P3 ;  /* 0x000000018800780c */ /* 0x000fe40001f61670 */
[----:B------:R-:W-:-:S02]  /*10c70*/  FMNMX.FTZ R10, R73, R10, !PT ;  /* 0x0000000a490a7209 */ /* 0x000fc40007810000 */
[----:B------:R-:W-:Y:S02]  /*10c80*/  FSEL R26, R26, -INF , !P3 ;  /* 0xff8000001a1a7808 */ /* 0x000fe40005800000 */
        /* <DEDUP_REMOVED lines=12> */
[----:B------:R-:W-:Y:S01]  /*10d50*/  LOP3.LUT R17, R17, 0xfffffffd, RZ, 0xc0, !PT ;  /* 0xfffffffd11117812 */ /* 0x000fe200078ec0ff */
[----:B------:R-:W0:Y:S01]  /*10d60*/  SHFL.BFLY PT, R11, R10, 0x2, 0x1f ;  /* 0x0c401f000a0b7f89 */ /* 0x000e2200000e0000 */
[----:B------:R-:W-:Y:S02]  /*10d70*/  FMNMX.FTZ R15, R38, R15, !PT ;  /* 0x0000000f260f7209 */ /* 0x000fe40007810000 */
[----:B------:R-:W-:Y:S02]  /*10d80*/  @P0 LOP3.LUT R17, R17, 0x2, RZ, 0xfc, !PT ;  /* 0x0000000211110812 */ /* 0x000fe400078efcff */
[----:B------:R-:W-:Y:S02]  /*10d90*/  FMNMX.FTZ R15, R39, R15, !PT ;  /* 0x0000000f270f7209 */ /* 0x000fe40007810000 */
[----:B------:R-:W-:-:S02]  /*10da0*/  ISETP.LT.OR P0, PT, R136, 0x69, P4 ;  /* 0x000000698800780c */ /* 0x000fc40002701670 */
[----:B------:R-:W-:Y:S02]  /*10db0*/  FMNMX.FTZ R15, R42, R15, !PT ;  /* 0x0000000f2a0f7209 */ /* 0x000fe40007810000 */
[----:B------:R-:W-:Y:S02]  /*10dc0*/  LOP3.LUT P4, RZ, R17, 0x2, RZ, 0xc0, !PT ;  /* 0x0000000211ff7812 */ /* 0x000fe4000788c0ff */
[----:B------:R-:W-:Y:S02]  /*10dd0*/  FMNMX.FTZ R15, R43, R15, !PT ;  /* 0x0000000f2b0f7209 */ /* 0x000fe40007810000 */
[----:B------:R-:W-:Y:S02]  /*10de0*/  LOP3.LUT R17, R17, 0xffffffef, RZ, 0xc0, !PT ;  /* 0xffffffef11117812 */ /* 0x000fe400078ec0ff */
[----:B------:R-:W-:Y:S02]  /*10df0*/  FMNMX.FTZ R15, R46, R15, !PT ;  /* 0x0000000f2e0f7209 */ /* 0x000fe40007810000 */
[----:B------:R-:W-:-:S02]  /*10e00*/  ISETP.LT.OR P6, PT, R136, 0x71, P6 ;  /* 0x000000718800780c */ /* 0x000fc400037c1670 */
[----:B------:R-:W-:Y:S02]  /*10e10*/  FMNMX.FTZ R15, R47, R15, !PT ;  /* 0x0000000f2f0f7209 */ /* 0x000fe40007810000 */
[----:B------:R-:W-:Y:S02]  /*10e20*/  @P0 LOP3.LUT R17, R17, 0x10, RZ, 0xfc, !PT ;  /* 0x0000001011110812 */ /* 0x000fe400078efcff */
[----:B0-----:R-:W-:Y:S02]  /*10e30*/  FMNMX.FTZ R10, R10, R11, !PT ;  /* 0x0000000b0a0a7209 */ /* 0x001fe40007810000 */
[----:B------:R-:W-:Y:S02]  /*10e40*/  FMNMX.FTZ R15, R50, R15, !PT ;  /* 0x0000000f320f7209 */ /* 0x000fe40007810000 */
[----:B------:R-:W-:Y:S01]  /*10e50*/  ISETP.LT.OR P0, PT, R136, 0x6a, P5 ;  /* 0x0000006a8800780c */ /* 0x000fe20002f01670 */
[----:B------:R-:W0:Y:S01]  /*10e60*/  SHFL.BFLY PT, R11, R10, 0x1, 0x1f ;  /* 0x0c201f000a0b7f89 */ /* 0x000e2200000e0000 */
[----:B------:R-:W-:-:S02]  /*10e70*/  FMNMX.FTZ R15, R51, R15, !PT ;  /* 0x0000000f330f7209 */ /* 0x000fc40007810000 */
[----:B------:R-:W-:Y:S02]  /*10e80*/  FSEL R79, R79, -INF , !P0 ;  /* 0xff8000004f4f7808 */ /* 0x000fe40004000000 */
[----:B------:R-:W-:Y:S02]  /*10e90*/  FMNMX.FTZ R15, R54, R15, !PT ;  /* 0x0000000f360f7209 */ /* 0x000fe40007810000 */
[----:B------:R-:W-:Y:S02]  /*10ea0*/  ISETP.LT.OR P2, PT, R136, 0x72, P2 ;  /* 0x000000728800780c */ /* 0x000fe40001741670 */
[----:B------:R-:W-:Y:S02]  /*10eb0*/  FMNMX.FTZ R15, R55, R15, !PT ;  /* 0x0000000f370f7209 */ /* 0x000fe40007810000 */
[----:B------:R-:W-:Y:S02]  /*10ec0*/  FSEL R82, R82, -INF , !P6 ;  /* 0xff80000052527808 */ /* 0x000fe40007000000 */
[----:B------:R-:W-:-:S02]  /*10ed0*/  FMNMX.FTZ R15, R58, R15, !PT ;  /* 0x0000000f3a0f7209 */ /* 0x000fc40007810000 */
[----:B------:R-:W-:Y:S02]  /*10ee0*/  ISETP.LT.OR P1, PT, R136, 0x79, P1 ;  /* 0x000000798800780c */ /* 0x000fe40000f21670 */
[----:B------:R-:W-:Y:S02]  /*10ef0*/  FMNMX.FTZ R15, R59, R15, !PT ;  /* 0x0000000f3b0f7209 */ /* 0x000fe40007810000 */
[----:B------:R-:W-:Y:S02]  /*10f00*/  FSEL R83, R83, -INF , !P2 ;  /* 0xff80000053537808 */ /* 0x000fe40005000000 */
[----:B------:R-:W-:Y:S02]  /*10f10*/  FMNMX.FTZ R15, R62, R15, !PT ;  /* 0x0000000f3e0f7209 */ /* 0x000fe40007810000 */
[----:B------:R-:W-:Y:S02]  /*10f20*/  ISETP.LT.OR P4, PT, R136, 0x7a, P4 ;  /* 0x0000007a8800780c */ /* 0x000fe40002781670 */
[----:B0-----:R-:W-:-:S02]  /*10f30*/  FMNMX.FTZ R10, R10, R11, !PT ;  /* 0x0000000b0a0a7209 */ /* 0x001fc40007810000 */
[----:B------:R-:W-:Y:S02]  /*10f40*/  FMNMX.FTZ R15, R63, R15, !PT ;  /* 0x0000000f3f0f7209 */ /* 0x000fe40007810000 */
[----:B------:R-:W-:Y:S02]  /*10f50*/  FSETP.NEU.FTZ.AND P5, PT, R10, -INF , PT ;  /* 0xff8000000a00780b */ /* 0x000fe40003fbd000 */
[----:B------:R-:W-:Y:S02]  /*10f60*/  FMNMX.FTZ R15, R66, R15, !PT ;  /* 0x0000000f420f7209 */ /* 0x000fe40007810000 */
[----:B------:R-:W-:Y:S02]  /*10f70*/  FSEL R11, R10, RZ, P5 ;  /* 0x000000ff0a0b7208 */ /* 0x000fe40002800000 */
[----:B------:R-:W-:Y:S02]  /*10f80*/  FMNMX.FTZ R15, R67, R15, !PT ;  /* 0x0000000f430f7209 */ /* 0x000fe40007810000 */
[----:B------:R-:W-:Y:S01]  /*10f90*/  FSEL R86, R86, -INF , !P1 ;  /* 0xff80000056567808 */ /* 0x000fe20004800000 */
[----:B------:R-:W-:-:S01]  /*10fa0*/  FADD.FTZ R3, -R11, R3 ;  /* 0x000000030b037221 */ /* 0x000fc20000010100 */
[----:B------:R-:W-:Y:S01]  /*10fb0*/  FMNMX.FTZ R15, R70, R15, !PT ;  /* 0x0000000f460f7209 */ /* 0x000fe20007810000 */
[----:B------:R-:W-:-:S01]  /*10fc0*/  FFMA.FTZ R11, R2, R10, -8 ;  /* 0xc1000000020b7423 */ /* 0x000fc2000001000a */
[----:B------:R-:W-:Y:S01]  /*10fd0*/  FSEL R87, R87, -INF , !P4 ;  /* 0xff80000057577808 */ /* 0x000fe20006000000 */
[----:B------:R-:W-:Y:S01]  /*10fe0*/  FMUL.FTZ R3, R2, R3 ;  /* 0x0000000302037220 */ /* 0x000fe20000410000 */
[----:B------:R-:W-:-:S02]  /*10ff0*/  FMNMX.FTZ R15, R71, R15, !PT ;  /* 0x0000000f470f7209 */ /* 0x000fc40007810000 */
[----:B------:R-:W-:Y:S02]  /*11000*/  FSEL R11, R11, RZ, P5 ;  /* 0x000000ff0b0b7208 */ /* 0x000fe40002800000 */
[----:B------:R-:W-:Y:S01]  /*11010*/  LOP3.LUT P5, RZ, R17, 0x10, RZ, 0xc0, !PT ;  /* 0x0000001011ff7812 */ /* 0x000fe200078ac0ff */
[----:B------:R-:W-:Y:S01]  /*11020*/  MUFU.EX2 R3, R3 ;  /* 0x0000000300037308 */ /* 0x000fe20000000800 */
[----:B------:R-:W-:Y:S01]  /*11030*/  FMNMX.FTZ R15, R74, R15, !PT ;  /* 0x0000000f4a0f7209 */ /* 0x000fe20007810000 */
[--C-:B------:R-:W-:Y:S01]  /*11040*/  FFMA.FTZ R24, R2, R24, -R11.reuse ;  /* 0x0000001802187223 */ /* 0x100fe2000001080b */
[----:B------:R-:W-:Y:S01]  /*11050*/  FSEL R78, R78, -INF , !P5 ;  /* 0xff8000004e4e7808 */ /* 0x000fe20006800000 */
[C-C-:B------:R-:W-:Y:S01]  /*11060*/  FFMA.FTZ R25, R2.reuse, R25, -R11.reuse ;  /* 0x0000001902197223 */ /* 0x140fe2000001080b */
[----:B------:R-:W-:Y:S01]  /*11070*/  FMNMX.FTZ R15, R75, R15, !PT ;  /* 0x0000000f4b0f7209 */ /* 0x000fe20007810000 */
[C-C-:B------:R-:W-:Y:S01]  /*11080*/  FFMA.FTZ R28, R2.reuse, R28, -R11.reuse ;  /* 0x0000001c021c7223 */ /* 0x140fe2000001080b */
[----:B------:R-:W-:-:S01]  /*11090*/  FFMA.FTZ R29, R2, R29, -R11 ;  /* 0x0000001d021d7223 */ /* 0x000fc2000001080b */
[----:B------:R-:W0:Y:S01]  /*110a0*/  MUFU.EX2 R24, R24 ;  /* 0x0000001800187308 */ /* 0x000e220000000800 */
[----:B------:R-:W-:Y:S01]  /*110b0*/  FMNMX.FTZ R15, R78, R15, !PT ;  /* 0x0000000f4e0f7209 */ /* 0x000fe20007810000 */
[C-C-:B------:R-:W-:Y:S01]  /*110c0*/  FFMA.FTZ R32, R2.reuse, R32, -R11.reuse ;  /* 0x0000002002207223 */ /* 0x140fe2000001080b */
[----:B------:R-:W-:-:S01]  /*110d0*/  FFMA.FTZ R33, R2, R33, -R11 ;  /* 0x0000002102217223 */ /* 0x000fc2000001080b */
[C-C-:B------:R-:W-:Y:S01]  /*110e0*/  FFMA.FTZ R36, R2.reuse, R36, -R11.reuse ;  /* 0x0000002402247223 */ /* 0x140fe2000001080b */
[----:B------:R-:W-:Y:S01]  /*110f0*/  FMNMX.FTZ R15, R79, R15, !PT ;  /* 0x0000000f4f0f7209 */ /* 0x000fe20007810000 */
[C-C-:B------:R-:W-:Y:S01]  /*11100*/  FFMA.FTZ R37, R2.reuse, R37, -R11.reuse ;  /* 0x0000002502257223 */ /* 0x140fe2000001080b */
[----:B------:R-:W-:-:S01]  /*11110*/  FFMA.FTZ R40, R2, R40, -R11 ;  /* 0x0000002802287223 */ /* 0x000fc2000001080b */
[----:B------:R-:W1:Y:S01]  /*11120*/  MUFU.EX2 R25, R25 ;  /* 0x0000001900197308 */ /* 0x000e620000000800 */
[----:B------:R-:W-:Y:S01]  /*11130*/  FMNMX.FTZ R15, R82, R15, !PT ;  /* 0x0000000f520f7209 */ /* 0x000fe20007810000 */
[C-C-:B------:R-:W-:Y:S01]  /*11140*/  FFMA.FTZ R41, R2.reuse, R41, -R11.reuse ;  /* 0x0000002902297223 */ /* 0x140fe2000001080b */
[----:B------:R-:W-:-:S01]  /*11150*/  FFMA.FTZ R44, R2, R44, -R11 ;  /* 0x0000002c022c7223 */ /* 0x000fc2000001080b */
[C-C-:B------:R-:W-:Y:S01]  /*11160*/  FFMA.FTZ R45, R2.reuse, R45, -R11.reuse ;  /* 0x0000002d022d7223 */ /* 0x140fe2000001080b */
[----:B------:R-:W-:Y:S01]  /*11170*/  FMNMX.FTZ R15, R83, R15, !PT ;  /* 0x0000000f530f7209 */ /* 0x000fe20007810000 */
[C-C-:B------:R-:W-:Y:S01]  /*11180*/  FFMA.FTZ R48, R2.reuse, R48, -R11.reuse ;  /* 0x0000003002307223 */ /* 0x140fe2000001080b */
[----:B------:R-:W-:-:S01]  /*11190*/  FFMA.FTZ R49, R2, R49, -R11 ;  /* 0x0000003102317223 */ /* 0x000fc2000001080b */
[----:B------:R-:W-:Y:S01]  /*111a0*/  MUFU.EX2 R28, R28 ;  /* 0x0000001c001c7308 */ /* 0x000fe20000000800 */
[----:B------:R-:W-:Y:S01]  /*111b0*/  FMNMX.FTZ R15, R86, R15, !PT ;  /* 0x0000000f560f7209 */ /* 0x000fe20007810000 */
[----:B0-----:R-:W-:Y:S01]  /*111c0*/  FFMA.FTZ R6, R3, R6, R24 ;  /* 0x0000000603067223 */ /* 0x001fe20000010018 */
[----:B------:R-:W-:-:S01]  /*111d0*/  FFMA.FTZ R52, R2, R52, -R11 ;  /* 0x0000003402347223 */ /* 0x000fc2000001080b */
[C-C-:B------:R-:W-:Y:S01]  /*111e0*/  FFMA.FTZ R53, R2.reuse, R53, -R11.reuse ;  /* 0x0000003502357223 */ /* 0x140fe2000001080b */
[----:B------:R-:W-:Y:S01]  /*111f0*/  FMNMX.FTZ R15, R87, R15, !PT ;  /* 0x0000000f570f7209 */ /* 0x000fe20007810000 */
[C-C-:B------:R-:W-:Y:S01]  /*11200*/  FFMA.FTZ R56, R2.reuse, R56, -R11.reuse ;  /* 0x0000003802387223 */ /* 0x140fe2000001080b */
[----:B------:R-:W-:-:S01]  /*11210*/  FFMA.FTZ R57, R2, R57, -R11 ;  /* 0x0000003902397223 */ /* 0x000fc2000001080b */
[----:B------:R-:W-:Y:S01]  /*11220*/  MUFU.EX2 R29, R29 ;  /* 0x0000001d001d7308 */ /* 0x000fe20000000800 */
[----:B-1----:R-:W-:-:S01]  /*11230*/  FADD.FTZ R6, R25, R6 ;  /* 0x0000000619067221 */ /* 0x002fc20000010000 */
[----:B------:R-:W0:Y:S01]  /*11240*/  SHFL.BFLY PT, R18, R15, 0x2, 0x1f ;  /* 0x0c401f000f127f89 */ /* 0x000e2200000e0000 */
        /* <DEDUP_REMOVED lines=15> */
[----:B------:R-:W-:Y:S01]  /*11340*/  FFMA.FTZ R11, R2, R85, -R11 ;  /* 0x00000055020b7223 */ /* 0x000fe2000001080b */
[----:B------:R-:W-:-:S02]  /*11350*/  ISETP.NE.AND P5, PT, R137, 0x3, PT ;  /* 0x000000038900780c */ /* 0x000fc40003fa5270 */
[----:B------:R-:W-:-:S03]  /*11360*/  LOP3.LUT P0, RZ, R17, 0x40000000, RZ, 0xc0, !PT ;  /* 0x4000000011ff7812 */ /* 0x000fc6000780c0ff */
[----:B------:R-:W-:Y:S01]  /*11370*/  MUFU.EX2 R36, R36 ;  /* 0x0000002400247308 */ /* 0x000fe20000000800 */
[----:B0-----:R-:W-:-:S05]  /*11380*/  FMNMX.FTZ R15, R15, R18, !PT ;  /* 0x000000120f0f7209 */ /* 0x001fca0007810000 */
[----:B------:R-:W0:Y:S02]  /*11390*/  SHFL.BFLY PT, R18, R15, 0x1, 0x1f ;  /* 0x0c201f000f127f89 */ /* 0x000e2400000e0000 */
[----:B------:R-:W-:Y:S08]  /*113a0*/  MUFU.EX2 R37, R37 ;  /* 0x0000002500257308 */ /* 0x000ff00000000800 */
[----:B------:R-:W-:Y:S08]  /*113b0*/  MUFU.EX2 R40, R40 ;  /* 0x0000002800287308 */ /* 0x000ff00000000800 */
[----:B------:R-:W-:Y:S01]  /*113c0*/  MUFU.EX2 R41, R41 ;  /* 0x0000002900297308 */ /* 0x000fe20000000800 */
[----:B0-----:R-:W-:-:S07]  /*113d0*/  FMNMX.FTZ R15, R15, R18, !PT ;  /* 0x000000120f0f7209 */ /* 0x001fce0007810000 */
[----:B------:R-:W-:Y:S01]  /*113e0*/  MUFU.EX2 R44, R44 ;  /* 0x0000002c002c7308 */ /* 0x000fe20000000800 */
[----:B------:R-:W-:-:S04]  /*113f0*/  FSETP.NEU.FTZ.AND P1, PT, R15, -INF , PT ;  /* 0xff8000000f00780b */ /* 0x000fc80003f3d000 */
[----:B------:R-:W-:-:S03]  /*11400*/  FSEL R18, R15, RZ, P1 ;  /* 0x000000ff0f127208 */ /* 0x000fc60000800000 */
[----:B------:R-:W-:Y:S02]  /*11410*/  MUFU.EX2 R45, R45 ;  /* 0x0000002d002d7308 */ /* 0x000fe40000000800 */
[----:B------:R-:W-:-:S01]  /*11420*/  FADD.FTZ R0, -R18, R0 ;  /* 0x0000000012007221 */ /* 0x000fc20000010100 */
[----:B------:R-:W-:-:S03]  /*11430*/  FFMA.FTZ R18, R2, R15, -8 ;  /* 0xc100000002127423 */ /* 0x000fc6000001000f */
[----:B------:R-:W-:Y:S02]  /*11440*/  FMUL.FTZ R0, R2, R0 ;  /* 0x0000000002007220 */ /* 0x000fe40000410000 */
[----:B------:R-:W-:Y:S01]  /*11450*/  MUFU.EX2 R48, R48 ;  /* 0x0000003000307308 */ /* 0x000fe20000000800 */
[----:B------:R-:W-:-:S05]  /*11460*/  FSEL R21, R18, RZ, P1 ;  /* 0x000000ff12157208 */ /* 0x000fca0000800000 */
        /* <DEDUP_REMOVED lines=11> */
[----:B------:R-:W-:-:S01]  /*11520*/  FFMA.FTZ R43, R2, R43, -R21 ;  /* 0x0000002b022b7223 */ /* 0x000fc20000010815 */
[C-C-:B------:R-:W-:Y:S01]  /*11530*/  FFMA.FTZ R46, R2.reuse, R46, -R21.reuse ;  /* 0x0000002e022e7223 */ /* 0x140fe20000010815 */
[----:B------:R-:W-:-:S01]  /*11540*/  FFMA.FTZ R47, R2, R47, -R21 ;  /* 0x0000002f022f7223 */ /* 0x000fc20000010815 */
[C-C-:B------:R-:W-:Y:S01]  /*11550*/  FFMA.FTZ R50, R2.reuse, R50, -R21.reuse ;  /* 0x0000003202327223 */ /* 0x140fe20000010815 */
[----:B------:R-:W-:-:S01]  /*11560*/  FFMA.FTZ R51, R2, R51, -R21 ;  /* 0x0000003302337223 */ /* 0x000fc20000010815 */
[C-C-:B------:R-:W-:Y:S01]  /*11570*/  FFMA.FTZ R54, R2.reuse, R54, -R21.reuse ;  /* 0x0000003602367223 */ /* 0x140fe20000010815 */
[----:B------:R-:W-:-:S01]  /*11580*/  FFMA.FTZ R55, R2, R55, -R21 ;  /* 0x0000003702377223 */ /* 0x000fc20000010815 */
[----:B------:R-:W1:Y:S01]  /*11590*/  MUFU.EX2 R27, R27 ;  /* 0x0000001b001b7308 */ /* 0x000e620000000800 */
[----:B------:R-:W-:-:S01]  /*115a0*/  FFMA.FTZ R58, R2, R58, -R21 ;  /* 0x0000003a023a7223 */ /* 0x000fc20000010815 */
[C-C-:B------:R-:W-:Y:S01]  /*115b0*/  FFMA.FTZ R59, R2.reuse, R59, -R21.reuse ;  /* 0x0000003b023b7223 */ /* 0x140fe20000010815 */
[----:B------:R-:W-:-:S01]  /*115c0*/  FFMA.FTZ R62, R2, R62, -R21 ;  /* 0x0000003e023e7223 */ /* 0x000fc20000010815 */
[C-C-:B------:R-:W-:Y:S01]  /*115d0*/  FFMA.FTZ R63, R2.reuse, R63, -R21.reuse ;  /* 0x0000003f023f7223 */ /* 0x140fe20000010815 */
[----:B------:R-:W-:-:S01]  /*115e0*/  FFMA.FTZ R66, R2, R66, -R21 ;  /* 0x0000004202427223 */ /* 0x000fc20000010815 */
[C-C-:B------:R-:W-:Y:S01]  /*115f0*/  FFMA.FTZ R67, R2.reuse, R67, -R21.reuse ;  /* 0x0000004302437223 */ /* 0x140fe20000010815 */
[----:B------:R-:W-:-:S01]  /*11600*/  FFMA.FTZ R70, R2, R70, -R21 ;  /* 0x0000004602467223 */ /* 0x000fc20000010815 */
[----:B------:R-:W2:Y:S01]  /*11610*/  MUFU.EX2 R30, R30 ;  /* 0x0000001e001e7308 */ /* 0x000ea20000000800 */
[----:B0-----:R-:W-:-:S01]  /*11620*/  FFMA.FTZ R5, R0, R5, R26 ;  /* 0x0000000500057223 */ /* 0x001fc2000001001a */
[C-C-:B------:R-:W-:Y:S01]  /*11630*/  FFMA.FTZ R71, R2.reuse, R71, -R21.reuse ;  /* 0x0000004702477223 */ /* 0x140fe20000010815 */
[----:B------:R-:W-:-:S01]  /*11640*/  FFMA.FTZ R74, R2, R74, -R21 ;  /* 0x0000004a024a7223 */ /* 0x000fc20000010815 */
[C-C-:B------:R-:W-:Y:S01]  /*11650*/  FFMA.FTZ R75, R2.reuse, R75, -R21.reuse ;  /* 0x0000004b024b7223 */ /* 0x140fe20000010815 */
[----:B------:R-:W-:-:S01]  /*11660*/  FFMA.FTZ R78, R2, R78, -R21 ;  /* 0x0000004e024e7223 */ /* 0x000fc20000010815 */
[C-C-:B------:R-:W-:Y:S01]  /*11670*/  FFMA.FTZ R79, R2.reuse, R79, -R21.reuse ;  /* 0x0000004f024f7223 */ /* 0x140fe20000010815 */
[----:B------:R-:W-:-:S01]  /*11680*/  FFMA.FTZ R82, R2, R82, -R21 ;  /* 0x0000005202527223 */ /* 0x000fc20000010815 */
[----:B------:R-:W0:Y:S01]  /*11690*/  MUFU.EX2 R31, R31 ;  /* 0x0000001f001f7308 */ /* 0x000e220000000800 */
[----:B-1----:R-:W-:-:S01]  /*116a0*/  FADD.FTZ R18, R27, R5 ;  /* 0x000000051b127221 */ /* 0x002fc20000010000 */
[----:B------:R-:W-:Y:S01]  /*116b0*/  FADD.FTZ R5, R28, R6 ;  /* 0x000000061c057221 */ /* 0x000fe20000010000 */
[----:B------:R-:W-:-:S01]  /*116c0*/  FFMA.FTZ R83, R2, R83, -R21 ;  /* 0x0000005302537223 */ /* 0x000fc20000010815 */
[C-C-:B------:R-:W-:Y:S01]  /*116d0*/  FFMA.FTZ R86, R2.reuse, R86, -R21.reuse ;  /* 0x0000005602567223 */ /* 0x140fe20000010815 */
[----:B------:R-:W-:-:S01]  /*116e0*/  FFMA.FTZ R21, R2, R87, -R21 ;  /* 0x0000005702157223 */ /* 0x000fc20000010815 */
[----:B------:R-:W-:-:S02]  /*116f0*/  FADD.FTZ R5, R29, R5 ;  /* 0x000000051d057221 */ /* 0x000fc40000010000 */
        /* <DEDUP_REMOVED lines=107> */
.L_x_1254:
[----:B------:R-:W2:Y:S01]  /*11db0*/  LDL R18, [R1+0x1c] ;  /* 0x00001c0001127983 */ /* 0x000ea20000100800 */
[----:B------:R-:W-:Y:S01]  /*11dc0*/  ISETP.GT.AND P1, PT, R4, R155, PT ;  /* 0x0000009b0400720c */ /* 0x000fe20003f24270 */
[----:B------:R-:W-:Y:S01]  /*11dd0*/  VIADD R22, R22, 0x19c60 ;  /* 0x00019c6016167836 */ /* 0x000fe20000000000 */
        /* <DEDUP_REMOVED lines=95> */
[----:B------:R-:W-:Y:S01]  /*123d0*/  IMAD.MOV.U32 R136, RZ, RZ, R76 ;  /* 0x000000ffff887224 */ /* 0x000fe200078e004c */
[----:B--2---:R-:W-:Y:S01]  /*123e0*/  PRMT R22, R18, 0x654, R22 ;  /* 0x0000065412167816 */ /* 0x004fe20000000016 */
[----:B------:R-:W-:-:S03]  /*123f0*/  IMAD.MOV.U32 R18, RZ, RZ, R7 ;  /* 0x000000ffff127224 */ /* 0x000fc600078e0007 */
[----:B------:R0:W-:Y:S02]  /*12400*/  SYNCS.ARRIVE.TRANS64.RED.A1T0 RZ, [R22+URZ], RZ ;  /* 0x000000ff16ff79a7 */ /* 0x0001e4000810043f */
[----:B0-----:R-:W-:Y:S01]  /*12410*/  IMAD.MOV.U32 R22, RZ, RZ, R20 ;  /* 0x000000ffff167224 */ /* 0x001fe200078e0014 */
[----:B------:R-:W-:Y:S06]  /*12420*/  @P1 BRA `(.L_x_1255) ;  /* 0xffffffd000281947 */ /* 0x000fec000383ffff */
[----:B------:R-:W-:Y:S05]  /*12430*/  BSYNC B0 ;  /* 0x0000000000007941 */ /* 0x000fea0003800000 */
.L_x_1235:
[----:B------:R-:W-:Y:S02]  /*12440*/  IMAD.MOV.U32 R0, RZ, RZ, R15 ;  /* 0x000000ffff007224 */ /* 0x000fe400078e000f */
[----:B------:R-:W-:Y:S02]  /*12450*/  IMAD.MOV.U32 R3, RZ, RZ, R10 ;  /* 0x000000ffff037224 */ /* 0x000fe400078e000a */
[----:B------:R-:W-:Y:S02]  /*12460*/  IMAD.MOV.U32 R18, RZ, RZ, R7 ;  /* 0x000000ffff127224 */ /* 0x000fe400078e0007 */
[----:B------:R-:W-:-:S07]  /*12470*/  IMAD.MOV.U32 R22, RZ, RZ, R20 ;  /* 0x000000ffff167224 */ /* 0x000fce00078e0014 */
.L_x_1234:
[----:B------:R-:W-:Y:S05]  /*12480*/  BSYNC B1 ;  /* 0x0000000000017941 */ /* 0x000fea0003800000 */
.L_x_1233:
[----:B------:R-:W2:Y:S01]  /*12490*/  LDL R7, [R1+0xc] ;  /* 0x00000c0001077983 */ /* 0x000ea20000100800 */
[----:B------:R-:W0:Y:S03]  /*124a0*/  LDC R10, c[0x0][0x448] ;  /* 0x00011200ff0a7b82 */ /* 0x000e260000000800 */
[----:B------:R-:W3:Y:S04]  /*124b0*/  LDL R21, [R1] ;  /* 0x0000000001157983 */ /* 0x000ee80000100800 */
[----:B------:R-:W3:Y:S01]  /*124c0*/  LDL R20, [R1+0x4] ;  /* 0x0000040001147983 */ /* 0x000ee20000100800 */
[----:B------:R-:W1:Y:S01]  /*124d0*/  LDC R15, c[0x0][0x9e4] ;  /* 0x00027900ff0f7b82 */ /* 0x000e620000000800 */
[----:B------:R-:W-:-:S02]  /*124e0*/  LOP3.LUT R17, R17, 0xffffffdf, RZ, 0xc0, !PT ;  /* 0xffffffdf11117812 */ /* 0x000fc400078ec0ff */
[----:B0-----:R-:W-:-:S13]  /*124f0*/  ISETP.NE.AND P1, PT, R10, 0x1, PT ;  /* 0x000000010a00780c */ /* 0x001fda0003f25270 */
[----:B------:R-:W0:Y:S01]  /*12500*/  @P1 LDC R10, c[0x0][0x44c] ;  /* 0x00011300ff0a1b82 */ /* 0x000e220000000800 */
[----:B------:R-:W-:-:S04]  /*12510*/  @P1 LOP3.LUT R17, R17, 0x20, RZ, 0xfc, !PT ;  /* 0x0000002011111812 */ /* 0x000fc800078efcff */
[----:B------:R-:W-:-:S03]  /*12520*/  LOP3.LUT R17, R17, 0xffffffbf, RZ, 0xc0, !PT ;  /* 0xffffffbf11117812 */ /* 0x000fc600078ec0ff */
[----:B------:R-:W4:Y:S01]  /*12530*/  @P1 LDC R11, c[0x0][0x450] ;  /* 0x00011400ff0b1b82 */ /* 0x000f220000000800 */
[----:B--2---:R-:W-:-:S04]  /*12540*/  VIADD R7, R7, 0xbf ;  /* 0x000000bf07077836 */ /* 0x004fc80000000000 */
[----:B0-----:R-:W-:Y:S01]  /*12550*/  @P1 IMAD.HI.U32 R10, R7, R10, RZ ;  /* 0x0000000a070a1227 */ /* 0x001fe200078e00ff */
[----:B---3--:R-:W-:-:S04]  /*12560*/  IADD3 R20, R20, 0x1, -R21 ;  /* 0x0000000114147810 */ /* 0x008fc80007ffe815 */
[----:B----4-:R-:W-:Y:S02]  /*12570*/  @P1 SHF.R.U32.HI R7, RZ, R11, R10 ;  /* 0x0000000bff071219 */ /* 0x010fe4000001160a */
[----:B-1----:R-:W-:-:S03]  /*12580*/  ISETP.GE.AND P1, PT, R15, 0x1, PT ;  /* 0x000000010f00780c */ /* 0x002fc60003f26270 */
[----:B------:R-:W-:-:S04]  /*12590*/  IMAD.IADD R7, R7, 0x1, R20 ;  /* 0x0000000107077824 */ /* 0x000fc800078e0214 */
[----:B------:R-:W-:-:S06]  /*125a0*/  IMAD.IADD R14, R7, 0x1, -R14 ;  /* 0x00000001070e7824 */ /* 0x000fcc00078e0a0e */
[----:B------:R-:W-:Y:S01]  /*125b0*/  @P1 LOP3.LUT R17, R17, 0x40, RZ, 0xfc, !PT ;  /* 0x0000004011111812 */ /* 0x000fe200078efcff */
        /* <DEDUP_REMOVED lines=11> */
.L_x_1258:
[----:B------:R-:W-:-:S13]  /*12670*/  ISETP.NE.AND P1, PT, R15, 0x1, PT ;  /* 0x000000010f00780c */ /* 0x000fda0003f25270 */
[----:B------:R-:W0:Y:S02]  /*12680*/  @P1 LDC.64 R10, c[0x0][0x9e8] ;  /* 0x00027a00ff0a1b82 */ /* 0x000e240000000a00 */
[----:B0-----:R-:W-:-:S05]  /*12690*/  @P1 IMAD.HI.U32 R10, R7, R10, RZ ;  /* 0x0000000a070a1227 */ /* 0x001fca00078e00ff */
[----:B------:R-:W-:-:S07]  /*126a0*/  @P1 SHF.R.U32.HI R7, RZ, R11, R10 ;  /* 0x0000000bff071219 */ /* 0x000fce000001160a */
.L_x_1259:
[----:B------:R-:W-:Y:S05]  /*126b0*/  BSYNC B0 ;  /* 0x0000000000007941 */ /* 0x000fea0003800000 */
.L_x_1257:
[----:B------:R-:W-:-:S05]  /*126c0*/  IMAD R7, R7, R15, RZ ;  /* 0x0000000f07077224 */ /* 0x000fca00078e02ff */
[----:B------:R-:W-:-:S07]  /*126d0*/  VIMNMX R14, R14, R7, !PT ;  /* 0x000000070e0e7248 */ /* 0x000fce0007fe0100 */
.L_x_1256:
[----:B------:R-:W2:Y:S01]  /*126e0*/  LDL R10, [R1+0x38] ;  /* 0x00003800010a7983 */ /* 0x000ea20000100800 */
[----:B------:R-:W-:Y:S01]  /*126f0*/  VIADD R14, R14, 0x7f ;  /* 0x0000007f0e0e7836 */ /* 0x000fe20000000000 */
[----:B------:R-:W-:Y:S04]  /*12700*/  BSSY B0, `(.L_x_1260) ;  /* 0x00001ec000007945 */ /* 0x000fe80003800000 */
[----:B------:R-:W-:-:S04]  /*12710*/  SHF.R.S32.HI R7, RZ, 0x1f, R14 ;  /* 0x0000001fff077819 */ /* 0x000fc8000001140e */
[----:B------:R-:W-:-:S04]  /*12720*/  LEA.HI R7, R7, R14, RZ, 0x7 ;  /* 0x0000000e07077211 */ /* 0x000fc800078f38ff */
[----:B------:R-:W-:-:S04]  /*12730*/  SHF.R.S32.HI R7, RZ, 0x7, R7 ;  /* 0x00000007ff077819 */ /* 0x000fc80000011407 */
[----:B--2---:R-:W-:-:S04]  /*12740*/  VIMNMX R10, R10, R7, !PT ;  /* 0x000000070a0a7248 */ /* 0x004fc80007fe0100 */
[----:B------:R-:W-:Y:S01]  /*12750*/  ISETP.GE.AND P1, PT, R4, R10, PT ;  /* 0x0000000a0400720c */ /* 0x000fe20003f26270 */
[----:B------:R0:W-:-:S12]  /*12760*/  STL [R1+0x24], R10 ;  /* 0x0000240a01007387 */ /* 0x0001d80000100800 */
[----:B0-----:R-:W-:Y:S05]  /*12770*/  @!P1 BRA `(.L_x_1261) ;  /* 0x0000001c00909947 */ /* 0x001fea0003800000 */
[----:B------:R-:W-:Y:S01]  /*12780*/  BSSY B1, `(.L_x_1261) ;  /* 0x00001e3000017945 */ /* 0x000fe20003800000 */
[----:B------:R-:W-:Y:S02]  /*12790*/  IMAD.MOV.U32 R20, RZ, RZ, R0 ;  /* 0x000000ffff147224 */ /* 0x000fe400078e0000 */
[----:B------:R-:W-:Y:S02]  /*127a0*/  IMAD.MOV.U32 R7, RZ, RZ, R3 ;  /* 0x000000ffff077224 */ /* 0x000fe400078e0003 */
[----:B------:R-:W-:Y:S02]  /*127b0*/  IMAD.MOV.U32 R11, RZ, RZ, R22 ;  /* 0x000000ffff0b7224 */ /* 0x000fe400078e0016 */
[----:B------:R-:W-:-:S07]  /*127c0*/  IMAD.MOV.U32 R10, RZ, RZ, R18 ;  /* 0x000000ffff0a7224 */ /* 0x000fce00078e0012 */
.L_x_1273:
[----:B------:R-:W-:Y:S01]  /*127d0*/  IMAD.U32 R0, RZ, RZ, UR36 ;  /* 0x00000024ff007e24 */ /* 0x000fe2000f8e00ff */
[----:B------:R-:W-:-:S04]  /*127e0*/  ISETP.NE.AND P1, PT, R10, 0x1, PT ;  /* 0x000000010a00780c */ /* 0x000fc80003f25270 */
[----:B------:R-:W-:Y:S02]  /*127f0*/  ISETP.NE.AND P2, PT, R0, 0x3, PT ;  /* 0x000000030000780c */ /* 0x000fe40003f45270 */
[----:B------:R-:W-:-:S04]  /*12800*/  SEL R22, RZ, 0x1, P1 ;  /* 0x00000001ff167807 */ /* 0x000fc80000800000 */
[----:B------:R-:W-:-:S07]  /*12810*/  LOP3.LUT R22, R11, R22, RZ, 0x3c, !PT ;  /* 0x000000160b167212 */ /* 0x000fce00078e3cff */
[----:B------:R-:W-:Y:S05]  /*12820*/  @!P2 BRA `(.L_x_1262) ;  /* 0x000000000004a947 */ /* 0x000fea0003800000 */
[----:B------:R-:W-:Y:S01]  /*12830*/  BPT.TRAP 0x1 ;  /* 0x000000040000795c */ /* 0x000fe20000300000 */
.L_x_1262:
        /* <DEDUP_REMOVED lines=8> */
.L_x_1263:
[----:B------:R-:W2:Y:S01]  /*128c0*/  LDL R3, [R1+0x18] ;  /* 0x0000180001037983 */ /* 0x000ea20000100800 */
[----:B------:R-:W-:Y:S01]  /*128d0*/  BSSY B2, `(.L_x_1264) ;  /* 0x0000006000027945 */ /* 0x000fe20003800000 */
[----:B------:R-:W-:Y:S02]  /*128e0*/  IMAD.MOV.U32 R25, RZ, RZ, -0x3ffffff0 ;  /* 0xc0000010ff197424 */ /* 0x000fe400078e00ff */
[----:B--2---:R-:W-:Y:S01]  /*128f0*/  IMAD R24, R18, 0x300, R3 ;  /* 0x0000030012187824 */ /* 0x004fe200078e0203 */
[----:B-1----:R-:W-:Y:S06]  /*12900*/  @P1 BRA `(.L_x_1265) ;  /* 0x0000000000081947 */ /* 0x002fec0003800000 */
[----:B------:R-:W1:Y:S02]  /*12910*/  SYNCS.PHASECHK.TRANS64.TRYWAIT P1, [R21+URZ+0x19c30], R0 ;  /* 0x019c3000150075a7 */ /* 0x000e64000802017f */
[----:B-1----:R-:W-:Y:S05]  /*12920*/  @!P1 BRA `(.L_x_1266) ;  /* 0x0000010c00f89947 */ /* 0x002fea0003800000 */
.L_x_1265:
[----:B------:R-:W-:Y:S05]  /*12930*/  BSYNC B2 ;  /* 0x0000000000027941 */ /* 0x000fea0003800000 */
.L_x_1264:
        /* <DEDUP_REMOVED lines=8> */
[----:B------:R-:W-:Y:S01]  /*129c0*/  R2UR UR14, R24 ;  /* 0x00000000180e72ca */ /* 0x000fe200000e0000 */
[----:B------:R-:W-:Y:S01]  /*129d0*/  IMAD.U32 R3, RZ, RZ, UR36 ;  /* 0x00000024ff037e24 */ /* 0x000fe2000f8e00ff */
[----:B------:R-:W-:-:S02]  /*129e0*/  R2UR UR15, R25 ;  /* 0x00000000190f72ca */ /* 0x000fc400000e0000 */
[----:B------:R-:W-:Y:S01]  /*129f0*/  WARPGROUP.ARRIVE ;  /* 0x00000000000079c5 */ /* 0x000fe20000000000 */
[----:B------:R-:W-:Y:S02]  /*12a00*/  R2UR UR10, R14 ;  /* 0x000000000e0a72ca */ /* 0x000fe400000e0000 */
[----:B------:R-:W-:Y:S02]  /*12a10*/  R2UR UR11, R15 ;  /* 0x000000000f0b72ca */ /* 0x000fe400000e0000 */
[----:B------:R-:W-:Y:S02]  /*12a20*/  R2UR UR8, R156 ;  /* 0x000000009c0872ca */ /* 0x000fe400000e0000 */
[----:B------:R-:W-:Y:S01]  /*12a30*/  QGMMA.64x128x32.F32.E4M3.E4M3 R24, gdesc[UR4], RZ, !UPT, gsb0 ;  /* 0x01e00000041879f3 */ /* 0x000fe2000c0008ff */
[----:B------:R-:W-:Y:S02]  /*12a40*/  R2UR UR9, R157 ;  /* 0x000000009d0972ca */ /* 0x000fe400000e0000 */
[----:B------:R-:W-:-:S02]  /*12a50*/  R2UR UR12, R12 ;  /* 0x000000000c0c72ca */ /* 0x000fc400000e0000 */
[----:B------:R-:W-:Y:S02]  /*12a60*/  R2UR UR13, R13 ;  /* 0x000000000d0d72ca */ /* 0x000fe400000e0000 */
[----:B------:R-:W-:Y:S01]  /*12a70*/  ISETP.NE.AND P2, PT, R3, 0x3, PT ;  /* 0x000000030300780c */ /* 0x000fe20003f45270 */
[----:B------:R-:W-:Y:S02]  /*12a80*/  WARPGROUP.DEPBAR.LE gsb0, 0x0 ;  /* 0x00008000000079c5 */ /* 0x000fe40000010000 */
        /* <DEDUP_REMOVED lines=8> */
.L_x_1267:
[----:B01----:R-:W-:Y:S01]  /*12b10*/  SHF.L.U32 R0, R11, 0x1f, RZ ;  /* 0x0000001f0b007819 */ /* 0x003fe200000006ff */
[----:B------:R-:W-:-:S04]  /*12b20*/  IMAD R155, R10, 0x8, R16 ;  /* 0x000000080a9b7824 */ /* 0x000fc800078e0210 */
[----:B------:R0:W1:Y:S01]  /*12b30*/  SYNCS.PHASECHK.TRANS64.TRYWAIT P1, [R155+URZ+0x19c50], R0 ;  /* 0x019c50009b0075a7 */ /* 0x000062000802017f */
[----:B------:R-:W-:Y:S05]  /*12b40*/  @!P2 BRA `(.L_x_1268) ;  /* 0x000000000004a947 */ /* 0x000fea0003800000 */
[----:B------:R-:W-:Y:S01]  /*12b50*/  BPT.TRAP 0x1 ;  /* 0x000000040000795c */ /* 0x000fe20000300000 */
.L_x_1268:
[----:B------:R-:W-:Y:S04]  /*12b60*/  BSSY B2, `(.L_x_1269) ;  /* 0x0000004000027945 */ /* 0x000fe80003800000 */
[----:B-1----:R-:W-:Y:S05]  /*12b70*/  @P1 BRA `(.L_x_1270) ;  /* 0x0000000000081947 */ /* 0x002fea0003800000 */
[----:B------:R-:W1:Y:S02]  /*12b80*/  SYNCS.PHASECHK.TRANS64.TRYWAIT P1, [R155+URZ+0x19c50], R0 ;  /* 0x019c50009b0075a7 */ /* 0x000e64000802017f */
[----:B-1----:R-:W-:Y:S05]  /*12b90*/  @!P1 BRA `(.L_x_1271) ;  /* 0x0000010c00709947 */ /* 0x002fea0003800000 */
.L_x_1270:
[----:B------:R-:W-:Y:S05]  /*12ba0*/  BSYNC B2 ;  /* 0x0000000000027941 */ /* 0x000fea0003800000 */
.L_x_1269:
[----:B01----:R-:W-:Y:S01]  /*12bb0*/  VIADD R0, R16, 0x3000 ;  /* 0x0000300010007836 */ /* 0x003fe20000000000 */
[----:B------:R-:W-:Y:S01]  /*12bc0*/  WARPGROUP.ARRIVE ;  /* 0x00000000000079c5 */ /* 0x000fe20000000000 */
[----:B------:R-:W-:Y:S01]  /*12bd0*/  IMAD.MOV.U32 R11, RZ, RZ, 0x40000040 ;  /* 0x40000040ff0b7424 */ /* 0x000fe200078e00ff */
[----:B------:R-:W-:Y:S01]  /*12be0*/  FMNMX.FTZ R3, R26, R20, !PT ;  /* 0x000000141a037209 */ /* 0x000fe20007810000 */
[----:B------:R-:W-:Y:S01]  /*12bf0*/  IMAD.MOV.U32 R15, RZ, RZ, 0x40000040 ;  /* 0x40000040ff0f7424 */ /* 0x000fe200078e00ff */
[----:B------:R-:W-:Y:S01]  /*12c00*/  SHF.R.U32.HI R0, RZ, 0x4, R0 ;  /* 0x00000004ff007819 */ /* 0x000fe20000011600 */
[----:B------:R-:W-:Y:S01]  /*12c10*/  @!P0 VIADD R21, R21, 0x19c40 ;  /* 0x00019c4015158836 */ /* 0x000fe20000000000 */
[----:B------:R-:W-:Y:S02]  /*12c20*/  R2UR UR7, R11 ;  /* 0x000000000b0772ca */ /* 0x000fe400000e0000 */
[----:B------:R-:W-:Y:S02]  /*12c30*/  LOP3.LUT R0, R0, 0x3fff, RZ, 0xc0, !PT ;  /* 0x00003fff00007812 */ /* 0x000fe400078ec0ff */
[----:B------:R-:W-:-:S02]  /*12c40*/  FMNMX.FTZ R3, R27, R3, !PT ;  /* 0x000000031b037209 */ /* 0x000fc40007810000 */
[----:B------:R-:W-:Y:S02]  /*12c50*/  LOP3.LUT R0, R0, 0x10000, RZ, 0xfc, !PT ;  /* 0x0001000000007812 */ /* 0x000fe400078efcff */
[----:B------:R-:W-:Y:S02]  /*12c60*/  FMNMX.FTZ R3, R30, R3, !PT ;  /* 0x000000031e037209 */ /* 0x000fe40007810000 */
[----:B------:R-:W-:Y:S01]  /*12c70*/  @!P0 PRMT R21, RZ, 0x654, R21 ;  /* 0x00000654ff158816 */ /* 0x000fe20000000015 */
[----:B------:R-:W-:Y:S01]  /*12c80*/  IMAD R10, R10, 0x300, R0 ;  /* 0x000003000a0a7824 */ /* 0x000fe200078e0200 */
[----:B------:R-:W-:Y:S02]  /*12c90*/  FMNMX.FTZ R0, R24, R7, !PT ;  /* 0x0000000718007209 */ /* 0x000fe40007810000 */
[----:B------:R-:W-:Y:S01]  /*12ca0*/  FMNMX.FTZ R3, R31, R3, !PT ;  /* 0x000000031f037209 */ /* 0x000fe20007810000 */
[C---:B------:R-:W-:Y:S01]  /*12cb0*/  VIADD R14, R10.reuse, 0x2 ;  /* 0x000000020a0e7836 */ /* 0x040fe20000000000 */
[----:B------:R-:W-:-:S02]  /*12cc0*/  R2UR UR6, R10 ;  /* 0x000000000a0672ca */ /* 0x000fc400000e0000 */
[----:B------:R-:W-:Y:S02]  /*12cd0*/  FMNMX.FTZ R0, R25, R0, !PT ;  /* 0x0000000019007209 */ /* 0x000fe40007810000 */
[----:B------:R-:W-:Y:S02]  /*12ce0*/  FMNMX.FTZ R3, R34, R3, !PT ;  /* 0x0000000322037209 */ /* 0x000fe40007810000 */
[----:B------:R-:W-:Y:S02]  /*12cf0*/  FMNMX.FTZ R0, R28, R0, !PT ;  /* 0x000000001c007209 */ /* 0x000fe40007810000 */
[----:B------:R-:W-:Y:S02]  /*12d00*/  FMNMX.FTZ R3, R35, R3, !PT ;  /* 0x0000000323037209 */ /* 0x000fe40007810000 */
[----:B------:R-:W-:Y:S02]  /*12d10*/  FMNMX.FTZ R0, R29, R0, !PT ;  /* 0x000000001d007209 */ /* 0x000fe40007810000 */
[----:B------:R-:W-:Y:S01]  /*12d20*/  FMNMX.FTZ R3, R38, R3, !PT ;  /* 0x0000000326037209 */ /* 0x000fe20007810000 */
[----:B------:R-:W-:Y:S01]  /*12d30*/  QGMMA.64x96x32.F32.E4M3.E4M3 R88, R148, gdesc[UR4], R88, gsb0 ;  /* 0x0160000494587df3 */ /* 0x000fe20008000858 */
        /* <DEDUP_REMOVED lines=15> */
[----:B------:R-:W-:Y:S01]  /*12e30*/  R2UR UR6, R14 ;  /* 0x000000000e0672ca */ /* 0x000fe200000e0000 */
[----:B------:R-:W-:Y:S01]  /*12e40*/  VIADD R14, R10, 0x4 ;  /* 0x000000040a0e7836 */ /* 0x000fe20000000000 */
[----:B------:R-:W-:Y:S01]  /*12e50*/  FMNMX.FTZ R0, R48, R0, !PT ;  /* 0x0000000030007209 */ /* 0x000fe20007810000 */
[----:B------:R-:W-:Y:S01]  /*12e60*/  VIADD R10, R10, 0x6 ;  /* 0x000000060a0a7836 */ /* 0x000fe20000000000 */
[----:B------:R-:W-:Y:S01]  /*12e70*/  R2UR UR7, R15 ;  /* 0x000000000f0772ca */ /* 0x000fe200000e0000 */
[----:B------:R-:W-:Y:S01]  /*12e80*/  IMAD.MOV.U32 R15, RZ, RZ, 0x40000040 ;  /* 0x40000040ff0f7424 */ /* 0x000fe200078e00ff */
        /* <DEDUP_REMOVED lines=36> */
[----:B------:R-:W-:Y:S01]  /*130d0*/  FMNMX.FTZ R0, R85, R0, !PT ;  /* 0x0000000055007209 */ /* 0x000fe20007810000 */
[----:B------:R-:W-:-:S02]  /*130e0*/  WARPGROUP.DEPBAR.LE gsb0, 0x0 ;  /* 0x00008000000079c5 */ /* 0x000fc40000010000 */
[----:B------:R-:W-:Y:S01]  /*130f0*/  WARPGROUP.ARRIVE ;  /* 0x00000000000079c5 */ /* 0x000fe20000000000 */
[----:B------:R-:W-:Y:S01]  /*13100*/  IMAD.U32 R151, RZ, RZ, UR36 ;  /* 0x00000024ff977e24 */ /* 0x000fe2000f8e00ff */
[----:B------:R-:W0:Y:S04]  /*13110*/  SHFL.BFLY PT, R11, R0, 0x2, 0x1f ;  /* 0x0c401f00000b7f89 */ /* 0x000e2800000e0000 */
[----:B------:R-:W-:Y:S01]  /*13120*/  QGMMA.64x96x32.F32.E4M3.E4M3 R88, R144, gdesc[UR4], R88, gsb0 ;  /* 0x0160000490587df3 */ /* 0x000fe20008000858 */
[----:B------:R-:W-:Y:S02]  /*13130*/  R2UR UR6, R14 ;  /* 0x000000000e0672ca */ /* 0x000fe400000e0000 */
[----:B------:R-:W1:Y:S01]  /*13140*/  SHFL.BFLY PT, R14, R3, 0x2, 0x1f ;  /* 0x0c401f00030e7f89 */ /* 0x000e6200000e0000 */
[----:B------:R-:W-:-:S02]  /*13150*/  R2UR UR7, R15 ;  /* 0x000000000f0772ca */ /* 0x000fc400000e0000 */
[----:B------:R-:W-:Y:S02]  /*13160*/  ISETP.NE.AND P1, PT, R151, 0x3, PT ;  /* 0x000000039700780c */ /* 0x000fe40003f25270 */
[----:B0-----:R-:W-:Y:S01]  /*13170*/  FMNMX.FTZ R0, R0, R11, !PT ;  /* 0x0000000b00007209 */ /* 0x001fe20007810000 */
[----:B------:R-:W-:Y:S01]  /*13180*/  IMAD.MOV.U32 R11, RZ, RZ, 0x40000040 ;  /* 0x40000040ff0b7424 */ /* 0x000fe200078e00ff */
[----:B-1----:R-:W-:-:S03]  /*13190*/  FMNMX.FTZ R14, R3, R14, !PT ;  /* 0x0000000e030e7209 */ /* 0x002fc60007810000 */
[----:B------:R-:W0:Y:S02]  /*131a0*/  SHFL.BFLY PT, R3, R0, 0x1, 0x1f ;  /* 0x0c201f0000037f89 */ /* 0x000e2400000e0000 */
[----:B0-----:R-:W-:Y:S01]  /*131b0*/  FMNMX.FTZ R3, R0, R3, !PT ;  /* 0x0000000300037209 */ /* 0x001fe20007810000 */
[----:B------:R-:W-:Y:S02]  /*131c0*/  WARPGROUP.DEPBAR.LE gsb0, 0x0 ;  /* 0x00008000000079c5 */ /* 0x000fe40000010000 */
[----:B------:R-:W-:-:S06]  /*131d0*/  WARPGROUP.ARRIVE ;  /* 0x00000000000079c5 */ /* 0x000fcc0000000000 */
[----:B------:R-:W-:Y:S01]  /*131e0*/  QGMMA.64x96x32.F32.E4M3.E4M3 R88, R140, gdesc[UR4], R88, gsb0 ;  /* 0x016000048c587df3 */ /* 0x000fe20008000858 */
[----:B------:R-:W-:Y:S02]  /*131f0*/  R2UR UR6, R10 ;  /* 0x000000000a0672ca */ /* 0x000fe400000e0000 */
[----:B------:R-:W0:Y:S01]  /*13200*/  SHFL.BFLY PT, R10, R14, 0x1, 0x1f ;  /* 0x0c201f000e0a7f89 */ /* 0x000e2200000e0000 */
[----:B------:R-:W-:Y:S01]  /*13210*/  R2UR UR7, R11 ;  /* 0x000000000b0772ca */ /* 0x000fe200000e0000 */
[----:B------:R-:W-:-:S04]  /*13220*/  FFMA.FTZ R11, R2, R3, -8 ;  /* 0xc1000000020b7423 */ /* 0x000fc80000010003 */
        /* <DEDUP_REMOVED lines=10> */
[----:B------:R-:W-:-:S04]  /*132d0*/  FFMA.FTZ R73, R2, R80, -R11 ;  /* 0x0000005002497223 */ /* 0x000fc8000001080b */
[----:B------:R-:W-:Y:S01]  /*132e0*/  MUFU.EX2 R25, R25 ;  /* 0x0000001900197308 */ /* 0x000fe20000000800 */
[----:B0-----:R-:W-:Y:S01]  /*132f0*/  FMNMX.FTZ R0, R14, R10, !PT ;  /* 0x0000000a0e007209 */ /* 0x001fe20007810000 */
[----:B------:R-:W-:Y:S01]  /*13300*/  FADD.FTZ R10, -R3, R7 ;  /* 0x00000007030a7221 */ /* 0x000fe20000010100 */
[----:B------:R-:W-:-:S01]  /*13310*/  FFMA.FTZ R14, R2, R24, -R11 ;  /* 0x00000018020e7223 */ /* 0x000fc2000001080b */
[C-C-:B------:R-:W-:Y:S01]  /*13320*/  FFMA.FTZ R24, R2.reuse, R29, -R11.reuse ;  /* 0x0000001d02187223 */ /* 0x140fe2000001080b */
[----:B------:R-:W-:-:S01]  /*13330*/  FFMA.FTZ R29, R2, R36, -R11 ;  /* 0x00000024021d7223 */ /* 0x000fc2000001080b */
[----:B------:R-:W-:Y:S01]  /*13340*/  FADD.FTZ R7, -R0, R20 ;  /* 0x0000001400077221 */ /* 0x000fe20000010100 */
        /* <DEDUP_REMOVED lines=9> */
[C---:B------:R-:W-:Y:S01]  /*133e0*/  FFMA.FTZ R76, R2.reuse, R81, -R11 ;  /* 0x00000051024c7223 */ /* 0x040fe2000001080b */
[----:B------:R-:W-:-:S01]  /*133f0*/  FFMA.FTZ R81, R2, R0, -8 ;  /* 0xc100000002517423 */ /* 0x000fc20000010000 */
[C---:B------:R-:W-:Y:S01]  /*13400*/  FMUL.FTZ R10, R2.reuse, R10 ;  /* 0x0000000a020a7220 */ /* 0x040fe20000410000 */
[C---:B------:R-:W-:Y:S01]  /*13410*/  FMUL.FTZ R7, R2.reuse, R7 ;  /* 0x0000000702077220 */ /* 0x040fe20000410000 */
        /* <DEDUP_REMOVED lines=10> */
[C---:B------:R-:W-:Y:S01]  /*134c0*/  FFMA.FTZ R42, R2.reuse, R42, -R81 ;  /* 0x0000002a022a7223 */ /* 0x040fe20000010851 */
[----:B------:R-:W-:-:S01]  /*134d0*/  FFMA.FTZ R36, R2, R41, -R11 ;  /* 0x0000002902247223 */ /* 0x000fc2000001080b */
[C-C-:B------:R-:W-:Y:S01]  /*134e0*/  FFMA.FTZ R43, R2.reuse, R43, -R81.reuse ;  /* 0x0000002b022b7223 */ /* 0x140fe20000010851 */
[----:B------:R-:W-:-:S01]  /*134f0*/  FFMA.FTZ R46, R2, R46, -R81 ;  /* 0x0000002e022e7223 */ /* 0x000fc20000010851 */
[C---:B------:R-:W-:Y:S01]  /*13500*/  FFMA.FTZ R47, R2.reuse, R47, -R81 ;  /* 0x0000002f022f7223 */ /* 0x040fe20000010851 */
[----:B------:R-:W-:-:S01]  /*13510*/  FFMA.FTZ R41, R2, R48, -R11 ;  /* 0x0000003002297223 */ /* 0x000fc2000001080b */
[----:B------:R-:W-:Y:S01]  /*13520*/  MUFU.EX2 R7, R7 ;  /* 0x0000000700077308 */ /* 0x000fe20000000800 */
[----:B------:R-:W-:-:S01]  /*13530*/  FFMA.FTZ R50, R2, R50, -R81 ;  /* 0x0000003202327223 */ /* 0x000fc20000010851 */
[C-C-:B------:R-:W-:Y:S01]  /*13540*/  FFMA.FTZ R51, R2.reuse, R51, -R81.reuse ;  /* 0x0000003302337223 */ /* 0x140fe20000010851 */
[----:B------:R-:W-:-:S01]  /*13550*/  FFMA.FTZ R54, R2, R54, -R81 ;  /* 0x0000003602367223 */ /* 0x000fc20000010851 */
[C---:B------:R-:W-:Y:S01]  /*13560*/  FFMA.FTZ R48, R2.reuse, R53, -R11 ;  /* 0x0000003502307223 */ /* 0x040fe2000001080b */
[----:B------:R-:W-:-:S01]  /*13570*/  FFMA.FTZ R55, R2, R55, -R81 ;  /* 0x0000003702377223 */ /* 0x000fc20000010851 */
[C-C-:B------:R-:W-:Y:S01]  /*13580*/  FFMA.FTZ R58, R2.reuse, R58, -R81.reuse ;  /* 0x0000003a023a7223 */ /* 0x140fe20000010851 */
[----:B------:R-:W-:-:S01]  /*13590*/  FFMA.FTZ R59, R2, R59, -R81 ;  /* 0x0000003b023b7223 */ /* 0x000fc20000010851 */
[----:B------:R-:W1:Y:S01]  /*135a0*/  MUFU.EX2 R26, R26 ;  /* 0x0000001a001a7308 */ /* 0x000e620000000800 */
[----:B0-----:R-:W-:-:S01]  /*135b0*/  FFMA.FTZ R6, R10, R6, R14 ;  /* 0x000000060a067223 */ /* 0x001fc2000001000e */
[C---:B------:R-:W-:Y:S01]  /*135c0*/  FFMA.FTZ R53, R2.reuse, R60, -R11 ;  /* 0x0000003c02357223 */ /* 0x040fe2000001080b */
[----:B------:R-:W-:-:S01]  /*135d0*/  FFMA.FTZ R62, R2, R62, -R81 ;  /* 0x0000003e023e7223 */ /* 0x000fc20000010851 */
[----:B------:R-:W-:Y:S01]  /*135e0*/  FFMA.FTZ R63, R2, R63, -R81 ;  /* 0x0000003f023f7223 */ /* 0x000fe20000010851 */
[----:B------:R-:W-:-:S01]  /*135f0*/  FADD.FTZ R6, R15, R6 ;  /* 0x000000060f067221 */ /* 0x000fc20000010000 */
[C---:B------:R-:W-:Y:S01]  /*13600*/  FFMA.FTZ R66, R2.reuse, R66, -R81 ;  /* 0x0000004202427223 */ /* 0x040fe20000010851 */
[----:B------:R-:W-:-:S01]  /*13610*/  FFMA.FTZ R60, R2, R65, -R11 ;  /* 0x00000041023c7223 */ /* 0x000fc2000001080b */
[----:B------:R-:W0:Y:S01]  /*13620*/  MUFU.EX2 R27, R27 ;  /* 0x0000001b001b7308 */ /* 0x000e220000000800 */
[----:B------:R-:W-:-:S01]  /*13630*/  FFMA.FTZ R67, R2, R67, -R81 ;  /* 0x0000004302437223 */ /* 0x000fc20000010851 */
[C-C-:B------:R-:W-:Y:S01]  /*13640*/  FFMA.FTZ R70, R2.reuse, R70, -R81.reuse ;  /* 0x0000004602467223 */ /* 0x140fe20000010851 */
[----:B------:R-:W-:-:S01]  /*13650*/  FFMA.FTZ R71, R2, R71, -R81 ;  /* 0x0000004702477223 */ /* 0x000fc20000010851 */
[C---:B------:R-:W-:Y:S01]  /*13660*/  FFMA.FTZ R65, R2.reuse, R72, -R11 ;  /* 0x0000004802417223 */ /* 0x040fe2000001080b */
[----:B------:R-:W-:-:S01]  /*13670*/  FFMA.FTZ R74, R2, R74, -R81 ;  /* 0x0000004a024a7223 */ /* 0x000fc20000010851 */
[C-C-:B------:R-:W-:Y:S01]  /*13680*/  FFMA.FTZ R75, R2.reuse, R75, -R81.reuse ;  /* 0x0000004b024b7223 */ /* 0x140fe20000010851 */
[----:B------:R-:W-:-:S01]  /*13690*/  FFMA.FTZ R78, R2, R78, -R81 ;  /* 0x0000004e024e7223 */ /* 0x000fc20000010851 */
[----:B------:R-:W2:Y:S01]  /*136a0*/  MUFU.EX2 R20, R20 ;  /* 0x0000001400147308 */ /* 0x000ea20000000800 */
[----:B-1----:R-:W-:-:S01]  /*136b0*/  FFMA.FTZ R5, R7, R5, R26 ;  /* 0x0000000507057223 */ /* 0x002fc2000001001a */
[C---:B------:R-:W-:Y:S01]  /*136c0*/  FFMA.FTZ R72, R2.reuse, R77, -R11 ;  /* 0x0000004d02487223 */ /* 0x040fe2000001080b */
[----:B------:R-:W-:-:S01]  /*136d0*/  FFMA.FTZ R79, R2, R79, -R81 ;  /* 0x0000004f024f7223 */ /* 0x000fc20000010851 */
[C-C-:B------:R-:W-:Y:S01]  /*136e0*/  FFMA.FTZ R80, R2.reuse, R82, -R81.reuse ;  /* 0x0000005202507223 */ /* 0x140fe20000010851 */
[----:B------:R-:W-:-:S01]  /*136f0*/  FFMA.FTZ R82, R2, R83, -R81 ;  /* 0x0000005302527223 */ /* 0x000fc20000010851 */
[C---:B------:R-:W-:Y:S01]  /*13700*/  FFMA.FTZ R77, R2.reuse, R84, -R11 ;  /* 0x00000054024d7223 */ /* 0x040fe2000001080b */
[----:B------:R-:W-:-:S01]  /*13710*/  FFMA.FTZ R86, R2, R86, -R81 ;  /* 0x0000005602567223 */ /* 0x000fc20000010851 */
[----:B------:R-:W1:Y:S01]  /*13720*/  MUFU.EX2 R30, R30 ;  /* 0x0000001e001e7308 */ /* 0x000e620000000800 */
[----:B0-----:R-:W-:-:S01]  /*13730*/  FADD.FTZ R5, R27, R5 ;  /* 0x000000051b057221 */ /* 0x001fc20000010000 */
[C---:B------:R-:W-:Y:S01]  /*13740*/  FFMA.FTZ R11, R2.reuse, R85, -R11 ;  /* 0x00000055020b7223 */ /* 0x040fe2000001080b */
[----:B------:R-:W-:-:S05]  /*13750*/  FFMA.FTZ R81, R2, R87, -R81 ;  /* 0x0000005702517223 */ /* 0x000fca0000010851 */
[----:B------:R-:W0:Y:S01]  /*13760*/  MUFU.EX2 R24, R24 ;  /* 0x0000001800187308 */ /* 0x000e220000000800 */
[----:B--2---:R-:W-:-:S07]  /*13770*/  FADD.FTZ R6, R20, R6 ;  /* 0x0000000614067221 */ /* 0x004fce0000010000 */
[----:B------:R-:W2:Y:S01]  /*13780*/  MUFU.EX2 R31, R31 ;  /* 0x0000001f001f7308 */ /* 0x000ea20000000800 */
[----:B-1----:R-:W-:-:S01]  /*13790*/  FADD.FTZ R5, R30, R5 ;  /* 0x000000051e057221 */ /* 0x002fc20000010000 */
[----:B------:R-:W-:Y:S02]  /*137a0*/  WARPGROUP.DEPBAR.LE gsb0, 0x0 ;  /* 0x00008000000079c5 */ /* 0x000fe40000010000 */
[----:B------:R-:W-:-:S04]  /*137b0*/  WARPGROUP.ARRIVE ;  /* 0x00000000000079c5 */ /* 0x000fc80000000000 */
[----:B------:R-:W1:Y:S01]  /*137c0*/  MUFU.EX2 R34, R34 ;  /* 0x0000002200227308 */ /* 0x000e620000000800 */
[----:B0-----:R-:W-:-:S01]  /*137d0*/  FADD.FTZ R6, R24, R6 ;  /* 0x0000000618067221 */ /* 0x001fc20000010000 */
[----:B------:R-:W-:Y:S03]  /*137e0*/  QGMMA.64x96x32.F32.E4M3.E4M3 R88, R136, gdesc[UR4], R88, gsb0 ;  /* 0x0160000488587df3 */ /* 0x000fe60008000858 */
[----:B------:R-:W-:-:S03]  /*137f0*/  FADD.FTZ R6, R25, R6 ;  /* 0x0000000619067221 */ /* 0x000fc60000010000 */
        /* <DEDUP_REMOVED lines=28> */
[----:B------:R-:W-:Y:S02]  /*139c0*/  WARPGROUP.DEPBAR.LE gsb0, 0x0 ;  /* 0x00008000000079c5 */ /* 0x000fe40000010000 */
[----:B------:R1:W-:Y:S04]  /*139d0*/  @!P0 SYNCS.ARRIVE.TRANS64.RED.A1T0 RZ, [R21+URZ], RZ ;  /* 0x000000ff15ff89a7 */ /* 0x0003e8000810043f */
[----:B------:R-:W3:Y:S01]  /*139e0*/  MUFU.EX2 R41, R41 ;  /* 0x0000002900297308 */ /* 0x000ee20000000800 */
[----:B0-----:R-:W-:-:S07]  /*139f0*/  FADD.FTZ R6, R40, R6 ;  /* 0x0000000628067221 */ /* 0x001fce0000010000 */
[----:B------:R-:W0:Y:S01]  /*13a00*/  MUFU.EX2 R50, R50 ;  /* 0x0000003200327308 */ /* 0x000e220000000800 */
[----:B--2---:R-:W-:-:S07]  /*13a10*/  FADD.FTZ R5, R47, R5 ;  /* 0x000000052f057221 */ /* 0x004fce0000010000 */
[----:B------:R-:W2:Y:S01]  /*13a20*/  MUFU.EX2 R44, R44 ;  /* 0x0000002c002c7308 */ /* 0x000ea20000000800 */
[----:B---3--:R-:W-:-:S07]  /*13a30*/  FADD.FTZ R6, R41, R6 ;  /* 0x0000000629067221 */ /* 0x008fce0000010000 */
        /* <DEDUP_REMOVED lines=73> */
[----:B0-----:R-:W-:-:S01]  /*13ed0*/  FADD.FTZ R5, R86, R5 ;  /* 0x0000000556057221 */ /* 0x001fc20000010000 */
[----:B--2---:R-:W-:-:S03]  /*13ee0*/  FADD.FTZ R6, R11, R6 ;  /* 0x000000060b067221 */ /* 0x004fc60000010000 */
[----:B---3--:R-:W-:Y:S01]  /*13ef0*/  FADD.FTZ R5, R81, R5 ;  /* 0x0000000551057221 */ /* 0x008fe20000010000 */
[----:B-1----:R-:W-:Y:S06]  /*13f00*/  @!P1 BRA `(.L_x_1272) ;  /* 0x0000000000049947 */ /* 0x002fec0003800000 */
[----:B------:R-:W-:Y:S01]  /*13f10*/  BPT.TRAP 0x1 ;  /* 0x000000040000795c */ /* 0x000fe20000300000 */
.L_x_1272:
        /* <DEDUP_REMOVED lines=58> */
[----:B------:R-:W-:Y:S01]  /*142c0*/  F2FP.SATFINITE.E4M3.F32.PACK_AB_MERGE_C R78, R79, R78, RZ ;  /* 0x0000004e4f4e723e */ /* 0x000fe200048070ff */
[-C--:B------:R-:W-:Y:S01]  /*142d0*/  FMUL.FTZ R94, R94, R7.reuse ;  /* 0x000000075e5e7220 */ /* 0x080fe20000410000 */
[----:B------:R-:W-:Y:S01]  /*142e0*/  F2FP.SATFINITE.E4M3.F32.PACK_AB_MERGE_C R81, R81, R86, RZ ;  /* 0x000000565151723e */ /* 0x000fe200048070ff */
        /* <DEDUP_REMOVED lines=44> */
[----:B------:R-:W-:Y:S05]  /*145b0*/  BSYNC B1 ;  /* 0x0000000000017941 */ /* 0x000fea0003800000 */
.L_x_1261:
[----:B------:R-:W-:Y:S05]  /*145c0*/  BSYNC B0 ;  /* 0x0000000000007941 */ /* 0x000fea0003800000 */
.L_x_1260:
[----:B------:R-:W2:Y:S01]  /*145d0*/  LDL R7, [R1+0x38] ;  /* 0x0000380001077983 */ /* 0x000ea20000100800 */
[----:B------:R-:W-:Y:S01]  /*145e0*/  BSSY B0, `(.L_x_1274) ;  /* 0x00002fe000007945 */ /* 0x000fe20003800000 */
[----:B--2---:R-:W-:-:S13]  /*145f0*/  ISETP.GE.AND P1, PT, R4, R7, PT ;  /* 0x000000070400720c */ /* 0x004fda0003f26270 */
[----:B------:R-:W-:Y:S05]  /*14600*/  @!P1 BRA `(.L_x_1275) ;  /* 0x0000002c00ec9947 */ /* 0x000fea0003800000 */
[----:B------:R-:W-:Y:S02]  /*14610*/  IMAD.MOV.U32 R7, RZ, RZ, R0 ;  /* 0x000000ffff077224 */ /* 0x000fe400078e0000 */
[----:B------:R-:W-:Y:S02]  /*14620*/  IMAD.MOV.U32 R20, RZ, RZ, R3 ;  /* 0x000000ffff147224 */ /* 0x000fe400078e0003 */
[----:B------:R-:W-:Y:S02]  /*14630*/  IMAD.MOV.U32 R11, RZ, RZ, R22 ;  /* 0x000000ffff0b7224 */ /* 0x000fe400078e0016 */
[----:B------:R-:W-:-:S07]  /*14640*/  IMAD.MOV.U32 R10, RZ, RZ, R18 ;  /* 0x000000ffff0a7224 */ /* 0x000fce00078e0012 */
.L_x_1295:
[----:B------:R-:W-:Y:S01]  /*14650*/  IMAD.U32 R0, RZ, RZ, UR36 ;  /* 0x00000024ff007e24 */ /* 0x000fe2000f8e00ff */
[----:B------:R-:W-:-:S04]  /*14660*/  ISETP.NE.AND P1, PT, R10, 0x1, PT ;  /* 0x000000010a00780c */ /* 0x000fc80003f25270 */
[----:B------:R-:W-:Y:S02]  /*14670*/  ISETP.NE.AND P2, PT, R0, 0x3, PT ;  /* 0x000000030000780c */ /* 0x000fe40003f45270 */
[----:B------:R-:W-:-:S04]  /*14680*/  SEL R22, RZ, 0x1, P1 ;  /* 0x00000001ff167807 */ /* 0x000fc80000800000 */
[----:B------:R-:W-:-:S07]  /*14690*/  LOP3.LUT R22, R11, R22, RZ, 0x3c, !PT ;  /* 0x000000160b167212 */ /* 0x000fce00078e3cff */
[----:B------:R-:W-:Y:S05]  /*146a0*/  @!P2 BRA `(.L_x_1276) ;  /* 0x000000000004a947 */ /* 0x000fea0003800000 */
[----:B------:R-:W-:Y:S01]  /*146b0*/  BPT.TRAP 0x1 ;  /* 0x000000040000795c */ /* 0x000fe20000300000 */
.L_x_1276:
        /* <DEDUP_REMOVED lines=8> */
.L_x_1277:
[----:B------:R-:W2:Y:S01]  /*14740*/  LDL R14, [R1+0x18] ;  /* 0x00001800010e7983 */ /* 0x000ea20000100800 */
[----:B------:R-:W-:Y:S01]  /*14750*/  BSSY B1, `(.L_x_1278) ;  /* 0x0000006000017945 */ /* 0x000fe20003800000 */
[----:B------:R-:W-:Y:S02]  /*14760*/  IMAD.MOV.U32 R25, RZ, RZ, -0x3ffffff0 ;  /* 0xc0000010ff197424 */ /* 0x000fe400078e00ff */
[----:B--2---:R-:W-:Y:S01]  /*14770*/  IMAD R24, R18, 0x300, R14 ;  /* 0x0000030012187824 */ /* 0x004fe200078e020e */
[----:B-1----:R-:W-:Y:S06]  /*14780*/  @P1 BRA `(.L_x_1279) ;  /* 0x0000000000081947 */ /* 0x002fec0003800000 */
[----:B------:R-:W1:Y:S02]  /*14790*/  SYNCS.PHASECHK.TRANS64.TRYWAIT P1, [R0+URZ+0x19c30], R3 ;  /* 0x019c3003000075a7 */ /* 0x000e64000802017f */
[----:B-1----:R-:W-:Y:S05]  /*147a0*/  @!P1 BRA `(.L_x_1280) ;  /* 0x000000f000809947 */ /* 0x002fea0003800000 */
.L_x_1279:
[----:B------:R-:W-:Y:S05]  /*147b0*/  BSYNC B1 ;  /* 0x0000000000017941 */ /* 0x000fea0003800000 */
.L_x_1278:
        /* <DEDUP_REMOVED lines=29> */
.L_x_1281:
[----:B01----:R-:W-:Y:S01]  /*14990*/  SHF.L.U32 R3, R11, 0x1f, RZ ;  /* 0x0000001f0b037819 */ /* 0x003fe200000006ff */
[----:B------:R-:W-:-:S04]  /*149a0*/  IMAD R21, R10, 0x8, R16 ;  /* 0x000000080a157824 */ /* 0x000fc800078e0210 */
[----:B------:R0:W1:Y:S01]  /*149b0*/  SYNCS.PHASECHK.TRANS64.TRYWAIT P1, [R21+URZ+0x19c50], R3 ;  /* 0x019c5003150075a7 */ /* 0x000062000802017f */
[----:B------:R-:W-:Y:S05]  /*149c0*/  @!P2 BRA `(.L_x_1282) ;  /* 0x000000000004a947 */ /* 0x000fea0003800000 */
[----:B------:R-:W-:Y:S01]  /*149d0*/  BPT.TRAP 0x1 ;  /* 0x000000040000795c */ /* 0x000fe20000300000 */
.L_x_1282:
[----:B------:R-:W-:Y:S04]  /*149e0*/  BSSY B1, `(.L_x_1283) ;  /* 0x0000004000017945 */ /* 0x000fe80003800000 */
[----:B-1----:R-:W-:Y:S05]  /*149f0*/  @P1 BRA `(.L_x_1284) ;  /* 0x0000000000081947 */ /* 0x002fea0003800000 */
[----:B------:R-:W1:Y:S02]  /*14a00*/  SYNCS.PHASECHK.TRANS64.TRYWAIT P1, [R21+URZ+0x19c50], R3 ;  /* 0x019c5003150075a7 */ /* 0x000e64000802017f */
[----:B-1----:R-:W-:Y:S05]  /*14a10*/  @!P1 BRA `(.L_x_1285) ;  /* 0x000000ec00f89947 */ /* 0x002fea0003800000 */
.L_x_1284:
[----:B------:R-:W-:Y:S05]  /*14a20*/  BSYNC B1 ;  /* 0x0000000000017941 */ /* 0x000fea0003800000 */
.L_x_1283:
[----:B01----:R-:W-:Y:S01]  /*14a30*/  VIADD R3, R16, 0x3000 ;  /* 0x0000300010037836 */ /* 0x003fe20000000000 */
[----:B------:R-:W2:Y:S04]  /*14a40*/  LDL R155, [R1] ;  /* 0x00000000019b7983 */ /* 0x000ea80000100800 */
[----:B------:R-:W-:-:S04]  /*14a50*/  SHF.R.U32.HI R3, RZ, 0x4, R3 ;  /* 0x00000004ff037819 */ /* 0x000fc80000011603 */
[----:B------:R-:W-:-:S04]  /*14a60*/  LOP3.LUT R3, R3, 0x3fff, RZ, 0xc0, !PT ;  /* 0x00003fff03037812 */ /* 0x000fc800078ec0ff */
[----:B------:R-:W-:Y:S01]  /*14a70*/  LOP3.LUT R3, R3, 0x10000, RZ, 0xfc, !PT ;  /* 0x0001000003037812 */ /* 0x000fe200078efcff */
[----:B------:R-:W-:-:S04]  /*14a80*/  IMAD.MOV.U32 R11, RZ, RZ, 0x40000040 ;  /* 0x40000040ff0b7424 */ /* 0x000fc800078e00ff */
[----:B------:R-:W-:Y:S01]  /*14a90*/  IMAD R10, R10, 0x300, R3 ;  /* 0x000003000a0a7824 */ /* 0x000fe200078e0203 */
[----:B------:R-:W-:Y:S01]  /*14aa0*/  R2UR UR7, R11 ;  /* 0x000000000b0772ca */ /* 0x000fe200000e0000 */
[----:B------:R-:W-:Y:S01]  /*14ab0*/  WARPGROUP.ARRIVE ;  /* 0x00000000000079c5 */ /* 0x000fe20000000000 */
[----:B------:R-:W3:Y:S02]  /*14ac0*/  LDL R3, [R1+0x34] ;  /* 0x0000340001037983 */ /* 0x000ee40000100800 */
[----:B------:R-:W-:-:S13]  /*14ad0*/  R2UR UR6, R10 ;  /* 0x000000000a0672ca */ /* 0x000fda00000e0000 */
[----:B------:R-:W-:Y:S01]  /*14ae0*/  QGMMA.64x96x32.F32.E4M3.E4M3 R88, R148, gdesc[UR4], R88, gsb0 ;  /* 0x0160000494587df3 */ /* 0x000fe20008000858 */
[----:B------:R-:W-:Y:S02]  /*14af0*/  VIADD R14, R10, 0x2 ;  /* 0x000000020a0e7836 */ /* 0x000fe40000000000 */
[----:B------:R-:W-:-:S03]  /*14b00*/  IMAD.MOV.U32 R15, RZ, RZ, 0x40000040 ;  /* 0x40000040ff0f7424 */ /* 0x000fc600078e00ff */
[----:B------:R-:W-:Y:S02]  /*14b10*/  R2UR UR6, R14 ;  /* 0x000000000e0672ca */ /* 0x000fe400000e0000 */
[----:B------:R-:W-:Y:S01]  /*14b20*/  R2UR UR7, R15 ;  /* 0x000000000f0772ca */ /* 0x000fe200000e0000 */
[----:B------:R-:W-:Y:S02]  /*14b30*/  WARPGROUP.DEPBAR.LE gsb0, 0x0 ;  /* 0x00008000000079c5 */ /* 0x000fe40000010000 */
[----:B------:R-:W3:Y:S01]  /*14b40*/  LDL R150, [R1+0xc] ;  /* 0x00000c0001967983 */ /* 0x000ee20000100800 */
[C---:B------:R-:W-:Y:S01]  /*14b50*/  VIADD R14, R10.reuse, 0x4 ;  /* 0x000000040a0e7836 */ /* 0x040fe20000000000 */
[----:B------:R-:W0:Y:S02]  /*14b60*/  LDC R149, c[0x0][0x448] ;  /* 0x00011200ff957b82 */ /* 0x000e240000000800 */
[----:B------:R-:W2:Y:S01]  /*14b70*/  LDL R151, [R1+0x4] ;  /* 0x0000040001977983 */ /* 0x000ea20000100800 */
[----:B------:R-:W-:Y:S01]  /*14b80*/  WARPGROUP.ARRIVE ;  /* 0x00000000000079c5 */ /* 0x000fe20000000000 */
[----:B------:R-:W-:Y:S01]  /*14b90*/  IMAD.MOV.U32 R15, RZ, RZ, 0x40000040 ;  /* 0x40000040ff0f7424 */ /* 0x000fe200078e00ff */
[----:B------:R-:W-:Y:S01]  /*14ba0*/  ULOP3.LUT UR4, URZ, UR44, URZ, 0x33, !UPT ;  /* 0x0000002c3f047292 */ /* 0x000fe2000f8e333f */
[----:B------:R-:W-:-:S02]  /*14bb0*/  VIADD R10, R10, 0x6 ;  /* 0x000000060a0a7836 */ /* 0x000fc40000000000 */
[----:B------:R-:W-:-:S06]  /*14bc0*/  IMAD.MOV.U32 R11, RZ, RZ, 0x40000040 ;  /* 0x40000040ff0b7424 */ /* 0x000fcc00078e00ff */
[----:B------:R-:W-:Y:S01]  /*14bd0*/  QGMMA.64x96x32.F32.E4M3.E4M3 R88, R144, gdesc[UR4], R88, gsb0 ;  /* 0x0160000490587df3 */ /* 0x000fe20008000858 */
[----:B------:R-:W-:Y:S02]  /*14be0*/  R2UR UR6, R14 ;  /* 0x000000000e0672ca */ /* 0x000fe400000e0000 */
        /* <DEDUP_REMOVED lines=12> */
[----:B---3--:R-:W-:Y:S02]  /*14cb0*/  IMAD.IADD R3, R3, 0x1, R150 ;  /* 0x0000000103037824 */ /* 0x008fe400078e0296 */
[----:B------:R-:W3:Y:S02]  /*14cc0*/  LDC R150, c[0x0][0x9e4] ;  /* 0x00027900ff967b82 */ /* 0x000ee40000000800 */
[----:B-1----:R-:W-:-:S05]  /*14cd0*/  @P1 IMAD.HI.U32 R11, R3, R11, RZ ;  /* 0x0000000b030b1227 */ /* 0x002fca00078e00ff */
[----:B0-----:R-:W-:Y:S01]  /*14ce0*/  @P1 SHF.R.U32.HI R3, RZ, R10, R11 ;  /* 0x0000000aff031219 */ /* 0x001fe2000001160b */
[----:B------:R-:W-:Y:S02]  /*14cf0*/  @!P0 VIADD R10, R0, 0x19c40 ;  /* 0x00019c40000a8836 */ /* 0x000fe40000000000 */
[----:B------:R-:W-:-:S03]  /*14d00*/  IMAD.SHL.U32 R0, R4, 0x80, RZ ;  /* 0x0000008004007824 */ /* 0x000fc600078e00ff */
[----:B------:R-:W-:Y:S02]  /*14d10*/  @!P0 PRMT R10, RZ, 0x654, R10 ;  /* 0x00000654ff0a8816 */ /* 0x000fe4000000000a */
[----:B------:R-:W-:-:S04]  /*14d20*/  IADD3 R15, -R23, 0x1, -R0 ;  /* 0x00000001170f7810 */ /* 0x000fc80007ffe900 */
[----:B--2---:R-:W-:Y:S02]  /*14d30*/  IADD3 R15, -R155, R15, R151 ;  /* 0x0000000f9b0f7210 */ /* 0x004fe40007ffe197 */
[----:B---3--:R-:W-:-:S03]  /*14d40*/  ISETP.GE.AND P4, PT, R150, 0x1, PT ;  /* 0x000000019600780c */ /* 0x008fc60003f86270 */
[C---:B------:R-:W-:Y:S02]  /*14d50*/  VIADD R14, R15.reuse, UR41 ;  /* 0x000000290f0e7c36 */ /* 0x040fe40008000000 */
[----:B------:R-:W-:Y:S01]  /*14d60*/  VIADD R15, R15, UR4 ;  /* 0x000000040f0f7c36 */ /* 0x000fe20008000000 */
[----:B------:R-:W-:Y:S02]  /*14d70*/  WARPGROUP.DEPBAR.LE gsb0, 0x0 ;  /* 0x00008000000079c5 */ /* 0x000fe40000010000 */
[----:B------:R-:W0:Y:S01]  /*14d80*/  SHFL.IDX PT, R138, R3, RZ, 0x1c1f ;  /* 0x001c1fff038a7589 */ /* 0x000e2200000e0000 */
[----:B------:R1:W-:Y:S01]  /*14d90*/  @!P0 SYNCS.ARRIVE.TRANS64.RED.A1T0 RZ, [R10+URZ], RZ ;  /* 0x000000ff0aff89a7 */ /* 0x0003e2000810043f */
        /* <DEDUP_REMOVED lines=15> */
.L_x_1288:
[----:B------:R-:W-:-:S05]  /*14e90*/  IMAD.U32 R139, RZ, RZ, UR38 ;  /* 0x00000026ff8b7e24 */ /* 0x000fca000f8e00ff */
[----:B------:R-:W-:-:S13]  /*14ea0*/  ISETP.NE.AND P1, PT, R139, 0x1, PT ;  /* 0x000000018b00780c */ /* 0x000fda0003f25270 */
[----:B------:R-:W0:Y:S02]  /*14eb0*/  @P1 LDC.64 R10, c[0x0][0x9e8] ;  /* 0x00027a00ff0a1b82 */ /* 0x000e240000000a00 */
[----:B0-----:R-:W-:-:S05]  /*14ec0*/  @P1 IMAD.HI.U32 R10, R138, R10, RZ ;  /* 0x0000000a8a0a1227 */ /* 0x001fca00078e00ff */
[----:B------:R-:W-:-:S07]  /*14ed0*/  @P1 SHF.R.U32.HI R138, RZ, R11, R10 ;  /* 0x0000000bff8a1219 */ /* 0x000fce000001160a */
.L_x_1289:
[----:B------:R-:W-:Y:S05]  /*14ee0*/  BSYNC B1 ;  /* 0x0000000000017941 */ /* 0x000fea0003800000 */
.L_x_1287:
[----:B------:R-:W-:-:S04]  /*14ef0*/  IMAD R138, R138, R139, -R0 ;  /* 0x0000008b8a8a7224 */ /* 0x000fc800078e0a00 */
[----:B------:R-:W-:-:S05]  /*14f00*/  IMAD.IADD R138, R138, 0x1, -R23 ;  /* 0x000000018a8a7824 */ /* 0x000fca00078e0a17 */
[----:B------:R-:W-:Y:S02]  /*14f10*/  VIMNMX R137, R137, R138, !PT ;  /* 0x0000008a89897248 */ /* 0x000fe40007fe0100 */
[----:B------:R-:W-:-:S07]  /*14f20*/  VIADDMNMX R136, R138, R139, R136, PT ;  /* 0x0000008b8a887246 */ /* 0x000fce0003800188 */
.L_x_1286:
        /* <DEDUP_REMOVED lines=113> */
.L_x_1292:
[----:B------:R-:W-:-:S05]  /*15640*/  IMAD.U32 R136, RZ, RZ, UR38 ;  /* 0x00000026ff887e24 */ /* 0x000fca000f8e00ff */
[----:B------:R-:W-:-:S13]  /*15650*/  ISETP.NE.AND P1, PT, R136, 0x1, PT ;  /* 0x000000018800780c */ /* 0x000fda0003f25270 */
[----:B------:R-:W0:Y:S02]  /*15660*/  @P1 LDC.64 R10, c[0x0][0x9e8] ;  /* 0x00027a00ff0a1b82 */ /* 0x000e240000000a00 */
[----:B0-----:R-:W-:-:S05]  /*15670*/  @P1 IMAD.HI.U32 R10, R3, R10, RZ ;  /* 0x0000000a030a1227 */ /* 0x001fca00078e00ff */
[----:B------:R-:W-:-:S07]  /*15680*/  @P1 SHF.R.U32.HI R3, RZ, R11, R10 ;  /* 0x0000000bff031219 */ /* 0x000fce000001160a */
.L_x_1293:
[----:B------:R-:W-:Y:S05]  /*15690*/  BSYNC B1 ;  /* 0x0000000000017941 */ /* 0x000fea0003800000 */
.L_x_1291:
[----:B------:R-:W-:-:S04]  /*156a0*/  IMAD R0, R3, R136, -R0 ;  /* 0x0000008803007224 */ /* 0x000fc800078e0a00 */
[----:B------:R-:W-:-:S05]  /*156b0*/  IMAD.IADD R0, R0, 0x1, -R23 ;  /* 0x0000000100007824 */ /* 0x000fca00078e0a17 */
[----:B------:R-:W-:Y:S02]  /*156c0*/  VIMNMX R15, R15, R0, !PT ;  /* 0x000000000f0f7248 */ /* 0x000fe40007fe0100 */
[----:B------:R-:W-:-:S07]  /*156d0*/  VIADDMNMX R14, R0, R136, R14, PT ;  /* 0x00000088000e7246 */ /* 0x000fce000380010e */
.L_x_1290:
        /* <DEDUP_REMOVED lines=74> */
[----:B------:R-:W-:Y:S02]  /*15b80*/  FMNMX.FTZ R0, R84, R0, !PT ;  /* 0x0000000054007209 */ /* 0x000fe40007810000 */
[----:B------:R-:W-:Y:S02]  /*15b90*/  FSEL R54, R54, -INF , !P2 ;  /* 0xff80000036367808 */ /* 0x000fe40005000000 */
[----:B------:R-:W-:Y:S02]  /*15ba0*/  FSEL R55, R55, -INF , !P1 ;  /* 0xff80000037377808 */ /* 0x000fe40004800000 */
[----:B------:R-:W-:Y:S02]  /*15bb0*/  FMNMX.FTZ R0, R85, R0, !PT ;  /* 0x0000000055007209 */ /* 0x000fe40007810000 */
[----:B------:R-:W-:-:S02]  /*15bc0*/  ISETP.GT.AND P2, PT, R15, 0x40, P3 ;  /* 0x000000400f00780c */ /* 0x000fc40001f44270 */
[----:B------:R-:W-:Y:S01]  /*15bd0*/  ISETP.GT.AND P1, PT, R15, 0x41, P3 ;  /* 0x000000410f00780c */ /* 0x000fe20001f24270 */
[----:B------:R-:W0:Y:S01]  /*15be0*/  SHFL.BFLY PT, R3, R0, 0x2, 0x1f ;  /* 0x0c401f0000037f89 */ /* 0x000e2200000e0000 */
[C---:B------:R-:W-:Y:S02]  /*15bf0*/  ISETP.LT.OR P2, PT, R14.reuse, 0x41, P2 ;  /* 0x000000410e00780c */ /* 0x040fe40001741670 */
[----:B------:R-:W-:Y:S02]  /*15c00*/  ISETP.LT.OR P1, PT, R14, 0x42, P1 ;  /* 0x000000420e00780c */ /* 0x000fe40000f21670 */
[----:B------:R-:W-:Y:S02]  /*15c10*/  FSEL R58, R58, -INF , !P2 ;  /* 0xff8000003a3a7808 */ /* 0x000fe40005000000 */
[----:B------:R-:W-:Y:S02]  /*15c20*/  FSEL R59, R59, -INF , !P1 ;  /* 0xff8000003b3b7808 */ /* 0x000fe40004800000 */
[----:B------:R-:W-:-:S02]  /*15c30*/  ISETP.GT.AND P2, PT, R15, 0x48, P3 ;  /* 0x000000480f00780c */ /* 0x000fc40001f44270 */
[----:B------:R-:W-:Y:S02]  /*15c40*/  ISETP.GT.AND P1, PT, R15, 0x49, P3 ;  /* 0x000000490f00780c */ /* 0x000fe40001f24270 */
        /* <DEDUP_REMOVED lines=8> */
[----:B------:R-:W-:Y:S02]  /*15cd0*/  LOP3.LUT R17, R17, 0xbfffffff, RZ, 0xc0, !PT ;  /* 0xbfffffff11117812 */ /* 0x000fe400078ec0ff */
[----:B------:R-:W-:Y:S02]  /*15ce0*/  FSEL R66, R66, -INF , !P2 ;  /* 0xff80000042427808 */ /* 0x000fe40005000000 */
[----:B------:R-:W-:-:S02]  /*15cf0*/  FSEL R67, R67, -INF , !P1 ;  /* 0xff80000043437808 */ /* 0x000fc40004800000 */
[C---:B------:R-:W-:Y:S02]  /*15d00*/  ISETP.GT.AND P2, PT, R15.reuse, 0x58, P3 ;  /* 0x000000580f00780c */ /* 0x040fe40001f44270 */
[----:B------:R-:W-:Y:S02]  /*15d10*/  ISETP.GT.AND P1, PT, R15, 0x59, P3 ;  /* 0x000000590f00780c */ /* 0x000fe40001f24270 */
[----:B------:R-:W-:Y:S02]  /*15d20*/  @P0 LOP3.LUT R17, R17, 0x40000000, RZ, 0xfc, !PT ;  /* 0x4000000011110812 */ /* 0x000fe400078efcff */
[----:B0-----:R-:W-:Y:S02]  /*15d30*/  FMNMX.FTZ R3, R0, R3, !PT ;  /* 0x0000000300037209 */ /* 0x001fe40007810000 */
[----:B------:R-:W-:Y:S02]  /*15d40*/  ISETP.GT.AND P0, PT, R15, RZ, P3 ;  /* 0x000000ff0f00720c */ /* 0x000fe40001f04270 */
[C---:B------:R-:W-:Y:S01]  /*15d50*/  ISETP.LT.OR P2, PT, R14.reuse, 0x59, P2 ;  /* 0x000000590e00780c */ /* 0x040fe20001741670 */
[----:B------:R-:W0:Y:S01]  /*15d60*/  SHFL.BFLY PT, R0, R3, 0x1, 0x1f ;  /* 0x0c201f0003007f89 */ /* 0x000e2200000e0000 */
[----:B------:R-:W-:-:S02]  /*15d70*/  ISETP.LT.OR P1, PT, R14, 0x5a, P1 ;  /* 0x0000005a0e00780c */ /* 0x000fc40000f21670 */
[----:B------:R-:W-:Y:S02]  /*15d80*/  FSEL R70, R70, -INF , !P2 ;  /* 0xff80000046467808 */ /* 0x000fe40005000000 */
[----:B------:R-:W-:Y:S02]  /*15d90*/  FSEL R71, R71, -INF , !P1 ;  /* 0xff80000047477808 */ /* 0x000fe40004800000 */
[C---:B------:R-:W-:Y:S02]  /*15da0*/  ISETP.GT.AND P2, PT, R15.reuse, 0x60, P3 ;  /* 0x000000600f00780c */ /* 0x040fe40001f44270 */
[----:B------:R-:W-:Y:S02]  /*15db0*/  ISETP.GT.AND P1, PT, R15, 0x61, P3 ;  /* 0x000000610f00780c */ /* 0x000fe40001f24270 */
[----:B------:R-:W-:Y:S02]  /*15dc0*/  LOP3.LUT R17, R17, 0xfffffff7, RZ, 0xc0, !PT ;  /* 0xfffffff711117812 */ /* 0x000fe400078ec0ff */
[----:B------:R-:W-:-:S02]  /*15dd0*/  ISETP.LT.OR P2, PT, R14, 0x61, P2 ;  /* 0x000000610e00780c */ /* 0x000fc40001741670 */
[----:B------:R-:W-:Y:S02]  /*15de0*/  ISETP.LT.OR P1, PT, R14, 0x62, P1 ;  /* 0x000000620e00780c */ /* 0x000fe40000f21670 */
[----:B------:R-:W-:Y:S02]  /*15df0*/  @P0 LOP3.LUT R17, R17, 0x8, RZ, 0xfc, !PT ;  /* 0x0000000811110812 */ /* 0x000fe400078efcff */
[----:B------:R-:W-:Y:S02]  /*15e00*/  FSEL R74, R74, -INF , !P2 ;  /* 0xff8000004a4a7808 */ /* 0x000fe40005000000 */
[----:B------:R-:W-:Y:S02]  /*15e10*/  FSEL R75, R75, -INF , !P1 ;  /* 0xff8000004b4b7808 */ /* 0x000fe40004800000 */
[C---:B------:R-:W-:Y:S02]  /*15e20*/  ISETP.GT.AND P4, PT, R15.reuse, 0x68, P3 ;  /* 0x000000680f00780c */ /* 0x040fe40001f84270 */
[----:B------:R-:W-:-:S02]  /*15e30*/  ISETP.GT.AND P5, PT, R15, 0x69, P3 ;  /* 0x000000690f00780c */ /* 0x000fc40001fa4270 */
[C---:B------:R-:W-:Y:S02]  /*15e40*/  ISETP.GT.AND P6, PT, R15.reuse, 0x70, P3 ;  /* 0x000000700f00780c */ /* 0x040fe40001fc4270 */
[C---:B------:R-:W-:Y:S02]  /*15e50*/  ISETP.GT.AND P2, PT, R15.reuse, 0x71, P3 ;  /* 0x000000710f00780c */ /* 0x040fe40001f44270 */
[C---:B------:R-:W-:Y:S02]  /*15e60*/  ISETP.GT.AND P1, PT, R15.reuse, 0x78, P3 ;  /* 0x000000780f00780c */ /* 0x040fe40001f24270 */
[----:B------:R-:W-:Y:S02]  /*15e70*/  ISETP.GT.AND P0, PT, R15, 0x79, P3 ;  /* 0x000000790f00780c */ /* 0x000fe40001f04270 */
[----:B------:R-:W-:Y:S02]  /*15e80*/  LOP3.LUT P3, RZ, R17, 0x8, RZ, 0xc0, !PT ;  /* 0x0000000811ff7812 */ /* 0x000fe4000786c0ff */
[----:B0-----:R-:W-:-:S02]  /*15e90*/  FMNMX.FTZ R3, R3, R0, !PT ;  /* 0x0000000003037209 */ /* 0x001fc40007810000 */
[----:B------:R-:W-:Y:S02]  /*15ea0*/  ISETP.LT.OR P3, PT, R14, 0x1, P3 ;  /* 0x000000010e00780c */ /* 0x000fe40001f61670 */
[----:B------:R-:W-:Y:S01]  /*15eb0*/  LOP3.LUT R17, R17, 0xfffffffd, RZ, 0xc0, !PT ;  /* 0xfffffffd11117812 */ /* 0x000fe200078ec0ff */
[----:B------:R-:W-:-:S01]  /*15ec0*/  FFMA.FTZ R11, R2, R3, -8 ;  /* 0xc1000000020b7423 */ /* 0x000fc20000010003 */
[----:B------:R-:W-:Y:S02]  /*15ed0*/  FSEL R26, R26, -INF , !P3 ;  /* 0xff8000001a1a7808 */ /* 0x000fe40005800000 */
[----:B------:R-:W-:Y:S02]  /*15ee0*/  ISETP.LT.OR P6, PT, R14, 0x71, P6 ;  /* 0x000000710e00780c */ /* 0x000fe400037c1670 */
[----:B------:R-:W-:Y:S02]  /*15ef0*/  FMNMX.FTZ R0, R26, R7, !PT ;  /* 0x000000071a007209 */ /* 0x000fe40007810000 */
[----:B------:R-:W-:-:S02]  /*15f00*/  @P0 LOP3.LUT R17, R17, 0x2, RZ, 0xfc, !PT ;  /* 0x0000000211110812 */ /* 0x000fc400078efcff */
[----:B------:R-:W-:Y:S02]  /*15f10*/  FMNMX.FTZ R0, R27, R0, !PT ;  /* 0x000000001b007209 */ /* 0x000fe40007810000 */
[----:B------:R-:W-:Y:S02]  /*15f20*/  ISETP.LT.OR P0, PT, R14, 0x69, P4 ;  /* 0x000000690e00780c */ /* 0x000fe40002701670 */
[----:B------:R-:W-:Y:S02]  /*15f30*/  FMNMX.FTZ R0, R30, R0, !PT ;  /* 0x000000001e007209 */ /* 0x000fe40007810000 */
[----:B------:R-:W-:Y:S02]  /*15f40*/  LOP3.LUT P4, RZ, R17, 0x2, RZ, 0xc0, !PT ;  /* 0x0000000211ff7812 */ /* 0x000fe4000788c0ff */
[----:B------:R-:W-:Y:S02]  /*15f50*/  FMNMX.FTZ R0, R31, R0, !PT ;  /* 0x000000001f007209 */ /* 0x000fe40007810000 */
[----:B------:R-:W-:-:S02]  /*15f60*/  LOP3.LUT R17, R17, 0xffffffef, RZ, 0xc0, !PT ;  /* 0xffffffef11117812 */ /* 0x000fc400078ec0ff */
[----:B------:R-:W-:Y:S02]  /*15f70*/  FMNMX.FTZ R0, R34, R0, !PT ;  /* 0x0000000022007209 */ /* 0x000fe40007810000 */
[----:B------:R-:W-:Y:S02]  /*15f80*/  ISETP.LT.OR P2, PT, R14, 0x72, P2 ;  /* 0x000000720e00780c */ /* 0x000fe40001741670 */
[----:B------:R-:W-:Y:S02]  /*15f90*/  FMNMX.FTZ R0, R35, R0, !PT ;  /* 0x0000000023007209 */ /* 0x000fe40007810000 */
[----:B------:R-:W-:Y:S02]  /*15fa0*/  @P0 LOP3.LUT R17, R17, 0x10, RZ, 0xfc, !PT ;  /* 0x0000001011110812 */ /* 0x000fe400078efcff */
[----:B------:R-:W-:Y:S02]  /*15fb0*/  FMNMX.FTZ R0, R38, R0, !PT ;  /* 0x0000000026007209 */ /* 0x000fe40007810000 */
[----:B------:R-:W-:-:S02]  /*15fc0*/  ISETP.LT.OR P0, PT, R14, 0x6a, P5 ;  /* 0x0000006a0e00780c */ /* 0x000fc40002f01670 */
[----:B------:R-:W-:Y:S02]  /*15fd0*/  FMNMX.FTZ R0, R39, R0, !PT ;  /* 0x0000000027007209 */ /* 0x000fe40007810000 */
[C---:B------:R-:W-:Y:S02]  /*15fe0*/  FSETP.NEU.FTZ.AND P5, PT, R3.reuse, -INF , PT ;  /* 0xff8000000300780b */ /* 0x040fe40003fbd000 */
[----:B------:R-:W-:Y:S02]  /*15ff0*/  FMNMX.FTZ R0, R42, R0, !PT ;  /* 0x000000002a007209 */ /* 0x000fe40007810000 */
[----:B------:R-:W-:Y:S02]  /*16000*/  FSEL R10, R3, RZ, P5 ;  /* 0x000000ff030a7208 */ /* 0x000fe40002800000 */
[----:B------:R-:W-:Y:S02]  /*16010*/  FMNMX.FTZ R0, R43, R0, !PT ;  /* 0x000000002b007209 */ /* 0x000fe40007810000 */
[----:B------:R-:W-:Y:S01]  /*16020*/  FSEL R11, R11, RZ, P5 ;  /* 0x000000ff0b0b7208 */ /* 0x000fe20002800000 */
[----:B------:R-:W-:Y:S01]  /*16030*/  FADD.FTZ R10, -R10, R20 ;  /* 0x000000140a0a7221 */ /* 0x000fe20000010100 */
[----:B------:R-:W-:-:S02]  /*16040*/  FMNMX.FTZ R0, R46, R0, !PT ;  /* 0x000000002e007209 */ /* 0x000fc40007810000 */
[----:B------:R-:W-:Y:S01]  /*16050*/  LOP3.LUT P5, RZ, R17, 0x10, RZ, 0xc0, !PT ;  /* 0x0000001011ff7812 */ /* 0x000fe200078ac0ff */
[----:B------:R-:W-:-:S01]  /*16060*/  FFMA.FTZ R24, R2, R24, -R11 ;  /* 0x0000001802187223 */ /* 0x000fc2000001080b */
[----:B------:R-:W-:Y:S01]  /*16070*/  FMNMX.FTZ R0, R47, R0, !PT ;  /* 0x000000002f007209 */ /* 0x000fe20007810000 */
[----:B------:R-:W-:Y:S01]  /*16080*/  FMUL.FTZ R10, R2, R10 ;  /* 0x0000000a020a7220 */ /* 0x000fe20000410000 */
[----:B------:R-:W-:Y:S01]  /*16090*/  FSEL R78, R78, -INF , !P5 ;  /* 0xff8000004e4e7808 */ /* 0x000fe20006800000 */
[----:B------:R-:W-:-:S01]  /*160a0*/  FFMA.FTZ R25, R2, R25, -R11 ;  /* 0x0000001902197223 */ /* 0x000fc2000001080b */
[----:B------:R-:W-:Y:S01]  /*160b0*/  FMNMX.FTZ R0, R50, R0, !PT ;  /* 0x0000000032007209 */ /* 0x000fe20007810000 */
[----:B------:R-:W-:Y:S01]  /*160c0*/  MUFU.EX2 R24, R24 ;  /* 0x0000001800187308 */ /* 0x000fe20000000800 */
[----:B------:R-:W-:Y:S01]  /*160d0*/  FSEL R79, R79, -INF , !P0 ;  /* 0xff8000004f4f7808 */ /* 0x000fe20004000000 */
[C-C-:B------:R-:W-:Y:S01]  /*160e0*/  FFMA.FTZ R28, R2.reuse, R28, -R11.reuse ;  /* 0x0000001c021c7223 */ /* 0x140fe2000001080b */
[----:B------:R-:W-:Y:S01]  /*160f0*/  FMNMX.FTZ R0, R51, R0, !PT ;  /* 0x0000000033007209 */ /* 0x000fe20007810000 */
[--C-:B------:R-:W-:Y:S01]  /*16100*/  FFMA.FTZ R29, R2, R29, -R11.reuse ;  /* 0x0000001d021d7223 */ /* 0x100fe2000001080b */
[----:B------:R-:W-:Y:S01]  /*16110*/  FSEL R82, R82, -INF , !P6 ;  /* 0xff80000052527808 */ /* 0x000fe20007000000 */
[--C-:B------:R-:W-:Y:S01]  /*16120*/  FFMA.FTZ R32, R2, R32, -R11.reuse ;  /* 0x0000002002207223 */ /* 0x100fe2000001080b */
[----:B------:R-:W-:Y:S01]  /*16130*/  FMNMX.FTZ R0, R54, R0, !PT ;  /* 0x0000000036007209 */ /* 0x000fe20007810000 */
[----:B------:R-:W0:Y:S01]  /*16140*/  MUFU.EX2 R10, R10 ;  /* 0x0000000a000a7308 */ /* 0x000e220000000800 */
[----:B------:R-:W-:Y:S01]  /*16150*/  ISETP.LT.OR P1, PT, R14, 0x79, P1 ;  /* 0x000000790e00780c */ /* 0x000fe20000f21670 */
[C-C-:B------:R-:W-:Y:S01]  /*16160*/  FFMA.FTZ R33, R2.reuse, R33, -R11.reuse ;  /* 0x0000002102217223 */ /* 0x140fe2000001080b */
[----:B------:R-:W-:Y:S01]  /*16170*/  FMNMX.FTZ R0, R55, R0, !PT ;  /* 0x0000000037007209 */ /* 0x000fe20007810000 */
[C-C-:B------:R-:W-:Y:S01]  /*16180*/  FFMA.FTZ R36, R2.reuse, R36, -R11.reuse ;  /* 0x0000002402247223 */ /* 0x140fe2000001080b */
[----:B------:R-:W-:Y:S01]  /*16190*/  FSEL R83, R83, -INF , !P2 ;  /* 0xff80000053537808 */ /* 0x000fe20005000000 */
[--C-:B------:R-:W-:Y:S01]  /*161a0*/  FFMA.FTZ R37, R2, R37, -R11.reuse ;  /* 0x0000002502257223 */ /* 0x100fe2000001080b */
[----:B------:R-:W-:Y:S01]  /*161b0*/  FMNMX.FTZ R0, R58, R0, !PT ;  /* 0x000000003a007209 */ /* 0x000fe20007810000 */
[----:B------:R-:W1:Y:S01]  /*161c0*/  MUFU.EX2 R25, R25 ;  /* 0x0000001900197308 */ /* 0x000e620000000800 */
[----:B------:R-:W-:Y:S01]  /*161d0*/  ISETP.LT.OR P4, PT, R14, 0x7a, P4 ;  /* 0x0000007a0e00780c */ /* 0x000fe20002781670 */
[C-C-:B------:R-:W-:Y:S01]  /*161e0*/  FFMA.FTZ R40, R2.reuse, R40, -R11.reuse ;  /* 0x0000002802287223 */ /* 0x140fe2000001080b */
[----:B------:R-:W-:Y:S01]  /*161f0*/  FMNMX.FTZ R0, R59, R0, !PT ;  /* 0x000000003b007209 */ /* 0x000fe20007810000 */
[--C-:B------:R-:W-:Y:S01]  /*16200*/  FFMA.FTZ R41, R2, R41, -R11.reuse ;  /* 0x0000002902297223 */ /* 0x100fe2000001080b */
[----:B------:R-:W-:Y:S01]  /*16210*/  FSEL R86, R86, -INF , !P1 ;  /* 0xff80000056567808 */ /* 0x000fe20004800000 */
[--C-:B------:R-:W-:Y:S01]  /*16220*/  FFMA.FTZ R44, R2, R44, -R11.reuse ;  /* 0x0000002c022c7223 */ /* 0x100fe2000001080b */
[----:B------:R-:W-:Y:S01]  /*16230*/  FMNMX.FTZ R0, R62, R0, !PT ;  /* 0x000000003e007209 */ /* 0x000fe20007810000 */
[----:B------:R-:W-:Y:S01]  /*16240*/  MUFU.EX2 R28, R28 ;  /* 0x0000001c001c7308 */ /* 0x000fe20000000800 */
[----:B------:R-:W-:Y:S01]  /*16250*/  FSEL R87, R87, -INF , !P4 ;  /* 0xff80000057577808 */ /* 0x000fe20006000000 */
[----:B0-----:R-:W-:Y:S01]  /*16260*/  FFMA.FTZ R6, R10, R6, R24 ;  /* 0x000000060a067223 */ /* 0x001fe20000010018 */
[----:B------:R-:W-:Y:S01]  /*16270*/  FMNMX.FTZ R0, R63, R0, !PT ;  /* 0x000000003f007209 */ /* 0x000fe20007810000 */
[C-C-:B------:R-:W-:Y:S01]  /*16280*/  FFMA.FTZ R45, R2.reuse, R45, -R11.reuse ;  /* 0x0000002d022d7223 */ /* 0x140fe2000001080b */
[----:B------:R-:W-:-:S01]  /*16290*/  FFMA.FTZ R48, R2, R48, -R11 ;  /* 0x0000003002307223 */ /* 0x000fc2000001080b */
[----:B------:R-:W-:Y:S01]  /*162a0*/  FFMA.FTZ R49, R2, R49, -R11 ;  /* 0x0000003102317223 */ /* 0x000fe2000001080b */
[----:B------:R-:W-:Y:S01]  /*162b0*/  FMNMX.FTZ R0, R66, R0, !PT ;  /* 0x0000000042007209 */ /* 0x000fe20007810000 */
[----:B------:R-:W-:Y:S01]  /*162c0*/  MUFU.EX2 R29, R29 ;  /* 0x0000001d001d7308 */ /* 0x000fe20000000800 */
[----:B-1----:R-:W-:-:S01]  /*162d0*/  FADD.FTZ R6, R25, R6 ;  /* 0x0000000619067221 */ /* 0x002fc20000010000 */
[C-C-:B------:R-:W-:Y:S01]  /*162e0*/  FFMA.FTZ R52, R2.reuse, R52, -R11.reuse ;  /* 0x0000003402347223 */ /* 0x140fe2000001080b */
[----:B------:R-:W-:Y:S01]  /*162f0*/  FMNMX.FTZ R0, R67, R0, !PT ;  /* 0x0000000043007209 */ /* 0x000fe20007810000 */
[C-C-:B------:R-:W-:Y:S01]  /*16300*/  FFMA.FTZ R53, R2.reuse, R53, -R11.reuse ;  /* 0x0000003502357223 */ /* 0x140fe2000001080b */
[----:B------:R-:W-:-:S01]  /*16310*/  FFMA.FTZ R56, R2, R56, -R11 ;  /* 0x0000003802387223 */ /* 0x000fc2000001080b */
[--C-:B------:R-:W-:Y:S01]  /*16320*/  FFMA.FTZ R57, R2, R57, -R11.reuse ;  /* 0x0000003902397223 */ /* 0x100fe2000001080b */
[----:B------:R-:W-:Y:S01]  /*16330*/  FMNMX.FTZ R0, R70, R0, !PT ;  /* 0x0000000046007209 */ /* 0x000fe20007810000 */
[----:B------:R-:W-:Y:S01]  /*16340*/  MUFU.EX2 R32, R32 ;  /* 0x0000002000207308 */ /* 0x000fe20000000800 */
[----:B------:R-:W-:-:S01]  /*16350*/  FFMA.FTZ R60, R2, R60, -R11 ;  /* 0x0000003c023c7223 */ /* 0x000fc2000001080b */
        /* <DEDUP_REMOVED lines=20> */
[----:B------:R-:W-:-:S02]  /*164a0*/  ISETP.NE.AND P5, PT, R136, 0x3, PT ;  /* 0x000000038800780c */ /* 0x000fc40003fa5270 */
[----:B------:R-:W-:Y:S01]  /*164b0*/  FMNMX.FTZ R0, R82, R0, !PT ;  /* 0x0000000052007209 */ /* 0x000fe20007810000 */
[----:B------:R-:W-:Y:S01]  /*164c0*/  MUFU.EX2 R37, R37 ;  /* 0x0000002500257308 */ /* 0x000fe20000000800 */
[----:B------:R-:W-:Y:S02]  /*164d0*/  LOP3.LUT P0, RZ, R17, 0x40000000, RZ, 0xc0, !PT ;  /* 0x4000000011ff7812 */ /* 0x000fe4000780c0ff */
[----:B------:R-:W-:-:S04]  /*164e0*/  FMNMX.FTZ R0, R83, R0, !PT ;  /* 0x0000000053007209 */ /* 0x000fc80007810000 */
[----:B------:R-:W-:Y:S01]  /*164f0*/  FMNMX.FTZ R0, R86, R0, !PT ;  /* 0x0000000056007209 */ /* 0x000fe20007810000 */
[----:B------:R-:W-:Y:S03]  /*16500*/  MUFU.EX2 R40, R40 ;  /* 0x0000002800287308 */ /* 0x000fe60000000800 */
[----:B------:R-:W-:-:S05]  /*16510*/  FMNMX.FTZ R0, R87, R0, !PT ;  /* 0x0000000057007209 */ /* 0x000fca0007810000 */
[----:B------:R-:W0:Y:S01]  /*16520*/  SHFL.BFLY PT, R14, R0, 0x2, 0x1f ;  /* 0x0c401f00000e7f89 */ /* 0x000e2200000e0000 */
[----:B------:R-:W-:Y:S08]  /*16530*/  MUFU.EX2 R41, R41 ;  /* 0x0000002900297308 */ /* 0x000ff00000000800 */
[----:B------:R-:W-:Y:S08]  /*16540*/  MUFU.EX2 R44, R44 ;  /* 0x0000002c002c7308 */ /* 0x000ff00000000800 */
[----:B------:R-:W-:Y:S01]  /*16550*/  MUFU.EX2 R45, R45 ;  /* 0x0000002d002d7308 */ /* 0x000fe20000000800 */
[----:B0-----:R-:W-:-:S07]  /*16560*/  FMNMX.FTZ R0, R0, R14, !PT ;  /* 0x0000000e00007209 */ /* 0x001fce0007810000 */
[----:B------:R-:W-:Y:S01]  /*16570*/  MUFU.EX2 R48, R48 ;  /* 0x0000003000307308 */ /* 0x000fe20000000800 */
[----:B------:R-:W0:Y:S07]  /*16580*/  SHFL.BFLY PT, R14, R0, 0x1, 0x1f ;  /* 0x0c201f00000e7f89 */ /* 0x000e2e00000e0000 */
[----:B------:R-:W-:Y:S08]  /*16590*/  MUFU.EX2 R49, R49 ;  /* 0x0000003100317308 */ /* 0x000ff00000000800 */
[----:B------:R-:W-:Y:S08]  /*165a0*/  MUFU.EX2 R52, R52 ;  /* 0x0000003400347308 */ /* 0x000ff00000000800 */
[----:B------:R-:W-:Y:S01]  /*165b0*/  MUFU.EX2 R53, R53 ;  /* 0x0000003500357308 */ /* 0x000fe20000000800 */
[----:B0-----:R-:W-:-:S04]  /*165c0*/  FMNMX.FTZ R0, R0, R14, !PT ;  /* 0x0000000e00007209 */ /* 0x001fc80007810000 */
[----:B------:R-:W-:-:S03]  /*165d0*/  FSETP.NEU.FTZ.AND P1, PT, R0, -INF , PT ;  /* 0xff8000000000780b */ /* 0x000fc60003f3d000 */
[----:B------:R-:W-:Y:S01]  /*165e0*/  MUFU.EX2 R56, R56 ;  /* 0x0000003800387308 */ /* 0x000fe20000000800 */
[----:B------:R-:W-:-:S05]  /*165f0*/  FSEL R14, R0, RZ, P1 ;  /* 0x000000ff000e7208 */ /* 0x000fca0000800000 */
[----:B------:R-:W-:Y:S01]  /*16600*/  FADD.FTZ R7, -R14, R7 ;  /* 0x000000070e077221 */ /* 0x000fe20000010100 */
[----:B------:R-:W-:-:S01]  /*16610*/  FFMA.FTZ R14, R2, R0, -8 ;  /* 0xc1000000020e7423 */ /* 0x000fc20000010000 */
[----:B------:R-:W-:Y:S02]  /*16620*/  MUFU.EX2 R57, R57 ;  /* 0x0000003900397308 */ /* 0x000fe40000000800 */
[----:B------:R-:W-:Y:S02]  /*16630*/  FMUL.FTZ R7, R2, R7 ;  /* 0x0000000702077220 */ /* 0x000fe40000410000 */
[----:B------:R-:W-:-:S04]  /*16640*/  FSEL R15, R14, RZ, P1 ;  /* 0x000000ff0e0f7208 */ /* 0x000fc80000800000 */
        /* <DEDUP_REMOVED lines=38> */
[----:B------:R-:W-:Y:S01]  /*168b0*/  FADD.FTZ R5, R29, R5 ;  /* 0x000000051d057221 */ /* 0x000fe20000010000 */
[----:B------:R-:W-:-:S01]  /*168c0*/  FFMA.FTZ R86, R2, R86, -R15 ;  /* 0x0000005602567223 */ /* 0x000fc2000001080f */
[----:B------:R-:W1:Y:S01]  /*168d0*/  MUFU.EX2 R34, R34 ;  /* 0x0000002200227308 */ /* 0x000e620000000800 */
[----:B--2---:R-:W-:-:S01]  /*168e0*/  FADD.FTZ R6, R30, R14 ;  /* 0x0000000e1e067221 */ /* 0x004fc20000010000 */
[----:B------:R-:W-:Y:S01]  /*168f0*/  FADD.FTZ R5, R32, R5 ;  /* 0x0000000520057221 */ /* 0x000fe20000010000 */
[----:B------:R-:W-:-:S03]  /*16900*/  FFMA.FTZ R15, R2, R87, -R15 ;  /* 0x00000057020f7223 */ /* 0x000fc6000001080f */
        /* <DEDUP_REMOVED lines=95> */
[----:B--2---:R-:W-:-:S03]  /*16f00*/  FADD.FTZ R6, R11, R5 ;  /* 0x000000050b067221 */ /* 0x004fc60000010000 */
[----:B0-----:R-:W-:Y:S01]  /*16f10*/  FADD.FTZ R5, R15, R14 ;  /* 0x0000000e0f057221 */ /* 0x001fe20000010000 */
[----:B------:R-:W-:Y:S06]  /*16f20*/  @!P5 BRA `(.L_x_1294) ;  /* 0x000000000004d947 */ /* 0x000fec0003800000 */
[----:B------:R-:W-:Y:S01]  /*16f30*/  BPT.TRAP 0x1 ;  /* 0x000000040000795c */ /* 0x000fe20000300000 */
.L_x_1294:
[----:B------:R-:W2:Y:S01]  /*16f40*/  LDL R14, [R1+0x1c] ;  /* 0x00001c00010e7983 */ /* 0x000ea20000100800 */
[----:B------:R-:W-:-:S05]  /*16f50*/  VIADD R21, R21, 0x19c60 ;  /* 0x00019c6015157836 */ /* 0x000fca0000000000 */
[----:B--2---:R-:W-:Y:S02]  /*16f60*/  PRMT R21, R14, 0x654, R21 ;  /* 0x000006540e157816 */ /* 0x004fe40000000015 */
[----:B------:R-:W2:Y:S01]  /*16f70*/  LDL R14, [R1+0x38] ;  /* 0x00003800010e7983 */ /* 0x000ea20000100800 */
        /* <DEDUP_REMOVED lines=97> */
[C---:B--2---:R-:W-:Y:S01]  /*17590*/  ISETP.GT.AND P1, PT, R4.reuse, R14, PT ;  /* 0x0000000e0400720c */ /* 0x044fe20003f24270 */
[----:B------:R-:W-:-:S12]  /*175a0*/  VIADD R4, R4, 0xffffffff ;  /* 0xffffffff04047836 */ /* 0x000fd80000000000 */
[----:B0-----:R-:W-:Y:S05]  /*175b0*/  @P1 BRA `(.L_x_1295) ;  /* 0xffffffd000241947 */ /* 0x001fea000383ffff */
.L_x_1275:
[----:B------:R-:W-:Y:S05]  /*175c0*/  BSYNC B0 ;  /* 0x0000000000007941 */ /* 0x000fea0003800000 */
.L_x_1274:
[----:B------:R-:W-:Y:S01]  /*175d0*/  IMAD.U32 R14, RZ, RZ, UR36 ;  /* 0x00000024ff0e7e24 */ /* 0x000fe2000f8e00ff */
[----:B------:R-:W-:Y:S06]  /*175e0*/  BAR.ARV 0x8, 0x200 ;  /* 0x0208000000007b1d */ /* 0x000fec0000002000 */
[----:B------:R-:W-:-:S13]  /*175f0*/  ISETP.NE.AND P1, PT, R14, 0x3, PT ;  /* 0x000000030e00780c */ /* 0x000fda0003f25270 */
[----:B------:R-:W-:Y:S05]  /*17600*/  @!P1 BRA `(.L_x_1296) ;  /* 0x0000000000049947 */ /* 0x000fea0003800000 */
[----:B------:R-:W-:Y:S01]  /*17610*/  BPT.TRAP 0x1 ;  /* 0x000000040000795c */ /* 0x000fe20000300000 */
.L_x_1296:
[----:B------:R-:W-:Y:S01]  /*17620*/  IMAD R4, R18, 0x8, R16 ;  /* 0x0000000812047824 */ /* 0x000fe200078e0210 */
[----:B------:R-:W-:-:S04]  /*17630*/  SHF.L.U32 R7, R22, 0x1f, RZ ;  /* 0x0000001f16077819 */ /* 0x000fc800000006ff */
[----:B------:R0:W1:Y:S01]  /*17640*/  SYNCS.PHASECHK.TRANS64.TRYWAIT P0, [R4+URZ+0x19c50], R7 ;  /* 0x019c5007040075a7 */ /* 0x000062000800017f */
[----:B------:R-:W-:Y:S05]  /*17650*/  @!P1 BRA `(.L_x_1297) ;  /* 0x0000000000049947 */ /* 0x000fea0003800000 */
[----:B------:R-:W-:Y:S01]  /*17660*/  BPT.TRAP 0x1 ;  /* 0x000000040000795c */ /* 0x000fe20000300000 */
.L_x_1297:
[----:B------:R-:W-:Y:S04]  /*17670*/  BSSY B0, `(.L_x_1298) ;  /* 0x0000004000007945 */ /* 0x000fe80003800000 */
[----:B-1----:R-:W-:Y:S05]  /*17680*/  @P0 BRA `(.L_x_1299) ;  /* 0x0000000000080947 */ /* 0x002fea0003800000 */
[----:B------:R-:W1:Y:S02]  /*17690*/  SYNCS.PHASECHK.TRANS64.TRYWAIT P0, [R4+URZ+0x19c50], R7 ;  /* 0x019c5007040075a7 */ /* 0x000e64000800017f */
[----:B-1----:R-:W-:Y:S05]  /*176a0*/  @!P0 BRA `(.L_x_1300) ;  /* 0x000000c000e88947 */ /* 0x002fea0003800000 */
.L_x_1299:
[----:B------:R-:W-:Y:S05]  /*176b0*/  BSYNC B0 ;  /* 0x0000000000007941 */ /* 0x000fea0003800000 */
.L_x_1298:
[----:B------:R-:W0:Y:S01]  /*176c0*/  LDL.LU R20, [R1+0x4c] ;  /* 0x00004c0001147983 */ /* 0x000e220000300800 */
[----:B------:R-:W-:-:S03]  /*176d0*/  ULDC.64 UR4, c[0x0][0x9a0] ;  /* 0x0002680000047ab9 */ /* 0x000fc60000000a00 */
[----:B------:R-:W2:Y:S01]  /*176e0*/  LDL R15, [R1+0x3c] ;  /* 0x00003c00010f7983 */ /* 0x000ea20000100800 */
[----:B------:R-:W-:Y:S01]  /*176f0*/  VIADD R16, R16, 0x3000 ;  /* 0x0000300010107836 */ /* 0x000fe20000000000 */
[----:B------:R-:W-:Y:S01]  /*17700*/  ISETP.NE.U32.AND P0, PT, RZ, UR4, PT ;  /* 0x00000004ff007c0c */ /* 0x000fe2000bf05070 */
[----:B------:R-:W-:-:S03]  /*17710*/  WARPGROUP.ARRIVE ;  /* 0x00000000000079c5 */ /* 0x000fc60000000000 */
[----:B------:R-:W-:Y:S02]  /*17720*/  SHF.R.U32.HI R16, RZ, 0x4, R16 ;  /* 0x00000004ff107819 */ /* 0x000fe40000011610 */
[----:B------:R-:W-:Y:S02]  /*17730*/  ISETP.NE.AND.EX P0, PT, RZ, UR5, PT, P0 ;  /* 0x00000005ff007c0c */ /* 0x000fe4000bf05300 */
[----:B------:R-:W-:-:S04]  /*17740*/  LOP3.LUT R16, R16, 0x3fff, RZ, 0xc0, !PT ;  /* 0x00003fff10107812 */ /* 0x000fc800078ec0ff */
[----:B------:R-:W-:-:S05]  /*17750*/  LOP3.LUT R11, R16, 0x10000, RZ, 0xfc, !PT ;  /* 0x00010000100b7812 */ /* 0x000fca00078efcff */
[----:B------:R-:W-:Y:S02]  /*17760*/  IMAD R10, R18, 0x300, R11 ;  /* 0x00000300120a7824 */ /* 0x000fe400078e020b */
[----:B------:R-:W-:Y:S01]  /*17770*/  IMAD.MOV.U32 R11, RZ, RZ, 0x40000040 ;  /* 0x40000040ff0b7424 */ /* 0x000fe200078e00ff */
[----:B------:R-:W3:Y:S02]  /*17780*/  @P0 LDC.64 R8, c[0x0][0x9c8] ;  /* 0x00027200ff080b82 */ /* 0x000ee40000000a00 */
[----:B------:R-:W-:Y:S02]  /*17790*/  R2UR UR6, R10 ;  /* 0x000000000a0672ca */ /* 0x000fe400000e0000 */
[----:B------:R-:W-:-:S04]  /*177a0*/  R2UR UR7, R11 ;  /* 0x000000000b0772ca */ /* 0x000fc800000e0000 */
[----:B------:R-:W2:Y:S09]  /*177b0*/  @P0 LDC.64 R12, c[0x0][0x9d0] ;  /* 0x00027400ff0c0b82 */ /* 0x000eb20000000a00 */
[----:B------:R-:W-:Y:S03]  /*177c0*/  QGMMA.64x96x32.F32.E4M3.E4M3 R88, R148, gdesc[UR4], R88, gsb0 ;  /* 0x0160000494587df3 */ /* 0x000fe60008000858 */
[----:B------:R-:W-:-:S02]  /*177d0*/  WARPGROUP.DEPBAR.LE gsb0, 0x0 ;  /* 0x00008000000079c5 */ /* 0x000fc40000010000 */
[----:B------:R-:W-:Y:S01]  /*177e0*/  WARPGROUP.ARRIVE ;  /* 0x00000000000079c5 */ /* 0x000fe20000000000 */
[----:B01----:R-:W-:-:S05]  /*177f0*/  @P0 SHF.R.S32.HI R7, RZ, 0x1f, R20 ;  /* 0x0000001fff070819 */ /* 0x003fca0000011414 */
[----:B---3--:R-:W-:-:S04]  /*17800*/  @P0 IMAD R14, R7, R8, RZ ;  /* 0x00000008070e0224 */ /* 0x008fc800078e02ff */
[C---:B------:R-:W-:Y:S02]  /*17810*/  @P0 IMAD R7, R20.reuse, R9, R14 ;  /* 0x0000000914070224 */ /* 0x040fe400078e020e */
[----:B------:R-:W-:-:S04]  /*17820*/  @P0 IMAD.WIDE.U32 R8, R20, R8, RZ ;  /* 0x0000000814080225 */ /* 0x000fc800078e00ff */
[----:B------:R-:W-:Y:S02]  /*17830*/  @P0 IMAD.IADD R9, R9, 0x1, R7 ;  /* 0x0000000109090824 */ /* 0x000fe400078e0207 */
[----:B------:R-:W-:Y:S02]  /*17840*/  IMAD.MOV.U32 R7, RZ, RZ, 0x3f800000 ;  /* 0x3f800000ff077424 */ /* 0x000fe400078e00ff */
[----:B--2---:R-:W-:-:S04]  /*17850*/  @P0 IMAD.WIDE.U32 R8, R15, R12, R8 ;  /* 0x0000000c0f080225 */ /* 0x004fc800078e0008 */
[----:B------:R-:W-:Y:S01]  /*17860*/  @P0 IMAD R13, R15, R13, R9 ;  /* 0x0000000d0f0d0224 */ /* 0x000fe200078e0209 */
[----:B------:R-:W-:-:S04]  /*17870*/  @P0 LEA R12, P1, R8, UR4, 0x2 ;  /* 0x00000004080c0c11 */ /* 0x000fc8000f8210ff */
[----:B------:R-:W-:-:S05]  /*17880*/  @P0 LEA.HI.X R13, R8, UR5, R13, 0x2, P1 ;  /* 0x00000005080d0c11 */ /* 0x000fca00088f140d */
[----:B------:R0:W2:Y:S01]  /*17890*/  @P0 LDG.E R7, desc[UR42][R12.64] ;  /* 0x0000002a0c070981 */ /* 0x0000a2000c1e1900 */
[----:B------:R-:W-:Y:S02]  /*178a0*/  VIADD R8, R10, 0x2 ;  /* 0x000000020a087836 */ /* 0x000fe40000000000 */
[----:B------:R-:W-:Y:S01]  /*178b0*/  IMAD.MOV.U32 R9, RZ, RZ, 0x40000040 ;  /* 0x40000040ff097424 */ /* 0x000fe200078e00ff */
[----:B------:R-:W1:Y:S01]  /*178c0*/  SHFL.BFLY PT, R14, R5, 0x2, 0x1f ;  /* 0x0c401f00050e7f89 */ /* 0x000e6200000e0000 */
[----:B------:R-:W-:Y:S01]  /*178d0*/  IMAD.MOV.U32 R11, RZ, RZ, 0x40000040 ;  /* 0x40000040ff0b7424 */ /* 0x000fe200078e00ff */
[----:B------:R-:W-:Y:S01]  /*178e0*/  R2UR UR6, R8 ;  /* 0x00000000080672ca */ /* 0x000fe200000e0000 */
[C---:B------:R-:W-:Y:S01]  /*178f0*/  VIADD R8, R10.reuse, 0x4 ;  /* 0x000000040a087836 */ /* 0x040fe20000000000 */
[----:B------:R-:W-:Y:S01]  /*17900*/  R2UR UR7, R9 ;  /* 0x00000000090772ca */ /* 0x000fe200000e0000 */
[----:B------:R-:W-:Y:S02]  /*17910*/  IMAD.MOV.U32 R9, RZ, RZ, 0x40000040 ;  /* 0x40000040ff097424 */ /* 0x000fe400078e00ff */
[----:B------:R-:W-:-:S02]  /*17920*/  VIADD R10, R10, 0x6 ;  /* 0x000000060a0a7836 */ /* 0x000fc40000000000 */
[----:B------:R-:W-:Y:S02]  /*17930*/  IMAD.U32 R16, RZ, RZ, UR36 ;  /* 0x00000024ff107e24 */ /* 0x000fe4000f8e00ff */
[----:B------:R-:W-:Y:S02]  /*17940*/  IMAD.MOV.U32 R20, RZ, RZ, -0x800000 ;  /* 0xff800000ff147424 */ /* 0x000fe400078e00ff */
[----:B------:R-:W-:Y:S01]  /*17950*/  IMAD.MOV.U32 R21, RZ, RZ, -0x800000 ;  /* 0xff800000ff157424 */ /* 0x000fe200078e00ff */
[----:B------:R-:W-:-:S03]  /*17960*/  ISETP.NE.AND P3, PT, R16, 0x3, PT ;  /* 0x000000031000780c */ /* 0x000fc60003f65270 */
[----:B------:R-:W-:Y:S01]  /*17970*/  QGMMA.64x96x32.F32.E4M3.E4M3 R88, R144, gdesc[UR4], R88, gsb0 ;  /* 0x0160000490587df3 */ /* 0x000fe20008000858 */
[----:B------:R-:W-:Y:S02]  /*17980*/  R2UR UR6, R8 ;  /* 0x00000000080672ca */ /* 0x000fe400000e0000 */
[----:B------:R-:W-:Y:S02]  /*17990*/  R2UR UR7, R9 ;  /* 0x00000000090772ca */ /* 0x000fe400000e0000 */
[----:B------:R-:W3:Y:S01]  /*179a0*/  SHFL.BFLY PT, R9, R6, 0x2, 0x1f ;  /* 0x0c401f0006097f89 */ /* 0x000ee200000e0000 */
[----:B-1----:R-:W-:-:S01]  /*179b0*/  FADD.FTZ R14, R14, R5 ;  /* 0x000000050e0e7221 */ /* 0x002fc20000010000 */
[----:B---3--:R-:W-:Y:S01]  /*179c0*/  FADD.FTZ R9, R9, R6 ;  /* 0x0000000609097221 */ /* 0x008fe20000010000 */
[----:B------:R-:W-:-:S04]  /*179d0*/  IMAD.MOV.U32 R6, RZ, RZ, RZ ;  /* 0x000000ffff067224 */ /* 0x000fc800078e00ff */
[----:B------:R-:W0:Y:S02]  /*179e0*/  SHFL.BFLY PT, R8, R9, 0x1, 0x1f ;  /* 0x0c201f0009087f89 */ /* 0x000e2400000e0000 */
[----:B0-----:R-:W-:-:S04]  /*179f0*/  FADD.FTZ R12, R9, R8 ;  /* 0x00000008090c7221 */ /* 0x001fc80000010000 */
[C---:B------:R-:W-:Y:S01]  /*17a00*/  FMUL.FTZ R13, R12.reuse, 0.00390625 ;  /* 0x3b8000000c0d7820 */ /* 0x040fe20000410000 */
[----:B------:R-:W-:-:S04]  /*17a10*/  FSETP.NE.FTZ.AND P0, PT, R12, RZ, PT ;  /* 0x000000ff0c00720b */ /* 0x000fc80003f15000 */
[----:B------:R-:W-:-:S09]  /*17a20*/  FSETP.NE.FTZ.AND P1, PT, R13, RZ, PT ;  /* 0x000000ff0d00720b */ /* 0x000fd20003f35000 */
[----:B------:R-:W-:Y:S04]  /*17a30*/  @P0 MUFU.RCP R6, R12 ;  /* 0x0000000c00060308 */ /* 0x000fe80000001000 */
[----:B------:R-:W-:-:S04]  /*17a40*/  @P1 FMUL.FTZ R8, R2, 0.69314718246459960938 ;  /* 0x3f31721802081820 */ /* 0x000fc80000410000 */
[----:B------:R-:W0:Y:S02]  /*17a50*/  @P1 MUFU.LG2 R5, R13 ;  /* 0x0000000d00051308 */ /* 0x000e240000000c00 */
[----:B0-----:R-:W-:-:S04]  /*17a60*/  @P1 FMUL.FTZ R5, R5, 0.69314718246459960938 ;  /* 0x3f31721805051820 */ /* 0x001fc80000410000 */
[----:B------:R-:W-:Y:S01]  /*17a70*/  @P1 FFMA.FTZ R20, R8, R3, R5 ;  /* 0x0000000308141223 */ /* 0x000fe20000010005 */
[----:B------:R-:W-:Y:S02]  /*17a80*/  WARPGROUP.DEPBAR.LE gsb0, 0x0 ;  /* 0x00008000000079c5 */ /* 0x000fe40000010000 */
[----:B------:R-:W-:-:S06]  /*17a90*/  WARPGROUP.ARRIVE ;  /* 0x00000000000079c5 */ /* 0x000fcc0000000000 */
[----:B------:R-:W-:Y:S01]  /*17aa0*/  QGMMA.64x96x32.F32.E4M3.E4M3 R88, R140, gdesc[UR4], R88, gsb0 ;  /* 0x016000048c587df3 */ /* 0x000fe20008000858 */
[----:B------:R-:W-:Y:S01]  /*17ab0*/  R2UR UR6, R10 ;  /* 0x000000000a0672ca */ /* 0x000fe200000e0000 */
[----:B------:R-:W-:Y:S01]  /*17ac0*/  IMAD.MOV.U32 R10, RZ, RZ, RZ ;  /* 0x000000ffff0a7224 */ /* 0x000fe200078e00ff */
[----:B------:R-:W-:Y:S02]  /*17ad0*/  R2UR UR7, R11 ;  /* 0x000000000b0772ca */ /* 0x000fe400000e0000 */
        /* <DEDUP_REMOVED lines=13> */
[-C--:B--2---:R-:W-:Y:S01]  /*17bb0*/  FMUL.FTZ R6, R6, R7.reuse ;  /* 0x0000000706067220 */ /* 0x084fe20000410000 */
[----:B------:R-:W-:Y:S01]  /*17bc0*/  FMUL.FTZ R10, R10, R7 ;  /* 0x000000070a0a7220 */ /* 0x000fe20000410000 */
[----:B------:R-:W-:Y:S02]  /*17bd0*/  WARPGROUP.DEPBAR.LE gsb0, 0x0 ;  /* 0x00008000000079c5 */ /* 0x000fe40000010000 */
[----:B------:R-:W-:Y:S05]  /*17be0*/  @!P3 BRA `(.L_x_1301) ;  /* 0x000000000004b947 */ /* 0x000fea0003800000 */
[----:B------:R-:W-:Y:S01]  /*17bf0*/  BPT.TRAP 0x1 ;  /* 0x000000040000795c */ /* 0x000fe20000300000 */
.L_x_1301:
[----:B------:R-:W2:Y:S01]  /*17c00*/  LDL.LU R0, [R1+0x1c] ;  /* 0x00001c0001007983 */ /* 0x000ea20000300800 */
[----:B------:R-:W-:Y:S02]  /*17c10*/  VIADD R4, R4, 0x19c60 ;  /* 0x00019c6004047836 */ /* 0x000fe40000000000 */
[-C--:B------:R-:W-:Y:S01]  /*17c20*/  FMUL.FTZ R13, R88, R6.reuse ;  /* 0x00000006580d7220 */ /* 0x080fe20000410000 */
[----:B------:R-:W-:Y:S01]  /*17c30*/  FMUL.FTZ R14, R93, R6 ;  /* 0x000000065d0e7220 */ /* 0x000fe20000410000 */
[----:B------:R-:W3:Y:S01]  /*17c40*/  LDL.LU R12, [R1+0x60] ;  /* 0x00006000010c7983 */ /* 0x000ee20000300800 */
[----:B------:R-:W-:-:S05]  /*17c50*/  VIADD R18, R18, 0x1 ;  /* 0x0000000112127836 */ /* 0x000fca0000000000 */
[----:B------:R-:W-:Y:S01]  /*17c60*/  ISETP.NE.AND P1, PT, R18, 0x2, PT ;  /* 0x000000021200780c */ /* 0x000fe20003f25270 */
[----:B------:R-:W-:-:S03]  /*17c70*/  FMUL.FTZ R15, R96, R6 ;  /* 0x00000006600f7220 */ /* 0x000fc60000410000 */
[----:B------:R-:W-:Y:S01]  /*17c80*/  SEL R3, RZ, 0x1, P1 ;  /* 0x00000001ff037807 */ /* 0x000fe20000800000 */
        /* <DEDUP_REMOVED lines=43> */
[----:B------:R-:W-:-:S02]  /*17f40*/  LOP3.LUT R22, R22, R3, RZ, 0x3c, !PT ;  /* 0x0000000316167212 */ /* 0x000fc400078e3cff */
[----:B------:R-:W-:Y:S02]  /*17f50*/  SEL R18, R18, RZ, P1 ;  /* 0x000000ff12127207 */ /* 0x000fe40000800000 */
[----:B--2---:R-:W-:Y:S01]  /*17f60*/  PRMT R2, R0, 0x654, R4 ;  /* 0x0000065400027816 */ /* 0x004fe20000000004 */
[----:B---3--:R-:W-:-:S03]  /*17f70*/  VIADD R12, R12, 0x1 ;  /* 0x000000010c0c7836 */ /* 0x008fc60000000000 */
[----:B------:R0:W-:Y:S02]  /*17f80*/  SYNCS.ARRIVE.TRANS64.RED.A1T0 RZ, [R2+URZ], RZ ;  /* 0x000000ff02ff79a7 */ /* 0x0001e4000810043f */
[----:B------:R0:W-:Y:S01]  /*17f90*/  STL [R1+0x60], R12 ;  /* 0x0000600c01007387 */ /* 0x0001e20000100800 */
[-C--:B------:R-:W-:Y:S01]  /*17fa0*/  FMUL.FTZ R4, R97, R6.reuse ;  /* 0x0000000661047220 */ /* 0x080fe20000410000 */
[----:B------:R-:W-:Y:S01]  /*17fb0*/  FMUL.FTZ R0, R105, R6 ;  /* 0x0000000669007220 */ /* 0x000fe20000410000 */
[----:B------:R-:W-:-:S07]  /*17fc0*/  FMUL.FTZ R6, R99, R10 ;  /* 0x0000000a63067220 */ /* 0x000fce0000410000 */
.L_x_1188:
[----:B------:R-:W2:Y:S01]  /*17fd0*/  LDL R92, [R1+0x58] ;  /* 0x00005800015c7983 */ /* 0x000ea20000100800 */
[----:B------:R-:W0:Y:S01]  /*17fe0*/  S2UR UR4, SR_CgaCtaId ;  /* 0x00000000000479c3 */ /* 0x000e220000008800 */
[----:B------:R-:W-:Y:S01]  /*17ff0*/  MOV R16, 0x400 ;  /* 0x0000040000107802 */ /* 0x000fe20000000f00 */
[----:B------:R-:W-:Y:S01]  /*18000*/  BSSY B0, `(.L_x_1302) ;  /* 0x0000335000007945 */ /* 0x000fe20003800000 */
[----:B0-----:R-:W-:-:S05]  /*18010*/  IMAD.U32 R2, RZ, RZ, UR4 ;  /* 0x00000004ff027e24 */ /* 0x001fca000f8e00ff */
[----:B------:R-:W-:Y:S01]  /*18020*/  LEA R16, R2, R16, 0x18 ;  /* 0x0000001002107211 */ /* 0x000fe200078ec0ff */
[----:B------:R-:W-:Y:S06]  /*18030*/  BAR.SYNC.DEFER_BLOCKING 0x5, 0x200 ;  /* 0x0148000000007b1d */ /* 0x000fec0000010000 */
[----:B------:R-:W-:Y:S04]  /*18040*/  STL [R1+0x1c], R2 ;  /* 0x00001c0201007387 */ /* 0x000fe80000100800 */
[----:B------:R-:W0:Y:S04]  /*18050*/  LDS.128 R36, [R16+0x19cd0] ;  /* 0x019cd00010247984 */ /* 0x000e280000000c00 */
[----:B0-----:R0:W-:Y:S04]  /*18060*/  STL.64 [R1+0x40], R36 ;  /* 0x0000402401007387 */ /* 0x0011e80000100a00 */
[----:B------:R0:W-:Y:S01]  /*18070*/  STL.64 [R1+0x48], R38 ;  /* 0x0000482601007387 */ /* 0x0001e20000100a00 */
[----:B------:R-:W-:Y:S06]  /*18080*/  BAR.ARV 0x4, 0x200 ;  /* 0x0108000000007b1d */ /* 0x000fec0000002000 */
[----:B--2---:R-:W-:-:S13]  /*18090*/  ISETP.NE.AND P1, PT, R92, RZ, PT ;  /* 0x000000ff5c00720c */ /* 0x004fda0003f25270 */
[----:B------:R-:W1:Y:S02]  /*180a0*/  @!P1 LDC R92, c[0x0][0xad4] ;  /* 0x0002b500ff5c9b82 */ /* 0x000e640000000800 */
[----:B-1----:R0:W-:Y:S01]  /*180b0*/  @!P1 STL [R1+0x58], R92 ;  /* 0x0000585c01009387 */ /* 0x0021e20000100800 */
[----:B------:R-:W-:Y:S05]  /*180c0*/  @P0 BRA `(.L_x_1303) ;  /* 0x0000002400e80947 */ /* 0x000fea0003800000 */
[----:B------:R-:W2:Y:S01]  /*180d0*/  LDL R2, [R1+0x3c] ;  /* 0x00003c0001027983 */ /* 0x000ea20000100800 */
[----:B------:R-:W-:Y:S01]  /*180e0*/  ULDC.64 UR4, c[0x4][0x38] ;  /* 0x01000e0000047ab9 */ /* 0x000fe20000000a00 */
[----:B------:R-:W-:Y:S01]  /*180f0*/  ULDC.64 UR6, c[0x0][0xc08] ;  /* 0x0003020000067ab9 */ /* 0x000fe20000000a00 */
[----:B------:R-:W1:Y:S01]  /*18100*/  S2R R10, SR_TID.X ;  /* 0x00000000000a7919 */ /* 0x000e620000002100 */
[----:B0-----:R-:W3:Y:S04]  /*18110*/  LDL R36, [R1+0x80] ;  /* 0x0000800001247983 */ /* 0x001ee80000100800 */
[----:B------:R-:W4:Y:S04]  /*18120*/  LDL.LU R94, [R1+0x5c] ;  /* 0x00005c00015e7983 */ /* 0x000f280000300800 */
[----:B------:R-:W4:Y:S04]  /*18130*/  LDL R93, [R1+0x34] ;  /* 0x00003400015d7983 */ /* 0x000f280000100800 */
[----:B------:R-:W4:Y:S01]  /*18140*/  LDL R88, [R1+0x68] ;  /* 0x0000680001587983 */ /* 0x000f220000100800 */
[----:B------:R-:W-:Y:S01]  /*18150*/  BAR.SYNC.DEFER_BLOCKING 0x1, 0x180 ;  /* 0x0046000000007b1d */ /* 0x000fe20000010000 */
[----:B--2--5:R-:W-:-:S02]  /*18160*/  IMAD.MOV.U32 R24, RZ, RZ, R2 ;  /* 0x000000ffff187224 */ /* 0x024fc400078e0002 */
[----:B-1----:R-:W-:-:S05]  /*18170*/  IMAD.SHL.U32 R2, R10, 0x4, RZ ;  /* 0x000000040a027824 */ /* 0x002fca00078e00ff */
[----:B------:R-:W-:-:S04]  /*18180*/  LOP3.LUT R2, R2, 0xc, RZ, 0xc0, !PT ;  /* 0x0000000c02027812 */ /* 0x000fc800078ec0ff */
[----:B------:R-:W-:-:S05]  /*18190*/  IADD3 R2, P0, R2, UR4, RZ ;  /* 0x0000000402027c10 */ /* 0x000fca000ff1e0ff */
[----:B------:R-:W-:Y:S01]  /*181a0*/  IMAD.X R3, RZ, RZ, UR5, P0 ;  /* 0x00000005ff037e24 */ /* 0x000fe200080e06ff */
[----:B------:R-:W-:-:S04]  /*181b0*/  ULDC.64 UR4, c[0x0][0xc00] ;  /* 0x0003000000047ab9 */ /* 0x000fc80000000a00 */
[----:B------:R0:W2:Y:S01]  /*181c0*/  LDG.E.CONSTANT R12, desc[UR42][R2.64] ;  /* 0x0000002a020c7981 */ /* 0x0000a2000c1e9900 */
[----:B------:R-:W-:Y:S01]  /*181d0*/  LOP3.LUT P0, R10, R10, 0x3, RZ, 0xc0, !PT ;  /* 0x000000030a0a7812 */ /* 0x000fe2000780c0ff */
[----:B------:R-:W-:-:S03]  /*181e0*/  IMAD.MOV.U32 R34, RZ, RZ, R24 ;  /* 0x000000ffff227224 */ /* 0x000fc600078e0018 */
[----:B------:R-:W-:-:S04]  /*181f0*/  ISETP.EQ.OR P0, PT, R10, 0x3, !P0 ;  /* 0x000000030a00780c */ /* 0x000fc80004702670 */
[----:B------:R-:W-:Y:S02]  /*18200*/  SEL R29, R9, R14, P0 ;  /* 0x0000000e091d7207 */ /* 0x000fe40000000000 */
[----:B------:R-:W-:Y:S02]  /*18210*/  SEL R14, R14, R9, P0 ;  /* 0x000000090e0e7207 */ /* 0x000fe40000000000 */
[----:B------:R-:W1:Y:S01]  /*18220*/  S2R R9, SR_SWINHI ;  /* 0x0000000000097919 */ /* 0x000e620000002f00 */
[----:B------:R-:W-:Y:S02]  /*18230*/  SEL R35, R13, R8, P0 ;  /* 0x000000080d237207 */ /* 0x000fe40000000000 */
[----:B------:R-:W-:Y:S02]  /*18240*/  SEL R13, R8, R13, P0 ;  /* 0x0000000d080d7207 */ /* 0x000fe40000000000 */
[----:B------:R-:W-:Y:S02]  /*18250*/  SEL R37, R25, R0, P0 ;  /* 0x0000000019257207 */ /* 0x000fe40000000000 */
[----:B------:R-:W-:-:S02]  /*18260*/  SEL R25, R0, R25, P0 ;  /* 0x0000001900197207 */ /* 0x000fc40000000000 */
[----:B------:R-:W-:Y:S02]  /*18270*/  SEL R39, R5, R26, P0 ;  /* 0x0000001a05277207 */ /* 0x000fe40000000000 */
[----:B------:R-:W-:Y:S02]  /*18280*/  SEL R31, R15, R4, P0 ;  /* 0x000000040f1f7207 */ /* 0x000fe40000000000 */
[----:B------:R-:W-:Y:S02]  /*18290*/  SEL R26, R26, R5, P0 ;  /* 0x000000051a1a7207 */ /* 0x000fe40000000000 */
[----:B0-----:R-:W-:Y:S02]  /*182a0*/  MOV R2, R16 ;  /* 0x0000001000027202 */ /* 0x001fe40000000f00 */
[----:B-1----:R-:W-:-:S03]  /*182b0*/  MOV R3, R9 ;  /* 0x0000000900037202 */ /* 0x002fc60000000f00 */
[----:B---3--:R-:W-:-:S03]  /*182c0*/  IMAD.WIDE R8, R36, 0x2, R2 ;  /* 0x0000000224087825 */ /* 0x008fc600078e0202 */
[----:B------:R-:W-:-:S04]  /*182d0*/  IADD3 R77, P5, R8, 0x20, RZ ;  /* 0x00000020084d7810 */ /* 0x000fc80007fbe0ff */
[----:B------:R-:W-:Y:S02]  /*182e0*/  LOP3.LUT R0, R77, 0x180, RZ, 0xc0, !PT ;  /* 0x000001804d007812 */ /* 0x000fe400078ec0ff */
[C---:B------:R-:W-:Y:S02]  /*182f0*/  IADD3 R81, P3, R8.reuse, 0x3020, RZ ;  /* 0x0000302008517810 */ /* 0x040fe40007f7e0ff */
[----:B------:R-:W-:Y:S02]  /*18300*/  IADD3 R87, P2, R8, 0x6000, RZ ;  /* 0x0000600008577810 */ /* 0x000fe40007f5e0ff */
[----:B------:R-:W-:Y:S02]  /*18310*/  SHF.R.U64 R0, R0, 0x3, RZ ;  /* 0x0000000300007819 */ /* 0x000fe400000012ff */
[----:B------:R-:W-:Y:S01]  /*18320*/  IADD3 R79, P4, R8, 0x3000, RZ ;  /* 0x00003000084f7810 */ /* 0x000fe20007f9e0ff */
[----:B------:R-:W-:Y:S01]  /*18330*/  IMAD.MOV.U32 R90, RZ, RZ, R34 ;  /* 0x000000ffff5a7224 */ /* 0x000fe200078e0022 */
[----:B------:R-:W-:-:S02]  /*18340*/  SEL R15, R4, R15, P0 ;  /* 0x0000000f040f7207 */ /* 0x000fc40000000000 */
[----:B------:R-:W-:Y:S02]  /*18350*/  LOP3.LUT R5, R8, 0x180, RZ, 0xc0, !PT ;  /* 0x0000018008057812 */ /* 0x000fe400078ec0ff */
[----:B------:R-:W-:Y:S02]  /*18360*/  LOP3.LUT R4, R81, 0x180, RZ, 0xc0, !PT ;  /* 0x0000018051047812 */ /* 0x000fe400078ec0ff */
[----:B------:R-:W-:Y:S02]  /*18370*/  LOP3.LUT R10, R0, R77, RZ, 0x3c, !PT ;  /* 0x0000004d000a7212 */ /* 0x000fe400078e3cff */
[----:B------:R-:W-:Y:S02]  /*18380*/  LOP3.LUT R34, R87, 0x180, RZ, 0xc0, !PT ;  /* 0x0000018057227812 */ /* 0x000fe400078ec0ff */
[----:B------:R-:W-:Y:S02]  /*18390*/  SEL R45, R120, R121, P0 ;  /* 0x00000079782d7207 */ /* 0x000fe40000000000 */
[----:B------:R-:W-:-:S02]  /*183a0*/  LOP3.LUT R0, R79, 0x180, RZ, 0xc0, !PT ;  /* 0x000001804f007812 */ /* 0x000fc400078ec0ff */
[----:B------:R-:W-:Y:S02]  /*183b0*/  SHF.R.U64 R5, R5, 0x3, RZ ;  /* 0x0000000305057819 */ /* 0x000fe400000012ff */
[----:B------:R-:W-:Y:S02]  /*183c0*/  SHF.R.U64 R4, R4, 0x3, RZ ;  /* 0x0000000304047819 */ /* 0x000fe400000012ff */
[----:B------:R-:W-:Y:S01]  /*183d0*/  SHF.R.U64 R34, R34, 0x3, RZ ;  /* 0x0000000322227819 */ /* 0x000fe200000012ff */
[----:B------:R-:W-:Y:S01]  /*183e0*/  IMAD.X R83, RZ, RZ, R9, P3 ;  /* 0x000000ffff537224 */ /* 0x000fe200018e0609 */
[----:B------:R-:W-:Y:S02]  /*183f0*/  IADD3 R89, P1, R8, 0x6020, RZ ;  /* 0x0000602008597810 */ /* 0x000fe40007f3e0ff */
[----:B------:R-:W-:Y:S02]  /*18400*/  SHF.R.U64 R0, R0, 0x3, RZ ;  /* 0x0000000300007819 */ /* 0x000fe400000012ff */
[----:B------:R-:W-:-:S02]  /*18410*/  SEL R41, R112, R113, P0 ;  /* 0x0000007170297207 */ /* 0x000fc40000000000 */
[----:B------:R-:W-:Y:S02]  /*18420*/  SEL R53, R30, R91, P0 ;  /* 0x0000005b1e357207 */ /* 0x000fe40000000000 */
[----:B------:R-:W-:Y:S02]  /*18430*/  SEL R55, R11, R32, P0 ;  /* 0x000000200b377207 */ /* 0x000fe40000000000 */
[----:B------:R-:W-:Y:S02]  /*18440*/  SEL R59, R7, R28, P0 ;  /* 0x0000001c073b7207 */ /* 0x000fe40000000000 */
[----:B------:R-:W-:Y:S02]  /*18450*/  SEL R63, R110, R111, P0 ;  /* 0x0000006f6e3f7207 */ /* 0x000fe40000000000 */
[----:B------:R-:W-:Y:S01]  /*18460*/  LOP3.LUT R8, R5, R8, RZ, 0x3c, !PT ;  /* 0x0000000805087212 */ /* 0x000fe200078e3cff */
[----:B------:R-:W-:Y:S01]  /*18470*/  IMAD.X R5, RZ, RZ, R9, P2 ;  /* 0x000000ffff057224 */ /* 0x000fe200010e0609 */
[----:B------:R-:W-:-:S02]  /*18480*/  SEL R112, R113, R112, P0 ;  /* 0x0000007071707207 */ /* 0x000fc40000000000 */
[----:B------:R-:W-:Y:S02]  /*18490*/  SEL R30, R91, R30, P0 ;  /* 0x0000001e5b1e7207 */ /* 0x000fe40000000000 */
[----:B------:R-:W-:Y:S01]  /*184a0*/  SEL R32, R32, R11, P0 ;  /* 0x0000000b20207207 */ /* 0x000fe20000000000 */
[----:B------:R-:W-:Y:S01]  /*184b0*/  IMAD.X R11, RZ, RZ, R9, P5 ;  /* 0x000000ffff0b7224 */ /* 0x000fe200028e0609 */
[----:B------:R-:W-:Y:S02]  /*184c0*/  SEL R57, R27, R6, P0 ;  /* 0x000000061b397207 */ /* 0x000fe40000000000 */
[----:B------:R-:W-:Y:S02]  /*184d0*/  LOP3.LUT R82, R4, R81, RZ, 0x3c, !PT ;  /* 0x0000005104527212 */ /* 0x000fe400078e3cff */
[----:B------:R-:W-:Y:S02]  /*184e0*/  SEL R43, R116, R117, P0 ;  /* 0x00000075742b7207 */ /* 0x000fe40000000000 */
[----:B------:R-:W-:-:S02]  /*184f0*/  SEL R49, R128, R129, P0 ;  /* 0x0000008180317207 */ /* 0x000fc40000000000 */
[----:B------:R-:W-:Y:S01]  /*18500*/  SEL R71, R130, R131, P0 ;  /* 0x0000008382477207 */ /* 0x000fe20000000000 */
[--C-:B------:R-:W-:Y:S01]  /*18510*/  IMAD.X R85, RZ, RZ, R9.reuse, P1 ;  /* 0x000000ffff557224 */ /* 0x100fe200008e0609 */
[----:B------:R-:W-:Y:S01]  /*18520*/  SEL R28, R28, R7, P0 ;  /* 0x000000071c1c7207 */ /* 0x000fe20000000000 */
[----:B------:R-:W-:Y:S01]  /*18530*/  IMAD.X R7, RZ, RZ, R9, P4 ;  /* 0x000000ffff077224 */ /* 0x000fe200020e0609 */
[----:B------:R-:W-:Y:S01]  /*18540*/  SEL R27, R6, R27, P0 ;  /* 0x0000001b061b7207 */ /* 0x000fe20000000000 */
[----:B------:R-:W4:Y:S01]  /*18550*/  LDC.64 R80, c[0x0][0xc00] ;  /* 0x00030000ff507b82 */ /* 0x000f220000000a00 */
[----:B------:R-:W-:Y:S01]  /*18560*/  LOP3.LUT R4, R34, R87, RZ, 0x3c, !PT ;  /* 0x0000005722047212 */ /* 0x000fe200078e3cff */
[----:B------:R-:W3:Y:S01]  /*18570*/  LDL R91, [R1+0xc] ;  /* 0x00000c00015b7983 */ /* 0x000ee20000100800 */
        /* <DEDUP_REMOVED lines=11> */
[----:B------:R-:W-:Y:S02]  /*18630*/  LOP3.LUT R6, R0, R79, RZ, 0x3c, !PT ;  /* 0x0000004f00067212 */ /* 0x000fe400078e3cff */
        /* <DEDUP_REMOVED lines=9> */
[----:B------:R-:W-:Y:S02]  /*186d0*/  SEL R111, R111, R110, P0 ;  /* 0x0000006e6f6f7207 */ /* 0x000fe40000000000 */
[----:B------:R-:W-:Y:S02]  /*186e0*/  SEL R119, R119, R118, P0 ;  /* 0x0000007677777207 */ /* 0x000fe40000000000 */
[----:B------:R-:W-:Y:S02]  /*186f0*/  MOV R82, R82 ;  /* 0x0000005200527202 */ /* 0x000fe40000000f00 */
[----:B------:R-:W-:Y:S02]  /*18700*/  SEL R126, R127, R126, P0 ;  /* 0x0000007e7f7e7207 */ /* 0x000fe40000000000 */
[----:B------:R-:W-:-:S02]  /*18710*/  SEL R134, R135, R134, P0 ;  /* 0x0000008687867207 */ /* 0x000fc40000000000 */
[----:B------:R-:W-:Y:S02]  /*18720*/  MOV R83, R4 ;  /* 0x0000000400537202 */ /* 0x000fe40000000f00 */
[----:B------:R-:W-:Y:S02]  /*18730*/  MOV R86, R10 ;  /* 0x0000000a00567202 */ /* 0x000fe40000000f00 */
[----:B------:R-:W-:Y:S02]  /*18740*/  MOV R87, R6 ;  /* 0x0000000600577202 */ /* 0x000fe40000000f00 */
[----:B------:R-:W-:-:S04]  /*18750*/  LOP3.LUT R36, R89, 0x180, RZ, 0xc0, !PT ;  /* 0x0000018059247812 */ /* 0x000fc800078ec0ff */
[----:B------:R-:W-:-:S04]  /*18760*/  SHF.R.U64 R36, R36, 0x3, RZ ;  /* 0x0000000324247819 */ /* 0x000fc800000012ff */
[----:B------:R-:W-:-:S04]  /*18770*/  LOP3.LUT R84, R36, R89, RZ, 0x3c, !PT ;  /* 0x0000005924547212 */ /* 0x000fc800078e3cff */
[----:B------:R-:W-:Y:S01]  /*18780*/  MOV R84, R84 ;  /* 0x0000005400547202 */ /* 0x000fe20000000f00 */
[----:B----4-:R-:W-:Y:S01]  /*18790*/  IMAD.WIDE R80, R94, 0x4, R80 ;  /* 0x000000045e507825 */ /* 0x010fe200078e0250 */
[----:B--2---:R0:W-:Y:S04]  /*187a0*/  SHFL.IDX PT, R70, R45, R12, 0x1c1f ;  /* 0x001c1f0c2d467589 */ /* 0x0041e800000e0000 */
[----:B------:R-:W-:Y:S01]  /*187b0*/  SHFL.IDX PT, R34, R29, R12, 0x1c1f ;  /* 0x001c1f0c1d227589 */ /* 0x000fe200000e0000 */
[----:B0-----:R-:W-:-:S03]  /*187c0*/  LOP3.LUT R45, R12, 0x2, RZ, 0x3c, !PT ;  /* 0x000000020c2d7812 */ /* 0x001fc600078e3cff */
[----:B------:R-:W-:Y:S04]  /*187d0*/  SHFL.IDX PT, R9, R39, R12, 0x1c1f ;  /* 0x001c1f0c27097589 */ /* 0x000fe800000e0000 */
[----:B------:R-:W-:Y:S04]  /*187e0*/  SHFL.IDX PT, R29, R63, R12, 0x1c1f ;  /* 0x001c1f0c3f1d7589 */ /* 0x000fe800000e0000 */
[----:B------:R-:W-:Y:S04]  /*187f0*/  SHFL.IDX PT, R38, R35, R12, 0x1c1f ;  /* 0x001c1f0c23267589 */ /* 0x000fe800000e0000 */
[----:B------:R-:W-:Y:S04]  /*18800*/  SHFL.IDX PT, R62, R41, R12, 0x1c1f ;  /* 0x001c1f0c293e7589 */ /* 0x000fe800000e0000 */
[----:B------:R-:W-:Y:S04]  /*18810*/  SHFL.IDX PT, R39, R14, R45, 0x1c1f ;  /* 0x001c1f2d0e277589 */ /* 0x000fe800000e0000 */
[----:B------:R-:W0:Y:S04]  /*18820*/  SHFL.IDX PT, R13, R13, R45, 0x1c1f ;  /* 0x001c1f2d0d0d7589 */ /* 0x000e2800000e0000 */
[----:B------:R-:W1:Y:S04]  /*18830*/  SHFL.IDX PT, R63, R112, R45, 0x1c1f ;  /* 0x001c1f2d703f7589 */ /* 0x000e6800000e0000 */
[----:B------:R-:W-:Y:S04]  /*18840*/  SHFL.IDX PT, R53, R53, R12, 0x1c1f ;  /* 0x001c1f0c35357589 */ /* 0x000fe800000e0000 */
[----:B------:R-:W-:Y:S04]  /*18850*/  SHFL.IDX PT, R55, R55, R12, 0x1c1f ;  /* 0x001c1f0c37377589 */ /* 0x000fe800000e0000 */
[----:B------:R-:W-:Y:S04]  /*18860*/  SHFL.IDX PT, R5, R71, R12, 0x1c1f ;  /* 0x001c1f0c47057589 */ /* 0x000fe800000e0000 */
[----:B------:R-:W2:Y:S04]  /*18870*/  SHFL.IDX PT, R30, R30, R45, 0x1c1f ;  /* 0x001c1f2d1e1e7589 */ /* 0x000ea800000e0000 */
[----:B------:R-:W4:Y:S04]  /*18880*/  SHFL.IDX PT, R32, R32, R45, 0x1c1f ;  /* 0x001c1f2d20207589 */ /* 0x000f2800000e0000 */
[----:B------:R-:W-:Y:S04]  /*18890*/  SHFL.IDX PT, R31, R31, R12, 0x1c1f ;  /* 0x001c1f0c1f1f7589 */ /* 0x000fe800000e0000 */
[----:B------:R-:W-:Y:S04]  /*188a0*/  SHFL.IDX PT, R7, R43, R12, 0x1c1f ;  /* 0x001c1f0c2b077589 */ /* 0x000fe800000e0000 */
[----:B------:R-:W-:Y:S04]  /*188b0*/  SHFL.IDX PT, R78, R49, R12, 0x1c1f ;  /* 0x001c1f0c314e7589 */ /* 0x000fe800000e0000 */
[----:B------:R-:W-:Y:S04]  /*188c0*/  SHFL.IDX PT, R57, R57, R12, 0x1c1f ;  /* 0x001c1f0c39397589 */ /* 0x000fe800000e0000 */
[----:B------:R-:W-:Y:S04]  /*188d0*/  SHFL.IDX PT, R10, R67, R12, 0x1c1f ;  /* 0x001c1f0c430a7589 */ /* 0x000fe800000e0000 */
[----:B------:R-:W-:Y:S04]  /*188e0*/  SHFL.IDX PT, R8, R73, R12, 0x1c1f ;  /* 0x001c1f0c49087589 */ /* 0x000fe800000e0000 */
[----:B------:R-:W4:Y:S04]  /*188f0*/  SHFL.IDX PT, R46, R15, R45, 0x1c1f ;  /* 0x001c1f2d0f2e7589 */ /* 0x000f2800000e0000 */
[----:B------:R-:W-:Y:S04]  /*18900*/  SHFL.IDX PT, R64, R117, R45, 0x1c1f ;  /* 0x001c1f2d75407589 */ /* 0x000fe800000e0000 */
[----:B------:R-:W-:Y:S04]  /*18910*/  SHFL.IDX PT, R71, R120, R45, 0x1c1f ;  /* 0x001c1f2d78477589 */ /* 0x000fe800000e0000 */
[----:B------:R-:W3:Y:S04]  /*18920*/  SHFL.IDX PT, R50, R27, R45, 0x1c1f ;  /* 0x001c1f2d1b327589 */ /* 0x000ee800000e0000 */
[----:B------:R-:W3:Y:S04]  /*18930*/  SHFL.IDX PT, R79, R128, R45, 0x1c1f ;  /* 0x001c1f2d804f7589 */ /* 0x000ee800000e0000 */
[----:B------:R-:W-:Y:S04]  /*18940*/  SHFL.IDX PT, R11, R33, R12, 0x1c1f ;  /* 0x001c1f0c210b7589 */ /* 0x000fe800000e0000 */
[----:B------:R1:W-:Y:S04]  /*18950*/  SHFL.IDX PT, R54, R37, R12, 0x1c1f ;  /* 0x001c1f0c25367589 */ /* 0x0003e800000e0000 */
[----:B------:R-:W-:Y:S04]  /*18960*/  SHFL.IDX PT, R6, R47, R12, 0x1c1f ;  /* 0x001c1f0c2f067589 */ /* 0x000fe800000e0000 */
[----:B------:R-:W-:Y:S04]  /*18970*/  SHFL.IDX PT, R4, R51, R12, 0x1c1f ;  /* 0x001c1f0c33047589 */ /* 0x000fe800000e0000 */
[----:B------:R-:W-:Y:S04]  /*18980*/  SHFL.IDX PT, R59, R59, R12, 0x1c1f ;  /* 0x001c1f0c3b3b7589 */ /* 0x000fe800000e0000 */
[----:B------:R3:W-:Y:S04]  /*18990*/  SHFL.IDX PT, R58, R61, R12, 0x1c1f ;  /* 0x001c1f0c3d3a7589 */ /* 0x0007e800000e0000 */
[----:B------:R-:W-:Y:S04]  /*189a0*/  SHFL.IDX PT, R66, R65, R12, 0x1c1f ;  /* 0x001c1f0c41427589 */ /* 0x000fe800000e0000 */
[----:B------:R-:W-:Y:S04]  /*189b0*/  SHFL.IDX PT, R74, R69, R12, 0x1c1f ;  /* 0x001c1f0c454a7589 */ /* 0x000fe800000e0000 */
[----:B------:R-:W-:Y:S04]  /*189c0*/  SHFL.IDX PT, R35, R75, R12, 0x1c1f ;  /* 0x001c1f0c4b237589 */ /* 0x000fe800000e0000 */
[----:B------:R-:W3:Y:S04]  /*189d0*/  SHFL.IDX PT, R24, R24, R45, 0x1c1f ;  /* 0x001c1f2d18187589 */ /* 0x000ee800000e0000 */
[----:B------:R-:W-:Y:S04]  /*189e0*/  SHFL.IDX PT, R25, R25, R45, 0x1c1f ;  /* 0x001c1f2d19197589 */ /* 0x000fe800000e0000 */
[----:B------:R-:W3:Y:S04]  /*189f0*/  SHFL.IDX PT, R28, R28, R45, 0x1c1f ;  /* 0x001c1f2d1c1c7589 */ /* 0x000ee800000e0000 */
[----:B------:R-:W3:Y:S04]  /*18a00*/  SHFL.IDX PT, R15, R106, R45, 0x1c1f ;  /* 0x001c1f2d6a0f7589 */ /* 0x000ee800000e0000 */
[----:B------:R-:W3:Y:S04]  /*18a10*/  SHFL.IDX PT, R67, R114, R45, 0x1c1f ;  /* 0x001c1f2d72437589 */ /* 0x000ee800000e0000 */
[----:B------:R-:W3:Y:S04]  /*18a20*/  SHFL.IDX PT, R73, R122, R45, 0x1c1f ;  /* 0x001c1f2d7a497589 */ /* 0x000ee800000e0000 */
[----:B------:R-:W3:Y:S04]  /*18a30*/  SHFL.IDX PT, R26, R26, R45, 0x1c1f ;  /* 0x001c1f2d1a1a7589 */ /* 0x000ee800000e0000 */
[----:B------:R-:W-:Y:S04]  /*18a40*/  SHFL.IDX PT, R125, R125, R45, 0x1c1f ;  /* 0x001c1f2d7d7d7589 */ /* 0x000fe800000e0000 */
[----:B------:R-:W-:Y:S04]  /*18a50*/  SHFL.IDX PT, R133, R133, R45, 0x1c1f ;  /* 0x001c1f2d85857589 */ /* 0x000fe800000e0000 */
[----:B------:R-:W3:Y:S04]  /*18a60*/  SHFL.IDX PT, R12, R111, R45, 0x1c1f ;  /* 0x001c1f2d6f0c7589 */ /* 0x000ee800000e0000 */
[----:B------:R-:W3:Y:S04]  /*18a70*/  SHFL.IDX PT, R130, R130, R45, 0x1c1f ;  /* 0x001c1f2d82827589 */ /* 0x000ee800000e0000 */
[----:B------:R-:W3:Y:S04]  /*18a80*/  SHFL.IDX PT, R119, R119, R45, 0x1c1f ;  /* 0x001c1f2d77777589 */ /* 0x000ee800000e0000 */
[----:B------:R-:W3:Y:S04]  /*18a90*/  SHFL.IDX PT, R75, R126, R45, 0x1c1f ;  /* 0x001c1f2d7e4b7589 */ /* 0x000ee800000e0000 */
[----:B------:R3:W3:Y:S01]  /*18aa0*/  SHFL.IDX PT, R134, R134, R45, 0x1c1f ;  /* 0x001c1f2d86867589 */ /* 0x0006e200000e0000 */
[----:B0-----:R-:W-:-:S02]  /*18ab0*/  SEL R36, R38, R13, P0 ;  /* 0x0000000d26247207 */ /* 0x001fc40000000000 */
[----:B-1----:R-:W-:Y:S02]  /*18ac0*/  SEL R37, R34, R39, P0 ;  /* 0x0000002722257207 */ /* 0x002fe40000000000 */
[----:B------:R-:W-:Y:S02]  /*18ad0*/  SEL R60, R62, R63, P0 ;  /* 0x0000003f3e3c7207 */ /* 0x000fe40000000000 */
[----:B------:R-:W-:Y:S02]  /*18ae0*/  SEL R38, R13, R38, P0 ;  /* 0x000000260d267207 */ /* 0x000fe40000000000 */
[----:B------:R-:W-:Y:S02]  /*18af0*/  SEL R39, R39, R34, P0 ;  /* 0x0000002227277207 */ /* 0x000fe40000000000 */
[----:B--2---:R-:W-:Y:S02]  /*18b00*/  SEL R40, R53, R30, P0 ;  /* 0x0000001e35287207 */ /* 0x004fe40000000000 */
[----:B------:R-:W-:-:S02]  /*18b10*/  SEL R42, R30, R53, P0 ;  /* 0x000000351e2a7207 */ /* 0x000fc40000000000 */
[----:B----4-:R-:W-:Y:S02]  /*18b20*/  SEL R41, R55, R32, P0 ;  /* 0x0000002037297207 */ /* 0x010fe40000000000 */
[----:B------:R-:W-:Y:S02]  /*18b30*/  SEL R43, R32, R55, P0 ;  /* 0x00000037202b7207 */ /* 0x000fe40000000000 */
[----:B------:R-:W-:Y:S02]  /*18b40*/  SEL R62, R63, R62, P0 ;  /* 0x0000003e3f3e7207 */ /* 0x000fe40000000000 */
[----:B------:R-:W-:Y:S02]  /*18b50*/  SEL R44, R31, R46, P0 ;  /* 0x0000002e1f2c7207 */ /* 0x000fe40000000000 */
[----:B---3--:R-:W-:Y:S02]  /*18b60*/  SEL R48, R57, R50, P0 ;  /* 0x0000003239307207 */ /* 0x008fe40000000000 */
        /* <DEDUP_REMOVED lines=33> */
[----:B------:R-:W-:Y:S02]  /*18d80*/  F2FP.BF16.F32.PACK_AB R4, R37, R36 ;  /* 0x000000242504723e */ /* 0x000fe400000010ff */
[----:B------:R-:W-:Y:S02]  /*18d90*/  F2FP.BF16.F32.PACK_AB R5, R41, R40 ;  /* 0x000000282905723e */ /* 0x000fe400000010ff */
[----:B------:R-:W-:Y:S02]  /*18da0*/  F2FP.BF16.F32.PACK_AB R6, R39, R38 ;  /* 0x000000262706723e */ /* 0x000fe400000010ff */
[----:B------:R-:W-:-:S02]  /*18db0*/  F2FP.BF16.F32.PACK_AB R7, R43, R42 ;  /* 0x0000002a2b07723e */ /* 0x000fc400000010ff */
[----:B------:R-:W-:Y:S02]  /*18dc0*/  SEL R33, R35, R134, P0 ;  /* 0x0000008623217207 */ /* 0x000fe40000000000 */
[----:B------:R-:W-:Y:S02]  /*18dd0*/  SEL R75, R75, R8, P0 ;  /* 0x000000084b4b7207 */ /* 0x000fe40000000000 */
[----:B------:R-:W-:Y:S02]  /*18de0*/  SEL R35, R134, R35, P0 ;  /* 0x0000002386237207 */ /* 0x000fe40000000000 */
[----:B------:R-:W-:Y:S02]  /*18df0*/  F2FP.BF16.F32.PACK_AB R8, R45, R44 ;  /* 0x0000002c2d08723e */ /* 0x000fe400000010ff */
[----:B------:R-:W-:Y:S02]  /*18e00*/  F2FP.BF16.F32.PACK_AB R9, R49, R48 ;  /* 0x000000303109723e */ /* 0x000fe400000010ff */
[----:B------:R-:W-:-:S02]  /*18e10*/  F2FP.BF16.F32.PACK_AB R10, R47, R46 ;  /* 0x0000002e2f0a723e */ /* 0x000fc400000010ff */
[----:B------:R-:W-:Y:S02]  /*18e20*/  F2FP.BF16.F32.PACK_AB R11, R51, R50 ;  /* 0x00000032330b723e */ /* 0x000fe400000010ff */
[----:B------:R-:W-:Y:S02]  /*18e30*/  F2FP.BF16.F32.PACK_AB R12, R53, R52 ;  /* 0x00000034350c723e */ /* 0x000fe400000010ff */
[----:B------:R-:W-:Y:S02]  /*18e40*/  F2FP.BF16.F32.PACK_AB R13, R57, R56 ;  /* 0x00000038390d723e */ /* 0x000fe400000010ff */
[----:B------:R-:W-:Y:S02]  /*18e50*/  F2FP.BF16.F32.PACK_AB R14, R55, R54 ;  /* 0x00000036370e723e */ /* 0x000fe400000010ff */
[----:B------:R-:W-:Y:S01]  /*18e60*/  F2FP.BF16.F32.PACK_AB R15, R59, R58 ;  /* 0x0000003a3b0f723e */ /* 0x000fe200000010ff */
[----:B------:R0:W-:Y:S01]  /*18e70*/  STSM.16.M88.4 [R0], R4 ;  /* 0x0000000400007844 */ /* 0x0001e20000000200 */
[----:B------:R-:W-:-:S02]  /*18e80*/  F2FP.BF16.F32.PACK_AB R24, R61, R60 ;  /* 0x0000003c3d18723e */ /* 0x000fc400000010ff */
[----:B------:R-:W-:Y:S02]  /*18e90*/  F2FP.BF16.F32.PACK_AB R25, R65, R64 ;  /* 0x000000404119723e */ /* 0x000fe400000010ff */
[----:B------:R-:W-:Y:S02]  /*18ea0*/  F2FP.BF16.F32.PACK_AB R26, R63, R62 ;  /* 0x0000003e3f1a723e */ /* 0x000fe400000010ff */
[----:B------:R-:W-:Y:S02]  /*18eb0*/  F2FP.BF16.F32.PACK_AB R27, R67, R66 ;  /* 0x00000042431b723e */ /* 0x000fe400000010ff */
[----:B------:R-:W-:Y:S02]  /*18ec0*/  F2FP.BF16.F32.PACK_AB R28, R69, R68 ;  /* 0x00000044451c723e */ /* 0x000fe400000010ff */
[----:B------:R-:W-:Y:S02]  /*18ed0*/  F2FP.BF16.F32.PACK_AB R29, R73, R72 ;  /* 0x00000048491d723e */ /* 0x000fe400000010ff */
[----:B------:R-:W-:-:S02]  /*18ee0*/  F2FP.BF16.F32.PACK_AB R30, R71, R70 ;  /* 0x00000046471e723e */ /* 0x000fc400000010ff */
[----:B------:R-:W-:Y:S01]  /*18ef0*/  F2FP.BF16.F32.PACK_AB R31, R75, R74 ;  /* 0x0000004a4b1f723e */ /* 0x000fe200000010ff */
[----:B------:R-:W-:Y:S01]  /*18f00*/  STSM.16.M88.4 [R86], R8 ;  /* 0x0000000856007844 */ /* 0x000fe20000000200 */
[----:B0-----:R-:W-:Y:S02]  /*18f10*/  F2FP.BF16.F32.PACK_AB R4, R77, R76 ;  /* 0x0000004c4d04723e */ /* 0x001fe400000010ff */
[----:B------:R-:W-:Y:S02]  /*18f20*/  F2FP.BF16.F32.PACK_AB R5, R33, R32 ;  /* 0x000000202105723e */ /* 0x000fe400000010ff */
[----:B------:R-:W-:Y:S02]  /*18f30*/  F2FP.BF16.F32.PACK_AB R6, R79, R78 ;  /* 0x0000004e4f06723e */ /* 0x000fe400000010ff */
[----:B------:R-:W-:Y:S01]  /*18f40*/  F2FP.BF16.F32.PACK_AB R7, R35, R34 ;  /* 0x000000222307723e */ /* 0x000fe200000010ff */
[----:B------:R0:W-:Y:S04]  /*18f50*/  STSM.16.M88.4 [R87], R12 ;  /* 0x0000000c57007844 */ /* 0x0001e80000000200 */
[----:B------:R1:W-:Y:S04]  /*18f60*/  STSM.16.M88.4 [R82], R24 ;  /* 0x0000001852007844 */ /* 0x0003e80000000200 */
[----:B------:R-:W-:Y:S04]  /*18f70*/  STSM.16.M88.4 [R83], R28 ;  /* 0x0000001c53007844 */ /* 0x000fe80000000200 */
[----:B------:R2:W-:Y:S01]  /*18f80*/  STSM.16.M88.4 [R84], R4 ;  /* 0x0000000454007844 */ /* 0x0005e20000000200 */
[----:B------:R-:W-:Y:S01]  /*18f90*/  ISETP.NE.U32.AND P0, PT, RZ, UR4, PT ;  /* 0x00000004ff007c0c */ /* 0x000fe2000bf05070 */
[----:B------:R-:W-:Y:S01]  /*18fa0*/  IMAD.MOV.U32 R0, RZ, RZ, RZ ;  /* 0x000000ffff007224 */ /* 0x000fe200078e00ff */
[----:B------:R-:W-:Y:S01]  /*18fb0*/  ISETP.NE.U32.AND P1, PT, RZ, UR6, PT ;  /* 0x00000006ff007c0c */ /* 0x000fe2000bf25070 */
[----:B0-----:R-:W0:Y:S01]  /*18fc0*/  LDC.64 R12, c[0x0][0xba8] ;  /* 0x0002ea00ff0c7b82 */ /* 0x001e220000000a00 */
[----:B------:R-:W-:-:S07]  /*18fd0*/  ISETP.NE.AND.EX P0, PT, RZ, UR5, PT, P0 ;  /* 0x00000005ff007c0c */ /* 0x000fce000bf05300 */
[----:B------:R-:W-:Y:S01]  /*18fe0*/  BAR.SYNC.DEFER_BLOCKING 0x1, 0x180 ;  /* 0x0046000000007b1d */ /* 0x000fe20000010000 */
[----:B------:R-:W-:Y:S01]  /*18ff0*/  IMAD.MOV.U32 R14, RZ, RZ, 0x9b8 ;  /* 0x000009b8ff0e7424 */ /* 0x000fe200078e00ff */
[----:B------:R-:W-:-:S06]  /*19000*/  ISETP.GT.AND P3, PT, R92, 0x1, PT ;  /* 0x000000015c00780c */ /* 0x000fcc0003f64270 */
[----:B-1----:R-:W1:Y:S01]  /*19010*/  LDC R82, c[0x0][0xbe8] ;  /* 0x0002fa00ff527b82 */ /* 0x002e620000000800 */
[----:B------:R-:W3:Y:S01]  /*19020*/  @P0 LDG.E R0, desc[UR42][R80.64] ;  /* 0x0000002a50000981 */ /* 0x000ee2000c1e1900 */
[----:B------:R-:W-:Y:S01]  /*19030*/  ISETP.NE.AND.EX P1, PT, RZ, UR7, PT, P1 ;  /* 0x00000007ff007c0c */ /* 0x000fe2000bf25310 */
[----:B------:R-:W-:Y:S01]  /*19040*/  ULDC UR6, c[0x0][0xa88] ;  /* 0x0002a20000067ab9 */ /* 0x000fe20000000800 */
[----:B------:R-:W-:-:S04]  /*19050*/  SEL R14, R14, 0x978, P3 ;  /* 0x000009780e0e7807 */ /* 0x000fc80001800000 */
[----:B0-----:R-:W0:Y:S08]  /*19060*/  @!P3 LDC R12, c[0x0][0xb50] ;  /* 0x0002d400ff0cbb82 */ /* 0x001e300000000800 */
[----:B--2---:R-:W2:Y:S08]  /*19070*/  LDC.64 R6, c[0x0][R14+0x220] ;  /* 0x000088000e067b82 */ /* 0x004eb00000000a00 */
[----:B------:R-:W4:Y:S08]  /*19080*/  @P1 LDC.64 R4, c[0x0][0xc08] ;  /* 0x00030200ff041b82 */ /* 0x000f300000000a00 */
[----:B------:R-:W0:Y:S01]  /*19090*/  LDC.64 R8, c[0x0][R14+0x218] ;  /* 0x000086000e087b82 */ /* 0x000e220000000a00 */
[----:B-1----:R-:W-:Y:S01]  /*190a0*/  ISETP.NE.AND P4, PT, R82, 0x1, PT ;  /* 0x000000015200780c */ /* 0x002fe20003f85270 */
[----:B------:R-:W-:-:S06]  /*190b0*/  IMAD.U32 R85, RZ, RZ, UR6 ;  /* 0x00000006ff557e24 */ /* 0x000fcc000f8e00ff */
[----:B------:R-:W1:Y:S01]  /*190c0*/  LDC.64 R10, c[0x0][R14+0x228] ;  /* 0x00008a000e0a7b82 */ /* 0x000e620000000a00 */
[----:B----4-:R-:W-:Y:S01]  /*190d0*/  @P1 IMAD.WIDE R4, R94, 0x4, R4 ;  /* 0x000000045e041825 */ /* 0x010fe200078e0204 */
[----:B------:R-:W-:-:S06]  /*190e0*/  ISETP.NE.U32.AND P2, PT, RZ, UR4, PT ;  /* 0x00000004ff007c0c */ /* 0x000fcc000bf45070 */
[----:B------:R-:W4:Y:S01]  /*190f0*/  @P4 LDC R24, c[0x0][0xbec] ;  /* 0x0002fb00ff184b82 */ /* 0x000f220000000800 */
[----:B------:R2:W5:Y:S01]  /*19100*/  @P1 LDG.E R85, desc[UR42][R4.64] ;  /* 0x0000002a04551981 */ /* 0x000562000c1e1900 */
[----:B------:R-:W-:-:S06]  /*19110*/  ISETP.NE.AND.EX P2, PT, RZ, UR5, PT, P2 ;  /* 0x00000005ff007c0c */ /* 0x000fcc000bf45320 */
[----:B------:R-:W4:Y:S08]  /*19120*/  @P4 LDC R31, c[0x0][0xbf0] ;  /* 0x0002fc00ff1f4b82 */ /* 0x000f300000000800 */
[----:B--2---:R2:W2:Y:S01]  /*19130*/  LDC.64 R4, c[0x0][R14+0x210] ;  /* 0x000084000e047b82 */ /* 0x0044a20000000a00 */
[----:B------:R-:W-:Y:S02]  /*19140*/  SHF.R.S32.HI R15, RZ, 0x1f, R94 ;  /* 0x0000001fff0f7819 */ /* 0x000fe4000001145e */
[----:B------:R-:W-:-:S02]  /*19150*/  SEL R83, R94, RZ, !P2 ;  /* 0x000000ff5e537207 */ /* 0x000fc40005000000 */
[----:B------:R-:W-:-:S03]  /*19160*/  SEL R15, R15, RZ, !P2 ;  /* 0x000000ff0f0f7207 */ /* 0x000fc60005000000 */
[----:B------:R-:W-:Y:S01]  /*19170*/  IMAD R7, R7, R83, RZ ;  /* 0x0000005307077224 */ /* 0x000fe200078e02ff */
[----:B------:R-:W2:Y:S03]  /*19180*/  @!P3 LDC R13, c[0x0][0xb54] ;  /* 0x0002d500ff0dbb82 */ /* 0x000ea60000000800 */
[----:B------:R-:W-:Y:S02]  /*19190*/  IMAD R29, R6, R15, R7 ;  /* 0x0000000f061d7224 */ /* 0x000fe400078e0207 */
[-C--:B0-----:R-:W-:Y:S02]  /*191a0*/  IMAD R27, R9, R90.reuse, RZ ;  /* 0x0000005a091b7224 */ /* 0x081fe400078e02ff */
[----:B------:R-:W-:-:S04]  /*191b0*/  IMAD.WIDE.U32 R8, R8, R90, RZ ;  /* 0x0000005a08087225 */ /* 0x000fc800078e00ff */
[----:B------:R-:W-:-:S04]  /*191c0*/  IMAD.WIDE.U32 R6, R6, R83, RZ ;  /* 0x0000005306067225 */ /* 0x000fc800078e00ff */
[----:B------:R-:W-:Y:S01]  /*191d0*/  IMAD.IADD R15, R93, 0x1, R91 ;  /* 0x000000015d0f7824 */ /* 0x000fe200078e025b */
[----:B------:R-:W-:Y:S01]  /*191e0*/  SEL R25, R88, RZ, P3 ;  /* 0x000000ff58197207 */ /* 0x000fe20001800000 */
[----:B------:R-:W-:Y:S02]  /*191f0*/  IMAD.IADD R29, R7, 0x1, R29 ;  /* 0x00000001071d7824 */ /* 0x000fe400078e021d */
[----:B------:R-:W-:Y:S02]  /*19200*/  IMAD.MOV.U32 R7, RZ, RZ, R15 ;  /* 0x000000ffff077224 */ /* 0x000fe400078e000f */
[----:B------:R-:W-:Y:S02]  /*19210*/  IMAD.IADD R9, R9, 0x1, R27 ;  /* 0x0000000109097824 */ /* 0x000fe400078e021b */
[-C--:B-1----:R-:W-:Y:S02]  /*19220*/  IMAD R27, R11, R25.reuse, RZ ;  /* 0x000000190b1b7224 */ /* 0x082fe400078e02ff */
[----:B------:R-:W-:-:S04]  /*19230*/  IMAD.WIDE.U32 R10, R10, R25, RZ ;  /* 0x000000190a0a7225 */ /* 0x000fc800078e00ff */
[----:B------:R-:W-:Y:S01]  /*19240*/  IMAD.IADD R27, R11, 0x1, R27 ;  /* 0x000000010b1b7824 */ /* 0x000fe200078e021b */
[--C-:B---3--:R-:W-:Y:S01]  /*19250*/  IADD3 R8, P2, P5, R6, R8, R0.reuse ;  /* 0x0000000806087210 */ /* 0x108fe20007d5e000 */
[----:B----4-:R-:W-:Y:S01]  /*19260*/  @P4 IMAD.HI.U32 R6, R15, R24, RZ ;  /* 0x000000180f064227 */ /* 0x010fe200078e00ff */
        /* <DEDUP_REMOVED lines=14> */
[----:B------:R-:W-:Y:S01]  /*19350*/  LEA.HI.X R13, R10, R13, R4, 0x2, P2 ;  /* 0x0000000d0a0d7211 */ /* 0x000fe200010f1404 */
[----:B------:R-:W-:Y:S06]  /*19360*/  @P1 BRA `(.L_x_1304) ;  /* 0x0000000000101947 */ /* 0x000fec0003800000 */
[----:B------:R-:W-:Y:S05]  /*19370*/  @!P0 BRA `(.L_x_1304) ;  /* 0x00000000000c8947 */ /* 0x000fea0003800000 */
[----:B------:R-:W2:Y:S04]  /*19380*/  LDG.E R4, desc[UR42][R80.64] ;  /* 0x0000002a50047981 */ /* 0x000ea8000c1e1900 */
[----:B-----5:R-:W2:Y:S02]  /*19390*/  LDG.E R85, desc[UR42][R80.64+0x4] ;  /* 0x0000042a50557981 */ /* 0x020ea4000c1e1900 */
[----:B--2---:R-:W-:-:S07]  /*193a0*/  IMAD.IADD R85, R85, 0x1, -R4 ;  /* 0x0000000155557824 */ /* 0x004fce00078e0a04 */
.L_x_1304:
        /* <DEDUP_REMOVED lines=13> */
[----:B--2---:R-:W-:-:S04]  /*19480*/  IMAD.IADD R9, R9, 0x1, R91 ;  /* 0x0000000109097824 */ /* 0x004fc800078e025b */
        /* <DEDUP_REMOVED lines=9> */
[----:B------:R-:W5:Y:S04]  /*19520*/  LDL R46, [R1+0x88] ;  /* 0x00008800012e7983 */ /* 0x000f680000100800 */
[----:B------:R-:W5:Y:S01]  /*19530*/  LDL R45, [R1+0x64] ;  /* 0x00006400012d7983 */ /* 0x000f620000100800 */
[----:B------:R-:W3:Y:S03]  /*19540*/  @P4 LDC R39, c[0x0][0xbf0] ;  /* 0x0002fc00ff274b82 */ /* 0x000ee60000000800 */
[----:B------:R-:W5:Y:S04]  /*19550*/  LDL R44, [R1+0x84] ;  /* 0x00008400012c7983 */ /* 0x000f680000100800 */
[----:B------:R-:W5:Y:S01]  /*19560*/  LDL R42, [R1+0x6c] ;  /* 0x00006c00012a7983 */ /* 0x000f620000100800 */
[----:B------:R-:W4:Y:S02]  /*19570*/  S2R R8, SR_TID.X ;  /* 0x0000000000087919 */ /* 0x000f240000002100 */
[----:B----4-:R-:W-:-:S05]  /*19580*/  VIADD R87, R8, 0xffffff80 ;  /* 0xffffff8008577836 */ /* 0x010fca0000000000 */
[----:B------:R-:W-:-:S04]  /*19590*/  SHF.R.S32.HI R86, RZ, 0x1f, R87 ;  /* 0x0000001fff567819 */ /* 0x000fc80000011457 */
[----:B------:R-:W-:-:S04]  /*195a0*/  LEA.HI R86, R86, R87, RZ, 0x2 ;  /* 0x0000005756567211 */ /* 0x000fc800078f10ff */
[----:B------:R-:W-:Y:S02]  /*195b0*/  SHF.R.S32.HI R86, RZ, 0x2, R86 ;  /* 0x00000002ff567819 */ /* 0x000fe40000011456 */
[----:B0-----:R-:W-:-:S04]  /*195c0*/  SHF.R.S32.HI R20, RZ, 0x1f, R87 ;  /* 0x0000001fff147819 */ /* 0x001fc80000011457 */
[----:B------:R-:W-:Y:S01]  /*195d0*/  LEA.HI R20, R20, R87, RZ, 0x2 ;  /* 0x0000005714147211 */ /* 0x000fe200078f10ff */
[----:B------:R-:W-:-:S03]  /*195e0*/  IMAD R21, R84, UR4, RZ ;  /* 0x0000000454157c24 */ /* 0x000fc6000f8e02ff */
[----:B------:R-:W-:Y:S01]  /*195f0*/  LOP3.LUT R20, R20, 0xfffffffc, RZ, 0xc0, !PT ;  /* 0xfffffffc14147812 */ /* 0x000fe200078ec0ff */
[----:B------:R-:W-:-:S04]  /*19600*/  IMAD R21, R0, UR5, R21 ;  /* 0x0000000500157c24 */ /* 0x000fc8000f8e0215 */
[----:B------:R-:W-:Y:S02]  /*19610*/  IMAD.IADD R20, R87, 0x1, -R20 ;  /* 0x0000000157147824 */ /* 0x000fe400078e0a14 */
[C---:B------:R-:W-:Y:S01]  /*19620*/  IMAD.IADD R43, R86.reuse, 0x1, R91 ;  /* 0x00000001562b7824 */ /* 0x040fe200078e025b */
[----:B------:R-:W-:Y:S01]  /*19630*/  BSSY B1, `(.L_x_1306) ;  /* 0x000005f000017945 */ /* 0x000fe20003800000 */
[----:B--2---:R-:W-:-:S04]  /*19640*/  IMAD R5, R86, 0x20, R81 ;  /* 0x0000002056057824 */ /* 0x004fc800078e0251 */
[----:B------:R-:W-:-:S03]  /*19650*/  IMAD.WIDE R2, R5, 0x2, R2 ;  /* 0x0000000205027825 */ /* 0x000fc600078e0202 */
[C---:B------:R-:W-:Y:S02]  /*19660*/  IADD3 R5, P5, R2.reuse, 0x7800, RZ ;  /* 0x0000780002057810 */ /* 0x040fe40007fbe0ff */
[C---:B------:R-:W-:Y:S02]  /*19670*/  IADD3 R9, P0, R2.reuse, 0x1800, RZ ;  /* 0x0000180002097810 */ /* 0x040fe40007f1e0ff */
[C---:B------:R-:W-:Y:S02]  /*19680*/  IADD3 R13, P1, R2.reuse, 0x3000, RZ ;  /* 0x00003000020d7810 */ /* 0x040fe40007f3e0ff */
[C---:B------:R-:W-:Y:S02]  /*19690*/  IADD3 R25, P2, R2.reuse, 0x4800, RZ ;  /* 0x0000480002197810 */ /* 0x040fe40007f5e0ff */
[C---:B------:R-:W-:Y:S02]  /*196a0*/  IADD3 R29, P3, R2.reuse, 0x6000, RZ ;  /* 0x00006000021d7810 */ /* 0x040fe40007f7e0ff */
[----:B------:R-:W-:-:S02]  /*196b0*/  LOP3.LUT R7, R2, 0x180, RZ, 0xc0, !PT ;  /* 0x0000018002077812 */ /* 0x000fc400078ec0ff */
[----:B------:R-:W-:Y:S02]  /*196c0*/  LOP3.LUT R4, R5, 0x180, RZ, 0xc0, !PT ;  /* 0x0000018005047812 */ /* 0x000fe400078ec0ff */
[----:B------:R-:W-:Y:S02]  /*196d0*/  LOP3.LUT R8, R9, 0x180, RZ, 0xc0, !PT ;  /* 0x0000018009087812 */ /* 0x000fe400078ec0ff */
[----:B------:R-:W-:Y:S02]  /*196e0*/  LOP3.LUT R12, R13, 0x180, RZ, 0xc0, !PT ;  /* 0x000001800d0c7812 */ /* 0x000fe400078ec0ff */
[----:B------:R-:W-:Y:S02]  /*196f0*/  LOP3.LUT R24, R25, 0x180, RZ, 0xc0, !PT ;  /* 0x0000018019187812 */ /* 0x000fe400078ec0ff */
[----:B------:R-:W-:Y:S02]  /*19700*/  LOP3.LUT R28, R29, 0x180, RZ, 0xc0, !PT ;  /* 0x000001801d1c7812 */ /* 0x000fe400078ec0ff */
[----:B------:R-:W-:-:S02]  /*19710*/  SHF.R.U64 R7, R7, 0x3, RZ ;  /* 0x0000000307077819 */ /* 0x000fc400000012ff */
[----:B------:R-:W-:Y:S02]  /*19720*/  SHF.R.U64 R4, R4, 0x3, RZ ;  /* 0x0000000304047819 */ /* 0x000fe400000012ff */
[----:B------:R-:W-:Y:S02]  /*19730*/  SHF.R.U64 R8, R8, 0x3, RZ ;  /* 0x0000000308087819 */ /* 0x000fe400000012ff */
[----:B------:R-:W-:Y:S02]  /*19740*/  SHF.R.U64 R12, R12, 0x3, RZ ;  /* 0x000000030c0c7819 */ /* 0x000fe400000012ff */
[----:B------:R-:W-:Y:S02]  /*19750*/  SHF.R.U64 R24, R24, 0x3, RZ ;  /* 0x0000000318187819 */ /* 0x000fe400000012ff */
[----:B------:R-:W-:Y:S02]  /*19760*/  SHF.R.U64 R28, R28, 0x3, RZ ;  /* 0x000000031c1c7819 */ /* 0x000fe400000012ff */
        /* <DEDUP_REMOVED lines=11> */
[----:B------:R-:W5:Y:S04]  /*19820*/  LD.E.128 R8, desc[UR42][R8.64] ;  /* 0x0000002a08087980 */ /* 0x000f68000c101d00 */
[----:B------:R0:W5:Y:S04]  /*19830*/  LD.E.128 R4, desc[UR42][R2.64] ;  /* 0x0000002a02047980 */ /* 0x000168000c101d00 */
[----:B------:R-:W5:Y:S04]  /*19840*/  LD.E.128 R12, desc[UR42][R12.64] ;  /* 0x0000002a0c0c7980 */ /* 0x000f68000c101d00 */
[----:B------:R-:W5:Y:S01]  /*19850*/  LD.E.128 R24, desc[UR42][R24.64] ;  /* 0x0000002a18187980 */ /* 0x000f62000c101d00 */
[----:B0-----:R-:W-:Y:S01]  /*19860*/  IMAD.WIDE.U32 R2, R0, UR4, RZ ;  /* 0x0000000400027c25 */ /* 0x001fe2000f8e00ff */
[----:B------:R-:W-:-:S02]  /*19870*/  ULDC.64 UR4, c[0x0][0xae8] ;  /* 0x0002ba0000047ab9 */ /* 0x000fc40000000a00 */
[----:B------:R-:W5:Y:S01]  /*19880*/  LD.E.128 R28, desc[UR42][R28.64] ;  /* 0x0000002a1c1c7980 */ /* 0x000f62000c101d00 */
[----:B------:R-:W-:Y:S02]  /*19890*/  IMAD R0, R20, 0x60, R86 ;  /* 0x0000006014007824 */ /* 0x000fe400078e0256 */
[----:B------:R-:W-:Y:S01]  /*198a0*/  IMAD.IADD R3, R3, 0x1, R21 ;  /* 0x0000000103037824 */ /* 0x000fe200078e0215 */
[----:B------:R-:W5:Y:S01]  /*198b0*/  LD.E.128 R32, desc[UR42][R32.64] ;  /* 0x0000002a20207980 */ /* 0x000f62000c101d00 */
[----:B------:R-:W-:Y:S02]  /*198c0*/  IMAD.IADD R36, R91, 0x1, R0 ;  /* 0x000000015b247824 */ /* 0x000fe400078e0200 */
[----:B------:R-:W-:Y:S01]  /*198d0*/  IMAD.WIDE.U32 R2, R90, UR4, R2 ;  /* 0x000000045a027c25 */ /* 0x000fe2000f8e0002 */
[----:B------:R-:W-:Y:S01]  /*198e0*/  SHF.R.S32.HI R20, RZ, 0x1f, R83 ;  /* 0x0000001fff147819 */ /* 0x000fe20000011453 */
[----:B------:R-:W-:Y:S01]  /*198f0*/  @!PT LDS RZ, [RZ] ;  /* 0x00000000fffff984 */ /* 0x000fe20000000800 */
[----:B------:R-:W-:Y:S01]  /*19900*/  @!PT LDS RZ, [RZ] ;  /* 0x00000000fffff984 */ /* 0x000fe20000000800 */
[----:B------:R-:W-:Y:S01]  /*19910*/  @!PT LDS RZ, [RZ] ;  /* 0x00000000fffff984 */ /* 0x000fe20000000800 */
[----:B------:R-:W-:Y:S01]  /*19920*/  @!PT LDS RZ, [RZ] ;  /* 0x00000000fffff984 */ /* 0x000fe20000000800 */
[----:B------:R0:W-:Y:S06]  /*19930*/  MEMBAR.ALL.CTA ;  /* 0x0000000000007992 */ /* 0x0001ec0000008000 */
[----:B0-----:R-:W0:Y:S01]  /*19940*/  FENCE.VIEW.ASYNC.S ;  /* 0x00000000000073c6 */ /* 0x001e220000000000 */
[----:B-1----:R-:W-:-:S04]  /*19950*/  @P4 IMAD.HI.U32 R0, R36, R37, RZ ;  /* 0x0000002524004227 */ /* 0x002fc800078e00ff */
[----:B------:R-:W-:Y:S01]  /*19960*/  IMAD R3, R90, UR5, R3 ;  /* 0x000000055a037c24 */ /* 0x000fe2000f8e0203 */
[----:B------:R-:W-:Y:S01]  /*19970*/  ULDC.64 UR4, c[0x0][0xaf0] ;  /* 0x0002bc0000047ab9 */ /* 0x000fe20000000a00 */
[----:B------:R-:W-:Y:S01]  /*19980*/  IMAD.MOV.U32 R21, RZ, RZ, R36 ;  /* 0x000000ffff157224 */ /* 0x000fe200078e0024 */
[----:B---3--:R-:W-:Y:S01]  /*19990*/  @P4 SHF.R.U32.HI R21, RZ, R39, R0 ;  /* 0x00000027ff154219 */ /* 0x008fe20000011600 */
[----:B------:R-:W-:Y:S02]  /*199a0*/  IMAD R20, R20, UR4, RZ ;  /* 0x0000000414147c24 */ /* 0x000fe4000f8e02ff */
[----:B------:R-:W-:Y:S01]  /*199b0*/  IMAD.WIDE.U32 R2, R83, UR4, R2 ;  /* 0x0000000453027c25 */ /* 0x000fe2000f8e0002 */
[----:B------:R-:W-:-:S03]  /*199c0*/  SHF.R.S32.HI R0, RZ, 0x1f, R21 ;  /* 0x0000001fff007819 */ /* 0x000fc60000011415 */
[----:B------:R-:W-:Y:S01]  /*199d0*/  IMAD R37, R83, UR5, R20 ;  /* 0x0000000553257c24 */ /* 0x000fe2000f8e0214 */
[----:B------:R-:W-:Y:S01]  /*199e0*/  ULDC.64 UR4, c[0x0][0xae0] ;  /* 0x0002b80000047ab9 */ /* 0x000fe20000000a00 */
[----:B------:R-:W-:Y:S02]  /*199f0*/  IMAD.MOV R39, RZ, RZ, -R21 ;  /* 0x000000ffff277224 */ /* 0x000fe400078e0a15 */
[----:B------:R-:W-:Y:S02]  /*19a00*/  IMAD.IADD R3, R3, 0x1, R37 ;  /* 0x0000000103037824 */ /* 0x000fe400078e0225 */
[----:B------:R-:W-:Y:S02]  /*19a10*/  IMAD R0, R0, UR4, RZ ;  /* 0x0000000400007c24 */ /* 0x000fe4000f8e02ff */
[----:B------:R-:W-:Y:S02]  /*19a20*/  IMAD R37, R82, R39, R36 ;  /* 0x0000002752257224 */ /* 0x000fe400078e0224 */
[----:B------:R-:W-:-:S02]  /*19a30*/  IMAD R39, R21, UR5, R0 ;  /* 0x0000000515277c24 */ /* 0x000fc4000f8e0200 */
[----:B------:R-:W-:Y:S01]  /*19a40*/  IMAD.WIDE.U32 R2, R21, UR4, R2 ;  /* 0x0000000415027c25 */ /* 0x000fe2000f8e0002 */
[----:B------:R-:W-:Y:S01]  /*19a50*/  SHF.R.S32.HI R0, RZ, 0x1f, R37 ;  /* 0x0000001fff007819 */ /* 0x000fe20000011425 */
[----:B------:R-:W-:Y:S02]  /*19a60*/  ULDC.64 UR4, c[0x0][0xad8] ;  /* 0x0002b60000047ab9 */ /* 0x000fe40000000a00 */
[----:B------:R-:W-:Y:S02]  /*19a70*/  IMAD.IADD R3, R3, 0x1, R39 ;  /* 0x0000000103037824 */ /* 0x000fe400078e0227 */
        /* <DEDUP_REMOVED lines=10> */
[----:B0-----:R0:W1:Y:S01]  /*19b20*/  SHFL.IDX PT, R20, R40, RZ, 0x1c1f ;  /* 0x001c1fff28147589 */ /* 0x00106200000e0000 */
[----:B------:R0:W-:Y:S03]  /*19b30*/  SYNCS.ARRIVE.TRANS64.RED.A1T0 RZ, [R0+URZ], RZ ;  /* 0x000000ff00ff79a7 */ /* 0x0001e6000810043f */
[----:B------:R0:W2:Y:S01]  /*19b40*/  SHFL.IDX PT, R21, R41, RZ, 0x1c1f ;  /* 0x001c1fff29157589 */ /* 0x0000a200000e0000 */
[----:B------:R-:W-:Y:S05]  /*19b50*/  @P0 BRA `(.L_x_1307) ;  /* 0x0000000000300947 */ /* 0x000fea0003800000 */
[----:B------:R-:W-:Y:S02]  /*19b60*/  ULDC UR4, c[0x0][0xac8] ;  /* 0x0002b20000047ab9 */ /* 0x000fe40000000800 */
[----:B-----5:R-:W-:Y:S02]  /*19b70*/  ISETP.GE.AND P1, PT, R45, UR4, PT ;  /* 0x000000042d007c0c */ /* 0x020fe4000bf26270 */
[----:B------:R-:W-:Y:S02]  /*19b80*/  ISETP.GE.AND P2, PT, R42, UR4, PT ;  /* 0x000000042a007c0c */ /* 0x000fe4000bf46270 */
[----:B------:R-:W-:-:S09]  /*19b90*/  ISETP.GE.AND P0, PT, R81, UR4, PT ;  /* 0x0000000451007c0c */ /* 0x000fd2000bf06270 */
[-C--:B-1----:R-:W-:Y:S02]  /*19ba0*/  @!P1 LEA R36, P3, R45, R20.reuse, 0x1 ;  /* 0x000000142d249211 */ /* 0x082fe400078608ff */
[C---:B------:R-:W-:Y:S02]  /*19bb0*/  @!P2 LEA R38, P4, R42.reuse, R20, 0x1 ;  /* 0x000000142a26a211 */ /* 0x040fe400078808ff */
[----:B--2---:R-:W-:Y:S01]  /*19bc0*/  @!P0 IMAD.WIDE R2, R81, 0x2, R20 ;  /* 0x0000000251028825 */ /* 0x004fe200078e0214 */
[-C--:B------:R-:W-:Y:S02]  /*19bd0*/  @!P1 LEA.HI.X R37, R45, R21.reuse, R46, 0x1, P3 ;  /* 0x000000152d259211 */ /* 0x080fe400018f0c2e */
[----:B------:R-:W-:Y:S02]  /*19be0*/  @!P2 LEA.HI.X R39, R42, R21, R44, 0x1, P4 ;  /* 0x000000152a27a211 */ /* 0x000fe400020f0c2c */
[----:B------:R3:W-:Y:S04]  /*19bf0*/  @!P0 ST.E.128 desc[UR42][R2.64], R4 ;  /* 0x0000000402008985 */ /* 0x0007e8000c101d2a */
[----:B------:R3:W-:Y:S04]  /*19c00*/  @!P1 ST.E.128 desc[UR42][R36.64], R12 ;  /* 0x0000000c24009985 */ /* 0x0007e8000c101d2a */
[----:B------:R3:W-:Y:S02]  /*19c10*/  @!P2 ST.E.128 desc[UR42][R38.64], R28 ;  /* 0x0000001c2600a985 */ /* 0x0007e4000c101d2a */
.L_x_1307:
[----:B------:R-:W-:Y:S05]  /*19c20*/  BSYNC B1 ;  /* 0x0000000000017941 */ /* 0x000fea0003800000 */
.L_x_1306:
[----:B---3--:R-:W-:Y:S01]  /*19c30*/  VIADD R3, R43, 0x60 ;  /* 0x000000602b037836 */ /* 0x008fe20000000000 */
[----:B-----5:R3:W4:Y:S04]  /*19c40*/  SHFL.IDX PT, R5, R41, 0x1, 0x1c1f ;  /* 0x003c1f0029057f89 */ /* 0x02072800000e0000 */
        /* <DEDUP_REMOVED lines=17> */
.L_x_1305:
[----:B0-----:R-:W0:Y:S01]  /*19d60*/  @P4 LDC R4, c[0x0][0xbec] ;  /* 0x0002fb00ff044b82 */ /* 0x001e220000000800 */
[----:B------:R-:W-:Y:S01]  /*19d70*/  ULDC.64 UR4, c[0x0][0xb08] ;  /* 0x0002c20000047ab9 */ /* 0x000fe20000000a00 */
[----:B------:R-:W-:Y:S01]  /*19d80*/  ULDC.64 UR6, c[0x0][0xb30] ;  /* 0x0002cc0000067ab9 */ /* 0x000fe20000000a00 */
[----:B------:R-:W-:Y:S01]  /*19d90*/  IMAD R5, R84, UR4, RZ ;  /* 0x0000000454057c24 */ /* 0x000fe2000f8e02ff */
[----:B------:R-:W-:Y:S01]  /*19da0*/  ISETP.GE.AND P0, PT, R9, R80, PT ;  /* 0x000000500900720c */ /* 0x000fe20003f06270 */
[C---:B------:R-:W-:Y:S01]  /*19db0*/  IMAD.WIDE.U32 R2, R0.reuse, UR4, RZ ;  /* 0x0000000400027c25 */ /* 0x040fe2000f8e00ff */
[----:B------:R-:W-:Y:S02]  /*19dc0*/  BSSY B1, `(.L_x_1309) ;  /* 0x0000073000017945 */ /* 0x000fe40003800000 */
[----:B------:R-:W1:Y:S01]  /*19dd0*/  @P4 LDC R13, c[0x0][0xbf0] ;  /* 0x0002fc00ff0d4b82 */ /* 0x000e620000000800 */
[----:B------:R-:W-:Y:S01]  /*19de0*/  IMAD R5, R0, UR5, R5 ;  /* 0x0000000500057c24 */ /* 0x000fe2000f8e0205 */
[----:B------:R-:W-:Y:S01]  /*19df0*/  ULDC.64 UR4, c[0x0][0xb38] ;  /* 0x0002ce0000047ab9 */ /* 0x000fe20000000a00 */
[----:B------:R-:W-:Y:S01]  /*19e00*/  SHF.R.S32.HI R0, RZ, 0x1f, R83 ;  /* 0x0000001fff007819 */ /* 0x000fe20000011453 */
[----:B------:R-:W-:-:S02]  /*19e10*/  VIADD R84, R23, 0x8 ;  /* 0x0000000817547836 */ /* 0x000fc40000000000 */
[----:B------:R-:W-:Y:S02]  /*19e20*/  IMAD.IADD R3, R3, 0x1, R5 ;  /* 0x0000000103037824 */ /* 0x000fe400078e0205 */
[----:B------:R-:W-:Y:S01]  /*19e30*/  IMAD.MOV.U32 R5, RZ, RZ, R15 ;  /* 0x000000ffff057224 */ /* 0x000fe200078e000f */
[----:B------:R-:W-:Y:S01]  /*19e40*/  SHF.R.S32.HI R85, RZ, 0x1f, R84 ;  /* 0x0000001fff557819 */ /* 0x000fe20000011454 */
[----:B------:R-:W-:-:S04]  /*19e50*/  IMAD.WIDE.U32 R2, R90, UR4, R2 ;  /* 0x000000045a027c25 */ /* 0x000fc8000f8e0002 */
[----:B------:R-:W-:Y:S01]  /*19e60*/  IMAD R3, R90, UR5, R3 ;  /* 0x000000055a037c24 */ /* 0x000fe2000f8e0203 */
[----:B------:R-:W-:Y:S01]  /*19e70*/  ULDC.64 UR4, c[0x0][0xb40] ;  /* 0x0002d00000047ab9 */ /* 0x000fe20000000a00 */
[----:B0-----:R-:W-:-:S04]  /*19e80*/  @P4 IMAD.HI.U32 R4, R15, R4, RZ ;  /* 0x000000040f044227 */ /* 0x001fc800078e00ff */
[----:B------:R-:W-:Y:S02]  /*19e90*/  IMAD R0, R0, UR4, RZ ;  /* 0x0000000400007c24 */ /* 0x000fe4000f8e02ff */
[----:B------:R-:W-:Y:S01]  /*19ea0*/  IMAD.WIDE.U32 R2, R83, UR4, R2 ;  /* 0x0000000453027c25 */ /* 0x000fe2000f8e0002 */
[----:B-1----:R-:W-:-:S03]  /*19eb0*/  @P4 SHF.R.U32.HI R5, RZ, R13, R4 ;  /* 0x0000000dff054219 */ /* 0x002fc60000011604 */
[----:B------:R-:W-:Y:S01]  /*19ec0*/  IMAD R7, R83, UR5, R0 ;  /* 0x0000000553077c24 */ /* 0x000fe2000f8e0200 */
[----:B------:R-:W-:Y:S01]  /*19ed0*/  ULDC.64 UR4, c[0x0][0xb48] ;  /* 0x0002d20000047ab9 */ /* 0x000fe20000000a00 */
[----:B------:R-:W-:Y:S01]  /*19ee0*/  SHF.R.S32.HI R0, RZ, 0x1f, R5 ;  /* 0x0000001fff007819 */ /* 0x000fe20000011405 */
[----:B------:R-:W-:Y:S01]  /*19ef0*/  VIADD R4, R16, 0x19c20 ;  /* 0x00019c2010047836 */ /* 0x000fe20000000000 */
[----:B------:R-:W-:Y:S01]  /*19f00*/  SHF.R.S32.HI R83, RZ, 0x1f, R23 ;  /* 0x0000001fff537819 */ /* 0x000fe20000011417 */
[----:B------:R-:W-:Y:S02]  /*19f10*/  IMAD.IADD R3, R3, 0x1, R7 ;  /* 0x0000000103037824 */ /* 0x000fe400078e0207 */
[----:B------:R-:W-:Y:S01]  /*19f20*/  IMAD.MOV R7, RZ, RZ, -R5 ;  /* 0x000000ffff077224 */ /* 0x000fe200078e0a05 */
[----:B------:R-:W-:Y:S01]  /*19f30*/  PRMT R4, RZ, 0x654, R4 ;  /* 0x00000654ff047816 */ /* 0x000fe20000000004 */
[----:B------:R-:W-:-:S03]  /*19f40*/  IMAD.WIDE.U32 R2, R88, UR4, R2 ;  /* 0x0000000458027c25 */ /* 0x000fc6000f8e0002 */
[----:B------:R0:W-:Y:S01]  /*19f50*/  SYNCS.ARRIVE.TRANS64.RED.A1T0 RZ, [R4+URZ], RZ ;  /* 0x000000ff04ff79a7 */ /* 0x0001e2000810043f */
        /* <DEDUP_REMOVED lines=13> */
[C---:B------:R-:W-:Y:S01]  /*1a030*/  LEA R28, P1, R2.reuse, UR4, 0x2 ;  /* 0x00000004021c7c11 */ /* 0x040fe2000f8210ff */
[C---:B------:R-:W-:Y:S02]  /*1a040*/  VIADD R86, R23.reuse, 0x10 ;  /* 0x0000001017567836 */ /* 0x040fe40000000000 */
[C---:B------:R-:W-:Y:S01]  /*1a050*/  VIADD R88, R23.reuse, 0x18 ;  /* 0x0000001817587836 */ /* 0x040fe20000000000 */
[----:B------:R-:W-:Y:S01]  /*1a060*/  LEA.HI.X R30, R2, UR5, R3, 0x2, P1 ;  /* 0x00000005021e7c11 */ /* 0x000fe200088f1403 */
[C---:B------:R-:W-:Y:S01]  /*1a070*/  VIADD R90, R23.reuse, 0x20 ;  /* 0x00000020175a7836 */ /* 0x040fe20000000000 */
[----:B------:R0:W1:Y:S01]  /*1a080*/  SHFL.IDX PT, R81, R28, RZ, 0x1c1f ;  /* 0x001c1fff1c517589 */ /* 0x00006200000e0000 */
[C---:B------:R-:W-:Y:S01]  /*1a090*/  VIADD R26, R23.reuse, 0x28 ;  /* 0x00000028171a7836 */ /* 0x040fe20000000000 */
[----:B------:R-:W-:Y:S01]  /*1a0a0*/  SHF.R.S32.HI R87, RZ, 0x1f, R86 ;  /* 0x0000001fff577819 */ /* 0x000fe20000011456 */
[C---:B------:R-:W-:Y:S01]  /*1a0b0*/  VIADD R24, R23.reuse, 0x30 ;  /* 0x0000003017187836 */ /* 0x040fe20000000000 */
[----:B------:R0:W2:Y:S01]  /*1a0c0*/  SHFL.IDX PT, R82, R30, RZ, 0x1c1f ;  /* 0x001c1fff1e527589 */ /* 0x0000a200000e0000 */
[C---:B------:R-:W-:Y:S01]  /*1a0d0*/  VIADD R20, R23.reuse, 0x38 ;  /* 0x0000003817147836 */ /* 0x040fe20000000000 */
[----:B------:R-:W-:Y:S01]  /*1a0e0*/  SHF.R.S32.HI R89, RZ, 0x1f, R88 ;  /* 0x0000001fff597819 */ /* 0x000fe20000011458 */
        /* <DEDUP_REMOVED lines=10> */
[----:B------:R-:W-:Y:S01]  /*1a190*/  VIADD R94, R23, 0x50 ;  /* 0x00000050175e7836 */ /* 0x000fe20000000000 */
[----:B------:R-:W-:-:S02]  /*1a1a0*/  SHF.R.S32.HI R21, RZ, 0x1f, R0 ;  /* 0x0000001fff157819 */ /* 0x000fc40000011400 */
[----:B------:R-:W-:Y:S02]  /*1a1b0*/  SHF.R.S32.HI R93, RZ, 0x1f, R93 ;  /* 0x0000001fff5d7819 */ /* 0x000fe4000001145d */
[----:B------:R-:W-:Y:S01]  /*1a1c0*/  SHF.R.S32.HI R95, RZ, 0x1f, R95 ;  /* 0x0000001fff5f7819 */ /* 0x000fe2000001145f */
[----:B0-----:R-:W-:Y:S06]  /*1a1d0*/  @P0 BRA `(.L_x_1310) ;  /* 0x0000000000c40947 */ /* 0x001fec0003800000 */
[----:B------:R-:W-:Y:S02]  /*1a1e0*/  ULDC UR4, c[0x0][0xac8] ;  /* 0x0002b20000047ab9 */ /* 0x000fe40000000800 */
[----:B------:R-:W-:Y:S02]  /*1a1f0*/  ISETP.GE.AND P2, PT, R23, UR4, PT ;  /* 0x0000000417007c0c */ /* 0x000fe4000bf46270 */
[----:B------:R-:W-:Y:S02]  /*1a200*/  ISETP.GE.AND P4, PT, R84, UR4, PT ;  /* 0x0000000454007c0c */ /* 0x000fe4000bf86270 */
[----:B------:R-:W-:Y:S02]  /*1a210*/  ISETP.GE.AND P3, PT, R86, UR4, PT ;  /* 0x0000000456007c0c */ /* 0x000fe4000bf66270 */
[----:B------:R-:W-:-:S07]  /*1a220*/  ISETP.GE.AND P0, PT, R88, UR4, PT ;  /* 0x0000000458007c0c */ /* 0x000fce000bf06270 */
[CC--:B-1----:R-:W-:Y:S02]  /*1a230*/  @!P2 LEA R4, P1, R23.reuse, R81.reuse, 0x2 ;  /* 0x000000511704a211 */ /* 0x0c2fe400078210ff */
[----:B------:R-:W-:Y:S02]  /*1a240*/  @!P4 LEA R6, P6, R84, R81, 0x2 ;  /* 0x000000515406c211 */ /* 0x000fe400078c10ff */
[-C--:B--2---:R-:W-:Y:S02]  /*1a250*/  @!P2 LEA.HI.X R5, R23, R82.reuse, R83, 0x2, P1 ;  /* 0x000000521705a211 */ /* 0x084fe400008f1453 */
[----:B------:R-:W-:Y:S02]  /*1a260*/  ISETP.GE.AND P1, PT, R90, UR4, PT ;  /* 0x000000045a007c0c */ /* 0x000fe4000bf26270 */
[----:B------:R-:W-:Y:S01]  /*1a270*/  @!P4 LEA.HI.X R7, R84, R82, R85, 0x2, P6 ;  /* 0x000000525407c211 */ /* 0x000fe200030f1455 */
[----:B------:R-:W-:Y:S01]  /*1a280*/  @!P2 ST.E.64 desc[UR42][R4.64], R36 ;  /* 0x000000240400a985 */ /* 0x000fe2000c101b2a */
[----:B------:R-:W-:-:S02]  /*1a290*/  ISETP.GE.AND P2, PT, R26, UR4, PT ;  /* 0x000000041a007c0c */ /* 0x000fc4000bf46270 */
[-C--:B------:R-:W-:Y:S01]  /*1a2a0*/  @!P3 LEA R2, P5, R86, R81.reuse, 0x2 ;  /* 0x000000515602b211 */ /* 0x080fe200078a10ff */
[----:B------:R-:W-:Y:S01]  /*1a2b0*/  @!P4 ST.E.64 desc[UR42][R6.64], R38 ;  /* 0x000000260600c985 */ /* 0x000fe2000c101b2a */
[----:B------:R-:W-:Y:S02]  /*1a2c0*/  ISETP.GE.AND P4, PT, R24, UR4, PT ;  /* 0x0000000418007c0c */ /* 0x000fe4000bf86270 */
[-C--:B------:R-:W-:Y:S02]  /*1a2d0*/  @!P3 LEA.HI.X R3, R86, R82.reuse, R87, 0x2, P5 ;  /* 0x000000525603b211 */ /* 0x080fe400028f1457 */
[-C--:B------:R-:W-:Y:S02]  /*1a2e0*/  @!P0 LEA R8, P6, R88, R81.reuse, 0x2 ;  /* 0x0000005158088211 */ /* 0x080fe400078c10ff */
[----:B------:R-:W-:Y:S01]  /*1a2f0*/  @!P1 LEA R14, P5, R90, R81, 0x2 ;  /* 0x000000515a0e9211 */ /* 0x000fe200078a10ff */
[----:B------:R0:W-:Y:S01]  /*1a300*/  @!P3 ST.E.64 desc[UR42][R2.64], R44 ;  /* 0x0000002c0200b985 */ /* 0x0001e2000c101b2a */
[----:B------:R-:W-:-:S02]  /*1a310*/  @!P0 LEA.HI.X R9, R88, R82, R89, 0x2, P6 ;  /* 0x0000005258098211 */ /* 0x000fc400030f1459 */
[----:B------:R-:W-:Y:S02]  /*1a320*/  ISETP.GE.AND P3, PT, R20, UR4, PT ;  /* 0x0000000414007c0c */ /* 0x000fe4000bf66270 */
[----:B------:R-:W-:Y:S01]  /*1a330*/  @!P2 LEA R12, P6, R26, R81, 0x2 ;  /* 0x000000511a0ca211 */ /* 0x000fe200078c10ff */
[----:B------:R-:W-:Y:S01]  /*1a340*/  @!P0 ST.E.64 desc[UR42][R8.64], R46 ;  /* 0x0000002e08008985 */ /* 0x000fe2000c101b2a */
[-C--:B------:R-:W-:Y:S02]  /*1a350*/  @!P1 LEA.HI.X R15, R90, R82.reuse, R91, 0x2, P5 ;  /* 0x000000525a0f9211 */ /* 0x080fe400028f145b */
[----:B------:R-:W-:Y:S02]  /*1a360*/  @!P2 LEA.HI.X R13, R26, R82, R31, 0x2, P6 ;  /* 0x000000521a0da211 */ /* 0x000fe400030f141f */
[----:B------:R-:W-:Y:S01]  /*1a370*/  ISETP.GE.AND P0, PT, R10, UR4, PT ;  /* 0x000000040a007c0c */ /* 0x000fe2000bf06270 */
[----:B------:R-:W-:Y:S01]  /*1a380*/  @!P1 ST.E.64 desc[UR42][R14.64], R52 ;  /* 0x000000340e009985 */ /* 0x000fe2000c101b2a */
[----:B------:R-:W-:-:S02]  /*1a390*/  ISETP.GE.AND P5, PT, R0, UR4, PT ;  /* 0x0000000400007c0c */ /* 0x000fc4000bfa6270 */
[-C--:B0-----:R-:W-:Y:S01]  /*1a3a0*/  @!P4 LEA R2, P1, R24, R81.reuse, 0x2 ;  /* 0x000000511802c211 */ /* 0x081fe200078210ff */
[----:B------:R0:W-:Y:S01]  /*1a3b0*/  @!P2 ST.E.64 desc[UR42][R12.64], R54 ;  /* 0x000000360c00a985 */ /* 0x0001e2000c101b2a */
[----:B------:R-:W-:Y:S02]  /*1a3c0*/  ISETP.GE.AND P2, PT, R94, UR4, PT ;  /* 0x000000045e007c0c */ /* 0x000fe4000bf46270 */
[----:B------:R-:W-:Y:S02]  /*1a3d0*/  @!P4 LEA.HI.X R3, R24, R82, R29, 0x2, P1 ;  /* 0x000000521803c211 */ /* 0x000fe400008f141d */
[----:B------:R-:W-:Y:S02]  /*1a3e0*/  ISETP.GE.AND P1, PT, R92, UR4, PT ;  /* 0x000000045c007c0c */ /* 0x000fe4000bf26270 */
[-C--:B------:R-:W-:Y:S01]  /*1a3f0*/  @!P3 LEA R6, P6, R20, R81.reuse, 0x2 ;  /* 0x000000511406b211 */ /* 0x080fe200078c10ff */
[----:B------:R3:W-:Y:S01]  /*1a400*/  @!P4 ST.E.64 desc[UR42][R2.64], R60 ;  /* 0x0000003c0200c985 */ /* 0x0007e2000c101b2a */
[----:B------:R-:W-:-:S02]  /*1a410*/  @!P0 LEA R4, P4, R10, R81, 0x2 ;  /* 0x000000510a048211 */ /* 0x000fc400078810ff */
[-C--:B------:R-:W-:Y:S02]  /*1a420*/  @!P3 LEA.HI.X R7, R20, R82.reuse, R27, 0x2, P6 ;  /* 0x000000521407b211 */ /* 0x080fe400030f141b */
[-C--:B------:R-:W-:Y:S02]  /*1a430*/  @!P0 LEA.HI.X R5, R10, R82.reuse, R25, 0x2, P4 ;  /* 0x000000520a058211 */ /* 0x080fe400020f1419 */
[-C--:B0-----:R-:W-:Y:S01]  /*1a440*/  @!P2 LEA R12, P4, R94, R81.reuse, 0x2 ;  /* 0x000000515e0ca211 */ /* 0x081fe200078810ff */
[----:B------:R3:W-:Y:S01]  /*1a450*/  @!P3 ST.E.64 desc[UR42][R6.64], R62 ;  /* 0x0000003e0600b985 */ /* 0x0007e2000c101b2a */
[-C--:B------:R-:W-:Y:S02]  /*1a460*/  @!P5 LEA R8, P3, R0, R81.reuse, 0x2 ;  /* 0x000000510008d211 */ /* 0x080fe400078610ff */
[----:B------:R-:W-:Y:S01]  /*1a470*/  @!P1 LEA R14, P6, R92, R81, 0x2 ;  /* 0x000000515c0e9211 */ /* 0x000fe200078c10ff */
[----:B------:R3:W-:Y:S01]  /*1a480*/  @!P0 ST.E.64 desc[UR42][R4.64], R68 ;  /* 0x0000004404008985 */ /* 0x0007e2000c101b2a */
[----:B------:R-:W-:-:S02]  /*1a490*/  @!P5 LEA.HI.X R9, R0, R82, R21, 0x2, P3 ;  /* 0x000000520009d211 */ /* 0x000fc400018f1415 */
[-C--:B------:R-:W-:Y:S02]  /*1a4a0*/  @!P2 LEA.HI.X R13, R94, R82.reuse, R95, 0x2, P4 ;  /* 0x000000525e0da211 */ /* 0x080fe400020f145f */
[----:B------:R-:W-:Y:S01]  /*1a4b0*/  @!P1 LEA.HI.X R15, R92, R82, R93, 0x2, P6 ;  /* 0x000000525c0f9211 */ /* 0x000fe200030f145d */
[----:B------:R3:W-:Y:S04]  /*1a4c0*/  @!P5 ST.E.64 desc[UR42][R8.64], R70 ;  /* 0x000000460800d985 */ /* 0x0007e8000c101b2a */
[----:B------:R3:W-:Y:S04]  /*1a4d0*/  @!P2 ST.E.64 desc[UR42][R12.64], R76 ;  /* 0x0000004c0c00a985 */ /* 0x0007e8000c101b2a */
[----:B------:R3:W-:Y:S02]  /*1a4e0*/  @!P1 ST.E.64 desc[UR42][R14.64], R78 ;  /* 0x0000004e0e009985 */ /* 0x0007e4000c101b2a */
.L_x_1310:
[----:B------:R-:W-:Y:S05]  /*1a4f0*/  BSYNC B1 ;  /* 0x0000000000017941 */ /* 0x000fea0003800000 */
.L_x_1309:
[----:B------:R-:W-:Y:S01]  /*1a500*/  ISETP.GE.AND P0, PT, R11, R80, PT ;  /* 0x000000500b00720c */ /* 0x000fe20003f06270 */
[----:B------:R-:W0:Y:S04]  /*1a510*/  SHFL.IDX PT, R30, R30, 0x1, 0x1c1f ;  /* 0x003c1f001e1e7f89 */ /* 0x000e2800000e0000 */
[----:B------:R4:W0:Y:S08]  /*1a520*/  SHFL.IDX PT, R37, R28, 0x1, 0x1c1f ;  /* 0x003c1f001c257f89 */ /* 0x00083000000e0000 */
[----:B----4-:R-:W-:Y:S05]  /*1a530*/  @P0 BRA `(.L_x_1308) ;  /* 0x0000000c00840947 */ /* 0x010fea0003800000 */
[----:B------:R-:W-:Y:S02]  /*1a540*/  ULDC UR4, c[0x0][0xac8] ;  /* 0x0002b20000047ab9 */ /* 0x000fe40000000800 */
[----:B------:R-:W-:Y:S02]  /*1a550*/  ISETP.GE.AND P5, PT, R84, UR4, PT ;  /* 0x0000000454007c0c */ /* 0x000fe4000bfa6270 */
[----:B------:R-:W-:Y:S02]  /*1a560*/  ISETP.GE.AND P3, PT, R23, UR4, PT ;  /* 0x0000000417007c0c */ /* 0x000fe4000bf66270 */
[----:B------:R-:W-:Y:S02]  /*1a570*/  ISETP.GE.AND P4, PT, R86, UR4, PT ;  /* 0x0000000456007c0c */ /* 0x000fe4000bf86270 */
[----:B------:R-:W-:Y:S02]  /*1a580*/  ISETP.GE.AND P0, PT, R88, UR4, PT ;  /* 0x0000000458007c0c */ /* 0x000fe4000bf06270 */
[----:B------:R-:W-:-:S05]  /*1a590*/  ISETP.GE.AND P1, PT, R90, UR4, PT ;  /* 0x000000045a007c0c */ /* 0x000fca000bf26270 */
[----:B0--3--:R-:W-:-:S04]  /*1a5a0*/  @!P5 LEA R2, P2, R84, R37, 0x2 ;  /* 0x000000255402d211 */ /* 0x009fc800078410ff */
[-C--:B------:R-:W-:Y:S02]  /*1a5b0*/  @!P5 LEA.HI.X R3, R84, R30.reuse, R85, 0x2, P2 ;  /* 0x0000001e5403d211 */ /* 0x080fe400010f1455 */
[CC--:B------:R-:W-:Y:S02]  /*1a5c0*/  @!P3 LEA R6, P2, R23.reuse, R37.reuse, 0x2 ;  /* 0x000000251706b211 */ /* 0x0c0fe400078410ff */
        /* <DEDUP_REMOVED lines=9> */
[-C--:B------:R-:W-:Y:S01]  /*1a660*/  @!P1 LEA R12, P6, R90, R37.reuse, 0x2 ;  /* 0x000000255a0c9211 */ /* 0x080fe200078c10ff */
[----:B------:R3:W-:Y:S01]  /*1a670*/  @!P4 ST.E.64 desc[UR42][R4.64], R48 ;  /* 0x000000300400c985 */ /* 0x0007e2000c101b2a */
[----:B------:R-:W-:Y:S02]  /*1a680*/  ISETP.GE.AND P5, PT, R20, UR4, PT ;  /* 0x0000000414007c0c */ /* 0x000fe4000bfa6270 */
[----:B------:R-:W-:Y:S01]  /*1a690*/  @!P1 LEA.HI.X R13, R90, R30, R91, 0x2, P6 ;  /* 0x0000001e5a0d9211 */ /* 0x000fe200030f145b */
[----:B------:R4:W-:Y:S01]  /*1a6a0*/  @!P0 ST.E.64 desc[UR42][R8.64], R50 ;  /* 0x0000003208008985 */ /* 0x0009e2000c101b2a */
[----:B------:R-:W-:-:S02]  /*1a6b0*/  @!P2 LEA R14, P6, R26, R37, 0x2 ;  /* 0x000000251a0ea211 */ /* 0x000fc400078c10ff */
[----:B------:R-:W-:Y:S01]  /*1a6c0*/  ISETP.GE.AND P4, PT, R10, UR4, PT ;  /* 0x000000040a007c0c */ /* 0x000fe2000bf86270 */
[----:B------:R4:W-:Y:S01]  /*1a6d0*/  @!P1 ST.E.64 desc[UR42][R12.64], R56 ;  /* 0x000000380c009985 */ /* 0x0009e2000c101b2a */
[-C--:B------:R-:W-:Y:S02]  /*1a6e0*/  @!P2 LEA.HI.X R15, R26, R30.reuse, R31, 0x2, P6 ;  /* 0x0000001e1a0fa211 */ /* 0x080fe400030f141f */
[----:B------:R-:W-:Y:S02]  /*1a6f0*/  @!P3 LEA R28, P6, R24, R37, 0x2 ;  /* 0x00000025181cb211 */ /* 0x000fe400078c10ff */
[----:B------:R-:W-:Y:S01]  /*1a700*/  ISETP.GE.AND P0, PT, R0, UR4, PT ;  /* 0x0000000400007c0c */ /* 0x000fe2000bf06270 */
[----:B------:R4:W-:Y:S01]  /*1a710*/  @!P2 ST.E.64 desc[UR42][R14.64], R58 ;  /* 0x0000003a0e00a985 */ /* 0x0009e2000c101b2a */
[----:B------:R-:W-:Y:S02]  /*1a720*/  ISETP.GE.AND P1, PT, R94, UR4, PT ;  /* 0x000000045e007c0c */ /* 0x000fe4000bf26270 */
[----:B------:R-:W-:-:S02]  /*1a730*/  @!P3 LEA.HI.X R29, R24, R30, R29, 0x2, P6 ;  /* 0x0000001e181db211 */ /* 0x000fc400030f141d */
[----:B0-----:R-:W-:-:S03]  /*1a740*/  @!P5 LEA R6, P6, R20, R37, 0x2 ;  /* 0x000000251406d211 */ /* 0x001fc600078c10ff */
[----:B------:R4:W-:Y:S01]  /*1a750*/  @!P3 ST.E.64 desc[UR42][R28.64], R64 ;  /* 0x000000401c00b985 */ /* 0x0009e2000c101b2a */
[----:B------:R-:W-:Y:S02]  /*1a760*/  @!P5 LEA.HI.X R7, R20, R30, R27, 0x2, P6 ;  /* 0x0000001e1407d211 */ /* 0x000fe400030f141b */
[----:B------:R-:W-:-:S03]  /*1a770*/  @!P4 LEA R24, P6, R10, R37, 0x2 ;  /* 0x000000250a18c211 */ /* 0x000fc600078c10ff */
[-C--:B---3--:R-:W-:Y:S01]  /*1a780*/  @!P1 LEA R4, P2, R94, R37.reuse, 0x2 ;  /* 0x000000255e049211 */ /* 0x088fe200078410ff */
[----:B------:R4:W-:Y:S01]  /*1a790*/  @!P5 ST.E.64 desc[UR42][R6.64], R66 ;  /* 0x000000420600d985 */ /* 0x0009e2000c101b2a */
[-C--:B------:R-:W-:Y:S02]  /*1a7a0*/  @!P4 LEA.HI.X R25, R10, R30.reuse, R25, 0x2, P6 ;  /* 0x0000001e0a19c211 */ /* 0x080fe400030f1419 */
[----:B------:R-:W-:Y:S02]  /*1a7b0*/  @!P0 LEA R2, P6, R0, R37, 0x2 ;  /* 0x0000002500028211 */ /* 0x000fe400078c10ff */
[-C--:B------:R-:W-:Y:S01]  /*1a7c0*/  @!P1 LEA.HI.X R5, R94, R30.reuse, R95, 0x2, P2 ;  /* 0x0000001e5e059211 */ /* 0x080fe200010f145f */
[----:B------:R4:W-:Y:S01]  /*1a7d0*/  @!P4 ST.E.64 desc[UR42][R24.64], R72 ;  /* 0x000000481800c985 */ /* 0x0009e2000c101b2a */
[----:B------:R-:W-:-:S05]  /*1a7e0*/  @!P0 LEA.HI.X R3, R0, R30, R21, 0x2, P6 ;  /* 0x0000001e00038211 */ /* 0x000fca00030f1415 */
[----:B------:R4:W-:Y:S01]  /*1a7f0*/  @!P0 ST.E.64 desc[UR42][R2.64], R74 ;  /* 0x0000004a02008985 */ /* 0x0009e2000c101b2a */
[----:B------:R-:W-:-:S03]  /*1a800*/  ISETP.GE.AND P0, PT, R92, UR4, PT ;  /* 0x000000045c007c0c */ /* 0x000fc6000bf06270 */
[----:B------:R4:W-:Y:S10]  /*1a810*/  @!P1 ST.E.64 desc[UR42][R4.64], R32 ;  /* 0x0000002004009985 */ /* 0x0009f4000c101b2a */
[----:B------:R-:W-:Y:S05]  /*1a820*/  @P0 BRA `(.L_x_1308) ;  /* 0x0000000800c80947 */ /* 0x000fea0003800000 */
[----:B----4-:R-:W-:-:S04]  /*1a830*/  LEA R2, P0, R92, R37, 0x2 ;  /* 0x000000255c027211 */ /* 0x010fc800078010ff */
[----:B------:R-:W-:-:S05]  /*1a840*/  LEA.HI.X R3, R92, R30, R93, 0x2, P0 ;  /* 0x0000001e5c037211 */ /* 0x000fca00000f145d */
[----:B------:R0:W-:Y:S01]  /*1a850*/  ST.E.64 desc[UR42][R2.64], R34 ;  /* 0x0000002202007985 */ /* 0x0001e2000c101b2a */
[----:B------:R-:W-:Y:S05]  /*1a860*/  BRA `(.L_x_1308) ;  /* 0x0000000800b87947 */ /* 0x000fea0003800000 */
.L_x_1303:
[----:B------:R-:W2:Y:S01]  /*1a870*/  LDL R7, [R1+0x5c] ;  /* 0x00005c0001077983 */ /* 0x000ea20000100800 */
[----:B------:R-:W-:Y:S01]  /*1a880*/  ULDC.64 UR4, c[0x0][0xc08] ;  /* 0x0003020000047ab9 */ /* 0x000fe20000000a00 */
[----:B------:R-:W2:Y:S01]  /*1a890*/  LDC.64 R2, c[0x0][0xc00] ;  /* 0x00030000ff027b82 */ /* 0x000ea20000000a00 */
[----:B------:R-:W-:Y:S01]  /*1a8a0*/  ISETP.NE.U32.AND P0, PT, RZ, UR4, PT ;  /* 0x00000004ff007c0c */ /* 0x000fe2000bf05070 */
[----:B------:R-:W-:Y:S01]  /*1a8b0*/  IMAD.MOV.U32 R15, RZ, RZ, RZ ;  /* 0x000000ffff0f7224 */ /* 0x000fe200078e00ff */
[----:B------:R-:W1:Y:S02]  /*1a8c0*/  S2R R6, SR_TID.X ;  /* 0x0000000000067919 */ /* 0x000e640000002100 */
[----:B------:R-:W-:Y:S01]  /*1a8d0*/  ISETP.NE.AND.EX P1, PT, RZ, UR5, PT, P0 ;  /* 0x00000005ff007c0c */ /* 0x000fe2000bf25300 */
[----:B------:R-:W-:Y:S02]  /*1a8e0*/  ULDC.64 UR4, c[0x0][0xc00] ;  /* 0x0003000000047ab9 */ /* 0x000fe40000000a00 */
[----:B------:R-:W-:-:S04]  /*1a8f0*/  ISETP.NE.U32.AND P0, PT, RZ, UR4, PT ;  /* 0x00000004ff007c0c */ /* 0x000fc8000bf05070 */
[----:B------:R-:W-:-:S06]  /*1a900*/  ISETP.NE.AND.EX P0, PT, RZ, UR5, PT, P0 ;  /* 0x00000005ff007c0c */ /* 0x000fcc000bf05300 */
[----:B------:R-:W3:Y:S01]  /*1a910*/  @P1 LDC.64 R4, c[0x0][0xc08] ;  /* 0x00030200ff041b82 */ /* 0x000ee20000000a00 */
[----:B------:R-:W-:Y:S02]  /*1a920*/  ULDC UR4, c[0x0][0xa88] ;  /* 0x0002a20000047ab9 */ /* 0x000fe40000000800 */
[----:B------:R-:W-:Y:S02]  /*1a930*/  IMAD.U32 R0, RZ, RZ, UR4 ;  /* 0x00000004ff007e24 */ /* 0x000fe4000f8e00ff */
[----:B--2---:R-:W-:-:S04]  /*1a940*/  IMAD.WIDE R2, R7, 0x4, R2 ;  /* 0x0000000407027825 */ /* 0x004fc800078e0202 */
[----:B---3--:R-:W-:Y:S01]  /*1a950*/  @P1 IMAD.WIDE R4, R7, 0x4, R4 ;  /* 0x0000000407041825 */ /* 0x008fe200078e0204 */
[----:B------:R2:W5:Y:S03]  /*1a960*/  @P0 LDG.E R15, desc[UR42][R2.64] ;  /* 0x0000002a020f0981 */ /* 0x000566000c1e1900 */
[----:B-1----:R-:W-:Y:S01]  /*1a970*/  VIADD R30, R6, 0xffffff80 ;  /* 0xffffff80061e7836 */ /* 0x002fe20000000000 */
[----:B------:R2:W5:Y:S01]  /*1a980*/  @P1 LDG.E R0, desc[UR42][R4.64] ;  /* 0x0000002a04001981 */ /* 0x000562000c1e1900 */
[----:B------:R-:W-:Y:S02]  /*1a990*/  ISETP.GT.AND P2, PT, R92, 0x1, PT ;  /* 0x000000015c00780c */ /* 0x000fe40003f44270 */
[----:B-----5:R-:W-:Y:S02]  /*1a9a0*/  SHF.R.S32.HI R24, RZ, 0x1f, R7 ;  /* 0x0000001fff187819 */ /* 0x020fe40000011407 */
[----:B------:R-:W-:Y:S01]  /*1a9b0*/  ISETP.GT.AND P3, PT, R30, 0xbf, PT ;  /* 0x000000bf1e00780c */ /* 0x000fe20003f64270 */
[----:B------:R-:W-:-:S12]  /*1a9c0*/  @P1 BRA `(.L_x_1311) ;  /* 0x0000000000101947 */ /* 0x000fd80003800000 */
[----:B------:R-:W-:Y:S05]  /*1a9d0*/  @!P0 BRA `(.L_x_1311) ;  /* 0x00000000000c8947 */ /* 0x000fea0003800000 */
[----:B--2---:R-:W2:Y:S04]  /*1a9e0*/  LDG.E R5, desc[UR42][R2.64] ;  /* 0x0000002a02057981 */ /* 0x004ea8000c1e1900 */
[----:B------:R-:W2:Y:S02]  /*1a9f0*/  LDG.E R0, desc[UR42][R2.64+0x4] ;  /* 0x0000042a02007981 */ /* 0x000ea4000c1e1900 */
[----:B--2---:R-:W-:-:S07]  /*1aa00*/  IMAD.IADD R0, R0, 0x1, -R5 ;  /* 0x0000000100007824 */ /* 0x004fce00078e0a05 */
.L_x_1311:
[----:B------:R-:W-:Y:S01]  /*1aa10*/  BSSY B1, `(.L_x_1312) ;  /* 0x0000038000017945 */ /* 0x000fe20003800000 */
[----:B------:R-:W-:Y:S02]  /*1aa20*/  SEL R25, R7, RZ, !P0 ;  /* 0x000000ff07197207 */ /* 0x000fe40004000000 */
[----:B------:R-:W-:Y:S02]  /*1aa30*/  SEL R24, R24, RZ, !P0 ;  /* 0x000000ff18187207 */ /* 0x000fe40004000000 */
[----:B------:R-:W-:Y:S01]  /*1aa40*/  SHF.R.S32.HI R20, RZ, 0x1f, R15 ;  /* 0x0000001fff147819 */ /* 0x000fe2000001140f */
[----:B------:R-:W-:Y:S06]  /*1aa50*/  @P3 BRA `(.L_x_1313) ;  /* 0x0000000000cc3947 */ /* 0x000fec0003800000 */
[----:B--2---:R-:W2:Y:S01]  /*1aa60*/  LDL R3, [R1+0xc] ;  /* 0x00000c0001037983 */ /* 0x004ea20000100800 */
[----:B------:R-:W1:Y:S02]  /*1aa70*/  LDC R29, c[0x0][0xbe8] ;  /* 0x0002fa00ff1d7b82 */ /* 0x000e640000000800 */
[----:B-1----:R-:W-:Y:S01]  /*1aa80*/  IMAD R2, R0, R29, RZ ;  /* 0x0000001d00027224 */ /* 0x002fe200078e02ff */
[----:B--2---:R-:W-:-:S04]  /*1aa90*/  IADD3 R27, R3, -0x80, R6 ;  /* 0xffffff80031b7810 */ /* 0x004fc80007ffe006 */
        /* <DEDUP_REMOVED lines=9> */
[----:B------:R-:W1:Y:S08]  /*1ab30*/  LDC.64 R2, c[0x0][0xba8] ;  /* 0x0002ea00ff027b82 */ /* 0x000e700000000a00 */
[----:B------:R-:W4:Y:S08]  /*1ab40*/  LDC.64 R8, c[0x0][R26+0x220] ;  /* 0x000088001a087b82 */ /* 0x000f300000000a00 */
[----:B------:R-:W2:Y:S08]  /*1ab50*/  LDC.64 R6, c[0x0][R26+0x218] ;  /* 0x000086001a067b82 */ /* 0x000eb00000000a00 */
[----:B------:R-:W5:Y:S08]  /*1ab60*/  LDC.64 R10, c[0x0][R26+0x228] ;  /* 0x00008a001a0a7b82 */ /* 0x000f700000000a00 */
[----:B------:R-:W0:Y:S08]  /*1ab70*/  LDC.64 R4, c[0x0][R26+0x210] ;  /* 0x000084001a047b82 */ /* 0x000e300000000a00 */
[----:B------:R-:W5:Y:S08]  /*1ab80*/  @P0 LDC R14, c[0x0][0xbec] ;  /* 0x0002fb00ff0e0b82 */ /* 0x000f700000000800 */
[----:B------:R-:W0:Y:S01]  /*1ab90*/  @P0 LDC R33, c[0x0][0xbf0] ;  /* 0x0002fc00ff210b82 */ /* 0x000e220000000800 */
[----:B----4-:R-:W-:-:S07]  /*1aba0*/  IMAD R9, R9, R25, RZ ;  /* 0x0000001909097224 */ /* 0x010fce00078e02ff */
[----:B-1----:R-:W1:Y:S01]  /*1abb0*/  @!P3 LDC R2, c[0x0][0xb50] ;  /* 0x0002d400ff02bb82 */ /* 0x002e620000000800 */
[----:B------:R-:W-:Y:S02]  /*1abc0*/  IMAD R9, R8, R24, R9 ;  /* 0x0000001808097224 */ /* 0x000fe400078e0209 */
[----:B-----5:R-:W-:-:S05]  /*1abd0*/  @P0 IMAD.HI.U32 R14, R27, R14, RZ ;  /* 0x0000000e1b0e0227 */ /* 0x020fca00078e00ff */
[----:B------:R-:W4:Y:S01]  /*1abe0*/  @!P3 LDC R3, c[0x0][0xb54] ;  /* 0x0002d500ff03bb82 */ /* 0x000f220000000800 */
[----:B0-----:R-:W-:Y:S01]  /*1abf0*/  @P0 SHF.R.U32.HI R21, RZ, R33, R14 ;  /* 0x00000021ff150219 */ /* 0x001fe2000001160e */
        /* <DEDUP_REMOVED lines=8> */
[----:B------:R-:W-:-:S04]  /*1ac80*/  IMAD.WIDE.U32 R6, R10, R33, RZ ;  /* 0x000000210a067225 */ /* 0x000fc800078e00ff */
[----:B------:R-:W-:Y:S02]  /*1ac90*/  IMAD R11, R11, R33, RZ ;  /* 0x000000210b0b7224 */ /* 0x000fe400078e02ff */
[----:B------:R-:W-:Y:S01]  /*1aca0*/  IMAD R9, R29, R8, R27 ;  /* 0x000000081d097224 */ /* 0x000fe200078e021b */
[----:B------:R-:W-:Y:S01]  /*1acb0*/  IADD3.X R8, R14, R13, R20, P0, P1 ;  /* 0x0000000d0e087210 */ /* 0x000fe200007e2414 */
[----:B------:R-:W-:Y:S01]  /*1acc0*/  IMAD.IADD R7, R11, 0x1, R7 ;  /* 0x000000010b077824 */ /* 0x000fe200078e0207 */
[----:B------:R-:W-:Y:S01]  /*1acd0*/  IADD3 R6, P0, P1, R21, R12, R6 ;  /* 0x0000000c15067210 */ /* 0x000fe2000791e006 */
[----:B------:R-:W-:Y:S01]  /*1ace0*/  IMAD R5, R5, R9, RZ ;  /* 0x0000000905057224 */ /* 0x000fe200078e02ff */
[----:B------:R-:W-:Y:S02]  /*1acf0*/  SHF.R.S32.HI R21, RZ, 0x1f, R21 ;  /* 0x0000001fff157819 */ /* 0x000fe40000011415 */
[----:B------:R-:W-:Y:S02]  /*1ad00*/  SHF.R.S32.HI R11, RZ, 0x1f, R9 ;  /* 0x0000001fff0b7819 */ /* 0x000fe40000011409 */
[----:B------:R-:W-:-:S03]  /*1ad10*/  IADD3.X R7, R21, R8, R7, P0, P1 ;  /* 0x0000000815077210 */ /* 0x000fc600007e2407 */
[C---:B------:R-:W-:Y:S02]  /*1ad20*/  IMAD R11, R4.reuse, R11, R5 ;  /* 0x0000000b040b7224 */ /* 0x040fe400078e0205 */
[----:B------:R-:W-:-:S04]  /*1ad30*/  IMAD.WIDE.U32 R4, R4, R9, R6 ;  /* 0x0000000904047225 */ /* 0x000fc800078e0006 */
[----:B------:R-:W-:Y:S01]  /*1ad40*/  IMAD.IADD R5, R5, 0x1, R11 ;  /* 0x0000000105057824 */ /* 0x000fe200078e020b */
[----:B-1----:R-:W-:-:S04]  /*1ad50*/  LEA R2, P0, R4, R2, 0x2 ;  /* 0x0000000204027211 */ /* 0x002fc800078010ff */
[----:B----4-:R-:W-:Y:S01]  /*1ad60*/  LEA.HI.X R3, R4, R3, R5, 0x2, P0 ;  /* 0x0000000304037211 */ /* 0x010fe200000f1405 */
[----:B------:R-:W-:-:S05]  /*1ad70*/  IMAD.MOV.U32 R5, RZ, RZ, -0x800000 ;  /* 0xff800000ff057424 */ /* 0x000fca00078e00ff */
[----:B------:R1:W-:Y:S03]  /*1ad80*/  STG.E desc[UR42][R2.64], R5 ;  /* 0x0000000502007986 */ /* 0x0003e6000c10192a */
.L_x_1313:
[----:B------:R-:W-:Y:S05]  /*1ad90*/  BSYNC B1 ;  /* 0x0000000000017941 */ /* 0x000fea0003800000 */
.L_x_1312:
[----:B------:R-:W-:Y:S05]  /*1ada0*/  @P2 BRA `(.L_x_1308) ;  /* 0x0000000400682947 */ /* 0x000fea0003800000 */
[----:B------:R-:W3:Y:S01]  /*1adb0*/  LDL.LU R28, [R1+0x3c] ;  /* 0x00003c00011c7983 */ /* 0x000ee20000300800 */
[----:B------:R-:W4:Y:S01]  /*1adc0*/  LDC R11, c[0x0][0xbe8] ;  /* 0x0002fa00ff0b7b82 */ /* 0x000f220000000800 */
[--C-:B--2---:R-:W-:Y:S01]  /*1add0*/  SHF.R.S32.HI R4, RZ, 0x1f, R30.reuse ;  /* 0x0000001fff047819 */ /* 0x104fe2000001141e */
        /* <DEDUP_REMOVED lines=8> */
[----:B------:R-:W2:Y:S01]  /*1ae60*/  LDL.LU R13, [R1+0xc] ;  /* 0x00000c00010d7983 */ /* 0x000ea20000300800 */
[----:B----4-:R-:W-:Y:S01]  /*1ae70*/  ISETP.NE.AND P0, PT, R11, 0x1, PT ;  /* 0x000000010b00780c */ /* 0x010fe20003f05270 */
[----:B-1----:R-:W-:Y:S01]  /*1ae80*/  IMAD R2, R20, UR4, RZ ;  /* 0x0000000414027c24 */ /* 0x002fe2000f8e02ff */
        /* <DEDUP_REMOVED lines=10> */
[----:B------:R-:W1:Y:S01]  /*1af30*/  @P0 LDC R7, c[0x0][0xbec] ;  /* 0x0002fb00ff070b82 */ /* 0x000e620000000800 */
[----:B------:R-:W-:Y:S02]  /*1af40*/  IMAD.IADD R3, R3, 0x1, R5 ;  /* 0x0000000103037824 */ /* 0x000fe400078e0205 */
[----:B------:R-:W-:-:S05]  /*1af50*/  IMAD R4, R4, 0x60, R12 ;  /* 0x0000006004047824 */ /* 0x000fca00078e020c */
[----:B------:R-:W4:Y:S01]  /*1af60*/  @P0 LDC R9, c[0x0][0xbf0] ;  /* 0x0002fc00ff090b82 */ /* 0x000f220000000800 */
[----:B---3--:R-:W-:-:S04]  /*1af70*/  IMAD.WIDE.U32 R2, R28, UR4, R2 ;  /* 0x000000041c027c25 */ /* 0x008fc8000f8e0002 */
[----:B------:R-:W-:Y:S01]  /*1af80*/  IMAD R3, R28, UR5, R3 ;  /* 0x000000051c037c24 */ /* 0x000fe2000f8e0203 */
[----:B------:R-:W-:Y:S01]  /*1af90*/  ULDC.64 UR4, c[0x0][0xae0] ;  /* 0x0002b80000047ab9 */ /* 0x000fe20000000a00 */
[----:B------:R-:W-:-:S04]  /*1afa0*/  IMAD.WIDE.U32 R2, R25, UR6, R2 ;  /* 0x0000000619027c25 */ /* 0x000fc8000f8e0002 */
[----:B--2---:R-:W-:-:S04]  /*1afb0*/  IMAD.IADD R8, R13, 0x1, R4 ;  /* 0x000000010d087824 */ /* 0x004fc800078e0204 */
[----:B-1----:R-:W-:-:S04]  /*1afc0*/  @P0 IMAD.HI.U32 R4, R8, R7, RZ ;  /* 0x0000000708040227 */ /* 0x002fc800078e00ff */
[----:B------:R-:W-:Y:S01]  /*1afd0*/  IMAD.MOV.U32 R5, RZ, RZ, R8 ;  /* 0x000000ffff057224 */ /* 0x000fe200078e0008 */
[----:B----4-:R-:W-:Y:S01]  /*1afe0*/  @P0 SHF.R.U32.HI R5, RZ, R9, R4 ;  /* 0x00000009ff050219 */ /* 0x010fe20000011604 */
        /* <DEDUP_REMOVED lines=13> */
[----:B------:R-:W-:Y:S02]  /*1b0c0*/  IMAD.IADD R0, R12, 0x1, R13 ;  /* 0x000000010c007824 */ /* 0x000fe400078e020d */
[----:B------:R-:W-:-:S02]  /*1b0d0*/  IMAD R5, R7, UR5, R4 ;  /* 0x0000000507057c24 */ /* 0x000fc4000f8e0204 */
[----:B------:R-:W-:Y:S01]  /*1b0e0*/  IMAD.WIDE.U32 R2, R7, UR4, R2 ;  /* 0x0000000407027c25 */ /* 0x000fe2000f8e0002 */
[----:B------:R-:W-:Y:S01]  /*1b0f0*/  ISETP.GE.AND P0, PT, R0, R11, PT ;  /* 0x0000000b0000720c */ /* 0x000fe20003f06270 */
[----:B------:R-:W-:Y:S02]  /*1b100*/  ULDC.64 UR4, c[0x0][0xa80] ;  /* 0x0002a00000047ab9 */ /* 0x000fe40000000a00 */
[----:B------:R-:W-:Y:S01]  /*1b110*/  IMAD.IADD R3, R3, 0x1, R5 ;  /* 0x0000000103037824 */ /* 0x000fe200078e0205 */
[----:B------:R-:W-:-:S04]  /*1b120*/  LEA R4, P1, R2, UR4, 0x1 ;  /* 0x0000000402047c11 */ /* 0x000fc8000f8208ff */
[----:B------:R-:W-:Y:S02]  /*1b130*/  LEA.HI.X R5, R2, UR5, R3, 0x1, P1 ;  /* 0x0000000502057c11 */ /* 0x000fe400088f0c03 */
[----:B------:R1:W2:Y:S04]  /*1b140*/  SHFL.IDX PT, R2, R4, RZ, 0x1c1f ;  /* 0x001c1fff04027589 */ /* 0x0002a800000e0000 */
[----:B------:R1:W3:Y:S01]  /*1b150*/  SHFL.IDX PT, R3, R5, RZ, 0x1c1f ;  /* 0x001c1fff05037589 */ /* 0x0002e200000e0000 */
[----:B------:R-:W-:Y:S05]  /*1b160*/  @P0 BRA `(.L_x_1315) ;  /* 0x0000000000300947 */ /* 0x000fea0003800000 */
[----:B------:R-:W-:Y:S02]  /*1b170*/  ULDC UR4, c[0x0][0xac8] ;  /* 0x0002b20000047ab9 */ /* 0x000fe40000000800 */
[----:B-----5:R-:W-:Y:S02]  /*1b180*/  ISETP.GE.AND P3, PT, R21, UR4, PT ;  /* 0x0000000415007c0c */ /* 0x020fe4000bf66270 */
[----:B------:R-:W-:Y:S02]  /*1b190*/  ISETP.GE.AND P4, PT, R10, UR4, PT ;  /* 0x000000040a007c0c */ /* 0x000fe4000bf86270 */
[----:B------:R-:W-:-:S09]  /*1b1a0*/  ISETP.GE.AND P2, PT, R27, UR4, PT ;  /* 0x000000041b007c0c */ /* 0x000fd2000bf46270 */
[-C--:B--2---:R-:W-:Y:S02]  /*1b1b0*/  @!P3 LEA R8, P0, R21, R2.reuse, 0x1 ;  /* 0x000000021508b211 */ /* 0x084fe400078008ff */
[C---:B------:R-:W-:Y:S02]  /*1b1c0*/  @!P4 LEA R12, P1, R10.reuse, R2, 0x1 ;  /* 0x000000020a0cc211 */ /* 0x040fe400078208ff */
[----:B---3--:R-:W-:Y:S01]  /*1b1d0*/  @!P2 IMAD.WIDE R6, R27, 0x2, R2 ;  /* 0x000000021b06a825 */ /* 0x008fe200078e0202 */
[-C--:B------:R-:W-:Y:S02]  /*1b1e0*/  @!P3 LEA.HI.X R9, R21, R3.reuse, R26, 0x1, P0 ;  /* 0x000000031509b211 */ /* 0x080fe400000f0c1a */
[----:B------:R-:W-:Y:S02]  /*1b1f0*/  @!P4 LEA.HI.X R13, R10, R3, R14, 0x1, P1 ;  /* 0x000000030a0dc211 */ /* 0x000fe400008f0c0e */
[----:B------:R4:W-:Y:S04]  /*1b200*/  @!P2 ST.E.128 desc[UR42][R6.64], RZ ;  /* 0x000000ff0600a985 */ /* 0x0009e8000c101d2a */
[----:B------:R4:W-:Y:S04]  /*1b210*/  @!P3 ST.E.128 desc[UR42][R8.64], RZ ;  /* 0x000000ff0800b985 */ /* 0x0009e8000c101d2a */
[----:B------:R4:W-:Y:S02]  /*1b220*/  @!P4 ST.E.128 desc[UR42][R12.64], RZ ;  /* 0x000000ff0c00c985 */ /* 0x0009e4000c101d2a */
.L_x_1315:
[----:B------:R-:W-:Y:S05]  /*1b230*/  BSYNC B1 ;  /* 0x0000000000017941 */ /* 0x000fea0003800000 */
.L_x_1314:
[----:B------:R-:W-:Y:S01]  /*1b240*/  VIADD R0, R0, 0x60 ;  /* 0x0000006000007836 */ /* 0x000fe20000000000 */
[----:B---3--:R3:W0:Y:S04]  /*1b250*/  SHFL.IDX PT, R3, R5, 0x1, 0x1c1f ;  /* 0x003c1f0005037f89 */ /* 0x00862800000e0000 */
[----:B------:R-:W-:Y:S01]  /*1b260*/  ISETP.GE.AND P0, PT, R0, R11, PT ;  /* 0x0000000b0000720c */ /* 0x000fe20003f06270 */
[----:B--2---:R3:W2:-:S12]  /*1b270*/  SHFL.IDX PT, R2, R4, 0x1, 0x1c1f ;  /* 0x003c1f0004027f89 */ /* 0x00469800000e0000 */
[----:B---3--:R-:W-:Y:S05]  /*1b280*/  @P0 BRA `(.L_x_1308) ;  /* 0x0000000000300947 */ /* 0x008fea0003800000 */
[----:B------:R-:W-:Y:S02]  /*1b290*/  ULDC UR4, c[0x0][0xac8] ;  /* 0x0002b20000047ab9 */ /* 0x000fe40000000800 */
[----:B-----5:R-:W-:Y:S02]  /*1b2a0*/  ISETP.GE.AND P3, PT, R21, UR4, PT ;  /* 0x0000000415007c0c */ /* 0x020fe4000bf66270 */
[----:B------:R-:W-:Y:S02]  /*1b2b0*/  ISETP.GE.AND P4, PT, R10, UR4, PT ;  /* 0x000000040a007c0c */ /* 0x000fe4000bf86270 */
[----:B------:R-:W-:-:S09]  /*1b2c0*/  ISETP.GE.AND P2, PT, R27, UR4, PT ;  /* 0x000000041b007c0c */ /* 0x000fd2000bf46270 */
[-C--:B--2-4-:R-:W-:Y:S02]  /*1b2d0*/  @!P3 LEA R6, P0, R21, R2.reuse, 0x1 ;  /* 0x000000021506b211 */ /* 0x094fe400078008ff */
[C---:B------:R-:W-:Y:S02]  /*1b2e0*/  @!P4 LEA R8, P1, R10.reuse, R2, 0x1 ;  /* 0x000000020a08c211 */ /* 0x040fe400078208ff */
[----:B01----:R-:W-:Y:S01]  /*1b2f0*/  @!P2 IMAD.WIDE R4, R27, 0x2, R2 ;  /* 0x000000021b04a825 */ /* 0x003fe200078e0202 */
[-C--:B------:R-:W-:Y:S02]  /*1b300*/  @!P3 LEA.HI.X R7, R21, R3.reuse, R26, 0x1, P0 ;  /* 0x000000031507b211 */ /* 0x080fe400000f0c1a */
[----:B------:R-:W-:Y:S02]  /*1b310*/  @!P4 LEA.HI.X R9, R10, R3, R14, 0x1, P1 ;  /* 0x000000030a09c211 */ /* 0x000fe400008f0c0e */
[----:B------:R3:W-:Y:S04]  /*1b320*/  @!P2 ST.E.128 desc[UR42][R4.64], RZ ;  /* 0x000000ff0400a985 */ /* 0x0007e8000c101d2a */
[----:B------:R3:W-:Y:S04]  /*1b330*/  @!P3 ST.E.128 desc[UR42][R6.64], RZ ;  /* 0x000000ff0600b985 */ /* 0x0007e8000c101d2a */
[----:B------:R3:W-:Y:S02]  /*1b340*/  @!P4 ST.E.128 desc[UR42][R8.64], RZ ;  /* 0x000000ff0800c985 */ /* 0x0007e4000c101d2a */
.L_x_1308:
[----:B------:R-:W-:Y:S05]  /*1b350*/  BSYNC B0 ;  /* 0x0000000000007941 */ /* 0x000fea0003800000 */
.L_x_1302:
[----:B0-----:R-:W4:Y:S01]  /*1b360*/  LDL R0, [R1+0x4c] ;  /* 0x00004c0001007983 */ /* 0x001f220000100800 */
[----:B------:R-:W-:Y:S02]  /*1b370*/  ULDC UR4, c[0x0][0xc3c] ;  /* 0x00030f0000047ab9 */ /* 0x000fe40000000800 */
[----:B----4-:R-:W-:-:S13]  /*1b380*/  ISETP.GE.AND P0, PT, R0, UR4, PT ;  /* 0x0000000400007c0c */ /* 0x010fda000bf06270 */
[----:B------:R-:W-:Y:S05]  /*1b390*/  @!P0 BRA `(.L_x_1316) ;  /* 0xfffffe5c008c8947 */ /* 0x000fea000383ffff */
[----:B------:R-:W-:Y:S05]  /*1b3a0*/  BRA `(.L_x_1117) ;  /* 0x0000007c00c07947 */ /* 0x000fea0003800000 */
.L_x_1115:
        /* <DEDUP_REMOVED lines=13> */
[----:B------:R-:W0:Y:S01]  /*1b480*/  LDS.128 R24, [UR4+0x19cd0] ;  /* 0x019cd004ff187984 */ /* 0x000e220008000c00 */
[----:B------:R-:W-:Y:S06]  /*1b490*/  BAR.ARV 0x4, 0x200 ;  /* 0x0108000000007b1d */ /* 0x000fec0000002000 */
[----:B------:R-:W-:Y:S05]  /*1b4a0*/  BRA `(.L_x_1318) ;  /* 0x0000000c008c7947 */ /* 0x000fea0003800000 */
.L_x_1317:
[----:B------:R-:W0:Y:S01]  /*1b4b0*/  S2R R0, SR_TID.X ;  /* 0x0000000000007919 */ /* 0x000e220000002100 */
[----:B------:R-:W-:Y:S01]  /*1b4c0*/  ULDC UR4, c[0x0][0xc3c] ;  /* 0x00030f0000047ab9 */ /* 0x000fe20000000800 */
[----:B------:R-:W-:Y:S01]  /*1b4d0*/  IMAD.MOV.U32 R8, RZ, RZ, RZ ;  /* 0x000000ffff087224 */ /* 0x000fe200078e00ff */
[----:B------:R-:W1:Y:S01]  /*1b4e0*/  S2UR UR6, SR_CTAID.X ;  /* 0x00000000000679c3 */ /* 0x000e620000002500 */
[----:B------:R-:W-:Y:S01]  /*1b4f0*/  ULDC UR5, c[0x0][0xc38] ;  /* 0x00030e0000057ab9 */ /* 0x000fe20000000800 */
[----:B0-----:R-:W-:-:S04]  /*1b500*/  LOP3.LUT R0, R0, 0x1f, RZ, 0xc0, !PT ;  /* 0x0000001f00007812 */ /* 0x001fc800078ec0ff */
[----:B------:R-:W-:-:S04]  /*1b510*/  ISETP.NE.AND P0, PT, R0, 0x1f, PT ;  /* 0x0000001f0000780c */ /* 0x000fc80003f05270 */
[----:B------:R-:W-:-:S13]  /*1b520*/  ISETP.GE.OR P1, PT, R0, UR4, !P0 ;  /* 0x0000000400007c0c */ /* 0x000fda000c726670 */
[----:B------:R-:W0:Y:S08]  /*1b530*/  @!P1 LDC.64 R4, c[0x0][0xc80] ;  /* 0x00032000ff049b82 */ /* 0x000e300000000a00 */
[----:B------:R-:W2:Y:S01]  /*1b540*/  @!P1 LDC.64 R2, c[0x0][0xc78] ;  /* 0x00031e00ff029b82 */ /* 0x000ea20000000a00 */
[----:B0-----:R-:W-:-:S05]  /*1b550*/  @!P1 IMAD.WIDE.U32 R4, R0, 0x4, R4 ;  /* 0x0000000400049825 */ /* 0x001fca00078e0004 */
[----:B------:R-:W3:Y:S01]  /*1b560*/  @!P1 LDG.E R25, desc[UR42][R4.64] ;  /* 0x0000002a04199981 */ /* 0x000ee2000c1e1900 */
[----:B--2---:R-:W-:-:S05]  /*1b570*/  @!P1 IMAD.WIDE.U32 R2, R0, 0x4, R2 ;  /* 0x0000000400029825 */ /* 0x004fca00078e0002 */
        /* <DEDUP_REMOVED lines=25> */
[----:B-1----:R-:W-:Y:S01]  /*1b710*/  ISETP.GT.AND P6, PT, R7, UR6, PT ;  /* 0x0000000607007c0c */ /* 0x002fe2000bfc4270 */
[----:B------:R-:W-:-:S12]  /*1b720*/  IMAD.MOV.U32 R4, RZ, RZ, R7 ;  /* 0x000000ffff047224 */ /* 0x000fd800078e0007 */
[----:B------:R-:W-:Y:S05]  /*1b730*/  @P6 BRA `(.L_x_1319) ;  /* 0x0000000000a06947 */ /* 0x000fea0003800000 */
[----:B------:R-:W-:Y:S01]  /*1b740*/  IMAD.MOV.U32 R7, RZ, RZ, R4 ;  /* 0x000000ffff077224 */ /* 0x000fe200078e0004 */
[----:B------:R-:W-:Y:S01]  /*1b750*/  UMOV UR4, URZ ;  /* 0x0000003f00047c82 */ /* 0x000fe20008000000 */
[----:B------:R-:W-:-:S05]  /*1b760*/  ULDC UR5, c[0x0][0xc38] ;  /* 0x00030e0000057ab9 */ /* 0x000fca0000000800 */
.L_x_1321:
        /* <DEDUP_REMOVED lines=37> */
.L_x_1319:
        /* <DEDUP_REMOVED lines=8> */
[----:B------:R1:W2:Y:S01]  /*1ba40*/  SHFL.IDX PT, R25, R25, R27, 0x1f ;  /* 0x00001f1b19197589 */ /* 0x0002a200000e0000 */
[----:B0-----:R-:W-:-:S07]  /*1ba50*/  ISETP.NE.AND P1, PT, R8, 0x1, PT ;  /* 0x000000010800780c */ /* 0x001fce0003f25270 */
[----:B-1----:R-:W-:Y:S06]  /*1ba60*/  @!P0 BRA `(.L_x_1322) ;  /* 0x0000000000088947 */ /* 0x002fec0003800000 */
[----:B------:R-:W-:-:S05]  /*1ba70*/  VIADD R3, R27, 0xffffffff ;  /* 0xffffffff1b037836 */ /* 0x000fca0000000000 */
[----:B------:R0:W1:Y:S02]  /*1ba80*/  SHFL.IDX PT, R24, R2, R3, 0x1f ;  /* 0x00001f0302187589 */ /* 0x00006400000e0000 */
.L_x_1322:
[----:B-1----:R-:W-:Y:S02]  /*1ba90*/  IMAD R24, R24, UR5, R5 ;  /* 0x0000000518187c24 */ /* 0x002fe4000f8e0205 */
[----:B------:R-:W-:-:S03]  /*1baa0*/  VIADD R27, R27, UR4 ;  /* 0x000000041b1b7c36 */ /* 0x000fc60008000000 */
[----:B------:R-:W-:Y:S01]  /*1bab0*/  IADD3 R4, -R24, UR6, RZ ;  /* 0x0000000618047c10 */ /* 0x000fe2000fffe1ff */
[----:B------:R-:W-:Y:S06]  /*1bac0*/  @!P1 BRA `(.L_x_1323) ;  /* 0x0000000000e49947 */ /* 0x000fec0003800000 */
[-C--:B--2---:R-:W-:Y:S02]  /*1bad0*/  IABS R7, R25.reuse ;  /* 0x0000001900077213 */ /* 0x084fe40000000000 */
[----:B------:R-:W-:Y:S02]  /*1bae0*/  IABS R5, R8 ;  /* 0x0000000800057213 */ /* 0x000fe40000000000 */
[----:B------:R-:W1:Y:S08]  /*1baf0*/  I2F.RP R9, R7 ;  /* 0x0000000700097306 */ /* 0x000e700000209400 */
[----:B-1----:R-:W0:Y:S02]  /*1bb00*/  MUFU.RCP R9, R9 ;  /* 0x0000000900097308 */ /* 0x002e240000001000 */
[----:B0-----:R-:W-:Y:S01]  /*1bb10*/  VIADD R2, R9, 0xffffffe ;  /* 0x0ffffffe09027836 */ /* 0x001fe20000000000 */
[----:B------:R-:W-:-:S05]  /*1bb20*/  IABS R9, R25 ;  /* 0x0000001900097213 */ /* 0x000fca0000000000 */
[----:B------:R0:W1:Y:S01]  /*1bb30*/  F2I.FTZ.U32.TRUNC.NTZ R3, R2 ;  /* 0x0000000200037305 */ /* 0x000062000021f000 */
[----:B------:R-:W-:Y:S02]  /*1bb40*/  IMAD.MOV R9, RZ, RZ, -R9 ;  /* 0x000000ffff097224 */ /* 0x000fe400078e0a09 */
[----:B0-----:R-:W-:Y:S02]  /*1bb50*/  IMAD.MOV.U32 R2, RZ, RZ, RZ ;  /* 0x000000ffff027224 */ /* 0x001fe400078e00ff */
[----:B-1----:R-:W-:-:S04]  /*1bb60*/  IMAD.MOV R10, RZ, RZ, -R3 ;  /* 0x000000ffff0a7224 */ /* 0x002fc800078e0a03 */
[----:B------:R-:W-:Y:S01]  /*1bb70*/  IMAD R11, R10, R7, RZ ;  /* 0x000000070a0b7224 */ /* 0x000fe200078e02ff */
[----:B------:R-:W-:-:S03]  /*1bb80*/  IABS R10, R4 ;  /* 0x00000004000a7213 */ /* 0x000fc60000000000 */
        /* <DEDUP_REMOVED lines=11> */
[----:B------:R-:W-:-:S04]  /*1bc40*/  LOP3.LUT R7, R4, R25, RZ, 0x3c, !PT ;  /* 0x0000001904077212 */ /* 0x000fc800078e3cff */
[----:B------:R-:W-:Y:S01]  /*1bc50*/  ISETP.GE.AND P2, PT, R7, RZ, PT ;  /* 0x000000ff0700720c */ /* 0x000fe20003f46270 */
[----:B------:R-:W0:Y:S06]  /*1bc60*/  F2I.FTZ.U32.TRUNC.NTZ R3, R3 ;  /* 0x0000000300037305 */ /* 0x000e2c000021f000 */
[----:B------:R-:W-:-:S04]  /*1bc70*/  @P0 VIADD R2, R2, 0x1 ;  /* 0x0000000102020836 */ /* 0x000fc80000000000 */
[----:B------:R-:W-:-:S04]  /*1bc80*/  IMAD.MOV.U32 R7, RZ, RZ, R2 ;  /* 0x000000ffff077224 */ /* 0x000fc800078e0002 */
[----:B------:R-:W-:Y:S01]  /*1bc90*/  @!P2 IMAD.MOV R7, RZ, RZ, -R7 ;  /* 0x000000ffff07a224 */ /* 0x000fe200078e0a07 */
[----:B------:R-:W-:Y:S01]  /*1bca0*/  @!P1 LOP3.LUT R7, RZ, R25, RZ, 0x33, !PT ;  /* 0x00000019ff079212 */ /* 0x000fe200078e33ff */
[----:B0-----:R-:W-:-:S04]  /*1bcb0*/  IMAD.MOV R9, RZ, RZ, -R3 ;  /* 0x000000ffff097224 */ /* 0x001fc800078e0a03 */
[----:B------:R-:W-:-:S04]  /*1bcc0*/  IMAD.MOV.U32 R2, RZ, RZ, R9 ;  /* 0x000000ffff027224 */ /* 0x000fc800078e0009 */
[----:B------:R-:W-:Y:S02]  /*1bcd0*/  IMAD R9, R2, R5, RZ ;  /* 0x0000000502097224 */ /* 0x000fe400078e02ff */
[----:B------:R-:W-:-:S04]  /*1bce0*/  IMAD.MOV.U32 R2, RZ, RZ, RZ ;  /* 0x000000ffff027224 */ /* 0x000fc800078e00ff */
[----:B------:R-:W-:Y:S01]  /*1bcf0*/  IMAD.HI.U32 R2, R3, R9, R2 ;  /* 0x0000000903027227 */ /* 0x000fe200078e0002 */
[----:B------:R-:W-:Y:S02]  /*1bd00*/  IABS R9, R8 ;  /* 0x0000000800097213 */ /* 0x000fe40000000000 */
[----:B------:R-:W-:-:S03]  /*1bd10*/  IABS R3, R7 ;  /* 0x0000000700037213 */ /* 0x000fc60000000000 */
[----:B------:R-:W-:Y:S02]  /*1bd20*/  IMAD.MOV R10, RZ, RZ, -R9 ;  /* 0x000000ffff0a7224 */ /* 0x000fe400078e0a09 */
[----:B------:R-:W-:-:S04]  /*1bd30*/  IMAD.HI.U32 R2, R2, R3, RZ ;  /* 0x0000000302027227 */ /* 0x000fc800078e00ff */
[----:B------:R-:W-:Y:S01]  /*1bd40*/  IMAD R10, R2, R10, R3 ;  /* 0x0000000a020a7224 */ /* 0x000fe200078e0203 */
[----:B------:R-:W-:-:S04]  /*1bd50*/  LOP3.LUT R3, R7, R8, RZ, 0x3c, !PT ;  /* 0x0000000807037212 */ /* 0x000fc800078e3cff */
[----:B------:R-:W-:Y:S02]  /*1bd60*/  ISETP.GT.U32.AND P1, PT, R5, R10, PT ;  /* 0x0000000a0500720c */ /* 0x000fe40003f24070 */
[----:B------:R-:W-:Y:S01]  /*1bd70*/  ISETP.GE.AND P2, PT, R3, RZ, PT ;  /* 0x000000ff0300720c */ /* 0x000fe20003f46270 */
[----:B------:R-:W-:-:S10]  /*1bd80*/  IMAD.MOV R3, RZ, RZ, -R7 ;  /* 0x000000ffff037224 */ /* 0x000fd400078e0a07 */
        /* <DEDUP_REMOVED lines=13> */
.L_x_1323:
[----:B0-----:R-:W0:Y:S02]  /*1be60*/  LDC.64 R2, c[0x0][0xc90] ;  /* 0x00032400ff027b82 */ /* 0x001e240000000a00 */
[----:B0-----:R-:W-:-:S05]  /*1be70*/  IMAD.WIDE R2, R27, 0x4, R2 ;  /* 0x000000041b027825 */ /* 0x001fca00078e0202 */
        /* <DEDUP_REMOVED lines=31> */
[----:B------:R-:W-:Y:S02]  /*1c070*/  VIADDMNMX R8, R3, UR5, R8, PT ;  /* 0x0000000503087c46 */ /* 0x000fe4000b800108 */
[----:B------:R-:W-:-:S02]  /*1c080*/  IADD3 R7, R7, 0x1000000, R11 ;  /* 0x0100000007077810 */ /* 0x000fc40007ffe00b */
[-C--:B------:R-:W-:Y:S01]  /*1c090*/  IABS R9, R8.reuse ;  /* 0x0000000800097213 */ /* 0x080fe20000000000 */
[----:B------:R-:W-:Y:S01]  /*1c0a0*/  IMAD.MOV R26, RZ, RZ, -R8 ;  /* 0x000000ffff1a7224 */ /* 0x000fe200078e0a08 */
[----:B------:R-:W-:Y:S02]  /*1c0b0*/  IABS R4, R8 ;  /* 0x0000000800047213 */ /* 0x000fe40000000000 */
[----:B------:R-:W0:Y:S03]  /*1c0c0*/  I2F.RP R10, R9 ;  /* 0x00000009000a7306 */ /* 0x000e260000209400 */
[----:B------:R-:W-:-:S05]  /*1c0d0*/  IMAD.MOV R4, RZ, RZ, -R4 ;  /* 0x000000ffff047224 */ /* 0x000fca00078e0a04 */
[----:B0-----:R-:W0:Y:S02]  /*1c0e0*/  MUFU.RCP R10, R10 ;  /* 0x0000000a000a7308 */ /* 0x001e240000001000 */
[----:B0-----:R-:W-:-:S06]  /*1c0f0*/  VIADD R3, R10, 0xffffffe ;  /* 0x0ffffffe0a037836 */ /* 0x001fcc0000000000 */
[----:B------:R-:W0:Y:S02]  /*1c100*/  F2I.FTZ.U32.TRUNC.NTZ R3, R3 ;  /* 0x0000000300037305 */ /* 0x000e24000021f000 */
[----:B0-----:R-:W-:-:S04]  /*1c110*/  IMAD.MOV R12, RZ, RZ, -R3 ;  /* 0x000000ffff0c7224 */ /* 0x001fc800078e0a03 */
[----:B------:R-:W-:-:S04]  /*1c120*/  IMAD R5, R12, R9, RZ ;  /* 0x000000090c057224 */ /* 0x000fc800078e02ff */
[----:B------:R-:W-:Y:S01]  /*1c130*/  IMAD.HI.U32 R2, R3, R5, R2 ;  /* 0x0000000503027227 */ /* 0x000fe200078e0002 */
        /* <DEDUP_REMOVED lines=14> */
.L_x_1324:
[----:B------:R-:W-:-:S05]  /*1c220*/  LOP3.LUT R2, RZ, R2, RZ, 0x33, !PT ;  /* 0x00000002ff027212 */ /* 0x000fca00078e33ff */
[----:B------:R-:W-:Y:S01]  /*1c230*/  IMAD.IADD R25, R25, 0x1, R2 ;  /* 0x0000000119197824 */ /* 0x000fe200078e0202 */
[----:B------:R-:W-:Y:S06]  /*1c240*/  BRA `(.L_x_1325) ;  /* 0x00000000000c7947 */ /* 0x000fec0003800000 */
.L_x_1320:
[----:B------:R-:W-:Y:S02]  /*1c250*/  IMAD.MOV.U32 R25, RZ, RZ, RZ ;  /* 0x000000ffff197224 */ /* 0x000fe400078e00ff */
[----:B------:R-:W-:Y:S02]  /*1c260*/  IMAD.U32 R24, RZ, RZ, UR6 ;  /* 0x00000006ff187e24 */ /* 0x000fe4000f8e00ff */
[----:B------:R-:W-:-:S07]  /*1c270*/  IMAD.MOV.U32 R26, RZ, RZ, RZ ;  /* 0x000000ffff1a7224 */ /* 0x000fce00078e00ff */
.L_x_1325:
[----:B------:R-:W-:-:S13]  /*1c280*/  ISETP.NE.AND P0, PT, R0, RZ, PT ;  /* 0x000000ff0000720c */ /* 0x000fda0003f05270 */
[----:B------:R-:W0:Y:S01]  /*1c290*/  @!P0 S2R R3, SR_CgaCtaId ;  /* 0x0000000000038919 */ /* 0x000e220000008800 */
[----:B------:R-:W-:-:S04]  /*1c2a0*/  @!P0 MOV R0, 0x400 ;  /* 0x0000040000008802 */ /* 0x000fc80000000f00 */
[----:B0-----:R-:W-:-:S05]  /*1c2b0*/  @!P0 LEA R0, R3, R0, 0x18 ;  /* 0x0000000003008211 */ /* 0x001fca00078ec0ff */
[----:B------:R1:W-:Y:S01]  /*1c2c0*/  @!P0 STS.128 [R0+0x19cd0], R24 ;  /* 0x019cd01800008388 */ /* 0x0003e20000000c00 */
[----:B------:R-:W-:Y:S06]  /*1c2d0*/  BAR.ARV 0x5, 0x200 ;  /* 0x0148000000007b1d */ /* 0x000fec0000002000 */
.L_x_1318:
[----:B------:R2:W-:Y:S01]  /*1c2e0*/  STL [R1+0x3c], RZ ;  /* 0x00003cff01007387 */ /* 0x0005e20000100800 */
[----:B------:R-:W-:Y:S01]  /*1c2f0*/  ULDC UR4, c[0x0][0xc3c] ;  /* 0x00030f0000047ab9 */ /* 0x000fe20000000800 */
[----:B------:R-:W-:Y:S01]  /*1c300*/  IMAD.MOV.U32 R28, RZ, RZ, 0x1 ;  /* 0x00000001ff1c7424 */ /* 0x000fe200078e00ff */
[----:B0-----:R-:W-:Y:S01]  /*1c310*/  ISETP.GE.AND P0, PT, R27, UR4, PT ;  /* 0x000000041b007c0c */ /* 0x001fe2000bf06270 */
[----:B------:R-:W-:-:S12]  /*1c320*/  IMAD.MOV.U32 R22, RZ, RZ, RZ ;  /* 0x000000ffff167224 */ /* 0x000fd800078e00ff */
[----:B--2---:R-:W-:Y:S05]  /*1c330*/  @P0 BRA `(.L_x_1326) ;  /* 0x0000006800e40947 */ /* 0x004fea0003800000 */
[----:B------:R-:W0:Y:S01]  /*1c340*/  S2R R12, SR_TID.X ;  /* 0x00000000000c7919 */ /* 0x000e220000002100 */
[----:B------:R-:W2:Y:S01]  /*1c350*/  S2UR UR5, SR_CgaCtaId ;  /* 0x00000000000579c3 */ /* 0x000ea20000008800 */
[----:B------:R-:W-:Y:S01]  /*1c360*/  UMOV UR4, 0x400 ;  /* 0x0000040000047882 */ /* 0x000fe20000000000 */
[----:B------:R-:W-:Y:S01]  /*1c370*/  BSSY B7, `(.L_x_1326) ;  /* 0x00006b5000077945 */ /* 0x000fe20003800000 */
[----:B------:R-:W-:Y:S01]  /*1c380*/  IMAD.MOV.U32 R29, RZ, RZ, 0x1 ;  /* 0x00000001ff1d7424 */ /* 0x000fe200078e00ff */
[----:B------:R-:W-:Y:S01]  /*1c390*/  CS2R R22, SRZ ;  /* 0x0000000000167805 */ /* 0x000fe2000001ff00 */
[----:B------:R-:W-:Y:S01]  /*1c3a0*/  IMAD.MOV.U32 R28, RZ, RZ, 0x1 ;  /* 0x00000001ff1c7424 */ /* 0x000fe200078e00ff */
[----:B------:R-:W-:Y:S01]  /*1c3b0*/  ULDC.64 UR40, c[0x0][0x198] ;  /* 0x0000660000287ab9 */ /* 0x000fe20000000a00 */
[----:B------:R-:W-:Y:S02]  /*1c3c0*/  ULOP3.LUT UR36, UR37, 0x1, URZ, 0xfc, !UPT ;  /* 0x0000000125247892 */ /* 0x000fe4000f8efc3f */
[----:B------:R-:W-:Y:S01]  /*1c3d0*/  ULOP3.LUT UR39, UR37, 0x2, URZ, 0xfc, !UPT ;  /* 0x0000000225277892 */ /* 0x000fe2000f8efc3f */
[----:B------:R-:W-:Y:S01]  /*1c3e0*/  ULDC UR38, c[0x0][0xc] ;  /* 0x0000030000267ab9 */ /* 0x000fe20000000800 */
[----:B--2---:R-:W-:-:S06]  /*1c3f0*/  ULEA UR4, UR5, UR4, 0x18 ;  /* 0x0000000405047291 */ /* 0x004fcc000f8ec03f */
[----:B------:R-:W-:Y:S01]  /*1c400*/  IMAD.U32 R19, RZ, RZ, UR4 ;  /* 0x00000004ff137e24 */ /* 0x000fe2000f8e00ff */
[C---:B0-----:R-:W-:Y:S01]  /*1c410*/  LOP3.LUT R11, R12.reuse, 0x7f, RZ, 0xc0, !PT ;  /* 0x0000007f0c0b7812 */ /* 0x041fe200078ec0ff */
[C---:B------:R-:W-:Y:S01]  /*1c420*/  IMAD.SHL.U32 R3, R12.reuse, 0x20, RZ ;  /* 0x000000200c037824 */ /* 0x040fe200078e00ff */
[----:B------:R-:W-:Y:S01]  /*1c430*/  SHF.R.U32.HI R4, RZ, 0x1, R12 ;  /* 0x00000001ff047819 */ /* 0x000fe2000001160c */
[C---:B-1----:R-:W-:Y:S01]  /*1c440*/  IMAD.SHL.U32 R0, R12.reuse, 0x10, RZ ;  /* 0x000000100c007824 */ /* 0x042fe200078e00ff */
[C---:B------:R-:W-:Y:S01]  /*1c450*/  LOP3.LUT P0, RZ, R12.reuse, 0x4, RZ, 0xc0, !PT ;  /* 0x000000040cff7812 */ /* 0x040fe2000780c0ff */
[----:B------:R-:W-:Y:S01]  /*1c460*/  IMAD.SHL.U32 R5, R11, 0x10, RZ ;  /* 0x000000100b057824 */ /* 0x000fe200078e00ff */
[C---:B------:R-:W-:Y:S01]  /*1c470*/  LOP3.LUT R2, R3.reuse, 0x360, RZ, 0xc0, !PT ;  /* 0x0000036003027812 */ /* 0x040fe200078ec0ff */
[----:B------:R-:W-:Y:S01]  /*1c480*/  IMAD.SHL.U32 R10, R12, 0x4, RZ ;  /* 0x000000040c0a7824 */ /* 0x000fe200078e00ff */
[----:B------:R-:W-:Y:S02]  /*1c490*/  LOP3.LUT R8, R0, 0x60, RZ, 0xc0, !PT ;  /* 0x0000006000087812 */ /* 0x000fe400078ec0ff */
[----:B------:R-:W-:-:S02]  /*1c4a0*/  LOP3.LUT R3, R3, 0x80, RZ, 0xc0, !PT ;  /* 0x0000008003037812 */ /* 0x000fc400078ec0ff */
[--C-:B------:R-:W-:Y:S02]  /*1c4b0*/  LOP3.LUT R2, R2, 0x400, R5.reuse, 0xf8, !PT ;  /* 0x0000040002027812 */ /* 0x100fe400078ef805 */
[----:B------:R-:W-:Y:S01]  /*1c4c0*/  LOP3.LUT R9, R8, 0x700, R5, 0xf8, !PT ;  /* 0x0000070008097812 */ /* 0x000fe200078ef805 */
[----:B------:R-:W-:Y:S01]  /*1c4d0*/  IMAD.SHL.U32 R8, R12, 0x2, RZ ;  /* 0x000000020c087824 */ /* 0x000fe200078e00ff */
[----:B------:R-:W-:Y:S02]  /*1c4e0*/  LOP3.LUT R5, R4, 0x20, RZ, 0xc0, !PT ;  /* 0x0000002004057812 */ /* 0x000fe400078ec0ff */
[----:B------:R-:W-:Y:S02]  /*1c4f0*/  LOP3.LUT R7, R0, 0x90, RZ, 0xc0, !PT ;  /* 0x0000009000077812 */ /* 0x000fe400078ec0ff */
[----:B------:R-:W-:Y:S01]  /*1c500*/  LOP3.LUT R3, R3, 0x10, R4, 0xf8, !PT ;  /* 0x0000001003037812 */ /* 0x000fe200078ef804 */
[----:B------:R-:W-:Y:S01]  /*1c510*/  IMAD.SHL.U32 R4, R12, 0x80, RZ ;  /* 0x000000800c047824 */ /* 0x000fe200078e00ff */
[----:B------:R-:W-:-:S02]  /*1c520*/  LOP3.LUT R5, R5, 0x10, R12, 0xf8, !PT ;  /* 0x0000001005057812 */ /* 0x000fc400078ef80c */
[----:B------:R-:W-:Y:S01]  /*1c530*/  LOP3.LUT R8, R7, 0x10, R8, 0x78, !PT ;  /* 0x0000001007087812 */ /* 0x000fe200078e7808 */
[----:B------:R-:W-:Y:S01]  /*1c540*/  IMAD.SHL.U32 R7, R6, 0x800, RZ ;  /* 0x0000080006077824 */ /* 0x000fe200078e00ff */
[----:B------:R-:W-:Y:S02]  /*1c550*/  LOP3.LUT R6, R4, 0x400, RZ, 0xc0, !PT ;  /* 0x0000040004067812 */ /* 0x000fe400078ec0ff */
[----:B------:R-:W-:Y:S02]  /*1c560*/  LOP3.LUT R5, R5, 0x380, R4, 0xf8, !PT ;  /* 0x0000038005057812 */ /* 0x000fe400078ef804 */
[----:B------:R-:W-:Y:S02]  /*1c570*/  LOP3.LUT R3, R3, 0x10, R10, 0x78, !PT ;  /* 0x0000001003037812 */ /* 0x000fe400078e780a */
[----:B------:R-:W-:Y:S02]  /*1c580*/  LOP3.LUT R6, R6, 0x800, R7, 0xf8, !PT ;  /* 0x0000080006067812 */ /* 0x000fe400078ef807 */
[----:B------:R-:W-:-:S02]  /*1c590*/  LOP3.LUT R5, R5, 0x70, R0, 0x78, !PT ;  /* 0x0000007005057812 */ /* 0x000fc400078e7800 */
[----:B------:R-:W-:Y:S02]  /*1c5a0*/  LOP3.LUT R3, R2, R3, RZ, 0xfc, !PT ;  /* 0x0000000302037212 */ /* 0x000fe400078efcff */
[----:B------:R-:W-:Y:S02]  /*1c5b0*/  LOP3.LUT R2, R6, R5, RZ, 0xfc, !PT ;  /* 0x0000000506027212 */ /* 0x000fe400078efcff */
[----:B------:R-:W-:Y:S01]  /*1c5c0*/  LOP3.LUT R8, R9, R8, RZ, 0xfc, !PT ;  /* 0x0000000809087212 */ /* 0x000fe200078efcff */
[----:B------:R0:W-:Y:S01]  /*1c5d0*/  STL [R1+0x10], R3 ;  /* 0x0000100301007387 */ /* 0x0001e20000100800 */
[----:B------:R-:W-:Y:S02]  /*1c5e0*/  SHF.R.U32.HI R4, RZ, 0x1, R11 ;  /* 0x00000001ff047819 */ /* 0x000fe4000001160b */
[----:B------:R-:W-:Y:S01]  /*1c5f0*/  LOP3.LUT R0, R0, 0x10, RZ, 0xc0, !PT ;  /* 0x0000001000007812 */ /* 0x000fe200078ec0ff */
[----:B------:R1:W-:Y:S01]  /*1c600*/  STL [R1+0x8], R2 ;  /* 0x0000080201007387 */ /* 0x0003e20000100800 */
[----:B0-----:R-:W-:-:S02]  /*1c610*/  IMAD.MOV.U32 R3, RZ, RZ, 0x40 ;  /* 0x00000040ff037424 */ /* 0x001fc400078e00ff */
[----:B-1----:R-:W-:-:S03]  /*1c620*/  IMAD.SHL.U32 R2, R12, 0x40, RZ ;  /* 0x000000400c027824 */ /* 0x002fc600078e00ff */
[----:B------:R-:W-:Y:S02]  /*1c630*/  SEL R5, R3, 0xffffffc0, !P0 ;  /* 0xffffffc003057807 */ /* 0x000fe40004000000 */
[----:B------:R-:W-:Y:S01]  /*1c640*/  LOP3.LUT R3, R4, 0x40, R2, 0xf8, !PT ;  /* 0x0000004004037812 */ /* 0x000fe200078ef802 */
[----:B------:R-:W-:Y:S02]  /*1c650*/  IMAD.IADD R2, R19, 0x1, R8 ;  /* 0x0000000113027824 */ /* 0x000fe400078e0208 */
[----:B------:R-:W-:Y:S04]  /*1c660*/  STL [R1+0xc], R5 ;  /* 0x00000c0501007387 */ /* 0x000fe80000100800 */
[----:B------:R-:W-:Y:S04]  /*1c670*/  STL [R1+0x3c], RZ ;  /* 0x00003cff01007387 */ /* 0x000fe80000100800 */
[----:B------:R0:W-:Y:S02]  /*1c680*/  STL [R1+0x1c], R2 ;  /* 0x00001c0201007387 */ /* 0x0001e40000100800 */
[----:B0-----:R-:W-:-:S02]  /*1c690*/  LOP3.LUT R2, R0, 0x20, RZ, 0xfc, !PT ;  /* 0x0000002000027812 */ /* 0x001fc400078efcff */
[----:B------:R-:W-:-:S07]  /*1c6a0*/  LOP3.LUT R0, R0, 0x40, RZ, 0xfc, !PT ;  /* 0x0000004000007812 */ /* 0x000fce00078efcff */
.L_x_1462:
[----:B------:R-:W-:Y:S05]  /*1c6b0*/  YIELD ;  /* 0x0000000000007946 */ /* 0x000fea0003800000 */
[----:B------:R-:W-:Y:S01]  /*1c6c0*/  ULDC.64 UR4, c[0x0][0xa28] ;  /* 0x00028a0000047ab9 */ /* 0x000fe20000000a00 */
[----:B------:R-:W-:Y:S01]  /*1c6d0*/  IMAD.MOV.U32 R0, RZ, RZ, RZ ;  /* 0x000000ffff007224 */ /* 0x000fe200078e00ff */
[----:B------:R-:W-:Y:S01]  /*1c6e0*/  ISETP.NE.U32.AND P0, PT, RZ, UR4, PT ;  /* 0x00000004ff007c0c */ /* 0x000fe2000bf05070 */
[----:B0-----:R-:W0:Y:S01]  /*1c6f0*/  LDC.64 R10, c[0x0][0xa00] ;  /* 0x00028000ff0a7b82 */ /* 0x001e220000000a00 */
[----:B------:R-:W-:Y:S01]  /*1c700*/  CS2R R6, SRZ ;  /* 0x0000000000067805 */ /* 0x000fe2000001ff00 */
[----:B------:R-:W-:Y:S01]  /*1c710*/  ULDC.64 UR6, c[0x0][0xa08] ;  /* 0x0002820000067ab9 */ /* 0x000fe20000000a00 */
[----:B------:R-:W-:Y:S01]  /*1c720*/  ISETP.NE.AND.EX P0, PT, RZ, UR5, PT, P0 ;  /* 0x00000005ff007c0c */ /* 0x000fe2000bf05300 */
[----:B------:R-:W-:Y:S01]  /*1c730*/  ULDC.64 UR4, c[0x0][0xa18] ;  /* 0x0002860000047ab9 */ /* 0x000fe20000000a00 */
[----:B------:R-:W-:-:S03]  /*1c740*/  ULDC.64 UR8, c[0x0][0xa10] ;  /* 0x0002840000087ab9 */ /* 0x000fc60000000a00 */
[----:B-1----:R-:W1:Y:S08]  /*1c750*/  LDC.64 R4, c[0x0][0xa08] ;  /* 0x00028200ff047b82 */ /* 0x002e700000000a00 */
[----:B------:R-:W2:Y:S02]  /*1c760*/  @P0 LDC.64 R2, c[0x0][0xa28] ;  /* 0x00028a00ff020b82 */ /* 0x000ea40000000a00 */
[----:B--2---:R-:W-:-:S05]  /*1c770*/  @P0 IMAD.WIDE R2, R27, 0x4, R2 ;  /* 0x000000041b020825 */ /* 0x004fca00078e0202 */
[----:B------:R2:W5:Y:S01]  /*1c780*/  @P0 LDG.E R0, desc[UR42][R2.64] ;  /* 0x0000002a02000981 */ /* 0x000562000c1e1900 */
[----:B------:R-:W-:Y:S01]  /*1c790*/  ISETP.NE.U32.AND P0, PT, RZ, UR4, PT ;  /* 0x00000004ff007c0c */ /* 0x000fe2000bf05070 */
[C---:B0-----:R-:W-:Y:S01]  /*1c7a0*/  IMAD.WIDE R10, R27.reuse, 0x4, R10 ;  /* 0x000000041b0a7825 */ /* 0x041fe200078e020a */
[----:B------:R-:W-:Y:S02]  /*1c7b0*/  ISETP.NE.U32.AND P2, PT, RZ, UR6, PT ;  /* 0x00000006ff007c0c */ /* 0x000fe4000bf45070 */
[----:B------:R-:W-:Y:S01]  /*1c7c0*/  ISETP.NE.AND.EX P0, PT, RZ, UR5, PT, P0 ;  /* 0x00000005ff007c0c */ /* 0x000fe2000bf05300 */
[----:B------:R-:W-:Y:S01]  /*1c7d0*/  ULDC.64 UR4, c[0x0][0xa00] ;  /* 0x0002800000047ab9 */ /* 0x000fe20000000a00 */
[----:B------:R-:W-:Y:S01]  /*1c7e0*/  ISETP.NE.U32.AND P4, PT, RZ, UR8, PT ;  /* 0x00000008ff007c0c */ /* 0x000fe2000bf85070 */
[----:B------:R-:W-:Y:S01]  /*1c7f0*/  IMAD.MOV.U32 R9, RZ, RZ, RZ ;  /* 0x000000ffff097224 */ /* 0x000fe200078e00ff */
[----:B------:R-:W-:Y:S01]  /*1c800*/  ISETP.NE.U32.AND P1, PT, RZ, UR4, PT ;  /* 0x00000004ff007c0c */ /* 0x000fe2000bf25070 */
[----:B--2---:R-:W0:Y:S01]  /*1c810*/  LDC.64 R2, c[0x0][0xa10] ;  /* 0x00028400ff027b82 */ /* 0x004e220000000a00 */
[----:B-1----:R-:W-:-:S02]  /*1c820*/  IMAD.WIDE R4, R27, 0x4, R4 ;  /* 0x000000041b047825 */ /* 0x002fc400078e0204 */
[----:B------:R-:W-:-:S05]  /*1c830*/  ISETP.NE.AND.EX P3, PT, RZ, UR5, PT, P1 ;  /* 0x00000005ff007c0c */ /* 0x000fca000bf65310 */
[----:B------:R-:W1:Y:S01]  /*1c840*/  @P0 LDC.64 R12, c[0x0][0xa18] ;  /* 0x00028600ff0c0b82 */ /* 0x000e620000000a00 */
[----:B------:R-:W-:Y:S01]  /*1c850*/  ULDC UR4, c[0x0][0x288] ;  /* 0x0000a20000047ab9 */ /* 0x000fe20000000800 */
[----:B------:R-:W-:Y:S02]  /*1c860*/  ISETP.NE.AND.EX P1, PT, RZ, UR7, PT, P2 ;  /* 0x00000007ff007c0c */ /* 0x000fe4000bf25320 */
[----:B------:R-:W-:-:S04]  /*1c870*/  ISETP.NE.AND.EX P2, PT, RZ, UR9, PT, P4 ;  /* 0x00000009ff007c0c */ /* 0x000fc8000bf45340 */
[----:B------:R-:W2:Y:S07]  /*1c880*/  @P3 LDG.E R7, desc[UR42][R10.64] ;  /* 0x0000002a0a073981 */ /* 0x000eae000c1e1900 */
[----:B------:R3:W5:Y:S01]  /*1c890*/  @P1 LDG.E R9, desc[UR42][R4.64] ;  /* 0x0000002a04091981 */ /* 0x000762000c1e1900 */
[----:B0-----:R-:W-:-:S05]  /*1c8a0*/  IMAD.WIDE R2, R27, 0x4, R2 ;  /* 0x000000041b027825 */ /* 0x001fca00078e0202 */
[----:B------:R3:W5:Y:S01]  /*1c8b0*/  @P2 LDG.E R6, desc[UR42][R2.64] ;  /* 0x0000002a02062981 */ /* 0x000762000c1e1900 */
[----:B-1----:R-:W-:-:S03]  /*1c8c0*/  @P0 IMAD.WIDE R12, R27, 0x4, R12 ;  /* 0x000000041b0c0825 */ /* 0x002fc600078e020c */
[----:B--2---:R0:W-:Y:S02]  /*1c8d0*/  STL [R1+0x20], R7 ;  /* 0x0000200701007387 */ /* 0x0041e40000100800 */
[----:B0-----:R-:W-:Y:S01]  /*1c8e0*/  IMAD.U32 R7, RZ, RZ, UR4 ;  /* 0x00000004ff077e24 */ /* 0x001fe2000f8e00ff */
[----:B------:R-:W-:-:S05]  /*1c8f0*/  ULDC.64 UR4, c[0x0][0x418] ;  /* 0x0001060000047ab9 */ /* 0x000fca0000000a00 */
[----:B------:R-:W2:Y:S01]  /*1c900*/  @P0 LDG.E R7, desc[UR42][R12.64] ;  /* 0x0000002a0c070981 */ /* 0x000ea2000c1e1900 */
[----:B------:R-:W-:-:S03]  /*1c910*/  UISETP.NE.U32.AND UP0, UPT, UR4, URZ, UPT ;  /* 0x0000003f0400728c */ /* 0x000fc6000bf05070 */
[----:B------:R-:W-:Y:S01]  /*1c920*/  ULDC UR4, c[0x0][0x424] ;  /* 0x0001090000047ab9 */ /* 0x000fe20000000800 */
[----:B------:R-:W-:-:S03]  /*1c930*/  UISETP.NE.AND.EX UP0, UPT, UR5, URZ, UPT, UP0 ;  /* 0x0000003f0500728c */ /* 0x000fc6000bf05300 */
[----:B------:R-:W-:Y:S01]  /*1c940*/  ULDC UR5, c[0x0][0x2f0] ;  /* 0x0000bc0000057ab9 */ /* 0x000fe20000000800 */
[----:B------:R-:W-:-:S04]  /*1c950*/  USEL UR4, UR4, 0x1, UP0 ;  /* 0x0000000104047887 */ /* 0x000fc80008000000 */
[----:B------:R-:W-:-:S03]  /*1c960*/  UIMAD UR4, UR4, UR5, URZ ;  /* 0x00000005040472a4 */ /* 0x000fc6000f8e023f */
[----:B------:R-:W-:Y:S02]  /*1c970*/  ULDC UR5, c[0x0][0x348] ;  /* 0x0000d20000057ab9 */ /* 0x000fe40000000800 */
[----:B------:R-:W-:Y:S01]  /*1c980*/  IMAD.U32 R8, RZ, RZ, UR5 ;  /* 0x00000005ff087e24 */ /* 0x000fe2000f8e00ff */
[----:B--2---:R0:W-:Y:S01]  /*1c990*/  STL [R1+0x18], R7 ;  /* 0x0000180701007387 */ /* 0x0041e20000100800 */
[----:B------:R-:W-:Y:S02]  /*1c9a0*/  IMAD.MOV.U32 R13, RZ, RZ, R7 ;  /* 0x000000ffff0d7224 */ /* 0x000fe400078e0007 */
[----:B0-----:R-:W-:Y:S01]  /*1c9b0*/  IMAD.U32 R7, RZ, RZ, UR4 ;  /* 0x00000004ff077e24 */ /* 0x001fe2000f8e00ff */
[----:B---3--:R-:W-:Y:S06]  /*1c9c0*/  @P0 BRA `(.L_x_1327) ;  /* 0x0000000000140947 */ /* 0x008fec0003800000 */
[----:B------:R-:W-:Y:S05]  /*1c9d0*/  @!P3 BRA `(.L_x_1327) ;  /* 0x000000000010b947 */ /* 0x000fea0003800000 */
[----:B------:R-:W2:Y:S04]  /*1c9e0*/  LDG.E R12, desc[UR42][R10.64] ;  /* 0x0000002a0a0c7981 */ /* 0x000ea8000c1e1900 */
[----:B------:R-:W2:Y:S02]  /*1c9f0*/  LDG.E R10, desc[UR42][R10.64+0x4] ;  /* 0x0000042a0a0a7981 */ /* 0x000ea4000c1e1900 */
[----:B--2---:R-:W-:-:S05]  /*1ca00*/  IMAD.IADD R13, R10, 0x1, -R12 ;  /* 0x000000010a0d7824 */ /* 0x004fca00078e0a0c */
[----:B------:R0:W-:Y:S02]  /*1ca10*/  STL [R1+0x18], R13 ;  /* 0x0000180d01007387 */ /* 0x0001e40000100800 */
.L_x_1327:
[----:B-----5:R-:W-:Y:S01]  /*1ca20*/  IMAD.IADD R9, R9, 0x1, R0 ;  /* 0x0000000109097824 */ /* 0x020fe200078e0200 */
[----:B------:R-:W-:Y:S01]  /*1ca30*/  ULDC.64 UR4, c[0x0][0xa20] ;  /* 0x0002880000047ab9 */ /* 0x000fe20000000a00 */
[C---:B------:R-:W-:Y:S02]  /*1ca40*/  LOP3.LUT R10, R26.reuse, 0xff000000, RZ, 0xc0, !PT ;  /* 0xff0000001a0a7812 */ /* 0x040fe400078ec0ff */
[----:B------:R-:W-:Y:S01]  /*1ca50*/  ISETP.NE.U32.AND P0, PT, RZ, UR4, PT ;  /* 0x00000004ff007c0c */ /* 0x000fe2000bf05070 */
[----:B------:R1:W-:Y:S01]  /*1ca60*/  STL [R1+0x4], R9 ;  /* 0x0000040901007387 */ /* 0x0003e20000100800 */
[----:B------:R-:W-:Y:S02]  /*1ca70*/  SHF.R.U32.HI R10, RZ, 0x8, R10 ;  /* 0x00000008ff0a7819 */ /* 0x000fe4000001160a */
[----:B------:R-:W-:Y:S02]  /*1ca80*/  ISETP.NE.AND.EX P0, PT, RZ, UR5, PT, P0 ;  /* 0x00000005ff007c0c */ /* 0x000fe4000bf05300 */
[----:B------:R-:W-:-:S02]  /*1ca90*/  LOP3.LUT R11, R26, 0xff0000, RZ, 0xc0, !PT ;  /* 0x00ff00001a0b7812 */ /* 0x000fc400078ec0ff */
[----:B------:R-:W-:Y:S02]  /*1caa0*/  LOP3.LUT R16, R26, 0xffff, RZ, 0xc0, !PT ;  /* 0x0000ffff1a107812 */ /* 0x000fe400078ec0ff */
[----:B------:R-:W-:-:S07]  /*1cab0*/  LEA.HI R10, R11, R10, RZ, 0x10 ;  /* 0x0000000a0b0a7211 */ /* 0x000fce00078f80ff */
[----:B-1----:R-:W-:Y:S05]  /*1cac0*/  @!P0 BRA `(.L_x_1328) ;  /* 0x0000000000108947 */ /* 0x002fea0003800000 */
[----:B------:R-:W1:Y:S02]  /*1cad0*/  LDC.64 R4, c[0x0][0xa20] ;  /* 0x00028800ff047b82 */ /* 0x000e640000000a00 */
[----:B-1----:R-:W-:-:S05]  /*1cae0*/  IMAD.WIDE R4, R27, 0x4, R4 ;  /* 0x000000041b047825 */ /* 0x002fca00078e0204 */
[----:B------:R1:W5:Y:S01]  /*1caf0*/  LDG.E R7, desc[UR42][R4.64] ;  /* 0x0000002a04077981 */ /* 0x000362000c1e1900 */
[----:B------:R-:W-:Y:S05]  /*1cb00*/  BRA `(.L_x_1329) ;  /* 0x0000000000107947 */ /* 0x000fea0003800000 */
.L_x_1328:
[----:B------:R-:W-:Y:S05]  /*1cb10*/  @!P1 BRA `(.L_x_1329) ;  /* 0x00000000000c9947 */ /* 0x000fea0003800000 */
[----:B------:R-:W2:Y:S04]  /*1cb20*/  LDG.E R7, desc[UR42][R4.64] ;  /* 0x0000002a04077981 */ /* 0x000ea8000c1e1900 */
[----:B------:R-:W2:Y:S02]  /*1cb30*/  LDG.E R4, desc[UR42][R4.64+0x4] ;  /* 0x0000042a04047981 */ /* 0x000ea4000c1e1900 */
[----:B--2---:R-:W-:-:S07]  /*1cb40*/  IMAD.IADD R7, R4, 0x1, -R7 ;  /* 0x0000000104077824 */ /* 0x004fce00078e0a07 */
.L_x_1329:
[----:B-1----:R-:W2:Y:S04]  /*1cb50*/  @P2 LDG.E R4, desc[UR42][R2.64] ;  /* 0x0000002a02042981 */ /* 0x002ea8000c1e1900 */
[----:B------:R1:W2:Y:S01]  /*1cb60*/  @P2 LDG.E R5, desc[UR42][R2.64+0x4] ;  /* 0x0000042a02052981 */ /* 0x0002a2000c1e1900 */
[----:B------:R-:W-:Y:S02]  /*1cb70*/  IMAD R11, R25, 0xc0, RZ ;  /* 0x000000c0190b7824 */ /* 0x000fe400078e02ff */
[----:B-----5:R-:W-:Y:S02]  /*1cb80*/  IMAD.IADD R7, R7, 0x1, -R0 ;  /* 0x0000000107077824 */ /* 0x020fe400078e0a00 */
[----:B------:R-:W-:Y:S01]  /*1cb90*/  VIADD R0, R11, 0xbf ;  /* 0x000000bf0b007836 */ /* 0x000fe20000000000 */
[----:B------:R3:W-:Y:S01]  /*1cba0*/  STL [R1+0x14], R11 ;  /* 0x0000140b01007387 */ /* 0x0007e20000100800 */
[----:B-1----:R-:W1:Y:S02]  /*1cbb0*/  LDC R2, c[0x0][0x448] ;  /* 0x00011200ff027b82 */ /* 0x002e640000000800 */
[----:B-1----:R-:W-:-:S13]  /*1cbc0*/  ISETP.NE.AND P1, PT, R2, 0x1, PT ;  /* 0x000000010200780c */ /* 0x002fda0003f25270 */
[----:B------:R-:W1:Y:S08]  /*1cbd0*/  @P1 LDC R3, c[0x0][0x44c] ;  /* 0x00011300ff031b82 */ /* 0x000e700000000800 */
[----:B------:R-:W4:Y:S01]  /*1cbe0*/  @P1 LDC R2, c[0x0][0x450] ;  /* 0x00011400ff021b82 */ /* 0x000f220000000800 */
[----:B-1----:R-:W-:-:S05]  /*1cbf0*/  @P1 IMAD.HI.U32 R3, R0, R3, RZ ;  /* 0x0000000300031227 */ /* 0x002fca00078e00ff */
[----:B----4-:R-:W-:Y:S01]  /*1cc00*/  @P1 SHF.R.U32.HI R0, RZ, R2, R3 ;  /* 0x00000002ff001219 */ /* 0x010fe20000011603 */
[----:B--2---:R-:W-:-:S04]  /*1cc10*/  @P2 IMAD.IADD R8, R5, 0x1, -R4 ;  /* 0x0000000105082824 */ /* 0x004fc800078e0a04 */
[----:B------:R-:W-:-:S04]  /*1cc20*/  IMAD.IADD R18, R7, 0x1, R8 ;  /* 0x0000000107127824 */ /* 0x000fc800078e0208 */
[C---:B------:R-:W-:Y:S01]  /*1cc30*/  VIADD R21, R18.reuse, 0x7f ;  /* 0x0000007f12157836 */ /* 0x040fe20000000000 */
[----:B------:R-:W-:-:S04]  /*1cc40*/  IADD3 R20, R18, 0x1, -R13 ;  /* 0x0000000112147810 */ /* 0x000fc80007ffe80d */
[----:B------:R-:W-:Y:S01]  /*1cc50*/  SHF.R.S32.HI R2, RZ, 0x1f, R21 ;  /* 0x0000001fff027819 */ /* 0x000fe20000011415 */
[----:B------:R-:W-:-:S03]  /*1cc60*/  IMAD.IADD R0, R20, 0x1, R0 ;  /* 0x0000000114007824 */ /* 0x000fc600078e0200 */
[----:B------:R-:W-:Y:S02]  /*1cc70*/  LEA.HI R21, R2, R21, RZ, 0x7 ;  /* 0x0000001502157211 */ /* 0x000fe400078f38ff */
[----:B------:R-:W1:Y:S02]  /*1cc80*/  LDC.64 R2, c[0x0][0x9e0] ;  /* 0x00027800ff027b82 */ /* 0x000e640000000a00 */
[----:B------:R-:W-:Y:S02]  /*1cc90*/  SHF.R.S32.HI R21, RZ, 0x7, R21 ;  /* 0x00000007ff157819 */ /* 0x000fe40000011415 */
[----:B-1----:R-:W-:Y:S01]  /*1cca0*/  ISETP.GE.AND P3, PT, R3, 0x1, PT ;  /* 0x000000010300780c */ /* 0x002fe20003f66270 */
[----:B------:R-:W-:-:S12]  /*1ccb0*/  IMAD.IADD R2, R0, 0x1, R2 ;  /* 0x0000000100027824 */ /* 0x000fd800078e0202 */
[----:B---3--:R-:W-:Y:S05]  /*1ccc0*/  @!P3 BRA `(.L_x_1330) ;  /* 0x000000000048b947 */ /* 0x008fea0003800000 */
[C---:B------:R-:W-:Y:S01]  /*1ccd0*/  ISETP.GT.AND P0, PT, R0.reuse, RZ, PT ;  /* 0x000000ff0000720c */ /* 0x040fe20003f04270 */
[----:B------:R-:W-:Y:S01]  /*1cce0*/  BSSY B0, `(.L_x_1331) ;  /* 0x000000e000007945 */ /* 0x000fe20003800000 */
[----:B------:R-:W-:-:S11]  /*1ccf0*/  VIADD R9, R0, 0xffffffff ;  /* 0xffffffff00097836 */ /* 0x000fd60000000000 */
        /* <DEDUP_REMOVED lines=8> */
.L_x_1332:
[----:B------:R-:W-:-:S13]  /*1cd80*/  ISETP.NE.AND P0, PT, R3, 0x1, PT ;  /* 0x000000010300780c */ /* 0x000fda0003f05270 */
[----:B------:R-:W1:Y:S02]  /*1cd90*/  @P0 LDC.64 R4, c[0x0][0x9e8] ;  /* 0x00027a00ff040b82 */ /* 0x000e640000000a00 */
[----:B-1----:R-:W-:-:S05]  /*1cda0*/  @P0 IMAD.HI.U32 R4, R9, R4, RZ ;  /* 0x0000000409040227 */ /* 0x002fca00078e00ff */
[----:B------:R-:W-:-:S07]  /*1cdb0*/  @P0 SHF.R.U32.HI R9, RZ, R5, R4 ;  /* 0x00000005ff090219 */ /* 0x000fce0000011604 */
.L_x_1333:
[----:B------:R-:W-:Y:S05]  /*1cdc0*/  BSYNC B0 ;  /* 0x0000000000007941 */ /* 0x000fea0003800000 */
.L_x_1331:
[----:B------:R-:W-:-:S05]  /*1cdd0*/  IMAD R9, R9, R3, R3 ;  /* 0x0000000309097224 */ /* 0x000fca00078e0203 */
[----:B------:R-:W-:-:S07]  /*1cde0*/  VIMNMX R2, R2, R9, PT ;  /* 0x0000000902027248 */ /* 0x000fce0003fe0100 */
.L_x_1330:
[----:B------:R-:W1:Y:S01]  /*1cdf0*/  @P1 LDC R4, c[0x0][0x44c] ;  /* 0x00011300ff041b82 */ /* 0x000e620000000800 */
[----:B------:R-:W-:Y:S01]  /*1ce00*/  VIADD R2, R2, 0x7f ;  /* 0x0000007f02027836 */ /* 0x000fe20000000000 */
[----:B------:R-:W-:Y:S01]  /*1ce10*/  ULDC UR4, c[0x0][0x9dc] ;  /* 0x0002770000047ab9 */ /* 0x000fe20000000800 */
[----:B------:R-:W-:Y:S02]  /*1ce20*/  IMAD.MOV.U32 R0, RZ, RZ, R11 ;  /* 0x000000ffff007224 */ /* 0x000fe400078e000b */
[----:B------:R-:W-:-:S03]  /*1ce30*/  IMAD.IADD R18, R18, 0x1, -R13 ;  /* 0x0000000112127824 */ /* 0x000fc600078e0a0d */
[----:B------:R-:W2:Y:S01]  /*1ce40*/  @P1 LDC R5, c[0x0][0x450] ;  /* 0x00011400ff051b82 */ /* 0x000ea20000000800 */
[----:B-1----:R-:W-:-:S05]  /*1ce50*/  @P1 IMAD.HI.U32 R4, R11, R4, RZ ;  /* 0x000000040b041227 */ /* 0x002fca00078e00ff */
[----:B--2---:R-:W-:Y:S02]  /*1ce60*/  @P1 SHF.R.U32.HI R0, RZ, R5, R4 ;  /* 0x00000005ff001219 */ /* 0x004fe40000011604 */
[----:B------:R-:W-:-:S04]  /*1ce70*/  SHF.R.S32.HI R4, RZ, 0x1f, R2 ;  /* 0x0000001fff047819 */ /* 0x000fc80000011402 */
[----:B------:R-:W-:Y:S01]  /*1ce80*/  LEA.HI R4, R4, R2, RZ, 0x7 ;  /* 0x0000000204047211 */ /* 0x000fe200078f38ff */
[----:B------:R-:W-:-:S03]  /*1ce90*/  IMAD.IADD R2, R18, 0x1, R0 ;  /* 0x0000000112027824 */ /* 0x000fc600078e0200 */
[----:B------:R-:W-:Y:S01]  /*1cea0*/  SHF.R.S32.HI R4, RZ, 0x7, R4 ;  /* 0x00000007ff047819 */ /* 0x000fe20000011404 */
[----:B------:R-:W-:-:S03]  /*1ceb0*/  VIADD R0, R2, -UR4 ;  /* 0x8000000402007c36 */ /* 0x000fc60008000000 */
[----:B------:R-:W-:Y:S01]  /*1cec0*/  VIMNMX R9, R21, R4, PT ;  /* 0x0000000415097248 */ /* 0x000fe20003fe0100 */
[----:B------:R-:W-:Y:S06]  /*1ced0*/  @!P3 BRA `(.L_x_1334) ;  /* 0x000000000044b947 */ /* 0x000fec0003800000 */
[----:B------:R-:W-:Y:S01]  /*1cee0*/  ISETP.GT.AND P0, PT, R2, -0x1, PT ;  /* 0xffffffff0200780c */ /* 0x000fe20003f04270 */
[----:B------:R-:W-:-:S12]  /*1cef0*/  BSSY B0, `(.L_x_1335) ;  /* 0x000000d000007945 */ /* 0x000fd80003800000 */
        /* <DEDUP_REMOVED lines=8> */
.L_x_1336:
[----:B------:R-:W-:-:S13]  /*1cf80*/  ISETP.NE.AND P0, PT, R3, 0x1, PT ;  /* 0x000000010300780c */ /* 0x000fda0003f05270 */
[----:B------:R-:W1:Y:S02]  /*1cf90*/  @P0 LDC.64 R4, c[0x0][0x9e8] ;  /* 0x00027a00ff040b82 */ /* 0x000e640000000a00 */
[----:B-1----:R-:W-:-:S05]  /*1cfa0*/  @P0 IMAD.HI.U32 R4, R2, R4, RZ ;  /* 0x0000000402040227 */ /* 0x002fca00078e00ff */
[----:B------:R-:W-:-:S07]  /*1cfb0*/  @P0 SHF.R.U32.HI R2, RZ, R5, R4 ;  /* 0x00000005ff020219 */ /* 0x000fce0000011604 */
.L_x_1337:
[----:B------:R-:W-:Y:S05]  /*1cfc0*/  BSYNC B0 ;  /* 0x0000000000007941 */ /* 0x000fea0003800000 */
.L_x_1335:
[----:B------:R-:W-:-:S05]  /*1cfd0*/  IMAD R2, R2, R3, RZ ;  /* 0x0000000302027224 */ /* 0x000fca00078e02ff */
[----:B------:R-:W-:-:S07]  /*1cfe0*/  VIMNMX R0, R0, R2, !PT ;  /* 0x0000000200007248 */ /* 0x000fce0007fe0100 */
.L_x_1334:
[----:B------:R-:W-:Y:S01]  /*1cff0*/  SHF.R.S32.HI R2, RZ, 0x1f, R0 ;  /* 0x0000001fff027819 */ /* 0x000fe20000011400 */
[----:B------:R-:W-:Y:S01]  /*1d000*/  BSSY B0, `(.L_x_1338) ;  /* 0x0000027000007945 */ /* 0x000fe20003800000 */
[----:B------:R-:W-:Y:S02]  /*1d010*/  LOP3.LUT R26, R10, 0xff, RZ, 0xc0, !PT ;  /* 0x000000ff0a1a7812 */ /* 0x000fe400078ec0ff */
[----:B------:R-:W-:Y:S02]  /*1d020*/  LEA.HI R2, R2, R0, RZ, 0x7 ;  /* 0x0000000002027211 */ /* 0x000fe400078f38ff */
[----:B------:R-:W-:Y:S02]  /*1d030*/  SHF.R.U32.HI R0, RZ, 0x10, R10 ;  /* 0x00000010ff007819 */ /* 0x000fe4000001160a */
[----:B------:R-:W-:-:S04]  /*1d040*/  SHF.R.S32.HI R2, RZ, 0x7, R2 ;  /* 0x00000007ff027819 */ /* 0x000fc80000011402 */
[----:B------:R-:W-:Y:S01]  /*1d050*/  VIMNMX R4, RZ, R2, !PT ;  /* 0x00000002ff047248 */ /* 0x000fe20007fe0100 */
[----:B------:R-:W-:-:S03]  /*1d060*/  IMAD.MOV.U32 R2, RZ, RZ, RZ ;  /* 0x000000ffff027224 */ /* 0x000fc600078e00ff */
[----:B------:R-:W-:-:S13]  /*1d070*/  ISETP.GT.AND P0, PT, R9, R4, PT ;  /* 0x000000040900720c */ /* 0x000fda0003f04270 */
[----:B------:R-:W-:Y:S05]  /*1d080*/  @!P0 BRA `(.L_x_1339) ;  /* 0x0000000000788947 */ /* 0x000fea0003800000 */
[----:B------:R-:W-:Y:S01]  /*1d090*/  ISETP.NE.AND P0, PT, R0, RZ, PT ;  /* 0x000000ff0000720c */ /* 0x000fe20003f05270 */
[----:B------:R-:W-:-:S03]  /*1d0a0*/  ULDC UR4, c[0x0][0x9f0] ;  /* 0x00027c0000047ab9 */ /* 0x000fc60000000800 */
[----:B------:R-:W-:-:S04]  /*1d0b0*/  SEL R5, R0, UR4, P0 ;  /* 0x0000000400057c07 */ /* 0x000fc80008000000 */
[----:B------:R-:W-:Y:S02]  /*1d0c0*/  IABS R10, R5 ;  /* 0x00000005000a7213 */ /* 0x000fe40000000000 */
[----:B------:R-:W-:Y:S02]  /*1d0d0*/  IADD3 R11, R5, -0x1, R9 ;  /* 0xffffffff050b7810 */ /* 0x000fe40007ffe009 */
[----:B------:R-:W1:Y:S03]  /*1d0e0*/  I2F.RP R2, R10 ;  /* 0x0000000a00027306 */ /* 0x000e660000209400 */
[----:B------:R-:W-:-:S05]  /*1d0f0*/  IMAD.IADD R11, R11, 0x1, -R4 ;  /* 0x000000010b0b7824 */ /* 0x000fca00078e0a04 */
[----:B-1----:R-:W1:Y:S02]  /*1d100*/  MUFU.RCP R2, R2 ;  /* 0x0000000200027308 */ /* 0x002e640000001000 */
[----:B-1----:R-:W-:-:S06]  /*1d110*/  VIADD R2, R2, 0xffffffe ;  /* 0x0ffffffe02027836 */ /* 0x002fcc0000000000 */
[----:B------:R1:W2:Y:S02]  /*1d120*/  F2I.FTZ.U32.TRUNC.NTZ R3, R2 ;  /* 0x0000000200037305 */ /* 0x0002a4000021f000 */
[----:B-1----:R-:W-:-:S04]  /*1d130*/  LOP3.LUT R2, R11, R5, RZ, 0x3c, !PT ;  /* 0x000000050b027212 */ /* 0x002fc800078e3cff */
        /* <DEDUP_REMOVED lines=19> */
.L_x_1339:
[----:B------:R-:W-:Y:S05]  /*1d270*/  BSYNC B0 ;  /* 0x0000000000007941 */ /* 0x000fea0003800000 */
.L_x_1338:
[-C--:B------:R-:W-:Y:S01]  /*1d280*/  IMAD R4, R26, R2.reuse, R4 ;  /* 0x000000021a047224 */ /* 0x080fe200078e0204 */
        /* <DEDUP_REMOVED lines=19> */
[----:B------:R-:W1:Y:S02]  /*1d3c0*/  S2R R5, SR_TID.X ;  /* 0x0000000000057919 */ /* 0x000e640000002100 */
[----:B-1----:R-:W-:-:S04]  /*1d3d0*/  SHF.R.U32.HI R5, RZ, 0x5, R5 ;  /* 0x00000005ff057819 */ /* 0x002fc80000011605 */
[----:B------:R-:W-:-:S05]  /*1d3e0*/  LOP3.LUT R5, R5, 0x3, RZ, 0xc0, !PT ;  /* 0x0000000305057812 */ /* 0x000fca00078ec0ff */
[----:B------:R1:W2:Y:S02]  /*1d3f0*/  SHFL.IDX PT, R14, R5, RZ, 0x1f ;  /* 0x00001fff050e7589 */ /* 0x0002a400000e0000 */
.L_x_1497:
[----:B--2---:R-:W-:Y:S02]  /*1d400*/  ISETP.NE.AND P0, PT, R14, RZ, PT ;  /* 0x000000ff0e00720c */ /* 0x004fe40003f05270 */
[----:B------:R-:W-:-:S11]  /*1d410*/  PLOP3.LUT P6, PT, PT, PT, PT, 0x8, 0x0 ;  /* 0x000000000000781c */ /* 0x000fd60003fce170 */
[----:B------:R-:W-:Y:S05]  /*1d420*/  @P0 BRA `(.L_x_1343) ;  /* 0x00000000000c0947 */ /* 0x000fea0003800000 */
[----:B------:R-:W-:-:S03]  /*1d430*/  UMOV UR4, 0xffffffff ;  /* 0xffffffff00047882 */ /* 0x000fc60000000000 */
[----:B------:R-:W-:Y:S05]  /*1d440*/  BRA.DIV UR4, `(.L_x_1344) ;  /* 0x0000006604c87947 */ /* 0x000fea000b800000 */
[----:B------:R-:W-:-:S13]  /*1d450*/  ELECT P6, URZ, PT ;  /* 0x00000000003f782f */ /* 0x000fda00038c0000 */
.L_x_1343:
[----:B-1----:R-:W2:Y:S01]  /*1d460*/  LDL R5, [R1+0x3c] ;  /* 0x00003c0001057983 */ /* 0x002ea20000100800 */
[----:B------:R-:W-:Y:S01]  /*1d470*/  BSSY B1, `(.L_x_1345) ;  /* 0x0000008000017945 */ /* 0x000fe20003800000 */
[----:B--2---:R-:W-:-:S05]  /*1d480*/  VIADD R5, R5, 0x1 ;  /* 0x0000000105057836 */ /* 0x004fca0000000000 */
[----:B------:R-:W-:-:S04]  /*1d490*/  LEA.HI R7, R5, R5, RZ, 0x1 ;  /* 0x0000000505077211 */ /* 0x000fc800078f08ff */
[----:B------:R-:W-:-:S05]  /*1d4a0*/  LOP3.LUT R7, R7, 0xfffffffe, RZ, 0xc0, !PT ;  /* 0xfffffffe07077812 */ /* 0x000fca00078ec0ff */
[----:B------:R-:W-:-:S05]  /*1d4b0*/  IMAD.IADD R5, R5, 0x1, -R7 ;  /* 0x0000000105057824 */ /* 0x000fca00078e0a07 */
[----:B------:R-:W-:-:S04]  /*1d4c0*/  SHF.L.U32 R5, R5, 0x1f, RZ ;  /* 0x0000001f05057819 */ /* 0x000fc800000006ff */
[----:B------:R-:W1:Y:S02]  /*1d4d0*/  SYNCS.PHASECHK.TRANS64.TRYWAIT P0, [R19+URZ+0x19c20], R5 ;  /* 0x019c2005130075a7 */ /* 0x000e64000800017f */
[----:B-1----:R-:W-:Y:S05]  /*1d4e0*/  @!P0 BRA `(.L_x_1346) ;  /* 0x0000006400c08947 */ /* 0x002fea0003800000 */
.L_x_1500:
[----:B------:R-:W-:Y:S05]  /*1d4f0*/  BSYNC B1 ;  /* 0x0000000000017941 */ /* 0x000fea0003800000 */
.L_x_1345:
        /* <DEDUP_REMOVED lines=10> */
.L_x_1501:
[----:B------:R-:W-:Y:S05]  /*1d5a0*/  BSYNC B2 ;  /* 0x0000000000027941 */ /* 0x000fea0003800000 */
.L_x_1349:
[----:B------:R-:W-:Y:S04]  /*1d5b0*/  BSSY B2, `(.L_x_1351) ;  /* 0x0000009000027945 */ /* 0x000fe80003800000 */
[----:B------:R-:W-:Y:S05]  /*1d5c0*/  @P1 BRA `(.L_x_1352) ;  /* 0x00000000001c1947 */ /* 0x000fea0003800000 */
[----:B-1----:R-:W1:Y:S02]  /*1d5d0*/  S2R R5, SR_TID.X ;  /* 0x0000000000057919 */ /* 0x002e640000002100 */
[----:B-1----:R-:W-:Y:S01]  /*1d5e0*/  LOP3.LUT R7, R5, 0x1f, RZ, 0xc0, !PT ;  /* 0x0000001f05077812 */ /* 0x002fe200078ec0ff */
[----:B------:R-:W-:-:S03]  /*1d5f0*/  IMAD.MOV.U32 R5, RZ, RZ, 0x3000 ;  /* 0x00003000ff057424 */ /* 0x000fc600078e00ff */
[----:B------:R-:W-:Y:S01]  /*1d600*/  ISETP.NE.AND P0, PT, R7, RZ, PT ;  /* 0x000000ff0700720c */ /* 0x000fe20003f05270 */
[----:B------:R3:W-:-:S12]  /*1d610*/  SYNCS.ARRIVE.TRANS64 RZ, [R10+URZ+0x19c90], R5 ;  /* 0x019c90050aff79a7 */ /* 0x0007d8000800003f */
[----:B---3--:R-:W-:Y:S05]  /*1d620*/  @!P0 BRA `(.L_x_1352) ;  /* 0x0000000000048947 */ /* 0x008fea0003800000 */
[----:B------:R-:W-:Y:S01]  /*1d630*/  BPT.TRAP 0x1 ;  /* 0x000000040000795c */ /* 0x000fe20000300000 */
.L_x_1352:
[----:B------:R-:W-:Y:S05]  /*1d640*/  BSYNC B2 ;  /* 0x0000000000027941 */ /* 0x000fea0003800000 */
.L_x_1351:
        /* <DEDUP_REMOVED lines=8> */
[----:B-1----:R-:W-:Y:S01]  /*1d6d0*/  VIADD R5, R10, 0x19c90 ;  /* 0x00019c900a057836 */ /* 0x002fe20000000000 */
[----:B------:R-:W-:Y:S01]  /*1d6e0*/  UMOV UR6, 0x0 ;  /* 0x0000000000067882 */ /* 0x000fe20000000000 */
[----:B------:R-:W-:Y:S01]  /*1d6f0*/  VIADD R11, R8, 0x13800 ;  /* 0x00013800080b7836 */ /* 0x000fe20000000000 */
[----:B------:R-:W-:-:S09]  /*1d700*/  UMOV UR7, 0x12f00000 ;  /* 0x12f0000000077882 */ /* 0x000fd20000000000 */
.L_x_1353:
        /* <DEDUP_REMOVED lines=16> */
.L_x_1354:
        /* <DEDUP_REMOVED lines=16> */
.L_x_1355:
        /* <DEDUP_REMOVED lines=13> */
.L_x_1502:
[----:B------:R-:W-:Y:S05]  /*1d9e0*/  BSYNC B2 ;  /* 0x0000000000027941 */ /* 0x000fea0003800000 */
.L_x_1356:
[----:B------:R-:W-:Y:S01]  /*1d9f0*/  BSSY B2, `(.L_x_1358) ;  /* 0x000000b000027945 */ /* 0x000fe20003800000 */
[----:B------:R-:W-:Y:S02]  /*1da00*/  IMAD.MOV.U32 R12, RZ, RZ, 0x0 ;  /* 0x00000000ff0c7424 */ /* 0x000fe400078e00ff */
[----:B0-----:R-:W-:Y:S01]  /*1da10*/  IMAD.MOV.U32 R13, RZ, RZ, 0x12f00000 ;  /* 0x12f00000ff0d7424 */ /* 0x001fe200078e00ff */
        /* <DEDUP_REMOVED lines=8> */
.L_x_1359:
[----:B------:R-:W-:Y:S05]  /*1daa0*/  BSYNC B2 ;  /* 0x0000000000027941 */ /* 0x000fea0003800000 */
.L_x_1358:
[----:B------:R-:W-:Y:S01]  /*1dab0*/  R2UR UR10, R25 ;  /* 0x00000000190a72ca */ /* 0x000fe200000e0000 */
[----:B------:R-:W-:Y:S01]  /*1dac0*/  UIADD3 UR4, UP0, UR40, 0x670, URZ ;  /* 0x0000067028047890 */ /* 0x000fe2000ff1e03f */
[----:B------:R-:W-:Y:S01]  /*1dad0*/  R2UR UR6, R12 ;  /* 0x000000000c0672ca */ /* 0x000fe200000e0000 */
[----:B-12---:R-:W-:Y:S01]  /*1dae0*/  VIADD R10, R10, 0x19cb0 ;  /* 0x00019cb00a0a7836 */ /* 0x006fe20000000000 */
[----:B------:R-:W-:Y:S01]  /*1daf0*/  R2UR UR7, R13 ;  /* 0x000000000d0772ca */ /* 0x000fe200000e0000 */
[----:B------:R-:W-:Y:S01]  /*1db00*/  VIADD R5, R8, 0x9000 ;  /* 0x0000900008057836 */ /* 0x000fe20000000000 */
[----:B------:R-:W-:Y:S01]  /*1db10*/  PLOP3.LUT P0, PT, PT, PT, PT, 0x80, 0x0 ;  /* 0x000000000000781c */ /* 0x000fe20003f0f070 */
[----:B------:R-:W-:-:S12]  /*1db20*/  UIADD3.X UR5, URZ, UR41, URZ, UP0, !UPT ;  /* 0x000000293f057290 */ /* 0x000fd800087fe43f */
.L_x_1360:
        /* <DEDUP_REMOVED lines=15> */
.L_x_1361:
        /* <DEDUP_REMOVED lines=15> */
.L_x_1362:
        /* <DEDUP_REMOVED lines=10> */
.L_x_1348:
[----:B------:R-:W-:Y:S05]  /*1ddb0*/  BSYNC B1 ;  /* 0x0000000000017941 */ /* 0x000fea0003800000 */
.L_x_1347:
        /* <DEDUP_REMOVED lines=9> */
.L_x_1379:
        /* <DEDUP_REMOVED lines=11> */
.L_x_1503:
[----:B------:R-:W-:Y:S05]  /*1df00*/  BSYNC B2 ;  /* 0x0000000000027941 */ /* 0x000fea0003800000 */
.L_x_1365:
[----:B------:R-:W-:Y:S04]  /*1df10*/  BSSY B2, `(.L_x_1367) ;  /* 0x0000009000027945 */ /* 0x000fe80003800000 */
[----:B------:R-:W-:Y:S05]  /*1df20*/  @P2 BRA `(.L_x_1368) ;  /* 0x00000000001c2947 */ /* 0x000fea0003800000 */
[----:B------:R-:W1:Y:S02]  /*1df30*/  S2R R3, SR_TID.X ;  /* 0x0000000000037919 */ /* 0x000e640000002100 */
[----:B-1----:R-:W-:Y:S01]  /*1df40*/  LOP3.LUT R5, R3, 0x1f, RZ, 0xc0, !PT ;  /* 0x0000001f03057812 */ /* 0x002fe200078ec0ff */
[----:B------:R-:W-:-:S03]  /*1df50*/  IMAD.MOV.U32 R3, RZ, RZ, 0x3000 ;  /* 0x00003000ff037424 */ /* 0x000fc600078e00ff */
[----:B------:R-:W-:Y:S01]  /*1df60*/  ISETP.NE.AND P1, PT, R5, RZ, PT ;  /* 0x000000ff0500720c */ /* 0x000fe20003f25270 */
[----:B------:R3:W-:-:S12]  /*1df70*/  SYNCS.ARRIVE.TRANS64 RZ, [R9+URZ+0x19c90], R3 ;  /* 0x019c900309ff79a7 */ /* 0x0007d8000800003f */
[----:B---3--:R-:W-:Y:S05]  /*1df80*/  @!P1 BRA `(.L_x_1368) ;  /* 0x0000000000049947 */ /* 0x008fea0003800000 */
[----:B------:R-:W-:Y:S01]  /*1df90*/  BPT.TRAP 0x1 ;  /* 0x000000040000795c */ /* 0x000fe20000300000 */
.L_x_1368:
[----:B------:R-:W-:Y:S05]  /*1dfa0*/  BSYNC B2 ;  /* 0x0000000000027941 */ /* 0x000fea0003800000 */
.L_x_1367:
[----:B------:R-:W-:Y:S01]  /*1dfb0*/  IMAD.MOV.U32 R14, RZ, RZ, RZ ;  /* 0x000000ffff0e7224 */ /* 0x000fe200078e00ff */
[----:B------:R-:W-:Y:S01]  /*1dfc0*/  UIADD3 UR4, UP0, UR40, 0x570, URZ ;  /* 0x0000057028047890 */ /* 0x000fe2000ff1e03f */
[----:B------:R-:W-:Y:S01]  /*1dfd0*/  IMAD R7, R23, 0x3000, R19 ;  /* 0x0000300017077824 */ /* 0x000fe200078e0213 */
[----:B------:R-:W-:Y:S01]  /*1dfe0*/  PLOP3.LUT P1, PT, PT, PT, PT, 0x80, 0x0 ;  /* 0x000000000000781c */ /* 0x000fe20003f2f070 */
[----:B-1----:R-:W-:Y:S01]  /*1dff0*/  IMAD R5, R10, 0x80, R6 ;  /* 0x000000800a057824 */ /* 0x002fe200078e0206 */
[----:B------:R-:W-:Y:S01]  /*1e000*/  R2UR UR10, R14 ;  /* 0x000000000e0a72ca */ /* 0x000fe200000e0000 */
[----:B------:R-:W-:Y:S01]  /*1e010*/  VIADD R3, R9, 0x19c90 ;  /* 0x00019c9009037836 */ /* 0x000fe20000000000 */
[----:B------:R-:W-:Y:S01]  /*1e020*/  UIADD3.X UR5, URZ, UR41, URZ, UP0, !UPT ;  /* 0x000000293f057290 */ /* 0x000fe200087fe43f */
[----:B------:R-:W-:Y:S01]  /*1e030*/  VIADD R11, R7, 0x13800 ;  /* 0x00013800070b7836 */ /* 0x000fe20000000000 */
[----:B------:R-:W-:Y:S01]  /*1e040*/  UMOV UR6, 0x0 ;  /* 0x0000000000067882 */ /* 0x000fe20000000000 */
[----:B------:R-:W-:-:S10]  /*1e050*/  UMOV UR7, 0x12f00000 ;  /* 0x12f0000000077882 */ /* 0x000fd40000000000 */
.L_x_1369:
        /* <DEDUP_REMOVED lines=16> */
.L_x_1370:
        /* <DEDUP_REMOVED lines=16> */
.L_x_1371:
        /* <DEDUP_REMOVED lines=13> */
.L_x_1504:
[----:B------:R-:W-:Y:S05]  /*1e330*/  BSYNC B2 ;  /* 0x0000000000027941 */ /* 0x000fea0003800000 */
.L_x_1372:
        /* <DEDUP_REMOVED lines=11> */
.L_x_1375:
[----:B------:R-:W-:Y:S05]  /*1e3f0*/  BSYNC B2 ;  /* 0x0000000000027941 */ /* 0x000fea0003800000 */
.L_x_1374:
        /* <DEDUP_REMOVED lines=8> */
.L_x_1376:
        /* <DEDUP_REMOVED lines=15> */
.L_x_1377:
        /* <DEDUP_REMOVED lines=15> */
.L_x_1378:
        /* <DEDUP_REMOVED lines=10> */
.L_x_1364:
[----:B------:R-:W-:Y:S05]  /*1e700*/  BSYNC B1 ;  /* 0x0000000000017941 */ /* 0x000fea0003800000 */
.L_x_1363:
[C---:B------:R-:W-:Y:S01]  /*1e710*/  ISETP.GT.AND P2, PT, R10.reuse, R4, PT ;  /* 0x000000040a00720c */ /* 0x040fe20003f44270 */
[----:B------:R-:W-:Y:S02]  /*1e720*/  VIADD R23, R23, 0x1 ;  /* 0x0000000117177836 */ /* 0x000fe40000000000 */
[----:B------:R-:W-:-:S03]  /*1e730*/  VIADD R10, R10, 0xffffffff ;  /* 0xffffffff0a0a7836 */ /* 0x000fc60000000000 */
[----:B------:R-:W-:-:S04]  /*1e740*/  ISETP.NE.AND P1, PT, R23, 0x2, PT ;  /* 0x000000021700780c */ /* 0x000fc80003f25270 */
[----:B------:R-:W-:Y:S02]  /*1e750*/  SEL R3, RZ, 0x1, P1 ;  /* 0x00000001ff037807 */ /* 0x000fe40000800000 */
[----:B------:R-:W-:Y:S02]  /*1e760*/  SEL R23, R23, RZ, P1 ;  /* 0x000000ff17177207 */ /* 0x000fe40000800000 */
[----:B------:R-:W-:Y:S01]  /*1e770*/  LOP3.LUT R29, R29, R3, RZ, 0x3c, !PT ;  /* 0x000000031d1d7212 */ /* 0x000fe200078e3cff */
[----:B------:R-:W-:Y:S06]  /*1e780*/  @P2 BRA `(.L_x_1379) ;  /* 0xfffffff400b02947 */ /* 0x000fec000383ffff */
.L_x_1341:
[----:B------:R-:W-:Y:S05]  /*1e790*/  BSYNC B0 ;  /* 0x0000000000007941 */ /* 0x000fea0003800000 */
.L_x_1340:
[----:B------:R-:W2:Y:S01]  /*1e7a0*/  LDL R7, [R1+0x14] ;  /* 0x0000140001077983 */ /* 0x000ea20000100800 */
[----:B------:R-:W3:Y:S01]  /*1e7b0*/  LDC R2, c[0x0][0x448] ;  /* 0x00011200ff027b82 */ /* 0x000ee20000000800 */
[----:B------:R-:W-:Y:S07]  /*1e7c0*/  @!P0 WARPSYNC.ALL ;  /* 0x0000000000008948 */ /* 0x000fee0003800000 */
[----:B------:R-:W-:Y:S01]  /*1e7d0*/  @!P0 BAR.SYNC.DEFER_BLOCKING 0xc, 0x200 ;  /* 0x0308000000008b1d */ /* 0x000fe20000010000 */
[----:B---3--:R-:W-:-:S13]  /*1e7e0*/  ISETP.NE.AND P1, PT, R2, 0x1, PT ;  /* 0x000000010200780c */ /* 0x008fda0003f25270 */
[----:B------:R-:W3:Y:S08]  /*1e7f0*/  @P1 LDC R4, c[0x0][0x44c] ;  /* 0x00011300ff041b82 */ /* 0x000ef00000000800 */
[----:B------:R-:W4:Y:S01]  /*1e800*/  @P1 LDC R2, c[0x0][0x450] ;  /* 0x00011400ff021b82 */ /* 0x000f220000000800 */
[----:B--2---:R-:W-:-:S04]  /*1e810*/  VIADD R3, R7, 0xbf ;  /* 0x000000bf07037836 */ /* 0x004fc80000000000 */
[----:B---3--:R-:W-:-:S05]  /*1e820*/  @P1 IMAD.HI.U32 R4, R3, R4, RZ ;  /* 0x0000000403041227 */ /* 0x008fca00078e00ff */
[----:B----4-:R-:W-:-:S05]  /*1e830*/  @P1 SHF.R.U32.HI R3, RZ, R2, R4 ;  /* 0x00000002ff031219 */ /* 0x010fca0000011604 */
[----:B------:R-:W-:Y:S02]  /*1e840*/  IMAD.IADD R20, R20, 0x1, R3 ;  /* 0x0000000114147824 */ /* 0x000fe400078e0203 */
[----:B------:R-:W2:Y:S02]  /*1e850*/  LDC.64 R2, c[0x0][0x9e0] ;  /* 0x00027800ff027b82 */ /* 0x000ea40000000a00 */
[----:B--2---:R-:W-:Y:S01]  /*1e860*/  ISETP.GE.AND P2, PT, R3, 0x1, PT ;  /* 0x000000010300780c */ /* 0x004fe20003f46270 */
[----:B------:R-:W-:-:S12]  /*1e870*/  IMAD.IADD R2, R20, 0x1, R2 ;  /* 0x0000000114027824 */ /* 0x000fd800078e0202 */
[----:B------:R-:W-:Y:S05]  /*1e880*/  @!P2 BRA `(.L_x_1380) ;  /* 0x000000000048a947 */ /* 0x000fea0003800000 */
[C---:B------:R-:W-:Y:S01]  /*1e890*/  ISETP.GT.AND P0, PT, R20.reuse, RZ, PT ;  /* 0x000000ff1400720c */ /* 0x040fe20003f04270 */
[----:B------:R-:W-:Y:S01]  /*1e8a0*/  BSSY B0, `(.L_x_1381) ;  /* 0x000000e000007945 */ /* 0x000fe20003800000 */
[----:B------:R-:W-:-:S11]  /*1e8b0*/  VIADD R6, R20, 0xffffffff ;  /* 0xffffffff14067836 */ /* 0x000fd60000000000 */
[----:B------:R-:W-:Y:S05]  /*1e8c0*/  @P0 BRA `(.L_x_1382) ;  /* 0x00000000001c0947 */ /* 0x000fea0003800000 */
[----:B------:R-:W-:Y:S01]  /*1e8d0*/  ISETP.NE.AND P0, PT, R3, 0x1, PT ;  /* 0x000000010300780c */ /* 0x000fe20003f05270 */
[----:B------:R-:W-:-:S12]  /*1e8e0*/  IMAD.MOV R6, RZ, RZ, -R20 ;  /* 0x000000ffff067224 */ /* 0x000fd800078e0a14 */
[----:B-1----:R-:W1:Y:S02]  /*1e8f0*/  @P0 LDC.64 R4, c[0x0][0x9e8] ;  /* 0x00027a00ff040b82 */ /* 0x002e640000000a00 */
[----:B-1----:R-:W-:-:S05]  /*1e900*/  @P0 IMAD.HI.U32 R4, R6, R4, RZ ;  /* 0x0000000406040227 */ /* 0x002fca00078e00ff */
[----:B------:R-:W-:-:S04]  /*1e910*/  @P0 SHF.R.U32.HI R6, RZ, R5, R4 ;  /* 0x00000005ff060219 */ /* 0x000fc80000011604 */
[----:B------:R-:W-:Y:S01]  /*1e920*/  LOP3.LUT R6, RZ, R6, RZ, 0x33, !PT ;  /* 0x00000006ff067212 */ /* 0x000fe200078e33ff */
[----:B------:R-:W-:Y:S06]  /*1e930*/  BRA `(.L_x_1383) ;  /* 0x0000000000107947 */ /* 0x000fec0003800000 */
.L_x_1382:
[----:B------:R-:W-:-:S13]  /*1e940*/  ISETP.NE.AND P0, PT, R3, 0x1, PT ;  /* 0x000000010300780c */ /* 0x000fda0003f05270 */
[----:B-1----:R-:W1:Y:S02]  /*1e950*/  @P0 LDC.64 R4, c[0x0][0x9e8] ;  /* 0x00027a00ff040b82 */ /* 0x002e640000000a00 */
[----:B-1----:R-:W-:-:S05]  /*1e960*/  @P0 IMAD.HI.U32 R4, R6, R4, RZ ;  /* 0x0000000406040227 */ /* 0x002fca00078e00ff */
[----:B------:R-:W-:-:S07]  /*1e970*/  @P0 SHF.R.U32.HI R6, RZ, R5, R4 ;  /* 0x00000005ff060219 */ /* 0x000fce0000011604 */
.L_x_1383:
[----:B------:R-:W-:Y:S05]  /*1e980*/  BSYNC B0 ;  /* 0x0000000000007941 */ /* 0x000fea0003800000 */
.L_x_1381:
[----:B------:R-:W-:-:S05]  /*1e990*/  IMAD R6, R6, R3, R3 ;  /* 0x0000000306067224 */ /* 0x000fca00078e0203 */
[----:B------:R-:W-:-:S07]  /*1e9a0*/  VIMNMX R2, R2, R6, PT ;  /* 0x0000000602027248 */ /* 0x000fce0003fe0100 */
.L_x_1380:
[----:B------:R-:W-:Y:S01]  /*1e9b0*/  VIADD R2, R2, 0x7f ;  /* 0x0000007f02027836 */ /* 0x000fe20000000000 */
[----:B------:R-:W-:Y:S01]  /*1e9c0*/  ULDC UR4, c[0x0][0x9dc] ;  /* 0x0002770000047ab9 */ /* 0x000fe20000000800 */
[----:B-1----:R-:W-:-:S03]  /*1e9d0*/  IMAD.MOV.U32 R5, RZ, RZ, R7 ;  /* 0x000000ffff057224 */ /* 0x002fc600078e0007 */
[----:B------:R-:W-:-:S04]  /*1e9e0*/  SHF.R.S32.HI R4, RZ, 0x1f, R2 ;  /* 0x0000001fff047819 */ /* 0x000fc80000011402 */
[----:B------:R-:W-:Y:S02]  /*1e9f0*/  LEA.HI R4, R4, R2, RZ, 0x7 ;  /* 0x0000000204047211 */ /* 0x000fe400078f38ff */
[----:B------:R-:W1:Y:S02]  /*1ea00*/  @P1 LDC R2, c[0x0][0x450] ;  /* 0x00011400ff021b82 */ /* 0x000e640000000800 */
[----:B------:R-:W-:-:S04]  /*1ea10*/  SHF.R.S32.HI R4, RZ, 0x7, R4 ;  /* 0x00000007ff047819 */ /* 0x000fc80000011404 */
[----:B------:R-:W-:Y:S02]  /*1ea20*/  VIMNMX R6, R21, R4, PT ;  /* 0x0000000415067248 */ /* 0x000fe40003fe0100 */
[----:B------:R-:W2:Y:S02]  /*1ea30*/  @P1 LDC R4, c[0x0][0x44c] ;  /* 0x00011300ff041b82 */ /* 0x000ea40000000800 */
[----:B--2---:R-:W-:-:S05]  /*1ea40*/  @P1 IMAD.HI.U32 R4, R7, R4, RZ ;  /* 0x0000000407041227 */ /* 0x004fca00078e00ff */
        /* <DEDUP_REMOVED lines=14> */
.L_x_1386:
[----:B------:R-:W-:-:S13]  /*1eb30*/  ISETP.NE.AND P0, PT, R3, 0x1, PT ;  /* 0x000000010300780c */ /* 0x000fda0003f05270 */
[----:B------:R-:W1:Y:S02]  /*1eb40*/  @P0 LDC.64 R4, c[0x0][0x9e8] ;  /* 0x00027a00ff040b82 */ /* 0x000e640000000a00 */
[----:B-1----:R-:W-:-:S05]  /*1eb50*/  @P0 IMAD.HI.U32 R4, R7, R4, RZ ;  /* 0x0000000407040227 */ /* 0x002fca00078e00ff */
[----:B------:R-:W-:-:S07]  /*1eb60*/  @P0 SHF.R.U32.HI R7, RZ, R5, R4 ;  /* 0x00000005ff070219 */ /* 0x000fce0000011604 */
.L_x_1387:
[----:B------:R-:W-:Y:S05]  /*1eb70*/  BSYNC B0 ;  /* 0x0000000000007941 */ /* 0x000fea0003800000 */
.L_x_1385:
[----:B------:R-:W-:-:S05]  /*1eb80*/  IMAD R3, R7, R3, RZ ;  /* 0x0000000307037224 */ /* 0x000fca00078e02ff */
[----:B------:R-:W-:-:S07]  /*1eb90*/  VIMNMX R2, R2, R3, !PT ;  /* 0x0000000302027248 */ /* 0x000fce0007fe0100 */
.L_x_1384:
[----:B------:R-:W-:Y:S01]  /*1eba0*/  ISETP.NE.AND P1, PT, R0, RZ, PT ;  /* 0x000000ff0000720c */ /* 0x000fe20003f25270 */
[----:B------:R-:W-:Y:S01]  /*1ebb0*/  BSSY B0, `(.L_x_1388) ;  /* 0x0000024000007945 */ /* 0x000fe20003800000 */
[----:B------:R-:W-:-:S04]  /*1ebc0*/  SHF.R.S32.HI R3, RZ, 0x1f, R2 ;  /* 0x0000001fff037819 */ /* 0x000fc80000011402 */
[----:B------:R-:W-:Y:S01]  /*1ebd0*/  LEA.HI R3, R3, R2, RZ, 0x7 ;  /* 0x0000000203037211 */ /* 0x000fe200078f38ff */
[----:B------:R-:W-:-:S03]  /*1ebe0*/  IMAD.MOV.U32 R2, RZ, RZ, RZ ;  /* 0x000000ffff027224 */ /* 0x000fc600078e00ff */
[----:B------:R-:W-:-:S03]  /*1ebf0*/  SHF.R.S32.HI R3, RZ, 0x7, R3 ;  /* 0x00000007ff037819 */ /* 0x000fc60000011403 */
[----:B------:R-:W1:Y:S01]  /*1ec00*/  @!P1 LDC R0, c[0x0][0x9f0] ;  /* 0x00027c00ff009b82 */ /* 0x000e620000000800 */
[----:B------:R-:W-:-:S04]  /*1ec10*/  VIMNMX R4, RZ, R3, !PT ;  /* 0x00000003ff047248 */ /* 0x000fc80007fe0100 */
[----:B------:R-:W-:-:S13]  /*1ec20*/  ISETP.GT.AND P0, PT, R6, R4, PT ;  /* 0x000000040600720c */ /* 0x000fda0003f04270 */
[----:B------:R-:W-:Y:S05]  /*1ec30*/  @!P0 BRA `(.L_x_1389) ;  /* 0x00000000006c8947 */ /* 0x000fea0003800000 */
[-C--:B-1----:R-:W-:Y:S02]  /*1ec40*/  IABS R5, R0.reuse ;  /* 0x0000000000057213 */ /* 0x082fe40000000000 */
[----:B------:R-:W-:Y:S02]  /*1ec50*/  IABS R8, R0 ;  /* 0x0000000000087213 */ /* 0x000fe40000000000 */
[----:B------:R-:W1:Y:S03]  /*1ec60*/  I2F.RP R2, R5 ;  /* 0x0000000500027306 */ /* 0x000e660000209400 */
[----:B------:R-:W-:-:S05]  /*1ec70*/  IMAD.MOV R8, RZ, RZ, -R8 ;  /* 0x000000ffff087224 */ /* 0x000fca00078e0a08 */
[----:B-1----:R-:W1:Y:S02]  /*1ec80*/  MUFU.RCP R2, R2 ;  /* 0x0000000200027308 */ /* 0x002e640000001000 */
[----:B-1----:R-:W-:-:S06]  /*1ec90*/  VIADD R2, R2, 0xffffffe ;  /* 0x0ffffffe02027836 */ /* 0x002fcc0000000000 */
[----:B------:R-:W1:Y:S02]  /*1eca0*/  F2I.FTZ.U32.TRUNC.NTZ R3, R2 ;  /* 0x0000000200037305 */ /* 0x000e64000021f000 */
[----:B-1----:R-:W-:-:S04]  /*1ecb0*/  IMAD.MOV R2, RZ, RZ, -R3 ;  /* 0x000000ffff027224 */ /* 0x002fc800078e0a03 */
        /* <DEDUP_REMOVED lines=19> */
.L_x_1389:
[----:B------:R-:W-:Y:S05]  /*1edf0*/  BSYNC B0 ;  /* 0x0000000000007941 */ /* 0x000fea0003800000 */
.L_x_1388:
[----:B------:R-:W-:-:S05]  /*1ee00*/  IMAD R26, R26, R2, R4 ;  /* 0x000000021a1a7224 */ /* 0x000fca00078e0204 */
[----:B-1----:R-:W-:-:S04]  /*1ee10*/  VIADDMNMX R0, R26, R2, R6, PT ;  /* 0x000000021a007246 */ /* 0x002fc80003800106 */
[----:B------:R-:W-:Y:S01]  /*1ee20*/  ISETP.GT.AND P0, PT, R0, R26, PT ;  /* 0x0000001a0000720c */ /* 0x000fe20003f04270 */
[----:B------:R1:W-:-:S12]  /*1ee30*/  STL [R1+0x24], R0 ;  /* 0x0000240001007387 */ /* 0x0003d80000100800 */
[----:B-1----:R-:W-:Y:S05]  /*1ee40*/  @P0 BRA `(.L_x_1390) ;  /* 0x0000000000440947 */ /* 0x002fea0003800000 */
[----:B------:R-:W1:Y:S02]  /*1ee50*/  S2R R0, SR_TID.X ;  /* 0x0000000000007919 */ /* 0x000e640000002100 */
[----:B-1----:R-:W-:-:S04]  /*1ee60*/  LOP3.LUT R0, R0, 0x7f, RZ, 0xc0, !PT ;  /* 0x0000007f00007812 */ /* 0x002fc800078ec0ff */
[----:B------:R-:W-:-:S13]  /*1ee70*/  ISETP.NE.AND P0, PT, R0, RZ, PT ;  /* 0x000000ff0000720c */ /* 0x000fda0003f05270 */
[----:B------:R-:W-:Y:S05]  /*1ee80*/  @P0 BRA `(.L_x_1391) ;  /* 0x0000002c00fc0947 */ /* 0x000fea0003800000 */
[----:B------:R-:W1:Y:S01]  /*1ee90*/  S2R R5, SR_LANEID ;  /* 0x0000000000057919 */ /* 0x000e620000000000 */
[----:B------:R-:W-:Y:S01]  /*1eea0*/  VOTEU.ANY UR4, UPT, PT ;  /* 0x0000000000047886 */ /* 0x000fe200038e0100 */
[----:B------:R-:W2:Y:S01]  /*1eeb0*/  LDC.64 R2, c[0x0][0xc60] ;  /* 0x00031800ff027b82 */ /* 0x000ea20000000a00 */
[----:B------:R-:W1:Y:S02]  /*1eec0*/  FLO.U32 R0, UR4 ;  /* 0x0000000400007d00 */ /* 0x000e6400080e0000 */
[----:B-1----:R-:W-:-:S06]  /*1eed0*/  ISETP.EQ.U32.AND P0, PT, R0, R5, PT ;  /* 0x000000050000720c */ /* 0x002fcc0003f02070 */
[----:B------:R-:W2:Y:S07]  /*1eee0*/  POPC R5, UR4 ;  /* 0x0000000400057d09 */ /* 0x000eae0008000000 */
[----:B--2---:R-:W2:Y:S01]  /*1eef0*/  @P0 ATOMG.E.ADD.STRONG.GPU PT, R3, desc[UR42][R2.64], R5 ;  /* 0x00000005020309a8 */ /* 0x004ea200081ee1ea */
[----:B------:R-:W1:Y:S02]  /*1ef00*/  S2R R4, SR_LTMASK ;  /* 0x0000000000047919 */ /* 0x000e640000003900 */
[----:B-1----:R-:W-:-:S04]  /*1ef10*/  LOP3.LUT R4, R4, UR4, RZ, 0xc0, !PT ;  /* 0x0000000404047c12 */ /* 0x002fc8000f8ec0ff */
[----:B------:R-:W1:Y:S01]  /*1ef20*/  POPC R7, R4 ;  /* 0x0000000400077309 */ /* 0x000e620000000000 */
[----:B--2---:R-:W1:Y:S02]  /*1ef30*/  SHFL.IDX PT, R0, R3, R0, 0x1f ;  /* 0x00001f0003007589 */ /* 0x004e6400000e0000 */
[----:B-1----:R-:W-:Y:S01]  /*1ef40*/  IADD3 R24, R0, UR38, R7 ;  /* 0x0000002600187c10 */ /* 0x002fe2000fffe007 */
[----:B------:R-:W-:Y:S06]  /*1ef50*/  BRA `(.L_x_1391) ;  /* 0x0000002c00c87947 */ /* 0x000fec0003800000 */
.L_x_1390:
        /* <DEDUP_REMOVED lines=17> */
[----:B0-----:R-:W-:-:S07]  /*1f070*/  IMAD.MOV.U32 R13, RZ, RZ, RZ ;  /* 0x000000ffff0d7224 */ /* 0x001fce00078e00ff */
[----:B------:R-:W-:-:S07]  /*1f080*/  LEPC R20, `(.L_x_1393) ;  /* 0x000000001014794e */ /* 0x000fce0000000000 */
[----:B-1----:R-:W-:Y:S05]  /*1f090*/  CALL.ABS.NOINC R2 ;  /* 0x0000000002007343 */ /* 0x002fea0003c00000 */
.L_x_1393:
[----:B------:R-:W-:Y:S05]  /*1f0a0*/  BSYNC B6 ;  /* 0x0000000000067941 */ /* 0x000fea0003800000 */
.L_x_1392:
        /* <DEDUP_REMOVED lines=22> */
.L_x_1395:
[----:B------:R-:W-:Y:S05]  /*1f210*/  BSYNC B6 ;  /* 0x0000000000067941 */ /* 0x000fea0003800000 */
.L_x_1394:
        /* <DEDUP_REMOVED lines=20> */
.L_x_1397:
[----:B------:R-:W-:Y:S05]  /*1f360*/  BSYNC B6 ;  /* 0x0000000000067941 */ /* 0x000fea0003800000 */
.L_x_1396:
        /* <DEDUP_REMOVED lines=19> */
.L_x_1399:
[----:B------:R-:W-:Y:S05]  /*1f4a0*/  BSYNC B6 ;  /* 0x0000000000067941 */ /* 0x000fea0003800000 */
.L_x_1398:
[----:B------:R-:W-:Y:S01]  /*1f4b0*/  ULDC.64 UR4, c[0x0][0x9f8] ;  /* 0x00027e0000047ab9 */ /* 0x000fe20000000a00 */
[----:B------:R-:W-:Y:S01]  /*1f4c0*/  IMAD.MOV.U32 R25, RZ, RZ, R27 ;  /* 0x000000ffff197224 */ /* 0x000fe200078e001b */
[----:B------:R-:W-:-:S04]  /*1f4d0*/  ISETP.NE.U32.AND P0, PT, RZ, UR4, PT ;  /* 0x00000004ff007c0c */ /* 0x000fc8000bf05070 */
[----:B------:R-:W-:Y:S01]  /*1f4e0*/  ISETP.NE.AND.EX P0, PT, RZ, UR5, PT, P0 ;  /* 0x00000005ff007c0c */ /* 0x000fe2000bf05300 */
[----:B------:R-:W-:-:S12]  /*1f4f0*/  ULDC.64 UR4, c[0x0][0xa08] ;  /* 0x0002820000047ab9 */ /* 0x000fd80000000a00 */
[----:B------:R-:W1:Y:S02]  /*1f500*/  @P0 LDC.64 R2, c[0x0][0x9f8] ;  /* 0x00027e00ff020b82 */ /* 0x000e640000000a00 */
[----:B-1----:R-:W-:-:S05]  /*1f510*/  @P0 IMAD.WIDE R2, R27, 0x4, R2 ;  /* 0x000000041b020825 */ /* 0x002fca00078e0202 */
[----:B------:R1:W2:Y:S02]  /*1f520*/  @P0 LDG.E R25, desc[UR42][R2.64] ;  /* 0x0000002a02190981 */ /* 0x0002a4000c1e1900 */
[----:B-1----:R-:W1:Y:S02]  /*1f530*/  LDC.64 R2, c[0x0][0x418] ;  /* 0x00010600ff027b82 */ /* 0x002e640000000a00 */
[----:B-1----:R-:W-:Y:S01]  /*1f540*/  LOP3.LUT P0, RZ, R2, UR4, RZ, 0xfc, !PT ;  /* 0x0000000402ff7c12 */ /* 0x002fe2000f80fcff */
[----:B------:R-:W-:-:S03]  /*1f550*/  UMOV UR4, 0xffffffff ;  /* 0xffffffff00047882 */ /* 0x000fc60000000000 */
[----:B------:R-:W-:Y:S02]  /*1f560*/  LOP3.LUT P0, RZ, R3, UR5, RZ, 0xfc, P0 ;  /* 0x0000000503ff7c12 */ /* 0x000fe4000800fcff */
[----:B--2---:R-:W-:Y:S02]  /*1f570*/  SHF.R.S32.HI R8, RZ, 0x1f, R25 ;  /* 0x0000001fff087819 */ /* 0x004fe40000011419 */
[----:B------:R-:W-:-:S03]  /*1f580*/  SEL R18, R25, RZ, !P0 ;  /* 0x000000ff19127207 */ /* 0x000fc60004000000 */
[----:B------:R1:W-:Y:S01]  /*1f590*/  STL [R1], R8 ;  /* 0x0000000801007387 */ /* 0x0003e20000100800 */
[----:B------:R-:W-:Y:S05]  /*1f5a0*/  BRA.DIV UR4, `(.L_x_1400) ;  /* 0x0000004604f47947 */ /* 0x000fea000b800000 */
[----:B------:R-:W2:Y:S02]  /*1f5b0*/  S2R R0, SR_TID.X ;  /* 0x0000000000007919 */ /* 0x000ea40000002100 */
[----:B--2---:R-:W-:-:S04]  /*1f5c0*/  SHF.R.U32.HI R0, RZ, 0x5, R0 ;  /* 0x00000005ff007819 */ /* 0x004fc80000011600 */
[----:B------:R-:W-:-:S05]  /*1f5d0*/  LOP3.LUT R0, R0, 0x3, RZ, 0xc0, !PT ;  /* 0x0000000300007812 */ /* 0x000fca00078ec0ff */
[----:B------:R2:W3:Y:S02]  /*1f5e0*/  SHFL.IDX PT, R14, R0, RZ, 0x1f ;  /* 0x00001fff000e7589 */ /* 0x0004e400000e0000 */
.L_x_1507:
[----:B---3--:R-:W-:Y:S02]  /*1f5f0*/  ISETP.NE.AND P0, PT, R14, RZ, PT ;  /* 0x000000ff0e00720c */ /* 0x008fe40003f05270 */
[----:B------:R-:W-:Y:S02]  /*1f600*/  PLOP3.LUT P1, PT, PT, PT, PT, 0x8, 0x0 ;  /* 0x000000000000781c */ /* 0x000fe40003f2e170 */
[----:B------:R-:W-:-:S11]  /*1f610*/  LOP3.LUT R17, R17, 0xfffffffe, RZ, 0xc0, !PT ;  /* 0xfffffffe11117812 */ /* 0x000fd600078ec0ff */
[----:B------:R-:W-:Y:S01]  /*1f620*/  @P1 LOP3.LUT R17, R17, 0x1, RZ, 0xfc, !PT ;  /* 0x0000000111111812 */ /* 0x000fe200078efcff */
[----:B------:R-:W-:Y:S06]  /*1f630*/  @P0 BRA `(.L_x_1401) ;  /* 0x0000000400a00947 */ /* 0x000fec0003800000 */
[----:B------:R-:W-:-:S03]  /*1f640*/  UMOV UR4, 0xffffffff ;  /* 0xffffffff00047882 */ /* 0x000fc60000000000 */
[----:B------:R-:W-:Y:S05]  /*1f650*/  BRA.DIV UR4, `(.L_x_1402) ;  /* 0x0000004604fc7947 */ /* 0x000fea000b800000 */
[----:B------:R-:W-:-:S13]  /*1f660*/  ELECT P6, URZ, PT ;  /* 0x00000000003f782f */ /* 0x000fda00038c0000 */
.L_x_1510:
[----:B------:R-:W-:Y:S05]  /*1f670*/  @!P6 BRA `(.L_x_1401) ;  /* 0x000000040090e947 */ /* 0x000fea0003800000 */
[----:B--2---:R-:W2:Y:S01]  /*1f680*/  LDL R0, [R1+0x24] ;  /* 0x0000240001007983 */ /* 0x004ea20000100800 */
[----:B------:R-:W-:-:S04]  /*1f690*/  ISETP.NE.U32.AND P0, PT, R2, RZ, PT ;  /* 0x000000ff0200720c */ /* 0x000fc80003f05070 */
[----:B------:R-:W-:Y:S01]  /*1f6a0*/  ISETP.NE.AND.EX P0, PT, R3, RZ, PT, P0 ;  /* 0x000000ff0300720c */ /* 0x000fe20003f05300 */
[----:B--2---:R-:W-:-:S12]  /*1f6b0*/  VIADD R0, R0, 0xffffffff ;  /* 0xffffffff00007836 */ /* 0x004fd80000000000 */
[----:B------:R-:W-:Y:S05]  /*1f6c0*/  @!P0 BRA `(.L_x_1403) ;  /* 0x0000000000448947 */ /* 0x000fea0003800000 */
[----:B------:R-:W2:Y:S01]  /*1f6d0*/  LDC R7, c[0x0][0x43c] ;  /* 0x00010f00ff077b82 */ /* 0x000ea20000000800 */
[----:B------:R-:W-:Y:S01]  /*1f6e0*/  ULDC.64 UR4, c[0x0][0x428] ;  /* 0x00010a0000047ab9 */ /* 0x000fe20000000a00 */
[----:B--2---:R-:W-:-:S13]  /*1f6f0*/  ISETP.NE.AND P0, PT, R7, 0x1, PT ;  /* 0x000000010700780c */ /* 0x004fda0003f05270 */
[----:B------:R-:W2:Y:S02]  /*1f700*/  @P0 LDC.64 R4, c[0x0][0x440] ;  /* 0x00011000ff040b82 */ /* 0x000ea40000000a00 */
[----:B--2---:R-:W-:-:S04]  /*1f710*/  @P0 IMAD.HI.U32 R6, R0, R4, RZ ;  /* 0x0000000400060227 */ /* 0x004fc800078e00ff */
        /* <DEDUP_REMOVED lines=12> */
.L_x_1403:
[----:B------:R-:W-:Y:S01]  /*1f7e0*/  IMAD R4, R22, 0x8, R19 ;  /* 0x0000000816047824 */ /* 0x000fe200078e0213 */
[----:B--2---:R-:W-:Y:S01]  /*1f7f0*/  SHF.L.U32 R3, R28, 0x1f, RZ ;  /* 0x0000001f1c037819 */ /* 0x004fe200000006ff */
[----:B------:R-:W2:Y:S03]  /*1f800*/  S2R R2, SR_TID.X ;  /* 0x0000000000027919 */ /* 0x000ea60000002100 */
[----:B------:R-:W3:Y:S01]  /*1f810*/  SYNCS.PHASECHK.TRANS64.TRYWAIT P0, [R4+URZ+0x19c80], R3 ;  /* 0x019c8003040075a7 */ /* 0x000ee2000800017f */
[----:B--2---:R-:W-:-:S04]  /*1f820*/  LOP3.LUT R2, R2, 0x7f, RZ, 0xc0, !PT ;  /* 0x0000007f02027812 */ /* 0x004fc800078ec0ff */
[----:B------:R-:W-:Y:S01]  /*1f830*/  ISETP.NE.AND P1, PT, R2, RZ, PT ;  /* 0x000000ff0200720c */ /* 0x000fe20003f25270 */
[----:B---3--:R-:W-:-:S12]  /*1f840*/  @!P0 BRA `(.L_x_1404) ;  /* 0x0000004400a08947 */ /* 0x008fd80003800000 */
.L_x_1511:
        /* <DEDUP_REMOVED lines=8> */
.L_x_1405:
[----:B------:R-:W3:Y:S01]  /*1f8d0*/  LDL R5, [R1+0x4] ;  /* 0x0000040001057983 */ /* 0x000ee20000100800 */
        /* <DEDUP_REMOVED lines=15> */
[----:B---3--:R-:W-:-:S05]  /*1f9d0*/  IMAD R0, R0, 0x80, R5 ;  /* 0x0000008000007824 */ /* 0x008fca00078e0205 */
[----:B------:R-:W-:-:S13]  /*1f9e0*/  R2UR UR11, R0 ;  /* 0x00000000000b72ca */ /* 0x000fda00000e0000 */
[----:B------:R3:W-:Y:S02]  /*1f9f0*/  UTMALDG.4D [UR8], [UR4], desc[UR6] ;  /* 0x00000608040075b4 */ /* 0x0007e40008019000 */
[----:B---3--:R-:W-:Y:S01]  /*1fa00*/  UMOV UR8, UR14 ;  /* 0x0000000e00087c82 */ /* 0x008fe20008000000 */
[----:B------:R-:W-:Y:S01]  /*1fa10*/  UMOV UR10, UR16 ;  /* 0x00000010000a7c82 */ /* 0x000fe20008000000 */
[----:B------:R-:W-:Y:S01]  /*1fa20*/  UMOV UR14, 0x40 ;  /* 0x00000040000e7882 */ /* 0x000fe20000000000 */
[----:B------:R3:W-:Y:S02]  /*1fa30*/  UTMALDG.4D [UR8], [UR4], desc[UR6] ;  /* 0x00000608040075b4 */ /* 0x0007e40008019000 */
[----:B---3--:R-:W-:Y:S01]  /*1fa40*/  UMOV UR8, UR15 ;  /* 0x0000000f00087c82 */ /* 0x008fe20008000000 */
[----:B------:R-:W-:Y:S02]  /*1fa50*/  UMOV UR10, UR14 ;  /* 0x0000000e000a7c82 */ /* 0x000fe40008000000 */
[----:B------:R3:W-:Y:S01]  /*1fa60*/  UTMALDG.4D [UR8], [UR4], desc[UR6] ;  /* 0x00000608040075b4 */ /* 0x0007e20008019000 */
[----:B------:R-:W4:Y:S02]  /*1fa70*/  SYNCS.PHASECHK.TRANS64.TRYWAIT P0, [R4+URZ+0x19c40], R3 ;  /* 0x019c4003040075a7 */ /* 0x000f24000800017f */
[----:B---34-:R-:W-:Y:S05]  /*1fa80*/  @!P0 BRA `(.L_x_1406) ;  /* 0x0000004400248947 */ /* 0x018fea0003800000 */
.L_x_1512:
[----:B------:R-:W-:Y:S05]  /*1fa90*/  @P1 BRA `(.L_x_1407) ;  /* 0x00000000001c1947 */ /* 0x000fea0003800000 */
[----:B------:R-:W4:Y:S01]  /*1faa0*/  S2R R5, SR_TID.X ;  /* 0x0000000000057919 */ /* 0x000f220000002100 */
[----:B--23--:R-:W-:-:S04]  /*1fab0*/  IMAD.MOV.U32 R3, RZ, RZ, 0x3000 ;  /* 0x00003000ff037424 */ /* 0x00cfc800078e00ff */
[----:B------:R2:W-:Y:S01]  /*1fac0*/  SYNCS.ARRIVE.TRANS64 RZ, [R4+URZ+0x19c30], R3 ;  /* 0x019c300304ff79a7 */ /* 0x0005e2000800003f */
[----:B----4-:R-:W-:-:S04]  /*1fad0*/  LOP3.LUT R5, R5, 0x1f, RZ, 0xc0, !PT ;  /* 0x0000001f05057812 */ /* 0x010fc800078ec0ff */
[----:B------:R-:W-:-:S13]  /*1fae0*/  ISETP.NE.AND P0, PT, R5, RZ, PT ;  /* 0x000000ff0500720c */ /* 0x000fda0003f05270 */
[----:B--2---:R-:W-:Y:S05]  /*1faf0*/  @!P0 BRA `(.L_x_1407) ;  /* 0x0000000000048947 */ /* 0x004fea0003800000 */
[----:B------:R-:W-:Y:S01]  /*1fb00*/  BPT.TRAP 0x1 ;  /* 0x000000040000795c */ /* 0x000fe20000300000 */
.L_x_1407:
        /* <DEDUP_REMOVED lines=10> */
[----:B------:R-:W-:Y:S01]  /*1fbb0*/  UMOV UR16, 0x20 ;  /* 0x0000002000107882 */ /* 0x000fe20000000000 */
[----:B------:R-:W-:-:S02]  /*1fbc0*/  PLOP3.LUT P0, PT, PT, PT, PT, 0x80, 0x0 ;  /* 0x000000000000781c */ /* 0x000fc40003f0f070 */
[----:B------:R-:W-:Y:S01]  /*1fbd0*/  UIADD3 UR8, UR15, 0x13800, URZ ;  /* 0x000138000f087890 */ /* 0x000fe2000fffe03f */
[----:B------:R-:W-:Y:S01]  /*1fbe0*/  LOP3.LUT R17, R17, 0xfffffffe, RZ, 0xc0, !PT ;  /* 0xfffffffe11117812 */ /* 0x000fe200078ec0ff */
[----:B------:R-:W-:Y:S02]  /*1fbf0*/  UIADD3 UR9, UR9, 0x19c30, URZ ;  /* 0x00019c3009097890 */ /* 0x000fe4000fffe03f */
[----:B------:R-:W-:Y:S02]  /*1fc00*/  UIADD3 UR14, UR15, 0x14800, URZ ;  /* 0x000148000f0e7890 */ /* 0x000fe4000fffe03f */
[----:B------:R-:W-:-:S05]  /*1fc10*/  UIADD3 UR15, UR15, 0x15800, URZ ;  /* 0x000158000f0f7890 */ /* 0x000fca000fffe03f */
[----:B------:R4:W-:Y:S01]  /*1fc20*/  UTMALDG.4D [UR8], [UR4], desc[UR6] ;  /* 0x00000608040075b4 */ /* 0x0009e20008019000 */
[----:B------:R-:W-:Y:S01]  /*1fc30*/  @P0 LOP3.LUT R17, R17, 0x1, RZ, 0xfc, !PT ;  /* 0x0000000111110812 */ /* 0x000fe200078efcff */
[----:B----4-:R-:W-:Y:S01]  /*1fc40*/  UMOV UR8, UR14 ;  /* 0x0000000e00087c82 */ /* 0x010fe20008000000 */
[----:B------:R-:W-:Y:S01]  /*1fc50*/  UMOV UR10, UR16 ;  /* 0x00000010000a7c82 */ /* 0x000fe20008000000 */
[----:B------:R-:W-:Y:S01]  /*1fc60*/  UMOV UR14, 0x40 ;  /* 0x00000040000e7882 */ /* 0x000fe20000000000 */
[----:B------:R4:W-:Y:S02]  /*1fc70*/  UTMALDG.4D [UR8], [UR4], desc[UR6] ;  /* 0x00000608040075b4 */ /* 0x0009e40008019000 */
[----:B----4-:R-:W-:Y:S01]  /*1fc80*/  UMOV UR8, UR15 ;  /* 0x0000000f00087c82 */ /* 0x010fe20008000000 */
[----:B------:R-:W-:Y:S02]  /*1fc90*/  UMOV UR10, UR14 ;  /* 0x0000000e000a7c82 */ /* 0x000fe40008000000 */
[----:B------:R4:W-:Y:S02]  /*1fca0*/  UTMALDG.4D [UR8], [UR4], desc[UR6] ;  /* 0x00000608040075b4 */ /* 0x0009e40008019000 */
[----:B----4-:R-:W-:Y:S01]  /*1fcb0*/  NOP ;  /* 0x0000000000007918 */ /* 0x010fe20000000000 */
.L_x_1401:
[----:B--23--:R-:W2:Y:S01]  /*1fcc0*/  LDL.LU R3, [R1+0x20] ;  /* 0x0000200001037983 */ /* 0x00cea20000300800 */
[----:B------:R-:W-:Y:S05]  /*1fcd0*/  WARPSYNC.ALL ;  /* 0x0000000000007948 */ /* 0x000fea0003800000 */
[----:B------:R-:W-:Y:S01]  /*1fce0*/  ULDC.64 UR4, c[0x0][0x298] ;  /* 0x0000a60000047ab9 */ /* 0x000fe20000000a00 */
[----:B------:R-:W-:Y:S01]  /*1fcf0*/  VIADD R0, R19, 0xf000 ;  /* 0x0000f00013007836 */ /* 0x000fe20000000000 */
[----:B------:R-:W-:Y:S01]  /*1fd00*/  ULDC.64 UR6, c[0x0][0xa00] ;  /* 0x0002800000067ab9 */ /* 0x000fe20000000a00 */
[----:B------:R-:W-:Y:S01]  /*1fd10*/  BSSY B6, `(.L_x_1408) ;  /* 0x0000022000067945 */ /* 0x000fe20003800000 */
[----:B------:R-:W-:Y:S01]  /*1fd20*/  BAR.SYNC.DEFER_BLOCKING 0x8, 0x200 ;  /* 0x0208000000007b1d */ /* 0x000fe20000010000 */
[----:B------:R-:W-:-:S02]  /*1fd30*/  ISETP.NE.U32.AND P0, PT, RZ, UR6, PT ;  /* 0x00000006ff007c0c */ /* 0x000fc4000bf05070 */
[----:B------:R-:W-:Y:S02]  /*1fd40*/  LOP3.LUT P1, RZ, R0, 0x9f, RZ, 0xc0, !PT ;  /* 0x0000009f00ff7812 */ /* 0x000fe4000782c0ff */
[----:B------:R-:W-:Y:S02]  /*1fd50*/  ISETP.NE.AND.EX P0, PT, RZ, UR7, PT, P0 ;  /* 0x00000007ff007c0c */ /* 0x000fe4000bf05300 */
[----:B--2---:R-:W-:Y:S01]  /*1fd60*/  SHF.R.S32.HI R2, RZ, 0x1f, R3 ;  /* 0x0000001fff027819 */ /* 0x004fe20000011403 */
[----:B------:R-:W-:-:S04]  /*1fd70*/  IMAD.WIDE.U32 R4, R3, UR4, RZ ;  /* 0x0000000403047c25 */ /* 0x000fc8000f8e00ff */
[----:B------:R-:W-:Y:S01]  /*1fd80*/  IMAD R2, R2, UR4, RZ ;  /* 0x0000000402027c24 */ /* 0x000fe2000f8e02ff */
[----:B------:R2:W-:Y:S03]  /*1fd90*/  STL.64 [R1+0x28], R4 ;  /* 0x0000280401007387 */ /* 0x0005e60000100a00 */
[----:B------:R-:W-:Y:S01]  /*1fda0*/  IMAD R0, R3, UR5, R2 ;  /* 0x0000000503007c24 */ /* 0x000fe2000f8e0202 */
[----:B------:R-:W-:-:S03]  /*1fdb0*/  SHF.R.S32.HI R2, RZ, 0x1f, R27 ;  /* 0x0000001fff027819 */ /* 0x000fc6000001141b */
[----:B------:R-:W-:Y:S01]  /*1fdc0*/  IMAD.IADD R3, R5, 0x1, R0 ;  /* 0x0000000105037824 */ /* 0x000fe200078e0200 */
[----:B------:R-:W-:Y:S02]  /*1fdd0*/  SEL R0, R27, RZ, !P0 ;  /* 0x000000ff1b007207 */ /* 0x000fe40004000000 */
[----:B------:R-:W-:Y:S02]  /*1fde0*/  SEL R2, R2, RZ, !P0 ;  /* 0x000000ff02027207 */ /* 0x000fe40004000000 */
[----:B------:R2:W-:Y:S04]  /*1fdf0*/  STL [R1+0x34], R3 ;  /* 0x0000340301007387 */ /* 0x0005e80000100800 */
[----:B------:R2:W-:Y:S04]  /*1fe00*/  STL [R1+0x20], R0 ;  /* 0x0000200001007387 */ /* 0x0005e80000100800 */
        /* <DEDUP_REMOVED lines=9> */
[----:B------:R-:W-:Y:S02]  /*1fea0*/  IMAD.U32 R6, RZ, RZ, UR6 ;  /* 0x00000006ff067e24 */ /* 0x000fe4000f8e00ff */
[----:B------:R-:W-:-:S02]  /*1feb0*/  IMAD.U32 R7, RZ, RZ, UR7 ;  /* 0x00000007ff077e24 */ /* 0x000fc4000f8e00ff */
[----:B------:R-:W-:Y:S02]  /*1fec0*/  IMAD.U32 R10, RZ, RZ, UR8 ;  /* 0x00000008ff0a7e24 */ /* 0x000fe4000f8e00ff */
[----:B------:R-:W-:Y:S02]  /*1fed0*/  IMAD.U32 R11, RZ, RZ, UR9 ;  /* 0x00000009ff0b7e24 */ /* 0x000fe4000f8e00ff */
[----:B-1----:R-:W-:Y:S02]  /*1fee0*/  IMAD.MOV.U32 R8, RZ, RZ, 0x70 ;  /* 0x00000070ff087424 */ /* 0x002fe400078e00ff */
[----:B------:R-:W-:Y:S02]  /*1fef0*/  IMAD.MOV.U32 R12, RZ, RZ, 0x1 ;  /* 0x00000001ff0c7424 */ /* 0x000fe400078e00ff */
[----:B0-----:R-:W-:-:S07]  /*1ff00*/  IMAD.MOV.U32 R13, RZ, RZ, RZ ;  /* 0x000000ffff0d7224 */ /* 0x001fce00078e00ff */
[----:B------:R-:W-:-:S07]  /*1ff10*/  LEPC R20, `(.L_x_1409) ;  /* 0x000000001014794e */ /* 0x000fce0000000000 */
[----:B--2---:R-:W-:Y:S05]  /*1ff20*/  CALL.ABS.NOINC R2 ;  /* 0x0000000002007343 */ /* 0x004fea0003c00000 */
.L_x_1409:
[----:B------:R-:W-:Y:S05]  /*1ff30*/  BSYNC B6 ;  /* 0x0000000000067941 */ /* 0x000fea0003800000 */
.L_x_1408:
[----:B------:R-:W3:Y:S01]  /*1ff40*/  LDL.LU R20, [R1+0x34] ;  /* 0x0000340001147983 */ /* 0x000ee20000300800 */
[----:B------:R-:W4:Y:S01]  /*1ff50*/  LDC R9, c[0x0][0x448] ;  /* 0x00011200ff097b82 */ /* 0x000f220000000800 */
[----:B------:R-:W-:Y:S01]  /*1ff60*/  ULDC.64 UR4, c[0x0][0x2d8] ;  /* 0x0000b60000047ab9 */ /* 0x000fe20000000a00 */
[----:B------:R-:W-:Y:S01]  /*1ff70*/  ULDC.64 UR6, c[0x0][0x2e0] ;  /* 0x0000b80000067ab9 */ /* 0x000fe20000000a00 */
[----:B--2---:R-:W3:Y:S01]  /*1ff80*/  LDL.LU.64 R2, [R1+0x28] ;  /* 0x0000280001027983 */ /* 0x004ee20000300a00 */
[----:B------:R-:W-:-:S03]  /*1ff90*/  ULDC.64 UR8, c[0x0][0x280] ;  /* 0x0000a00000087ab9 */ /* 0x000fc60000000a00 */
[----:B------:R-:W2:Y:S04]  /*1ffa0*/  LDL.LU R21, [R1+0x38] ;  /* 0x0000380001157983 */ /* 0x000ea80000300800 */
[----:B------:R-:W2:Y:S04]  /*1ffb0*/  LDL.LU R4, [R1+0x20] ;  /* 0x0000200001047983 */ /* 0x000ea80000300800 */
[----:B------:R-:W2:Y:S01]  /*1ffc0*/  LDL R12, [R1+0x14] ;  /* 0x00001400010c7983 */ /* 0x000ea20000100800 */
[----:B------:R-:W0:Y:S01]  /*1ffd0*/  S2R R10, SR_TID.X ;  /* 0x00000000000a7919 */ /* 0x000e220000002100 */
[----:B----4-:R-:W-:-:S13]  /*1ffe0*/  ISETP.NE.AND P1, PT, R9, 0x1, PT ;  /* 0x000000010900780c */ /* 0x010fda0003f25270 */
[----:B------:R-:W4:Y:S08]  /*1fff0*/  @P1 LDC R5, c[0x0][0x450] ;  /* 0x00011400ff051b82 */ /* 0x000f300000000800 */
[----:B-1----:R-:W1:Y:S01]  /*20000*/  @P1 LDC R8, c[0x0][0x450] ;  /* 0x00011400ff081b82 */ /* 0x002e620000000800 */
[----:B0-----:R-:W-:-:S05]  /*20010*/  IMAD.SHL.U32 R10, R10, 0x10, RZ ;  /* 0x000000100a0a7824 */ /* 0x001fca00078e00ff */
[----:B------:R-:W-:-:S04]  /*20020*/  LOP3.LUT R10, R10, 0x10, RZ, 0xc0, !PT ;  /* 0x000000100a0a7812 */ /* 0x000fc800078ec0ff */
[C---:B------:R-:W-:Y:S02]  /*20030*/  LOP3.LUT R11, R10.reuse, 0x20, RZ, 0xfc, !PT ;  /* 0x000000200a0b7812 */ /* 0x040fe400078efcff */
[----:B------:R-:W-:Y:S01]  /*20040*/  LOP3.LUT R10, R10, 0x40, RZ, 0xfc, !PT ;  /* 0x000000400a0a7812 */ /* 0x000fe200078efcff */
[----:B---3--:R-:W-:Y:S02]  /*20050*/  IMAD.MOV.U32 R3, RZ, RZ, R20 ;  /* 0x000000ffff037224 */ /* 0x008fe400078e0014 */
[----:B------:R-:W0:Y:S01]  /*20060*/  S2R R20, SR_TID.X ;  /* 0x0000000000147919 */ /* 0x000e220000002100 */
[----:B------:R-:W-:-:S04]  /*20070*/  IMAD.WIDE.U32 R2, R16, UR4, R2 ;  /* 0x0000000410027c25 */ /* 0x000fc8000f8e0002 */
[----:B------:R-:W-:Y:S01]  /*20080*/  IMAD R3, R16, UR5, R3 ;  /* 0x0000000510037c24 */ /* 0x000fe2000f8e0203 */
[----:B------:R-:W-:Y:S01]  /*20090*/  ULDC.64 UR4, c[0x0][0x2d0] ;  /* 0x0000b40000047ab9 */ /* 0x000fe20000000a00 */
[----:B--2---:R-:W-:Y:S02]  /*200a0*/  IMAD R0, R21, UR6, RZ ;  /* 0x0000000615007c24 */ /* 0x004fe4000f8e02ff */
[----:B------:R-:W-:-:S04]  /*200b0*/  IMAD.WIDE.U32 R2, R4, UR6, R2 ;  /* 0x0000000604027c25 */ /* 0x000fc8000f8e0002 */
[----:B------:R-:W-:Y:S01]  /*200c0*/  IMAD R0, R4, UR7, R0 ;  /* 0x0000000704007c24 */ /* 0x000fe2000f8e0200 */
[----:B------:R-:W-:Y:S01]  /*200d0*/  ULDC.64 UR6, c[0x0][0x2c8] ;  /* 0x0000b20000067ab9 */ /* 0x000fe20000000a00 */
[----:B------:R-:W2:Y:S02]  /*200e0*/  @P1 LDC R4, c[0x0][0x44c] ;  /* 0x00011300ff041b82 */ /* 0x000ea40000000800 */
[----:B------:R-:W-:Y:S01]  /*200f0*/  IMAD.IADD R3, R3, 0x1, R0 ;  /* 0x0000000103037824 */ /* 0x000fe200078e0200 */
[C---:B0-----:R-:W-:Y:S01]  /*20100*/  LOP3.LUT R21, R20.reuse, 0x7f, RZ, 0xc0, !PT ;  /* 0x0000007f14157812 */ /* 0x041fe200078ec0ff */
[----:B------:R-:W-:-:S03]  /*20110*/  IMAD.SHL.U32 R20, R20, 0x40, RZ ;  /* 0x0000004014147824 */ /* 0x000fc600078e00ff */
[----:B------:R-:W-:-:S04]  /*20120*/  SHF.R.U32.HI R21, RZ, 0x1, R21 ;  /* 0x00000001ff157819 */ /* 0x000fc80000011615 */
[----:B------:R-:W-:Y:S02]  /*20130*/  LOP3.LUT R20, R21, 0x40, R20, 0xf8, !PT ;  /* 0x0000004015147812 */ /* 0x000fe400078ef814 */
[----:B------:R-:W0:Y:S03]  /*20140*/  S2R R21, SR_TID.X ;  /* 0x0000000000157919 */ /* 0x000e260000002100 */
[----:B------:R-:W-:-:S04]  /*20150*/  IMAD.IADD R0, R20, 0x1, R12 ;  /* 0x0000000114007824 */ /* 0x000fc800078e020c */
[----:B--2---:R-:W-:-:S04]  /*20160*/  @P1 IMAD.HI.U32 R6, R0, R4, RZ ;  /* 0x0000000400061227 */ /* 0x004fc800078e00ff */
[----:B------:R-:W-:Y:S01]  /*20170*/  IMAD.MOV.U32 R4, RZ, RZ, R0 ;  /* 0x000000ffff047224 */ /* 0x000fe200078e0000 */
[----:B----4-:R-:W-:-:S04]  /*20180*/  @P1 SHF.R.U32.HI R4, RZ, R5, R6 ;  /* 0x00000005ff041219 */ /* 0x010fc80000011606 */
        /* <DEDUP_REMOVED lines=8> */
[----:B------:R-:W-:Y:S02]  /*20210*/  VIADD R0, R0, 0x80 ;  /* 0x0000008000007836 */ /* 0x000fe40000000000 */
[----:B------:R-:W-:-:S04]  /*20220*/  IMAD.WIDE.U32 R4, R6, UR6, R4 ;  /* 0x0000000606047c25 */ /* 0x000fc8000f8e0004 */
[----:B------:R-:W-:Y:S02]  /*20230*/  IMAD R7, R7, UR6, RZ ;  /* 0x0000000607077c24 */ /* 0x000fe4000f8e02ff */
[C---:B0-----:R-:W-:Y:S01]  /*20240*/  IMAD.SHL.U32 R20, R21.reuse, 0x10, RZ ;  /* 0x0000001015147824 */ /* 0x041fe200078e00ff */
[----:B------:R-:W-:Y:S01]  /*20250*/  LOP3.LUT R21, R21, 0x7f, RZ, 0xc0, !PT ;  /* 0x0000007f15157812 */ /* 0x000fe200078ec0ff */
[----:B------:R-:W-:Y:S01]  /*20260*/  IMAD R7, R6, UR7, R7 ;  /* 0x0000000706077c24 */ /* 0x000fe2000f8e0207 */
[----:B------:R-:W-:Y:S01]  /*20270*/  IADD3 R6, P0, R4, UR8, RZ ;  /* 0x0000000804067c10 */ /* 0x000fe2000ff1e0ff */
[----:B------:R-:W-:Y:S01]  /*20280*/  IMAD.MOV.U32 R4, RZ, RZ, R0 ;  /* 0x000000ffff047224 */ /* 0x000fe200078e0000 */
[----:B------:R-:W-:Y:S02]  /*20290*/  LOP3.LUT R20, R20, 0x10, RZ, 0xc0, !PT ;  /* 0x0000001014147812 */ /* 0x000fe400078ec0ff */
[----:B------:R-:W-:Y:S02]  /*202a0*/  IADD3.X R5, R5, UR9, R7, P0, !PT ;  /* 0x0000000905057c10 */ /* 0x000fe400087fe407 */
[----:B------:R-:W0:Y:S02]  /*202b0*/  @P1 LDC R7, c[0x0][0x44c] ;  /* 0x00011300ff071b82 */ /* 0x000e240000000800 */
        /* <DEDUP_REMOVED lines=10> */
[----:B------:R0:W5:Y:S01]  /*20360*/  LDL R10, [R1+0x1c] ;  /* 0x00001c00010a7983 */ /* 0x0001620000100800 */
[----:B------:R-:W-:Y:S02]  /*20370*/  SHF.R.S32.HI R4, RZ, 0x1f, R0 ;  /* 0x0000001fff047819 */ /* 0x000fe40000011400 */
[----:B------:R-:W-:Y:S01]  /*20380*/  IMAD.IADD R3, R3, 0x1, R7 ;  /* 0x0000000103037824 */ /* 0x000fe200078e0207 */
[----:B------:R-:W-:Y:S02]  /*20390*/  ISETP.GE.AND P2, PT, R20, UR4, PT ;  /* 0x0000000414007c0c */ /* 0x000fe4000bf46270 */
[----:B------:R-:W-:Y:S01]  /*203a0*/  IMAD R4, R4, UR6, RZ ;  /* 0x0000000604047c24 */ /* 0x000fe2000f8e02ff */
[----:B------:R-:W-:Y:S01]  /*203b0*/  ISETP.GE.AND P1, PT, R11, UR4, PT ;  /* 0x000000040b007c0c */ /* 0x000fe2000bf26270 */
[----:B------:R-:W-:Y:S01]  /*203c0*/  IMAD.WIDE.U32 R2, R0, UR6, R2 ;  /* 0x0000000600027c25 */ /* 0x000fe2000f8e0002 */
[----:B------:R-:W-:-:S03]  /*203d0*/  UMOV UR4, 0xffffffff ;  /* 0xffffffff00047882 */ /* 0x000fc60000000000 */
[----:B------:R-:W-:Y:S01]  /*203e0*/  IMAD R4, R0, UR7, R4 ;  /* 0x0000000700047c24 */ /* 0x000fe2000f8e0204 */
[----:B------:R-:W-:-:S04]  /*203f0*/  IADD3 R8, P3, R2, UR8, RZ ;  /* 0x0000000802087c10 */ /* 0x000fc8000ff7e0ff */
[----:B------:R-:W-:Y:S02]  /*20400*/  IADD3.X R7, R3, UR9, R4, P3, !PT ;  /* 0x0000000903077c10 */ /* 0x000fe40009ffe404 */
[----:B------:R-:W-:Y:S01]  /*20410*/  SHF.R.U32.HI R21, RZ, 0x1, R21 ;  /* 0x00000001ff157819 */ /* 0x000fe20000011615 */
[----:B0-----:R-:W-:Y:S06]  /*20420*/  BRA.DIV UR4, `(.L_x_1410) ;  /* 0x0000003a04d07947 */ /* 0x001fec000b800000 */
[----:B------:R-:W2:Y:S04]  /*20430*/  LDL.LU R12, [R1+0x18] ;  /* 0x00001800010c7983 */ /* 0x000ea80000300800 */
[----:B------:R-:W3:Y:S04]  /*20440*/  LDL.LU R11, [R1+0x14] ;  /* 0x00001400010b7983 */ /* 0x000ee80000300800 */
[----:B------:R-:W0:Y:S04]  /*20450*/  SHFL.IDX PT, R3, R6, RZ, 0x1e1f ;  /* 0x001e1fff06037589 */ /* 0x000e2800000e0000 */
[----:B------:R-:W1:Y:S04]  /*20460*/  SHFL.IDX PT, R2, R5, RZ, 0x1e1f ;  /* 0x001e1fff05027589 */ /* 0x000e6800000e0000 */
[----:B------:R-:W4:Y:S04]  /*20470*/  SHFL.IDX PT, R6, R6, 0x1, 0x1e1f ;  /* 0x003e1f0006067f89 */ /* 0x000f2800000e0000 */
[----:B------:R-:W4:Y:S01]  /*20480*/  SHFL.IDX PT, R5, R5, 0x1, 0x1e1f ;  /* 0x003e1f0005057f89 */ /* 0x000f2200000e0000 */
[----:B--2---:R-:W-:-:S02]  /*20490*/  IMAD R0, R12, R9, RZ ;  /* 0x000000090c007224 */ /* 0x004fc400078e02ff */
[----:B---3--:R-:W-:-:S05]  /*204a0*/  IMAD.IADD R4, R21, 0x1, R11 ;  /* 0x0000000115047824 */ /* 0x008fca00078e020b */
[----:B------:R-:W-:-:S13]  /*204b0*/  ISETP.GE.AND P4, PT, R4, R0, PT ;  /* 0x000000000400720c */ /* 0x000fda0003f86270 */
        /* <DEDUP_REMOVED lines=10> */
[----:B----4-:R-:W-:-:S05]  /*20560*/  @!P4 IADD3 R2, P3, R20, R6, RZ ;  /* 0x000000061402c210 */ /* 0x010fca0007f7e0ff */
[----:B------:R-:W-:-:S05]  /*20570*/  @!P4 IMAD.X R3, RZ, RZ, R5, P3 ;  /* 0x000000ffff03c224 */ /* 0x000fca00018e0605 */
[----:B------:R-:W-:Y:S04]  /*20580*/  @!P4 LDGSTS.E.BYPASS.LTC128B.128 [R10+0xf800], desc[UR42][R2.64], !P2 ;  /* 0x0f800000020acfae */ /* 0x000fe8000d101d6a */
[----:B------:R-:W-:Y:S04]  /*20590*/  @!P4 LDGSTS.E.BYPASS.LTC128B.128 [R10+0x11000], desc[UR42][R2.64+0x20], !P1 ;  /* 0x11000020020acfae */ /* 0x000fe8000c901d6a */
[----:B------:R0:W-:Y:S04]  /*205a0*/  @!P4 LDGSTS.E.BYPASS.LTC128B.128 [R10+0x12800], desc[UR42][R2.64+0x40], !P0 ;  /* 0x12800040020acfae */ /* 0x0001e8000c101d6a */
[----:B0-----:R0:W1:Y:S04]  /*205b0*/  SHFL.IDX PT, R3, R7, RZ, 0x1e1f ;  /* 0x001e1fff07037589 */ /* 0x00106800000e0000 */
[----:B------:R0:W2:Y:S02]  /*205c0*/  SHFL.IDX PT, R2, R8, RZ, 0x1e1f ;  /* 0x001e1fff08027589 */ /* 0x0000a400000e0000 */
.L_x_1519:
        /* <DEDUP_REMOVED lines=12> */
.L_x_1412:
[----:B------:R-:W-:Y:S05]  /*20690*/  BSYNC B0 ;  /* 0x0000000000007941 */ /* 0x000fea0003800000 */
.L_x_1411:
[----:B------:R-:W-:Y:S01]  /*206a0*/  NOP ;  /* 0x0000000000007918 */ /* 0x000fe20000000000 */
[----:B------:R-:W-:-:S13]  /*206b0*/  PLOP3.LUT P0, PT, PT, PT, PT, 0x80, 0x0 ;  /* 0x000000000000781c */ /* 0x000fda0003f0f070 */
.L_x_1413:
        /* <DEDUP_REMOVED lines=18> */
.L_x_1520:
[----:B------:R-:W-:Y:S05]  /*207e0*/  BSYNC B0 ;  /* 0x0000000000007941 */ /* 0x000fea0003800000 */
.L_x_1414:
[----:B------:R-:W3:Y:S02]  /*207f0*/  LDL.LU R2, [R1+0x24] ;  /* 0x0000240001027983 */ /* 0x000ee40000300800 */
[----:B---3--:R-:W-:-:S05]  /*20800*/  VIADD R2, R2, 0xfffffffe ;  /* 0xfffffffe02027836 */ /* 0x008fca0000000000 */
[----:B------:R-:W-:-:S13]  /*20810*/  ISETP.GE.AND P0, PT, R2, R26, PT ;  /* 0x0000001a0200720c */ /* 0x000fda0003f06270 */
[----:B------:R-:W-:Y:S05]  /*20820*/  @!P0 BRA `(.L_x_1416) ;  /* 0x0000001000048947 */ /* 0x000fea0003800000 */
[----:B--2---:R-:W-:Y:S02]  /*20830*/  IMAD.MOV.U32 R0, RZ, RZ, R22 ;  /* 0x000000ffff007224 */ /* 0x004fe400078e0016 */
[----:B0-----:R-:W-:-:S07]  /*20840*/  IMAD.MOV.U32 R8, RZ, RZ, R28 ;  /* 0x000000ffff087224 */ /* 0x001fce00078e001c */
.L_x_1440:
        /* <DEDUP_REMOVED lines=8> */
[----:B------:R-:W-:Y:S06]  /*208d0*/  @!P1 BRA `(.L_x_1418) ;  /* 0x0000000800809947 */ /* 0x000fec0003800000 */
[----:B------:R-:W-:Y:S01]  /*208e0*/  ULDC.64 UR4, c[0x0][0x418] ;  /* 0x0001060000047ab9 */ /* 0x000fe20000000a00 */
[----:B-1----:R-:W-:Y:S01]  /*208f0*/  IMAD.MOV.U32 R3, RZ, RZ, R2 ;  /* 0x000000ffff037224 */ /* 0x002fe200078e0002 */
[----:B------:R-:W-:-:S04]  /*20900*/  ISETP.NE.U32.AND P0, PT, RZ, UR4, PT ;  /* 0x00000004ff007c0c */ /* 0x000fc8000bf05070 */
[----:B------:R-:W-:-:S13]  /*20910*/  ISETP.NE.AND.EX P0, PT, RZ, UR5, PT, P0 ;  /* 0x00000005ff007c0c */ /* 0x000fda000bf05300 */
[----:B------:R-:W-:Y:S05]  /*20920*/  @!P0 BRA `(.L_x_1419) ;  /* 0x0000000000488947 */ /* 0x000fea0003800000 */
[----:B------:R-:W2:Y:S01]  /*20930*/  LDL R7, [R1] ;  /* 0x0000000001077983 */ /* 0x000ea20000100800 */
        /* <DEDUP_REMOVED lines=17> */
.L_x_1419:
        /* <DEDUP_REMOVED lines=8> */
.L_x_1521:
[----:B------:R-:W-:Y:S05]  /*20ad0*/  BSYNC B1 ;  /* 0x0000000000017941 */ /* 0x000fea0003800000 */
.L_x_1420:
        /* <DEDUP_REMOVED lines=9> */
.L_x_1423:
[----:B------:R-:W-:Y:S05]  /*20b70*/  BSYNC B1 ;  /* 0x0000000000017941 */ /* 0x000fea0003800000 */
.L_x_1422:
        /* <DEDUP_REMOVED lines=12> */
.L_x_1424:
        /* <DEDUP_REMOVED lines=16> */
.L_x_1425:
        /* <DEDUP_REMOVED lines=16> */
.L_x_1426:
        /* <DEDUP_REMOVED lines=13> */
.L_x_1522:
[----:B------:R-:W-:Y:S05]  /*20f10*/  BSYNC B1 ;  /* 0x0000000000017941 */ /* 0x000fea0003800000 */
.L_x_1427:
        /* <DEDUP_REMOVED lines=11> */
.L_x_1430:
[----:B------:R-:W-:Y:S05]  /*20fd0*/  BSYNC B1 ;  /* 0x0000000000017941 */ /* 0x000fea0003800000 */
.L_x_1429:
        /* <DEDUP_REMOVED lines=8> */
.L_x_1431:
        /* <DEDUP_REMOVED lines=15> */
.L_x_1432:
        /* <DEDUP_REMOVED lines=15> */
.L_x_1433:
        /* <DEDUP_REMOVED lines=10> */
.L_x_1418:
[----:B------:R-:W-:Y:S05]  /*212e0*/  BSYNC B0 ;  /* 0x0000000000007941 */ /* 0x000fea0003800000 */
.L_x_1417:
[----:B------:R-:W-:-:S06]  /*212f0*/  UISETP.NE.AND UP0, UPT, UR36, 0x3, UPT ;  /* 0x000000032400788c */ /* 0x000fcc000bf05270 */
[----:B------:R-:W-:-:S13]  /*21300*/  PLOP3.LUT P0, PT, PT, PT, UP0, 0x80, 0x0 ;  /* 0x000000000000781c */ /* 0x000fda0003f0f008 */
[----:B------:R-:W-:Y:S05]  /*21310*/  @!P0 BRA `(.L_x_1434) ;  /* 0x0000000000048947 */ /* 0x000fea0003800000 */
[----:B------:R-:W-:Y:S01]  /*21320*/  BPT.TRAP 0x1 ;  /* 0x000000040000795c */ /* 0x000fe20000300000 */
.L_x_1434:
[----:B-1----:R-:W-:Y:S01]  /*21330*/  IMAD.U32 R3, RZ, RZ, UR39 ;  /* 0x00000027ff037e24 */ /* 0x002fe2000f8e00ff */
[----:B------:R-:W-:Y:S01]  /*21340*/  LOP3.LUT R4, R8, 0x1, RZ, 0x3c, !PT ;  /* 0x0000000108047812 */ /* 0x000fe200078e3cff */
[----:B------:R-:W-:Y:S03]  /*21350*/  BSSY B0, `(.L_x_1435) ;  /* 0x0000006000007945 */ /* 0x000fe60003800000 */
[----:B------:R-:W-:Y:S01]  /*21360*/  ISETP.NE.AND P1, PT, R3, 0x3, PT ;  /* 0x000000030300780c */ /* 0x000fe20003f25270 */
[----:B------:R-:W-:Y:S01]  /*21370*/  IMAD R3, R0, 0x8, R19 ;  /* 0x0000000800037824 */ /* 0x000fe200078e0213 */
[----:B------:R-:W-:-:S04]  /*21380*/  SHF.L.U32 R4, R4, 0x1f, RZ ;  /* 0x0000001f04047819 */ /* 0x000fc800000006ff */
[----:B------:R-:W0:Y:S02]  /*21390*/  SYNCS.PHASECHK.TRANS64.TRYWAIT P0, [R3+URZ+0x19c70], R4 ;  /* 0x019c7004030075a7 */ /* 0x000e24000800017f */
[----:B0-----:R-:W-:Y:S05]  /*213a0*/  @!P0 BRA `(.L_x_1436) ;  /* 0x0000003000248947 */ /* 0x001fea0003800000 */
.L_x_1523:
[----:B------:R-:W-:Y:S05]  /*213b0*/  BSYNC B0 ;  /* 0x0000000000007941 */ /* 0x000fea0003800000 */
.L_x_1435:
[----:B------:R-:W-:Y:S05]  /*213c0*/  @!P1 BRA `(.L_x_1437) ;  /* 0x0000000000049947 */ /* 0x000fea0003800000 */
[----:B------:R-:W-:Y:S01]  /*213d0*/  BPT.TRAP 0x1 ;  /* 0x000000040000795c */ /* 0x000fe20000300000 */
.L_x_1437:
[----:B0-----:R-:W-:Y:S01]  /*213e0*/  SHF.L.U32 R4, R8, 0x1f, RZ ;  /* 0x0000001f08047819 */ /* 0x001fe200000006ff */
[----:B------:R-:W-:-:S03]  /*213f0*/  IMAD R10, R0, 0x3000, RZ ;  /* 0x00003000000a7824 */ /* 0x000fc600078e02ff */
[----:B------:R-:W0:Y:S02]  /*21400*/  SYNCS.PHASECHK.TRANS64.TRYWAIT P0, [R3+URZ+0x19c60], R4 ;  /* 0x019c6004030075a7 */ /* 0x000e24000800017f */
[----:B0-----:R-:W-:Y:S05]  /*21410*/  @!P0 BRA `(.L_x_1438) ;  /* 0x00000030001c8947 */ /* 0x001fea0003800000 */
.L_x_1524:
        /* <DEDUP_REMOVED lines=53> */
.L_x_1439:
        /* <DEDUP_REMOVED lines=13> */
.L_x_1416:
[----:B-1----:R-:W1:Y:S01]  /*21840*/  S2R R3, SR_TID.X ;  /* 0x0000000000037919 */ /* 0x002e620000002100 */
[----:B------:R-:W-:Y:S01]  /*21850*/  BSSY B0, `(.L_x_1441) ;  /* 0x0000010000007945 */ /* 0x000fe20003800000 */
[----:B-1----:R-:W-:-:S04]  /*21860*/  LOP3.LUT R3, R3, 0x7f, RZ, 0xc0, !PT ;  /* 0x0000007f03037812 */ /* 0x002fc800078ec0ff */
[----:B------:R-:W-:-:S13]  /*21870*/  ISETP.NE.AND P0, PT, R3, RZ, PT ;  /* 0x000000ff0300720c */ /* 0x000fda0003f05270 */
[----:B------:R-:W-:Y:S05]  /*21880*/  @P0 BRA `(.L_x_1442) ;  /* 0x0000000000300947 */ /* 0x000fea0003800000 */
[----:B------:R-:W1:Y:S01]  /*21890*/  S2R R5, SR_LANEID ;  /* 0x0000000000057919 */ /* 0x000e620000000000 */
[----:B------:R-:W-:Y:S01]  /*218a0*/  VOTEU.ANY UR4, UPT, PT ;  /* 0x0000000000047886 */ /* 0x000fe200038e0100 */
[----:B------:R-:W3:Y:S01]  /*218b0*/  LDC.64 R2, c[0x0][0xc60] ;  /* 0x00031800ff027b82 */ /* 0x000ee20000000a00 */
[----:B--2---:R-:W1:Y:S02]  /*218c0*/  FLO.U32 R0, UR4 ;  /* 0x0000000400007d00 */ /* 0x004e6400080e0000 */
[----:B-1----:R-:W-:-:S06]  /*218d0*/  ISETP.EQ.U32.AND P1, PT, R0, R5, PT ;  /* 0x000000050000720c */ /* 0x002fcc0003f22070 */
[----:B------:R-:W3:Y:S07]  /*218e0*/  POPC R5, UR4 ;  /* 0x0000000400057d09 */ /* 0x000eee0008000000 */
[----:B---3--:R-:W2:Y:S01]  /*218f0*/  @P1 ATOMG.E.ADD.STRONG.GPU PT, R3, desc[UR42][R2.64], R5 ;  /* 0x00000005020319a8 */ /* 0x008ea200081ee1ea */
[----:B------:R-:W1:Y:S02]  /*21900*/  S2R R4, SR_LTMASK ;  /* 0x0000000000047919 */ /* 0x000e640000003900 */
[----:B-1----:R-:W-:-:S04]  /*21910*/  LOP3.LUT R4, R4, UR4, RZ, 0xc0, !PT ;  /* 0x0000000404047c12 */ /* 0x002fc8000f8ec0ff */
[----:B0-----:R-:W0:Y:S01]  /*21920*/  POPC R7, R4 ;  /* 0x0000000400077309 */ /* 0x001e220000000000 */
[----:B--2---:R-:W0:Y:S02]  /*21930*/  SHFL.IDX PT, R0, R3, R0, 0x1f ;  /* 0x00001f0003007589 */ /* 0x004e2400000e0000 */
[----:B0-----:R-:W-:-:S07]  /*21940*/  IADD3 R24, R0, UR38, R7 ;  /* 0x0000002600187c10 */ /* 0x001fce000fffe007 */
.L_x_1442:
[----:B------:R-:W-:Y:S05]  /*21950*/  BSYNC B0 ;  /* 0x0000000000007941 */ /* 0x000fea0003800000 */
.L_x_1441:
[----:B------:R-:W-:-:S06]  /*21960*/  UISETP.NE.AND UP0, UPT, UR36, 0x3, UPT ;  /* 0x000000032400788c */ /* 0x000fcc000bf05270 */
[----:B------:R-:W-:-:S13]  /*21970*/  PLOP3.LUT P1, PT, PT, PT, UP0, 0x80, 0x0 ;  /* 0x000000000000781c */ /* 0x000fda0003f2f008 */
[----:B------:R-:W-:Y:S05]  /*21980*/  @!P1 BRA `(.L_x_1443) ;  /* 0x0000000000049947 */ /* 0x000fea0003800000 */
[----:B------:R-:W-:Y:S01]  /*21990*/  BPT.TRAP 0x1 ;  /* 0x000000040000795c */ /* 0x000fe20000300000 */
.L_x_1443:
[----:B--2---:R-:W-:Y:S01]  /*219a0*/  LOP3.LUT R0, R28, 0x1, RZ, 0x3c, !PT ;  /* 0x000000011c007812 */ /* 0x004fe200078e3cff */
[----:B------:R-:W-:Y:S01]  /*219b0*/  IMAD R3, R22, 0x8, R19 ;  /* 0x0000000816037824 */ /* 0x000fe200078e0213 */
[----:B------:R-:W-:Y:S01]  /*219c0*/  BSSY B0, `(.L_x_1444) ;  /* 0x0000006000007945 */ /* 0x000fe20003800000 */
[----:B------:R-:W-:Y:S01]  /*219d0*/  IMAD.U32 R2, RZ, RZ, UR39 ;  /* 0x00000027ff027e24 */ /* 0x000fe2000f8e00ff */
[----:B------:R-:W-:-:S04]  /*219e0*/  SHF.L.U32 R0, R0, 0x1f, RZ ;  /* 0x0000001f00007819 */ /* 0x000fc800000006ff */
[----:B------:R-:W1:Y:S01]  /*219f0*/  SYNCS.PHASECHK.TRANS64.TRYWAIT P1, [R3+URZ+0x19c70], R0 ;  /* 0x019c7000030075a7 */ /* 0x000e62000802017f */
[----:B------:R-:W-:Y:S01]  /*21a00*/  ISETP.NE.AND P2, PT, R2, 0x3, PT ;  /* 0x000000030200780c */ /* 0x000fe20003f45270 */
[----:B-1----:R-:W-:-:S12]  /*21a10*/  @!P1 BRA `(.L_x_1445) ;  /* 0x0000002800b09947 */ /* 0x002fd80003800000 */
.L_x_1525:
[----:B------:R-:W-:Y:S05]  /*21a20*/  BSYNC B0 ;  /* 0x0000000000007941 */ /* 0x000fea0003800000 */
.L_x_1444:
[----:B------:R-:W-:Y:S05]  /*21a30*/  @!P2 BRA `(.L_x_1446) ;  /* 0x000000000004a947 */ /* 0x000fea0003800000 */
[----:B------:R-:W-:Y:S01]  /*21a40*/  BPT.TRAP 0x1 ;  /* 0x000000040000795c */ /* 0x000fe20000300000 */
.L_x_1446:
[----:B-1----:R-:W-:-:S04]  /*21a50*/  SHF.L.U32 R0, R28, 0x1f, RZ ;  /* 0x0000001f1c007819 */ /* 0x002fc800000006ff */
[----:B------:R-:W1:Y:S02]  /*21a60*/  SYNCS.PHASECHK.TRANS64.TRYWAIT P1, [R3+URZ+0x19c60], R0 ;  /* 0x019c6000030075a7 */ /* 0x000e64000802017f */
[----:B-1----:R-:W-:Y:S05]  /*21a70*/  @!P1 BRA `(.L_x_1447) ;  /* 0x0000002800ac9947 */ /* 0x002fea0003800000 */
.L_x_1526:
[----:B------:R-:W1:Y:S04]  /*21a80*/  LDL R4, [R1+0x10] ;  /* 0x0000100001047983 */ /* 0x000e680000100800 */
[----:B------:R-:W2:Y:S04]  /*21a90*/  LDL R10, [R1+0x8] ;  /* 0x00000800010a7983 */ /* 0x000ea80000100800 */
[----:B------:R-:W3:Y:S01]  /*21aa0*/  LDL R12, [R1+0xc] ;  /* 0x00000c00010c7983 */ /* 0x000ee20000100800 */
[----:B------:R-:W-:Y:S01]  /*21ab0*/  IMAD R2, R22, 0x3000, RZ ;  /* 0x0000300016027824 */ /* 0x000fe200078e02ff */
[----:B------:R-:W-:Y:S05]  /*21ac0*/  WARPSYNC.ALL ;  /* 0x0000000000007948 */ /* 0x000fea0003800000 */
[----:B-1----:R-:W-:-:S02]  /*21ad0*/  LOP3.LUT R0, R2, R4, RZ, 0xfc, !PT ;  /* 0x0000000402007212 */ /* 0x002fc400078efcff */
[----:B--2---:R-:W-:-:S03]  /*21ae0*/  LOP3.LUT R2, R2, R10, RZ, 0xfc, !PT ;  /* 0x0000000a02027212 */ /* 0x004fc600078efcff */
        /* <DEDUP_REMOVED lines=47> */
.L_x_1448:
        /* <DEDUP_REMOVED lines=10> */
.L_x_1391:
[----:B------:R-:W-:-:S13]  /*21e80*/  LOP3.LUT P0, RZ, R17, 0x2, RZ, 0xc0, !PT ;  /* 0x0000000211ff7812 */ /* 0x000fda000780c0ff */
[----:B------:R-:W-:Y:S05]  /*21e90*/  @!P0 BRA `(.L_x_1449) ;  /* 0x0000000000248947 */ /* 0x000fea0003800000 */
[----:B------:R-:W-:Y:S05]  /*21ea0*/  WARPSYNC.ALL ;  /* 0x0000000000007948 */ /* 0x000fea0003800000 */
[----:B------:R-:W1:Y:S08]  /*21eb0*/  S2UR UR5, SR_CgaCtaId ;  /* 0x00000000000579c3 */ /* 0x000e700000008800 */
[----:B------:R-:W-:Y:S06]  /*21ec0*/  BAR.SYNC.DEFER_BLOCKING 0x5, 0x200 ;  /* 0x0148000000007b1d */ /* 0x000fec0000010000 */
[----:B------:R-:W-:-:S02]  /*21ed0*/  UMOV UR4, 0x400 ;  /* 0x0000040000047882 */ /* 0x000fc40000000000 */
[----:B-1----:R-:W-:-:S06]  /*21ee0*/  ULEA UR4, UR5, UR4, 0x18 ;  /* 0x0000000405047291 */ /* 0x002fcc000f8ec03f */
[----:B------:R-:W-:-:S05]  /*21ef0*/  IMAD.U32 R19, RZ, RZ, UR4 ;  /* 0x00000004ff137e24 */ /* 0x000fca000f8e00ff */
[----:B------:R1:W2:Y:S01]  /*21f00*/  LDS.128 R24, [R19+0x19cd0] ;  /* 0x019cd00013187984 */ /* 0x0002a20000000c00 */
[----:B------:R-:W-:Y:S06]  /*21f10*/  BAR.ARV 0x4, 0x200 ;  /* 0x0108000000007b1d */ /* 0x000fec0000002000 */
[----:B------:R-:W-:Y:S05]  /*21f20*/  BRA `(.L_x_1450) ;  /* 0x0000000c00d87947 */ /* 0x000fea0003800000 */
.L_x_1449:
        /* <DEDUP_REMOVED lines=9> */
[----:B------:R-:W1:Y:S01]  /*21fc0*/  @!P1 LDC.64 R4, c[0x0][0xc78] ;  /* 0x00031e00ff049b82 */ /* 0x000e620000000a00 */
[----:B0-----:R-:W-:-:S05]  /*21fd0*/  @!P1 IMAD.WIDE R2, R9, 0x4, R2 ;  /* 0x0000000409029825 */ /* 0x001fca00078e0202 */
[----:B------:R1:W2:Y:S02]  /*21fe0*/  @!P1 LDG.E R7, desc[UR42][R2.64] ;  /* 0x0000002a02079981 */ /* 0x0002a4000c1e1900 */
[----:B-1----:R-:W-:-:S05]  /*21ff0*/  @!P1 IMAD.WIDE R2, R9, 0x4, R4 ;  /* 0x0000000409029825 */ /* 0x002fca00078e0204 */
[----:B------:R-:W3:Y:S01]  /*22000*/  @!P1 LDG.E R4, desc[UR42][R2.64] ;  /* 0x0000002a02049981 */ /* 0x000ee2000c1e1900 */
[----:B------:R-:W-:Y:S01]  /*22010*/  IMAD.MOV.U32 R25, RZ, RZ, RZ ;  /* 0x000000ffff197224 */ /* 0x000fe200078e00ff */
[C---:B------:R-:W-:Y:S01]  /*22020*/  ISETP.GE.U32.AND P2, PT, R10.reuse, 0x2, PT ;  /* 0x000000020a00780c */ /* 0x040fe20003f46070 */
[----:B------:R-:W-:Y:S01]  /*22030*/  IMAD.MOV.U32 R5, RZ, RZ, RZ ;  /* 0x000000ffff057224 */ /* 0x000fe200078e00ff */
[C---:B------:R-:W-:Y:S01]  /*22040*/  ISETP.GE.U32.AND P3, PT, R10.reuse, 0x4, PT ;  /* 0x000000040a00780c */ /* 0x040fe20003f66070 */
[----:B------:R-:W-:Y:S01]  /*22050*/  SHFL.IDX PT, R0, R24, RZ, 0x1f ;  /* 0x00001fff18007589 */ /* 0x000fe200000e0000 */
[C---:B------:R-:W-:Y:S02]  /*22060*/  ISETP.GE.U32.AND P4, PT, R10.reuse, 0x8, PT ;  /* 0x000000080a00780c */ /* 0x040fe40003f86070 */
[----:B------:R-:W-:Y:S01]  /*22070*/  ISETP.GE.U32.AND P5, PT, R10, 0x10, PT ;  /* 0x000000100a00780c */ /* 0x000fe20003fa6070 */
[----:B------:R0:W-:Y:S02]  /*22080*/  SHFL.IDX PT, R6, R24, 0x1, 0x1f ;  /* 0x00201f0018067f89 */ /* 0x0001e400000e0000 */
[----:B0-----:R-:W-:-:S02]  /*22090*/  IMAD.MOV.U32 R24, RZ, RZ, RZ ;  /* 0x000000ffff187224 */ /* 0x001fc400078e00ff */
[----:B--2---:R-:W-:Y:S02]  /*220a0*/  @!P1 IMAD.MOV.U32 R25, RZ, RZ, R7 ;  /* 0x000000ffff199224 */ /* 0x004fe400078e0007 */
[----:B---3--:R-:W-:Y:S01]  /*220b0*/  @!P1 IMAD.MOV.U32 R5, RZ, RZ, R4 ;  /* 0x000000ffff059224 */ /* 0x008fe200078e0004 */
        /* <DEDUP_REMOVED lines=17> */
[----:B------:R0:W1:Y:S02]  /*221d0*/  SHFL.IDX PT, R14, R2, 0x1f, 0x1f ;  /* 0x03e01f00020e7f89 */ /* 0x00006400000e0000 */
.L_x_1536:
[----:B------:R-:W-:Y:S02]  /*221e0*/  ULDC UR4, c[0x0][0xc38] ;  /* 0x00030e0000047ab9 */ /* 0x000fe40000000800 */
[----:B------:R-:W-:-:S04]  /*221f0*/  IMAD.U32 R4, RZ, RZ, UR4 ;  /* 0x00000004ff047e24 */ /* 0x000fc8000f8e00ff */
[----:B-1----:R-:W-:-:S04]  /*22200*/  IMAD R3, R14, R4, RZ ;  /* 0x000000040e037224 */ /* 0x002fc800078e02ff */
[----:B------:R-:W-:-:S05]  /*22210*/  IMAD.IADD R6, R6, 0x1, R3 ;  /* 0x0000000106067824 */ /* 0x000fca00078e0203 */
[----:B------:R-:W-:-:S13]  /*22220*/  ISETP.GT.AND P6, PT, R6, R0, PT ;  /* 0x000000000600720c */ /* 0x000fda0003fc4270 */
[----:B------:R-:W-:Y:S05]  /*22230*/  @P6 BRA `(.L_x_1452) ;  /* 0x0000000000a46947 */ /* 0x000fea0003800000 */
.L_x_1455:
        /* <DEDUP_REMOVED lines=35> */
.L_x_1544:
[----:B------:R-:W-:Y:S02]  /*22470*/  ULDC UR4, c[0x0][0xc38] ;  /* 0x00030e0000047ab9 */ /* 0x000fe40000000800 */
[----:B------:R-:W-:-:S04]  /*22480*/  IMAD.U32 R4, RZ, RZ, UR4 ;  /* 0x00000004ff047e24 */ /* 0x000fc8000f8e00ff */
[----:B-1----:R-:W-:-:S04]  /*22490*/  IMAD R3, R14, R4, RZ ;  /* 0x000000040e037224 */ /* 0x002fc800078e02ff */
[----:B------:R-:W-:-:S05]  /*224a0*/  IMAD.IADD R6, R3, 0x1, R6 ;  /* 0x0000000103067824 */ /* 0x000fca00078e0206 */
[----:B------:R-:W-:-:S13]  /*224b0*/  ISETP.GT.AND P6, PT, R6, R0, PT ;  /* 0x000000000600720c */ /* 0x000fda0003fc4270 */
[----:B------:R-:W-:Y:S05]  /*224c0*/  @!P6 BRA `(.L_x_1455) ;  /* 0xfffffffc005ce947 */ /* 0x000fea000383ffff */
.L_x_1452:
[----:B------:R-:W-:Y:S01]  /*224d0*/  IMAD.IADD R6, R6, 0x1, -R3 ;  /* 0x0000000106067824 */ /* 0x000fe200078e0a03 */
[----:B------:R-:W-:-:S03]  /*224e0*/  UMOV UR4, 0xffffffff ;  /* 0xffffffff00047882 */ /* 0x000fc60000000000 */
[----:B------:R-:W-:-:S05]  /*224f0*/  IMAD R3, R2, R4, R6 ;  /* 0x0000000402037224 */ /* 0x000fca00078e0206 */
[----:B------:R-:W-:Y:S01]  /*22500*/  ISETP.GT.AND P6, PT, R3, R0, PT ;  /* 0x000000000300720c */ /* 0x000fe20003fc4270 */
[----:B------:R-:W-:-:S12]  /*22510*/  BRA.DIV UR4, `(.L_x_1456) ;  /* 0x0000002a04147947 */ /* 0x000fd8000b800000 */
[----:B------:R-:W-:-:S04]  /*22520*/  VOTE.ANY R3, PT, !P6 ;  /* 0x0000000000037806 */ /* 0x000fc800070e0100 */
[----:B------:R-:W1:Y:S02]  /*22530*/  POPC R7, R3 ;  /* 0x0000000300077309 */ /* 0x000e640000000000 */
[----:B-1----:R1:W2:Y:S01]  /*22540*/  SHFL.IDX PT, R25, R25, R7, 0x1f ;  /* 0x00001f0719197589 */ /* 0x0022a200000e0000 */
[----:B------:R-:W-:-:S03]  /*22550*/  IMAD.IADD R27, R7, 0x1, R27 ;  /* 0x00000001071b7824 */ /* 0x000fc600078e021b */
[----:B------:R1:W3:Y:S04]  /*22560*/  SHFL.IDX PT, R5, R5, R7, 0x1f ;  /* 0x00001f0705057589 */ /* 0x0002e800000e0000 */
.L_x_1549:
[----:B------:R-:W-:-:S13]  /*22570*/  ISETP.NE.AND P0, PT, R3, RZ, PT ;  /* 0x000000ff0300720c */ /* 0x000fda0003f05270 */
[----:B------:R-:W-:Y:S05]  /*22580*/  @!P0 BRA `(.L_x_1457) ;  /* 0x0000000000108947 */ /* 0x000fea0003800000 */
[----:B------:R-:W-:Y:S01]  /*22590*/  UMOV UR4, 0xffffffff ;  /* 0xffffffff00047882 */ /* 0x000fe20000000000 */
[----:B------:R-:W-:Y:S02]  /*225a0*/  VIADD R12, R7, 0xffffffff ;  /* 0xffffffff070c7836 */ /* 0x000fe40000000000 */
[----:B------:R-:W-:Y:S05]  /*225b0*/  BRA.DIV UR4, `(.L_x_1458) ;  /* 0x0000002a044c7947 */ /* 0x000fea000b800000 */
[----:B------:R4:W0:Y:S02]  /*225c0*/  SHFL.IDX PT, R24, R2, R12, 0x1f ;  /* 0x00001f0c02187589 */ /* 0x00082400000e0000 */
.L_x_1457:
[----:B---3--:R-:W-:Y:S01]  /*225d0*/  ISETP.NE.AND P0, PT, R5, 0x1, PT ;  /* 0x000000010500780c */ /* 0x008fe20003f05270 */
[----:B0-----:R-:W-:-:S04]  /*225e0*/  IMAD R24, R24, R4, R6 ;  /* 0x0000000418187224 */ /* 0x001fc800078e0206 */
[----:B------:R-:W-:-:S08]  /*225f0*/  IMAD.IADD R0, R0, 0x1, -R24 ;  /* 0x0000000100007824 */ /* 0x000fd000078e0a18 */
[----:B------:R-:W-:Y:S05]  /*22600*/  @!P0 BRA `(.L_x_1459) ;  /* 0x0000000000dc8947 */ /* 0x000fea0003800000 */
[-C--:B--2---:R-:W-:Y:S01]  /*22610*/  IABS R4, R25.reuse ;  /* 0x0000001900047213 */ /* 0x084fe20000000000 */
[----:B----4-:R-:W-:Y:S01]  /*22620*/  IMAD.MOV.U32 R2, RZ, RZ, RZ ;  /* 0x000000ffff027224 */ /* 0x010fe200078e00ff */
[----:B------:R-:W-:Y:S02]  /*22630*/  IABS R8, R25 ;  /* 0x0000001900087213 */ /* 0x000fe40000000000 */
[----:B------:R-:W0:Y:S03]  /*22640*/  I2F.RP R6, R4 ;  /* 0x0000000400067306 */ /* 0x000e260000209400 */
[----:B------:R-:W-:-:S05]  /*22650*/  IMAD.MOV R8, RZ, RZ, -R8 ;  /* 0x000000ffff087224 */ /* 0x000fca00078e0a08 */
[----:B0-----:R-:W1:Y:S02]  /*22660*/  MUFU.RCP R6, R6 ;  /* 0x0000000600067308 */ /* 0x001e640000001000 */
[----:B-1----:R-:W-:-:S06]  /*22670*/  VIADD R7, R6, 0xffffffe ;  /* 0x0ffffffe06077836 */ /* 0x002fcc0000000000 */
[----:B------:R-:W0:Y:S02]  /*22680*/  F2I.FTZ.U32.TRUNC.NTZ R3, R7 ;  /* 0x0000000700037305 */ /* 0x000e24000021f000 */
[----:B0-----:R-:W-:-:S04]  /*22690*/  IMAD.MOV R9, RZ, RZ, -R3 ;  /* 0x000000ffff097224 */ /* 0x001fc800078e0a03 */
[----:B------:R-:W-:-:S04]  /*226a0*/  IMAD R9, R9, R4, RZ ;  /* 0x0000000409097224 */ /* 0x000fc800078e02ff */
[----:B------:R-:W-:Y:S01]  /*226b0*/  IMAD.HI.U32 R2, R3, R9, R2 ;  /* 0x0000000903027227 */ /* 0x000fe200078e0002 */
[----:B------:R-:W-:-:S05]  /*226c0*/  IABS R3, R0 ;  /* 0x0000000000037213 */ /* 0x000fca0000000000 */
[----:B------:R-:W-:-:S04]  /*226d0*/  IMAD.HI.U32 R6, R2, R3, RZ ;  /* 0x0000000302067227 */ /* 0x000fc800078e00ff */
[----:B------:R-:W-:Y:S02]  /*226e0*/  IMAD R3, R6, R8, R3 ;  /* 0x0000000806037224 */ /* 0x000fe400078e0203 */
[----:B------:R-:W-:-:S03]  /*226f0*/  IMAD.MOV.U32 R2, RZ, RZ, RZ ;  /* 0x000000ffff027224 */ /* 0x000fc600078e00ff */
[----:B------:R-:W-:-:S13]  /*22700*/  ISETP.GT.U32.AND P1, PT, R4, R3, PT ;  /* 0x000000030400720c */ /* 0x000fda0003f24070 */
[----:B------:R-:W-:Y:S02]  /*22710*/  @!P1 IMAD.IADD R3, R3, 0x1, -R4 ;  /* 0x0000000103039824 */ /* 0x000fe400078e0a04 */
[----:B------:R-:W-:Y:S01]  /*22720*/  @!P1 VIADD R6, R6, 0x1 ;  /* 0x0000000106069836 */ /* 0x000fe20000000000 */
[----:B------:R-:W-:Y:S02]  /*22730*/  ISETP.NE.AND P1, PT, R25, RZ, PT ;  /* 0x000000ff1900720c */ /* 0x000fe40003f25270 */
[----:B------:R-:W-:Y:S02]  /*22740*/  ISETP.GE.U32.AND P0, PT, R3, R4, PT ;  /* 0x000000040300720c */ /* 0x000fe40003f06070 */
[----:B------:R-:W-:-:S04]  /*22750*/  IABS R4, R5 ;  /* 0x0000000500047213 */ /* 0x000fc80000000000 */
[----:B------:R-:W0:Y:S07]  /*22760*/  I2F.RP R7, R4 ;  /* 0x0000000400077306 */ /* 0x000e2e0000209400 */
[----:B------:R-:W-:Y:S01]  /*22770*/  @P0 VIADD R6, R6, 0x1 ;  /* 0x0000000106060836 */ /* 0x000fe20000000000 */
[----:B0-----:R-:W0:Y:S02]  /*22780*/  MUFU.RCP R7, R7 ;  /* 0x0000000700077308 */ /* 0x001e240000001000 */
[----:B0-----:R-:W-:-:S06]  /*22790*/  VIADD R8, R7, 0xffffffe ;  /* 0x0ffffffe07087836 */ /* 0x001fcc0000000000 */
[----:B------:R0:W1:Y:S02]  /*227a0*/  F2I.FTZ.U32.TRUNC.NTZ R3, R8 ;  /* 0x0000000800037305 */ /* 0x000064000021f000 */
[----:B0-----:R-:W-:-:S05]  /*227b0*/  IABS R8, R5 ;  /* 0x0000000500087213 */ /* 0x001fca0000000000 */
[----:B------:R-:W-:Y:S02]  /*227c0*/  IMAD.MOV R8, RZ, RZ, -R8 ;  /* 0x000000ffff087224 */ /* 0x000fe400078e0a08 */
[----:B-1----:R-:W-:-:S04]  /*227d0*/  IMAD.MOV R9, RZ, RZ, -R3 ;  /* 0x000000ffff097224 */ /* 0x002fc800078e0a03 */
[----:B------:R-:W-:-:S04]  /*227e0*/  IMAD R9, R9, R4, RZ ;  /* 0x0000000409097224 */ /* 0x000fc800078e02ff */
[----:B------:R-:W-:Y:S01]  /*227f0*/  IMAD.HI.U32 R2, R3, R9, R2 ;  /* 0x0000000903027227 */ /* 0x000fe200078e0002 */
[----:B------:R-:W-:-:S04]  /*22800*/  LOP3.LUT R3, R0, R25, RZ, 0x3c, !PT ;  /* 0x0000001900037212 */ /* 0x000fc800078e3cff */
[----:B------:R-:W-:-:S13]  /*22810*/  ISETP.GE.AND P2, PT, R3, RZ, PT ;  /* 0x000000ff0300720c */ /* 0x000fda0003f46270 */
        /* <DEDUP_REMOVED lines=9> */
[----:B------:R-:W-:Y:S01]  /*228b0*/  ISETP.GE.U32.AND P0, PT, R3, R4, PT ;  /* 0x000000040300720c */ /* 0x000fe20003f06070 */
[----:B------:R-:W-:-:S04]  /*228c0*/  IMAD.MOV R3, RZ, RZ, -R6 ;  /* 0x000000ffff037224 */ /* 0x000fc800078e0a06 */
[----:B------:R-:W-:Y:S01]  /*228d0*/  IMAD R0, R25, R3, R0 ;  /* 0x0000000319007224 */ /* 0x000fe200078e0200 */
[----:B------:R-:W-:-:S04]  /*228e0*/  LOP3.LUT R3, R6, R5, RZ, 0x3c, !PT ;  /* 0x0000000506037212 */ /* 0x000fc800078e3cff */
[----:B------:R-:W-:-:S03]  /*228f0*/  ISETP.GE.AND P2, PT, R3, RZ, PT ;  /* 0x000000ff0300720c */ /* 0x000fc60003f46270 */
[----:B------:R-:W-:-:S10]  /*22900*/  @P0 VIADD R2, R2, 0x1 ;  /* 0x0000000102020836 */ /* 0x000fd40000000000 */
[----:B------:R-:W-:Y:S01]  /*22910*/  @!P2 IMAD.MOV R2, RZ, RZ, -R2 ;  /* 0x000000ffff02a224 */ /* 0x000fe200078e0a02 */
[----:B------:R-:W-:-:S05]  /*22920*/  @!P1 LOP3.LUT R2, RZ, R5, RZ, 0x33, !PT ;  /* 0x00000005ff029212 */ /* 0x000fca00078e33ff */
[----:B------:R-:W-:-:S04]  /*22930*/  IMAD.MOV R3, RZ, RZ, -R2 ;  /* 0x000000ffff037224 */ /* 0x000fc800078e0a02 */
[C---:B------:R-:W-:Y:S02]  /*22940*/  IMAD R6, R5.reuse, R3, R6 ;  /* 0x0000000305067224 */ /* 0x040fe400078e0206 */
[----:B------:R-:W-:-:S04]  /*22950*/  IMAD R5, R5, 0x1000000, R2 ;  /* 0x0100000005057824 */ /* 0x000fc800078e0202 */
[----:B------:R-:W-:Y:S01]  /*22960*/  IMAD R26, R6, 0x10000, R5 ;  /* 0x00010000061a7824 */ /* 0x000fe200078e0205 */
[----:B------:R-:W-:Y:S06]  /*22970*/  BRA `(.L_x_1460) ;  /* 0x0000000000f47947 */ /* 0x000fec0003800000 */
.L_x_1459:
[----:B----4-:R-:W0:Y:S02]  /*22980*/  LDC.64 R2, c[0x0][0xc90] ;  /* 0x00032400ff027b82 */ /* 0x010e240000000a00 */
[----:B0-----:R-:W-:-:S05]  /*22990*/  IMAD.WIDE R2, R27, 0x4, R2 ;  /* 0x000000041b027825 */ /* 0x001fca00078e0202 */
[----:B------:R-:W2:Y:S02]  /*229a0*/  LDG.E R6, desc[UR42][R2.64] ;  /* 0x0000002a02067981 */ /* 0x000ea4000c1e1900 */
[----:B--2---:R-:W-:-:S05]  /*229b0*/  IMAD R5, R25, R6, RZ ;  /* 0x0000000619057224 */ /* 0x004fca00078e02ff */
[----:B-1----:R-:W-:-:S04]  /*229c0*/  IABS R7, R5 ;  /* 0x0000000500077213 */ /* 0x002fc80000000000 */
[----:B------:R-:W0:Y:S08]  /*229d0*/  I2F.RP R9, R7 ;  /* 0x0000000700097306 */ /* 0x000e300000209400 */
[----:B0-----:R-:W0:Y:S02]  /*229e0*/  MUFU.RCP R9, R9 ;  /* 0x0000000900097308 */ /* 0x001e240000001000 */
[----:B0-----:R-:W-:-:S06]  /*229f0*/  VIADD R10, R9, 0xffffffe ;  /* 0x0ffffffe090a7836 */ /* 0x001fcc0000000000 */
[----:B------:R-:W0:Y:S02]  /*22a00*/  F2I.FTZ.U32.TRUNC.NTZ R3, R10 ;  /* 0x0000000a00037305 */ /* 0x000e24000021f000 */
[----:B0-----:R-:W-:-:S04]  /*22a10*/  IMAD.MOV R2, RZ, RZ, -R3 ;  /* 0x000000ffff027224 */ /* 0x001fc800078e0a03 */
[----:B------:R-:W-:Y:S02]  /*22a20*/  IMAD R8, R2, R7, RZ ;  /* 0x0000000702087224 */ /* 0x000fe400078e02ff */
[----:B------:R-:W-:-:S04]  /*22a30*/  IMAD.MOV.U32 R2, RZ, RZ, RZ ;  /* 0x000000ffff027224 */ /* 0x000fc800078e00ff */
        /* <DEDUP_REMOVED lines=19> */
[----:B------:R-:W-:Y:S02]  /*22b70*/  IMAD R0, R5, R2, R0 ;  /* 0x0000000205007224 */ /* 0x000fe400078e0200 */
[----:B------:R-:W-:Y:S01]  /*22b80*/  IMAD.MOV.U32 R2, RZ, RZ, RZ ;  /* 0x000000ffff027224 */ /* 0x000fe200078e00ff */
[----:B------:R-:W-:-:S04]  /*22b90*/  VIADDMNMX R4, R3, R4, R6, PT ;  /* 0x0000000403047246 */ /* 0x000fc80003800106 */
        /* <DEDUP_REMOVED lines=13> */
[----:B------:R-:W-:Y:S02]  /*22c70*/  LOP3.LUT R2, R0, R4, RZ, 0x3c, !PT ;  /* 0x0000000400027212 */ /* 0x000fe400078e3cff */
[----:B------:R-:W-:Y:S02]  /*22c80*/  IADD3 R0, R7, 0x1000000, R0 ;  /* 0x0100000007007810 */ /* 0x000fe40007ffe000 */
        /* <DEDUP_REMOVED lines=10> */
[----:B------:R-:W-:Y:S02]  /*22d30*/  IMAD R26, R5, R4, R0 ;  /* 0x00000004051a7224 */ /* 0x000fe400078e0200 */
[----:B------:R-:W-:-:S07]  /*22d40*/  IMAD.MOV.U32 R0, RZ, RZ, R5 ;  /* 0x000000ffff007224 */ /* 0x000fce00078e0005 */
.L_x_1460:
[----:B------:R-:W-:-:S05]  /*22d50*/  LOP3.LUT R0, RZ, R0, RZ, 0x33, !PT ;  /* 0x00000000ff007212 */ /* 0x000fca00078e33ff */
[----:B------:R-:W-:Y:S01]  /*22d60*/  IMAD.IADD R25, R25, 0x1, R0 ;  /* 0x0000000119197824 */ /* 0x000fe200078e0200 */
[----:B------:R-:W-:Y:S06]  /*22d70*/  BRA `(.L_x_1461) ;  /* 0x00000000001c7947 */ /* 0x000fec0003800000 */
.L_x_1453:
[----:B------:R-:W-:Y:S01]  /*22d80*/  UMOV UR4, URZ ;  /* 0x0000003f00047c82 */ /* 0x000fe20008000000 */
[----:B------:R-:W-:Y:S01]  /*22d90*/  UMOV UR5, URZ ;  /* 0x0000003f00057c82 */ /* 0x000fe20008000000 */
[----:B------:R-:W-:Y:S01]  /*22da0*/  ULDC UR6, c[0x0][0xc3c] ;  /* 0x00030f0000067ab9 */ /* 0x000fe20000000800 */
[----:B------:R-:W-:Y:S02]  /*22db0*/  IMAD.MOV.U32 R24, RZ, RZ, R0 ;  /* 0x000000ffff187224 */ /* 0x000fe400078e0000 */
[----:B------:R-:W-:Y:S02]  /*22dc0*/  IMAD.U32 R25, RZ, RZ, UR4 ;  /* 0x00000004ff197e24 */ /* 0x000fe4000f8e00ff */
[----:B------:R-:W-:Y:S02]  /*22dd0*/  IMAD.U32 R26, RZ, RZ, UR5 ;  /* 0x00000005ff1a7e24 */ /* 0x000fe4000f8e00ff */
[----:B------:R-:W-:-:S07]  /*22de0*/  IMAD.U32 R27, RZ, RZ, UR6 ;  /* 0x00000006ff1b7e24 */ /* 0x000fce000f8e00ff */
.L_x_1461:
        /* <DEDUP_REMOVED lines=10> */
.L_x_1450:
[----:B------:R-:W-:Y:S02]  /*22e90*/  ULDC UR4, c[0x0][0xc3c] ;  /* 0x00030f0000047ab9 */ /* 0x000fe40000000800 */
[----:B--2---:R-:W-:-:S13]  /*22ea0*/  ISETP.GE.AND P0, PT, R27, UR4, PT ;  /* 0x000000041b007c0c */ /* 0x004fda000bf06270 */
[----:B------:R-:W-:Y:S05]  /*22eb0*/  @!P0 BRA `(.L_x_1462) ;  /* 0xffffff9400fc8947 */ /* 0x000fea000383ffff */
[----:B------:R-:W-:Y:S05]  /*22ec0*/  BSYNC B7 ;  /* 0x0000000000077941 */ /* 0x000fea0003800000 */
.L_x_1326:
[----:B-1----:R-:W2:Y:S01]  /*22ed0*/  LDL.LU R0, [R1+0x3c] ;  /* 0x00003c0001007983 */ /* 0x002ea20000300800 */
[----:B------:R-:W-:Y:S01]  /*22ee0*/  BSSY B0, `(.L_x_1463) ;  /* 0x000000b000007945 */ /* 0x000fe20003800000 */
[----:B------:R-:W1:Y:S01]  /*22ef0*/  S2R R5, SR_CgaCtaId ;  /* 0x0000000000057919 */ /* 0x000e620000008800 */
[----:B--2---:R-:W-:-:S05]  /*22f00*/  VIADD R0, R0, 0x1 ;  /* 0x0000000100007836 */ /* 0x004fca0000000000 */
[----:B0-----:R-:W-:-:S04]  /*22f10*/  LEA.HI R2, R0, R0, RZ, 0x1 ;  /* 0x0000000000027211 */ /* 0x001fc800078f08ff */
[----:B------:R-:W-:Y:S02]  /*22f20*/  LOP3.LUT R3, R2, 0xfffffffe, RZ, 0xc0, !PT ;  /* 0xfffffffe02037812 */ /* 0x000fe400078ec0ff */
[----:B------:R-:W-:-:S03]  /*22f30*/  MOV R2, 0x400 ;  /* 0x0000040000027802 */ /* 0x000fc60000000f00 */
[----:B------:R-:W-:Y:S01]  /*22f40*/  IMAD.IADD R0, R0, 0x1, -R3 ;  /* 0x0000000100007824 */ /* 0x000fe200078e0a03 */
[----:B-1----:R-:W-:-:S04]  /*22f50*/  LEA R9, R5, R2, 0x18 ;  /* 0x0000000205097211 */ /* 0x002fc800078ec0ff */
[----:B------:R-:W-:-:S04]  /*22f60*/  SHF.L.U32 R0, R0, 0x1f, RZ ;  /* 0x0000001f00007819 */ /* 0x000fc800000006ff */
[----:B------:R-:W0:Y:S02]  /*22f70*/  SYNCS.PHASECHK.TRANS64.TRYWAIT P0, [R9+URZ+0x19c20], R0 ;  /* 0x019c2000090075a7 */ /* 0x000e24000800017f */
[----:B0-----:R-:W-:Y:S05]  /*22f80*/  @!P0 BRA `(.L_x_1464) ;  /* 0x0000002000008947 */ /* 0x001fea0003800000 */
.L_x_1552:
[----:B------:R-:W-:Y:S05]  /*22f90*/  BSYNC B0 ;  /* 0x0000000000007941 */ /* 0x000fea0003800000 */
.L_x_1463:
[----:B------:R-:W-:-:S03]  /*22fa0*/  UMOV UR4, 0xffffffff ;  /* 0xffffffff00047882 */ /* 0x000fc60000000000 */
[----:B------:R-:W-:Y:S05]  /*22fb0*/  BRA.DIV UR4, `(.L_x_1465) ;  /* 0x0000002204087947 */ /* 0x000fea000b800000 */
[----:B0-----:R-:W0:Y:S02]  /*22fc0*/  S2R R0, SR_TID.X ;  /* 0x0000000000007919 */ /* 0x001e240000002100 */
[----:B0-----:R-:W-:-:S04]  /*22fd0*/  SHF.R.U32.HI R0, RZ, 0x5, R0 ;  /* 0x00000005ff007819 */ /* 0x001fc80000011600 */
[----:B------:R-:W-:-:S05]  /*22fe0*/  LOP3.LUT R0, R0, 0x3, RZ, 0xc0, !PT ;  /* 0x0000000300007812 */ /* 0x000fca00078ec0ff */
[----:B------:R0:W1:Y:S02]  /*22ff0*/  SHFL.IDX PT, R14, R0, RZ, 0x1f ;  /* 0x00001fff000e7589 */ /* 0x00006400000e0000 */
.L_x_1555:
[----:B-1----:R-:W-:-:S13]  /*23000*/  ISETP.NE.AND P0, PT, R14, RZ, PT ;  /* 0x000000ff0e00720c */ /* 0x002fda0003f05270 */
[----:B------:R-:W-:Y:S05]  /*23010*/  @P0 BRA `(.L_x_1117) ;  /* 0x0000000000a40947 */ /* 0x000fea0003800000 */
[----:B------:R-:W-:-:S03]  /*23020*/  UMOV UR4, 0xffffffff ;  /* 0xffffffff00047882 */ /* 0x000fc60000000000 */
[----:B------:R-:W-:Y:S05]  /*23030*/  BRA.DIV UR4, `(.L_x_1466) ;  /* 0x00000022041c7947 */ /* 0x000fea000b800000 */
[----:B------:R-:W-:-:S13]  /*23040*/  ELECT P6, URZ, PT ;  /* 0x00000000003f782f */ /* 0x000fda00038c0000 */
.L_x_1558:
[----:B------:R-:W-:Y:S05]  /*23050*/  @!P6 BRA `(.L_x_1117) ;  /* 0x000000000094e947 */ /* 0x000fea0003800000 */
[----:B------:R-:W-:-:S06]  /*23060*/  ULOP3.LUT UR4, UR37, 0x2, URZ, 0xfc, !UPT ;  /* 0x0000000225047892 */ /* 0x000fcc000f8efc3f */
[----:B0-----:R-:W-:-:S05]  /*23070*/  IMAD.U32 R0, RZ, RZ, UR4 ;  /* 0x00000004ff007e24 */ /* 0x001fca000f8e00ff */
[----:B------:R-:W-:-:S13]  /*23080*/  ISETP.NE.AND P0, PT, R0, 0x3, PT ;  /* 0x000000030000780c */ /* 0x000fda0003f05270 */
[----:B------:R-:W-:Y:S05]  /*23090*/  @!P0 BRA `(.L_x_1467) ;  /* 0x0000000000048947 */ /* 0x000fea0003800000 */
[----:B------:R-:W-:Y:S01]  /*230a0*/  BPT.TRAP 0x1 ;  /* 0x000000040000795c */ /* 0x000fe20000300000 */
.L_x_1467:
        /* <DEDUP_REMOVED lines=12> */
.L_x_1559:
[----:B------:R-:W1:Y:S02]  /*23170*/  SYNCS.PHASECHK.TRANS64.TRYWAIT P1, [R3+URZ], R0 ;  /* 0x00000000030075a7 */ /* 0x000e64000802017f */
[----:B-1----:R-:W-:Y:S05]  /*23180*/  @!P1 BRA `(.L_x_1469) ;  /* 0x0000001c00fc9947 */ /* 0x002fea0003800000 */
.L_x_1560:
[----:B------:R-:W-:Y:S05]  /*23190*/  @!P0 BRA `(.L_x_1470) ;  /* 0x0000000000048947 */ /* 0x000fea0003800000 */
[----:B------:R-:W-:Y:S01]  /*231a0*/  BPT.TRAP 0x1 ;  /* 0x000000040000795c */ /* 0x000fe20000300000 */
.L_x_1470:
[----:B-1----:R-:W-:-:S04]  /*231b0*/  IMAD R3, R22, 0x8, R9 ;  /* 0x0000000816037824 */ /* 0x002fc800078e0209 */
[----:B------:R-:W1:Y:S02]  /*231c0*/  SYNCS.PHASECHK.TRANS64.TRYWAIT P1, [R3+URZ+0x19c60], R2 ;  /* 0x019c6002030075a7 */ /* 0x000e64000802017f */
[----:B-1----:R-:W-:Y:S05]  /*231d0*/  @!P1 BRA `(.L_x_1471) ;  /* 0x0000001c00fc9947 */ /* 0x002fea0003800000 */
.L_x_1561:
[----:B------:R-:W-:Y:S05]  /*231e0*/  @!P0 BRA `(.L_x_1472) ;  /* 0x0000000000048947 */ /* 0x000fea0003800000 */
[----:B------:R-:W-:Y:S01]  /*231f0*/  BPT.TRAP 0x1 ;  /* 0x000000040000795c */ /* 0x000fe20000300000 */
.L_x_1472:
[----:B------:R-:W-:-:S04]  /*23200*/  IMAD R5, R4, 0x8, R9 ;  /* 0x0000000804057824 */ /* 0x000fc800078e0209 */
[----:B------:R-:W2:Y:S02]  /*23210*/  SYNCS.PHASECHK.TRANS64.TRYWAIT P1, [R5+URZ+0x19c60], R0 ;  /* 0x019c6000050075a7 */ /* 0x000ea4000802017f */
[----:B--2---:R-:W-:Y:S05]  /*23220*/  @!P1 BRA `(.L_x_1473) ;  /* 0x0000001c00fc9947 */ /* 0x004fea0003800000 */
.L_x_1562:
[----:B------:R-:W-:Y:S05]  /*23230*/  @!P0 BRA `(.L_x_1474) ;  /* 0x0000000000048947 */ /* 0x000fea0003800000 */
[----:B------:R-:W-:Y:S01]  /*23240*/  BPT.TRAP 0x1 ;  /* 0x000000040000795c */ /* 0x000fe20000300000 */
.L_x_1474:
[----:B------:R-:W3:Y:S02]  /*23250*/  SYNCS.PHASECHK.TRANS64.TRYWAIT P0, [R3+URZ+0x19c80], R2 ;  /* 0x019c8002030075a7 */ /* 0x000ee4000800017f */
[----:B---3--:R-:W-:Y:S05]  /*23260*/  @!P0 BRA `(.L_x_1475) ;  /* 0x0000002000008947 */ /* 0x008fea0003800000 */
.L_x_1476:
[----:B----4-:R4:W0:Y:S02]  /*23270*/  SYNCS.PHASECHK.TRANS64.TRYWAIT P0, [R5+URZ+0x19c80], R0 ;  /* 0x019c8000050075a7 */ /* 0x010824000800017f */
[----:B0-----:R-:W-:Y:S05]  /*23280*/  @!P0 NANOSLEEP.SYNCS 0x989680 ;  /* 0x009896800000895d */ /* 0x001fea0003900000 */
[----:B------:R-:W0:Y:S02]  /*23290*/  @!P0 SYNCS.PHASECHK.TRANS64 P0, [R5+URZ+0x19c80], R0 ;  /* 0x019c8000050085a7 */ /* 0x000e24000800007f */
[----:B0-----:R-:W-:Y:S05]  /*232a0*/  @!P0 BRA `(.L_x_1476) ;  /* 0xfffffffc00f08947 */ /* 0x001fea000383ffff */
.L_x_1117:
[----:B------:R-:W-:Y:S05]  /*232b0*/  BSYNC B8 ;  /* 0x0000000000087941 */ /* 0x000fea0003800000 */
.L_x_1114:
[----:B------:R-:W-:Y:S05]  /*232c0*/  EXIT ;  /* 0x000000000000794d */ /* 0x000fea0003800000 */
.L_x_1143:
[----:B0-----:R0:W1:Y:S02]  /*232d0*/  SYNCS.PHASECHK.TRANS64.TRYWAIT P5, [R82+URZ+0x19c90], R85 ;  /* 0x019c9055520075a7 */ /* 0x00106400080a017f */
[----:B-1----:R-:W-:Y:S05]  /*232e0*/  @!P5 NANOSLEEP.SYNCS 0x989680 ;  /* 0x009896800000d95d */ /* 0x002fea0003900000 */
[----:B------:R-:W1:Y:S02]  /*232f0*/  @!P5 SYNCS.PHASECHK.TRANS64 P5, [R82+URZ+0x19c90], R85 ;  /* 0x019c90555200d5a7 */ /* 0x000e6400080a007f */
[----:B-1----:R-:W-:Y:S05]  /*23300*/  @!P5 BRA `(.L_x_1143) ;  /* 0xfffffffc00f0d947 */ /* 0x002fea000383ffff */
[----:B------:R-:W-:Y:S05]  /*23310*/  BRA `(.L_x_1477) ;  /* 0xfffffdfc00047947 */ /* 0x000fea000383ffff */
.L_x_1159:
[----:B0-----:R0:W1:Y:S02]  /*23320*/  SYNCS.PHASECHK.TRANS64.TRYWAIT P5, [R82+URZ+0x19c90], R85 ;  /* 0x019c9055520075a7 */ /* 0x00106400080a017f */
[----:B-1----:R-:W-:Y:S05]  /*23330*/  @!P5 NANOSLEEP.SYNCS 0x989680 ;  /* 0x009896800000d95d */ /* 0x002fea0003900000 */
[----:B------:R-:W1:Y:S02]  /*23340*/  @!P5 SYNCS.PHASECHK.TRANS64 P5, [R82+URZ+0x19c90], R85 ;  /* 0x019c90555200d5a7 */ /* 0x000e6400080a007f */
[----:B-1----:R-:W-:Y:S05]  /*23350*/  @!P5 BRA `(.L_x_1159) ;  /* 0xfffffffc00f0d947 */ /* 0x002fea000383ffff */
[----:B------:R-:W-:Y:S05]  /*23360*/  BRA `(.L_x_1478) ;  /* 0xfffffe1400007947 */ /* 0x000fea000383ffff */
.L_x_1168:
[----:B0-----:R0:W1:Y:S02]  /*23370*/  SYNCS.PHASECHK.TRANS64.TRYWAIT P5, [R82+URZ+0x19c90], R85 ;  /* 0x019c9055520075a7 */ /* 0x00106400080a017f */
[----:B-1----:R-:W-:Y:S05]  /*23380*/  @!P5 NANOSLEEP.SYNCS 0x989680 ;  /* 0x009896800000d95d */ /* 0x002fea0003900000 */
[----:B------:R-:W1:Y:S02]  /*23390*/  @!P5 SYNCS.PHASECHK.TRANS64 P5, [R82+URZ+0x19c90], R85 ;  /* 0x019c90555200d5a7 */ /* 0x000e6400080a007f */
[----:B-1----:R-:W-:Y:S05]  /*233a0*/  @!P5 BRA `(.L_x_1168) ;  /* 0xfffffffc00f0d947 */ /* 0x002fea000383ffff */
[----:B------:R-:W-:Y:S05]  /*233b0*/  BRA `(.L_x_1479) ;  /* 0xfffffe3400087947 */ /* 0x000fea000383ffff */
.L_x_1172:
[----:B--2---:R2:W0:Y:S02]  /*233c0*/  SYNCS.PHASECHK.TRANS64.TRYWAIT P5, [R82+URZ+0x19cb0], R85 ;  /* 0x019cb055520075a7 */ /* 0x00442400080a017f */
[----:B0-----:R-:W-:Y:S05]  /*233d0*/  @!P5 NANOSLEEP.SYNCS 0x989680 ;  /* 0x009896800000d95d */ /* 0x001fea0003900000 */
[----:B------:R-:W0:Y:S02]  /*233e0*/  @!P5 SYNCS.PHASECHK.TRANS64 P5, [R82+URZ+0x19cb0], R85 ;  /* 0x019cb0555200d5a7 */ /* 0x000e2400080a007f */
[----:B0-----:R-:W-:Y:S05]  /*233f0*/  @!P5 BRA `(.L_x_1172) ;  /* 0xfffffffc00f0d947 */ /* 0x001fea000383ffff */
[----:B------:R-:W-:Y:S05]  /*23400*/  BRA `(.L_x_1480) ;  /* 0xfffffe3400787947 */ /* 0x000fea000383ffff */
.L_x_1200:
[----:B------:R-:W-:Y:S01]  /*23410*/  BSSY B1, `(.L_x_1481) ;  /* 0x0000007000017945 */ /* 0x000fe20003800000 */
[----:B------:R-:W-:Y:S02]  /*23420*/  IMAD.MOV.U32 R12, RZ, RZ, RZ ;  /* 0x000000ffff0c7224 */ /* 0x000fe400078e00ff */
[----:B------:R-:W-:Y:S02]  /*23430*/  IMAD.MOV.U32 R11, RZ, RZ, 0x1e1f ;  /* 0x00001e1fff0b7424 */ /* 0x000fe400078e00ff */
[----:B------:R-:W-:-:S07]  /*23440*/  IMAD.MOV.U32 R15, RZ, RZ, -0x1 ;  /* 0xffffffffff0f7424 */ /* 0x000fce00078e00ff */
[----:B------:R-:W-:Y:S05]  /*23450*/  WARPSYNC.COLLECTIVE R15, `(.L_x_1482) ;  /* 0x000000000f087348 */ /* 0x000fea0003c00000 */
[----:B------:R0:W1:Y:S02]  /*23460*/  SHFL.IDX P6, R14, R13, R12, R11 ;  /* 0x0000000c0d0e7389 */ /* 0x00006400000c000b */
[----:B01----:R-:W-:Y:S01]  /*23470*/  ENDCOLLECTIVE ;  /* 0x000000000000791b */ /* 0x003fe20003800000 */
.L_x_1482:
[----:B------:R-:W-:Y:S05]  /*23480*/  BSYNC B1 ;  /* 0x0000000000017941 */ /* 0x000fea0003800000 */
.L_x_1481:
        /* <DEDUP_REMOVED lines=8> */
.L_x_1483:
[----:B------:R-:W-:Y:S02]  /*23510*/  IMAD.MOV.U32 R13, RZ, RZ, R4 ;  /* 0x000000ffff0d7224 */ /* 0x000fe400078e0004 */
[----:B------:R-:W-:-:S07]  /*23520*/  IMAD.MOV.U32 R3, RZ, RZ, R14 ;  /* 0x000000ffff037224 */ /* 0x000fce00078e000e */
[----:B------:R-:W-:Y:S05]  /*23530*/  WARPSYNC.COLLECTIVE R15, `(.L_x_1484) ;  /* 0x000000000f087348 */ /* 0x000fea0003c00000 */
[----:B------:R0:W1:Y:S02]  /*23540*/  SHFL.IDX P6, R14, R13, R12, R11 ;  /* 0x0000000c0d0e7389 */ /* 0x00006400000c000b */
[----:B01----:R-:W-:Y:S01]  /*23550*/  ENDCOLLECTIVE ;  /* 0x000000000000791b */ /* 0x003fe20003800000 */
.L_x_1484:
[----:B------:R-:W-:Y:S02]  /*23560*/  IMAD.MOV.U32 R13, RZ, RZ, R5 ;  /* 0x000000ffff0d7224 */ /* 0x000fe400078e0005 */
[----:B------:R-:W-:-:S07]  /*23570*/  IMAD.MOV.U32 R4, RZ, RZ, R14 ;  /* 0x000000ffff047224 */ /* 0x000fce00078e000e */
[----:B------:R-:W-:Y:S05]  /*23580*/  WARPSYNC.COLLECTIVE R15, `(.L_x_1485) ;  /* 0x000000000f087348 */ /* 0x000fea0003c00000 */
[----:B------:R0:W1:Y:S02]  /*23590*/  SHFL.IDX P6, R14, R13, R12, R11 ;  /* 0x0000000c0d0e7389 */ /* 0x00006400000c000b */
[----:B01----:R-:W-:Y:S01]  /*235a0*/  ENDCOLLECTIVE ;  /* 0x000000000000791b */ /* 0x003fe20003800000 */
.L_x_1485:
[----:B------:R-:W-:Y:S05]  /*235b0*/  BRA `(.L_x_1486) ;  /* 0xfffffe4800787947 */ /* 0x000fea000383ffff */
.L_x_1204:
[----:B-1----:R1:W2:Y:S02]  /*235c0*/  SYNCS.PHASECHK.TRANS64.TRYWAIT P0, [R16+URZ+0x19c00], R5 ;  /* 0x019c0005100075a7 */ /* 0x0022a4000800017f */
[----:B--2---:R-:W-:Y:S05]  /*235d0*/  @!P0 NANOSLEEP.SYNCS 0x989680 ;  /* 0x009896800000895d */ /* 0x004fea0003900000 */
[----:B------:R-:W2:Y:S02]  /*235e0*/  @!P0 SYNCS.PHASECHK.TRANS64 P0, [R16+URZ+0x19c00], R5 ;  /* 0x019c0005100085a7 */ /* 0x000ea4000800007f */
[----:B--2---:R-:W-:Y:S05]  /*235f0*/  @!P0 BRA `(.L_x_1204) ;  /* 0xfffffffc00f08947 */ /* 0x004fea000383ffff */
[----:B------:R-:W-:Y:S05]  /*23600*/  BRA `(.L_x_1487) ;  /* 0xfffffe4c004c7947 */ /* 0x000fea000383ffff */
.L_x_1210:
[----:B------:R-:W-:Y:S01]  /*23610*/  BSSY B1, `(.L_x_1488) ;  /* 0x0000007000017945 */ /* 0x000fe20003800000 */
[----:B------:R-:W-:Y:S02]  /*23620*/  IMAD.MOV.U32 R12, RZ, RZ, RZ ;  /* 0x000000ffff0c7224 */ /* 0x000fe400078e00ff */
[----:B------:R-:W-:Y:S02]  /*23630*/  IMAD.MOV.U32 R11, RZ, RZ, 0x1e1f ;  /* 0x00001e1fff0b7424 */ /* 0x000fe400078e00ff */
[----:B------:R-:W-:-:S07]  /*23640*/  IMAD.MOV.U32 R15, RZ, RZ, -0x1 ;  /* 0xffffffffff0f7424 */ /* 0x000fce00078e00ff */
[----:B------:R-:W-:Y:S05]  /*23650*/  WARPSYNC.COLLECTIVE R15, `(.L_x_1489) ;  /* 0x000000000f087348 */ /* 0x000fea0003c00000 */
[----:B------:R0:W1:Y:S02]  /*23660*/  SHFL.IDX P6, R14, R13, R12, R11 ;  /* 0x0000000c0d0e7389 */ /* 0x00006400000c000b */
[----:B01----:R-:W-:Y:S01]  /*23670*/  ENDCOLLECTIVE ;  /* 0x000000000000791b */ /* 0x003fe20003800000 */
.L_x_1489:
[----:B------:R-:W-:Y:S05]  /*23680*/  BSYNC B1 ;  /* 0x0000000000017941 */ /* 0x000fea0003800000 */
.L_x_1488:
        /* <DEDUP_REMOVED lines=8> */
.L_x_1490:
[----:B------:R-:W-:Y:S02]  /*23710*/  IMAD.MOV.U32 R13, RZ, RZ, R20 ;  /* 0x000000ffff0d7224 */ /* 0x000fe400078e0014 */
[----:B------:R-:W-:-:S07]  /*23720*/  IMAD.MOV.U32 R3, RZ, RZ, R14 ;  /* 0x000000ffff037224 */ /* 0x000fce00078e000e */
[----:B------:R-:W-:Y:S05]  /*23730*/  WARPSYNC.COLLECTIVE R15, `(.L_x_1491) ;  /* 0x000000000f087348 */ /* 0x000fea0003c00000 */
[----:B------:R0:W1:Y:S02]  /*23740*/  SHFL.IDX P6, R14, R13, R12, R11 ;  /* 0x0000000c0d0e7389 */ /* 0x00006400000c000b */
[----:B01----:R-:W-:Y:S01]  /*23750*/  ENDCOLLECTIVE ;  /* 0x000000000000791b */ /* 0x003fe20003800000 */
.L_x_1491:
[----:B------:R-:W-:Y:S02]  /*23760*/  IMAD.MOV.U32 R13, RZ, RZ, R21 ;  /* 0x000000ffff0d7224 */ /* 0x000fe400078e0015 */
[----:B------:R-:W-:-:S07]  /*23770*/  IMAD.MOV.U32 R20, RZ, RZ, R14 ;  /* 0x000000ffff147224 */ /* 0x000fce00078e000e */
[----:B------:R-:W-:Y:S05]  /*23780*/  WARPSYNC.COLLECTIVE R15, `(.L_x_1492) ;  /* 0x000000000f087348 */ /* 0x000fea0003c00000 */
[----:B------:R0:W1:Y:S02]  /*23790*/  SHFL.IDX P6, R14, R13, R12, R11 ;  /* 0x0000000c0d0e7389 */ /* 0x00006400000c000b */
[----:B01----:R-:W-:Y:S01]  /*237a0*/  ENDCOLLECTIVE ;  /* 0x000000000000791b */ /* 0x003fe20003800000 */
.L_x_1492:
[----:B------:R-:W-:Y:S01]  /*237b0*/  IMAD.MOV.U32 R21, RZ, RZ, R14 ;  /* 0x000000ffff157224 */ /* 0x000fe200078e000e */
[----:B------:R-:W-:Y:S06]  /*237c0*/  BRA `(.L_x_1493) ;  /* 0xfffffe6400387947 */ /* 0x000fec000383ffff */
.L_x_1214:
[----:B-1----:R1:W2:Y:S02]  /*237d0*/  SYNCS.PHASECHK.TRANS64.TRYWAIT P0, [R16+URZ+0x19c00], R39 ;  /* 0x019c0027100075a7 */ /* 0x0022a4000800017f */
[----:B--2---:R-:W-:Y:S05]  /*237e0*/  @!P0 NANOSLEEP.SYNCS 0x989680 ;  /* 0x009896800000895d */ /* 0x004fea0003900000 */
[----:B------:R-:W2:Y:S02]  /*237f0*/  @!P0 SYNCS.PHASECHK.TRANS64 P0, [R16+URZ+0x19c00], R39 ;  /* 0x019c0027100085a7 */ /* 0x000ea4000800007f */
[----:B--2---:R-:W-:Y:S05]  /*23800*/  @!P0 BRA `(.L_x_1214) ;  /* 0xfffffffc00f08947 */ /* 0x004fea000383ffff */
[----:B------:R-:W-:Y:S05]  /*23810*/  BRA `(.L_x_1494) ;  /* 0xfffffe6400fc7947 */ /* 0x000fea000383ffff */
.L_x_1220:
[----:B-1----:R1:W2:Y:S02]  /*23820*/  SYNCS.PHASECHK.TRANS64.TRYWAIT P1, [R3+URZ+0x19c30], R0 ;  /* 0x019c3000030075a7 */ /* 0x0022a4000802017f */
[----:B--2---:R-:W-:Y:S05]  /*23830*/  @!P1 NANOSLEEP.SYNCS 0x989680 ;  /* 0x009896800000995d */ /* 0x004fea0003900000 */
[----:B------:R-:W2:Y:S02]  /*23840*/  @!P1 SYNCS.PHASECHK.TRANS64 P1, [R3+URZ+0x19c30], R0 ;  /* 0x019c3000030095a7 */ /* 0x000ea4000802007f */
[----:B--2---:R-:W-:Y:S05]  /*23850*/  @!P1 BRA `(.L_x_1220) ;  /* 0xfffffffc00f09947 */ /* 0x004fea000383ffff */
[----:B------:R-:W-:Y:S05]  /*23860*/  BRA `(.L_x_1219) ;  /* 0xfffffe8800607947 */ /* 0x000fea000383ffff */
.L_x_1240:
[----:B-1----:R1:W2:Y:S02]  /*23870*/  SYNCS.PHASECHK.TRANS64.TRYWAIT P1, [R21+URZ+0x19c30], R10 ;  /* 0x019c300a150075a7 */ /* 0x0022a4000802017f */
[----:B--2---:R-:W-:Y:S05]  /*23880*/  @!P1 NANOSLEEP.SYNCS 0x989680 ;  /* 0x009896800000995d */ /* 0x004fea0003900000 */
[----:B------:R-:W2:Y:S02]  /*23890*/  @!P1 SYNCS.PHASECHK.TRANS64 P1, [R21+URZ+0x19c30], R10 ;  /* 0x019c300a150095a7 */ /* 0x000ea4000802007f */
[----:B--2---:R-:W-:Y:S05]  /*238a0*/  @!P1 BRA `(.L_x_1240) ;  /* 0xfffffffc00f09947 */ /* 0x004fea000383ffff */
[----:B------:R-:W-:Y:S05]  /*238b0*/  BRA `(.L_x_1239) ;  /* 0xfffffebc00587947 */ /* 0x000fea000383ffff */
.L_x_1245:
[----:B-1----:R1:W2:Y:S02]  /*238c0*/  SYNCS.PHASECHK.TRANS64.TRYWAIT P1, [R22+URZ+0x19c50], R10 ;  /* 0x019c500a160075a7 */ /* 0x0022a4000802017f */
[----:B--2---:R-:W-:Y:S05]  /*238d0*/  @!P1 NANOSLEEP.SYNCS 0x989680 ;  /* 0x009896800000995d */ /* 0x004fea0003900000 */
[----:B------:R-:W2:Y:S02]  /*238e0*/  @!P1 SYNCS.PHASECHK.TRANS64 P1, [R22+URZ+0x19c50], R10 ;  /* 0x019c500a160095a7 */ /* 0x000ea4000802007f */
[----:B--2---:R-:W-:Y:S05]  /*238f0*/  @!P1 BRA `(.L_x_1245) ;  /* 0xfffffffc00f09947 */ /* 0x004fea000383ffff */
[----:B------:R-:W-:Y:S05]  /*23900*/  BRA `(.L_x_1244) ;  /* 0xfffffebc00e07947 */ /* 0x000fea000383ffff */
.L_x_1266:
[----:B-1----:R1:W2:Y:S02]  /*23910*/  SYNCS.PHASECHK.TRANS64.TRYWAIT P1, [R21+URZ+0x19c30], R0 ;  /* 0x019c3000150075a7 */ /* 0x0022a4000802017f */
[----:B--2---:R-:W-:Y:S05]  /*23920*/  @!P1 NANOSLEEP.SYNCS 0x989680 ;  /* 0x009896800000995d */ /* 0x004fea0003900000 */
[----:B------:R-:W2:Y:S02]  /*23930*/  @!P1 SYNCS.PHASECHK.TRANS64 P1, [R21+URZ+0x19c30], R0 ;  /* 0x019c3000150095a7 */ /* 0x000ea4000802007f */
[----:B--2---:R-:W-:Y:S05]  /*23940*/  @!P1 BRA `(.L_x_1266) ;  /* 0xfffffffc00f09947 */ /* 0x004fea000383ffff */
[----:B------:R-:W-:Y:S05]  /*23950*/  BRA `(.L_x_1265) ;  /* 0xfffffeec00f47947 */ /* 0x000fea000383ffff */
.L_x_1271:
[----:B-1----:R1:W2:Y:S02]  /*23960*/  SYNCS.PHASECHK.TRANS64.TRYWAIT P1, [R155+URZ+0x19c50], R0 ;  /* 0x019c50009b0075a7 */ /* 0x0022a4000802017f */
[----:B--2---:R-:W-:Y:S05]  /*23970*/  @!P1 NANOSLEEP.SYNCS 0x989680 ;  /* 0x009896800000995d */ /* 0x004fea0003900000 */
[----:B------:R-:W2:Y:S02]  /*23980*/  @!P1 SYNCS.PHASECHK.TRANS64 P1, [R155+URZ+0x19c50], R0 ;  /* 0x019c50009b0095a7 */ /* 0x000ea4000802007f */
[----:B--2---:R-:W-:Y:S05]  /*23990*/  @!P1 BRA `(.L_x_1271) ;  /* 0xfffffffc00f09947 */ /* 0x004fea000383ffff */
[----:B------:R-:W-:Y:S05]  /*239a0*/  BRA `(.L_x_1270) ;  /* 0xfffffef0007c7947 */ /* 0x000fea000383ffff */
.L_x_1280:
[----:B-1----:R1:W2:Y:S02]  /*239b0*/  SYNCS.PHASECHK.TRANS64.TRYWAIT P1, [R0+URZ+0x19c30], R3 ;  /* 0x019c3003000075a7 */ /* 0x0022a4000802017f */
[----:B--2---:R-:W-:Y:S05]  /*239c0*/  @!P1 NANOSLEEP.SYNCS 0x989680 ;  /* 0x009896800000995d */ /* 0x004fea0003900000 */
[----:B------:R-:W2:Y:S02]  /*239d0*/  @!P1 SYNCS.PHASECHK.TRANS64 P1, [R0+URZ+0x19c30], R3 ;  /* 0x019c3003000095a7 */ /* 0x000ea4000802007f */
[----:B--2---:R-:W-:Y:S05]  /*239e0*/  @!P1 BRA `(.L_x_1280) ;  /* 0xfffffffc00f09947 */ /* 0x004fea000383ffff */
[----:B------:R-:W-:Y:S05]  /*239f0*/  BRA `(.L_x_1279) ;  /* 0xffffff0c006c7947 */ /* 0x000fea000383ffff */
.L_x_1285:
[----:B-1----:R1:W2:Y:S02]  /*23a00*/  SYNCS.PHASECHK.TRANS64.TRYWAIT P1, [R21+URZ+0x19c50], R3 ;  /* 0x019c5003150075a7 */ /* 0x0022a4000802017f */
[----:B--2---:R-:W-:Y:S05]  /*23a10*/  @!P1 NANOSLEEP.SYNCS 0x989680 ;  /* 0x009896800000995d */ /* 0x004fea0003900000 */
[----:B------:R-:W2:Y:S02]  /*23a20*/  @!P1 SYNCS.PHASECHK.TRANS64 P1, [R21+URZ+0x19c50], R3 ;  /* 0x019c5003150095a7 */ /* 0x000ea4000802007f */
[----:B--2---:R-:W-:Y:S05]  /*23a30*/  @!P1 BRA `(.L_x_1285) ;  /* 0xfffffffc00f09947 */ /* 0x004fea000383ffff */
[----:B------:R-:W-:Y:S05]  /*23a40*/  BRA `(.L_x_1284) ;  /* 0xffffff0c00f47947 */ /* 0x000fea000383ffff */
.L_x_1300:
[----:B-1----:R1:W2:Y:S02]  /*23a50*/  SYNCS.PHASECHK.TRANS64.TRYWAIT P0, [R4+URZ+0x19c50], R7 ;  /* 0x019c5007040075a7 */ /* 0x0022a4000800017f */
[----:B--2---:R-:W-:Y:S05]  /*23a60*/  @!P0 NANOSLEEP.SYNCS 0x989680 ;  /* 0x009896800000895d */ /* 0x004fea0003900000 */
[----:B------:R-:W2:Y:S02]  /*23a70*/  @!P0 SYNCS.PHASECHK.TRANS64 P0, [R4+URZ+0x19c50], R7 ;  /* 0x019c5007040085a7 */ /* 0x000ea4000800007f */
[----:B--2---:R-:W-:Y:S05]  /*23a80*/  @!P0 BRA `(.L_x_1300) ;  /* 0xfffffffc00f08947 */ /* 0x004fea000383ffff */
[----:B------:R-:W-:Y:S05]  /*23a90*/  BRA `(.L_x_1299) ;  /* 0xffffff3c00047947 */ /* 0x000fea000383ffff */
.L_x_1342:
[----:B------:R-:W1:Y:S01]  /*23aa0*/  S2R R5, SR_TID.X ;  /* 0x0000000000057919 */ /* 0x000e620000002100 */
[----:B------:R-:W-:Y:S01]  /*23ab0*/  BSSY B1, `(.L_x_1495) ;  /* 0x000000a000017945 */ /* 0x000fe20003800000 */
[----:B------:R-:W-:Y:S02]  /*23ac0*/  IMAD.MOV.U32 R12, RZ, RZ, RZ ;  /* 0x000000ffff0c7224 */ /* 0x000fe400078e00ff */
[----:B------:R-:W-:Y:S02]  /*23ad0*/  IMAD.MOV.U32 R11, RZ, RZ, 0x1f ;  /* 0x0000001fff0b7424 */ /* 0x000fe400078e00ff */
[----:B------:R-:W-:Y:S01]  /*23ae0*/  IMAD.MOV.U32 R15, RZ, RZ, -0x1 ;  /* 0xffffffffff0f7424 */ /* 0x000fe200078e00ff */
[----:B-1----:R-:W-:-:S04]  /*23af0*/  SHF.R.U32.HI R5, RZ, 0x5, R5 ;  /* 0x00000005ff057819 */ /* 0x002fc80000011605 */
[----:B------:R-:W-:-:S05]  /*23b00*/  LOP3.LUT R5, R5, 0x3, RZ, 0xc0, !PT ;  /* 0x0000000305057812 */ /* 0x000fca00078ec0ff */
[----:B0-----:R-:W-:-:S07]  /*23b10*/  IMAD.MOV.U32 R13, RZ, RZ, R5 ;  /* 0x000000ffff0d7224 */ /* 0x001fce00078e0005 */
[----:B------:R-:W-:Y:S05]  /*23b20*/  WARPSYNC.COLLECTIVE R15, `(.L_x_1496) ;  /* 0x000000000f087348 */ /* 0x000fea0003c00000 */
[----:B------:R0:W1:Y:S02]  /*23b30*/  SHFL.IDX P6, R14, R13, R12, R11 ;  /* 0x0000000c0d0e7389 */ /* 0x00006400000c000b */
[----:B01----:R-:W-:Y:S01]  /*23b40*/  ENDCOLLECTIVE ;  /* 0x000000000000791b */ /* 0x003fe20003800000 */
.L_x_1496:
[----:B------:R-:W-:Y:S05]  /*23b50*/  BSYNC B1 ;  /* 0x0000000000017941 */ /* 0x000fea0003800000 */
.L_x_1495:
[----:B------:R-:W-:Y:S05]  /*23b60*/  BRA `(.L_x_1497) ;  /* 0xffffff9800247947 */ /* 0x000fea000383ffff */
.L_x_1344:
[----:B------:R-:W-:Y:S01]  /*23b70*/  BSSY B1, `(.L_x_1498) ;  /* 0x0000006000017945 */ /* 0x000fe20003800000 */
[----:B------:R-:W-:-:S07]  /*23b80*/  IMAD.MOV.U32 R15, RZ, RZ, -0x1 ;  /* 0xffffffffff0f7424 */ /* 0x000fce00078e00ff */
[----:B01----:R-:W-:Y:S05]  /*23b90*/  WARPSYNC.COLLECTIVE R15, `(.L_x_1499) ;  /* 0x000000000f0c7348 */ /* 0x003fea0003c00000 */
[----:B------:R-:W-:Y:S02]  /*23ba0*/  ELECT P6, UR62, PT ;  /* 0x00000000003e782f */ /* 0x000fe400038c0000 */
[----:B------:R-:W-:Y:S01]  /*23bb0*/  MOV R14, UR62 ;  /* 0x0000003e000e7c02 */ /* 0x000fe20008000f00 */
[----:B01----:R-:W-:Y:S10]  /*23bc0*/  ENDCOLLECTIVE ;  /* 0x000000000000791b */ /* 0x003ff40003800000 */
.L_x_1499:
[----:B------:R-:W-:Y:S05]  /*23bd0*/  BSYNC B1 ;  /* 0x0000000000017941 */ /* 0x000fea0003800000 */
.L_x_1498:
[----:B------:R-:W-:Y:S05]  /*23be0*/  BRA `(.L_x_1343) ;  /* 0xffffff98001c7947 */ /* 0x000fea000383ffff */
.L_x_1346:
[----:B-1----:R1:W2:Y:S02]  /*23bf0*/  SYNCS.PHASECHK.TRANS64.TRYWAIT P0, [R19+URZ+0x19c20], R5 ;  /* 0x019c2005130075a7 */ /* 0x0022a4000800017f */
[----:B--2---:R-:W-:Y:S05]  /*23c00*/  @!P0 NANOSLEEP.SYNCS 0x989680 ;  /* 0x009896800000895d */ /* 0x004fea0003900000 */
[----:B------:R-:W2:Y:S02]  /*23c10*/  @!P0 SYNCS.PHASECHK.TRANS64 P0, [R19+URZ+0x19c20], R5 ;  /* 0x019c2005130085a7 */ /* 0x000ea4000800007f */
[----:B--2---:R-:W-:Y:S05]  /*23c20*/  @!P0 BRA `(.L_x_1346) ;  /* 0xfffffffc00f08947 */ /* 0x004fea000383ffff */
[----:B------:R-:W-:Y:S05]  /*23c30*/  BRA `(.L_x_1500) ;  /* 0xffffff98002c7947 */ /* 0x000fea000383ffff */
.L_x_1350:
[----:B--2---:R2:W3:Y:S02]  /*23c40*/  SYNCS.PHASECHK.TRANS64.TRYWAIT P0, [R10+URZ+0x19ca0], R9 ;  /* 0x019ca0090a0075a7 */ /* 0x0044e4000800017f */
[----:B---3--:R-:W-:Y:S05]  /*23c50*/  @!P0 NANOSLEEP.SYNCS 0x989680 ;  /* 0x009896800000895d */ /* 0x008fea0003900000 */
[----:B------:R-:W3:Y:S02]  /*23c60*/  @!P0 SYNCS.PHASECHK.TRANS64 P0, [R10+URZ+0x19ca0], R9 ;  /* 0x019ca0090a0085a7 */ /* 0x000ee4000800007f */
[----:B---3--:R-:W-:Y:S05]  /*23c70*/  @!P0 BRA `(.L_x_1350) ;  /* 0xfffffffc00f08947 */ /* 0x008fea000383ffff */
[----:B------:R-:W-:Y:S05]  /*23c80*/  BRA `(.L_x_1501) ;  /* 0xffffff9800447947 */ /* 0x000fea000383ffff */
.L_x_1357:
[----:B-1----:R1:W3:Y:S02]  /*23c90*/  SYNCS.PHASECHK.TRANS64.TRYWAIT P0, [R10+URZ+0x19cc0], R9 ;  /* 0x019cc0090a0075a7 */ /* 0x0022e4000800017f */
[----:B---3--:R-:W-:Y:S05]  /*23ca0*/  @!P0 NANOSLEEP.SYNCS 0x989680 ;  /* 0x009896800000895d */ /* 0x008fea0003900000 */
[----:B------:R-:W3:Y:S02]  /*23cb0*/  @!P0 SYNCS.PHASECHK.TRANS64 P0, [R10+URZ+0x19cc0], R9 ;  /* 0x019cc0090a0085a7 */ /* 0x000ee4000800007f */
[----:B---3--:R-:W-:Y:S05]  /*23cc0*/  @!P0 BRA `(.L_x_1357) ;  /* 0xfffffffc00f08947 */ /* 0x008fea000383ffff */
[----:B------:R-:W-:Y:S05]  /*23cd0*/  BRA `(.L_x_1502) ;  /* 0xffffff9c00407947 */ /* 0x000fea000383ffff */
.L_x_1366:
[----:B--2---:R2:W3:Y:S02]  /*23ce0*/  SYNCS.PHASECHK.TRANS64.TRYWAIT P1, [R9+URZ+0x19ca0], R8 ;  /* 0x019ca008090075a7 */ /* 0x0044e4000802017f */
[----:B---3--:R-:W-:Y:S05]  /*23cf0*/  @!P1 NANOSLEEP.SYNCS 0x989680 ;  /* 0x009896800000995d */ /* 0x008fea0003900000 */
[----:B------:R-:W3:Y:S02]  /*23d00*/  @!P1 SYNCS.PHASECHK.TRANS64 P1, [R9+URZ+0x19ca0], R8 ;  /* 0x019ca008090095a7 */ /* 0x000ee4000802007f */
[----:B---3--:R-:W-:Y:S05]  /*23d10*/  @!P1 BRA `(.L_x_1366) ;  /* 0xfffffffc00f09947 */ /* 0x008fea000383ffff */
[----:B------:R-:W-:Y:S05]  /*23d20*/  BRA `(.L_x_1503) ;  /* 0xffffffa000747947 */ /* 0x000fea000383ffff */
.L_x_1373:
[----:B-1----:R1:W3:Y:S02]  /*23d30*/  SYNCS.PHASECHK.TRANS64.TRYWAIT P1, [R9+URZ+0x19cc0], R8 ;  /* 0x019cc008090075a7 */ /* 0x0022e4000802017f */
[----:B---3--:R-:W-:Y:S05]  /*23d40*/  @!P1 NANOSLEEP.SYNCS 0x989680 ;  /* 0x009896800000995d */ /* 0x008fea0003900000 */
[----:B------:R-:W3:Y:S02]  /*23d50*/  @!P1 SYNCS.PHASECHK.TRANS64 P1, [R9+URZ+0x19cc0], R8 ;  /* 0x019cc008090095a7 */ /* 0x000ee4000802007f */
[----:B---3--:R-:W-:Y:S05]  /*23d60*/  @!P1 BRA `(.L_x_1373) ;  /* 0xfffffffc00f09947 */ /* 0x008fea000383ffff */
[----:B------:R-:W-:Y:S05]  /*23d70*/  BRA `(.L_x_1504) ;  /* 0xffffffa4006c7947 */ /* 0x000fea000383ffff */
.L_x_1400:
[----:B------:R-:W2:Y:S01]  /*23d80*/  S2R R20, SR_TID.X ;  /* 0x0000000000147919 */ /* 0x000ea20000002100 */
[----:B------:R-:W-:Y:S01]  /*23d90*/  BSSY B0, `(.L_x_1505) ;  /* 0x000000a000007945 */ /* 0x000fe20003800000 */
[----:B------:R-:W-:Y:S02]  /*23da0*/  IMAD.MOV.U32 R12, RZ, RZ, RZ ;  /* 0x000000ffff0c7224 */ /* 0x000fe400078e00ff */
[----:B------:R-:W-:Y:S02]  /*23db0*/  IMAD.MOV.U32 R11, RZ, RZ, 0x1f ;  /* 0x0000001fff0b7424 */ /* 0x000fe400078e00ff */
[----:B------:R-:W-:Y:S01]  /*23dc0*/  IMAD.MOV.U32 R15, RZ, RZ, -0x1 ;  /* 0xffffffffff0f7424 */ /* 0x000fe200078e00ff */
[----:B--2---:R-:W-:-:S04]  /*23dd0*/  SHF.R.U32.HI R20, RZ, 0x5, R20 ;  /* 0x00000005ff147819 */ /* 0x004fc80000011614 */
[----:B------:R-:W-:-:S05]  /*23de0*/  LOP3.LUT R20, R20, 0x3, RZ, 0xc0, !PT ;  /* 0x0000000314147812 */ /* 0x000fca00078ec0ff */
[----:B0-----:R-:W-:-:S07]  /*23df0*/  IMAD.MOV.U32 R13, RZ, RZ, R20 ;  /* 0x000000ffff0d7224 */ /* 0x001fce00078e0014 */
[----:B-1----:R-:W-:Y:S05]  /*23e00*/  WARPSYNC.COLLECTIVE R15, `(.L_x_1506) ;  /* 0x000000000f087348 */ /* 0x002fea0003c00000 */
[----:B------:R0:W2:Y:S02]  /*23e10*/  SHFL.IDX P6, R14, R13, R12, R11 ;  /* 0x0000000c0d0e7389 */ /* 0x0000a400000c000b */
[----:B012---:R-:W-:Y:S01]  /*23e20*/  ENDCOLLECTIVE ;  /* 0x000000000000791b */ /* 0x007fe20003800000 */
.L_x_1506:
[----:B------:R-:W-:Y:S05]  /*23e30*/  BSYNC B0 ;  /* 0x0000000000007941 */ /* 0x000fea0003800000 */
.L_x_1505:
[----:B------:R-:W-:Y:S05]  /*23e40*/  BRA `(.L_x_1507) ;  /* 0xffffffb400e87947 */ /* 0x000fea000383ffff */
.L_x_1402:
[----:B------:R-:W-:Y:S01]  /*23e50*/  BSSY B0, `(.L_x_1508) ;  /* 0x0000006000007945 */ /* 0x000fe20003800000 */
[----:B------:R-:W-:-:S07]  /*23e60*/  IMAD.MOV.U32 R15, RZ, RZ, -0x1 ;  /* 0xffffffffff0f7424 */ /* 0x000fce00078e00ff */
[----:B012---:R-:W-:Y:S05]  /*23e70*/  WARPSYNC.COLLECTIVE R15, `(.L_x_1509) ;  /* 0x000000000f0c7348 */ /* 0x007fea0003c00000 */
[----:B------:R-:W-:Y:S02]  /*23e80*/  ELECT P6, UR62, PT ;  /* 0x00000000003e782f */ /* 0x000fe400038c0000 */
[----:B------:R-:W-:Y:S01]  /*23e90*/  MOV R14, UR62 ;  /* 0x0000003e000e7c02 */ /* 0x000fe20008000f00 */
[----:B012---:R-:W-:Y:S10]  /*23ea0*/  ENDCOLLECTIVE ;  /* 0x000000000000791b */ /* 0x007ff40003800000 */
.L_x_1509:
[----:B------:R-:W-:Y:S05]  /*23eb0*/  BSYNC B0 ;  /* 0x0000000000007941 */ /* 0x000fea0003800000 */
.L_x_1508:
[----:B------:R-:W-:Y:S05]  /*23ec0*/  BRA `(.L_x_1510) ;  /* 0xffffffb400e87947 */ /* 0x000fea000383ffff */
.L_x_1404:
[----:B--2---:R2:W3:Y:S02]  /*23ed0*/  SYNCS.PHASECHK.TRANS64.TRYWAIT P0, [R4+URZ+0x19c80], R3 ;  /* 0x019c8003040075a7 */ /* 0x0044e4000800017f */
[----:B---3--:R-:W-:Y:S05]  /*23ee0*/  @!P0 NANOSLEEP.SYNCS 0x989680 ;  /* 0x009896800000895d */ /* 0x008fea0003900000 */
[----:B------:R-:W3:Y:S02]  /*23ef0*/  @!P0 SYNCS.PHASECHK.TRANS64 P0, [R4+URZ+0x19c80], R3 ;  /* 0x019c8003040085a7 */ /* 0x000ee4000800007f */
[----:B---3--:R-:W-:Y:S05]  /*23f00*/  @!P0 BRA `(.L_x_1404) ;  /* 0xfffffffc00f08947 */ /* 0x008fea000383ffff */
[----:B------:R-:W-:Y:S05]  /*23f10*/  BRA `(.L_x_1511) ;  /* 0xffffffb8004c7947 */ /* 0x000fea000383ffff */
.L_x_1406:
[----:B---3--:R3:W4:Y:S02]  /*23f20*/  SYNCS.PHASECHK.TRANS64.TRYWAIT P0, [R4+URZ+0x19c40], R3 ;  /* 0x019c4003040075a7 */ /* 0x008724000800017f */
[----:B----4-:R-:W-:Y:S05]  /*23f30*/  @!P0 NANOSLEEP.SYNCS 0x989680 ;  /* 0x009896800000895d */ /* 0x010fea0003900000 */
[----:B------:R-:W4:Y:S02]  /*23f40*/  @!P0 SYNCS.PHASECHK.TRANS64 P0, [R4+URZ+0x19c40], R3 ;  /* 0x019c4003040085a7 */ /* 0x000f24000800007f */
[----:B----4-:R-:W-:Y:S05]  /*23f50*/  @!P0 BRA `(.L_x_1406) ;  /* 0xfffffffc00f08947 */ /* 0x010fea000383ffff */
[----:B------:R-:W-:Y:S05]  /*23f60*/  BRA `(.L_x_1512) ;  /* 0xffffffb800c87947 */ /* 0x000fea000383ffff */
.L_x_1410:
        /* <DEDUP_REMOVED lines=9> */
[----:B-----5:R-:W-:Y:S05]  /*24000*/  WARPSYNC.COLLECTIVE R15, `(.L_x_1513) ;  /* 0x000000000f087348 */ /* 0x020fea0003c00000 */
[----:B------:R0:W1:Y:S02]  /*24010*/  SHFL.IDX P6, R14, R13, R12, R11 ;  /* 0x0000000c0d0e7389 */ /* 0x00006400000c000b */
[----:B01---5:R-:W-:Y:S01]  /*24020*/  ENDCOLLECTIVE ;  /* 0x000000000000791b */ /* 0x023fe20003800000 */
.L_x_1513:
[----:B------:R-:W-:Y:S02]  /*24030*/  IMAD.MOV.U32 R13, RZ, RZ, R6 ;  /* 0x000000ffff0d7224 */ /* 0x000fe400078e0006 */
[----:B------:R-:W-:-:S07]  /*24040*/  IMAD.MOV.U32 R2, RZ, RZ, R14 ;  /* 0x000000ffff027224 */ /* 0x000fce00078e000e */
[----:B------:R-:W-:Y:S05]  /*24050*/  WARPSYNC.COLLECTIVE R15, `(.L_x_1514) ;  /* 0x000000000f087348 */ /* 0x000fea0003c00000 */
[----:B------:R0:W1:Y:S02]  /*24060*/  SHFL.IDX P6, R14, R13, R12, R11 ;  /* 0x0000000c0d0e7389 */ /* 0x00006400000c000b */
[----:B01----:R-:W-:Y:S01]  /*24070*/  ENDCOLLECTIVE ;  /* 0x000000000000791b */ /* 0x003fe20003800000 */
.L_x_1514:
[----:B------:R-:W-:Y:S02]  /*24080*/  IMAD.MOV.U32 R13, RZ, RZ, R5 ;  /* 0x000000ffff0d7224 */ /* 0x000fe400078e0005 */
[----:B------:R-:W-:Y:S02]  /*24090*/  IMAD.MOV.U32 R12, RZ, RZ, 0x1 ;  /* 0x00000001ff0c7424 */ /* 0x000fe400078e00ff */
[----:B------:R-:W-:-:S07]  /*240a0*/  IMAD.MOV.U32 R3, RZ, RZ, R14 ;  /* 0x000000ffff037224 */ /* 0x000fce00078e000e */
[----:B------:R-:W-:Y:S05]  /*240b0*/  WARPSYNC.COLLECTIVE R15, `(.L_x_1515) ;  /* 0x000000000f087348 */ /* 0x000fea0003c00000 */
[----:B------:R0:W1:Y:S02]  /*240c0*/  SHFL.IDX P6, R14, R13, R12, R11 ;  /* 0x0000000c0d0e7389 */ /* 0x00006400000c000b */
[----:B01----:R-:W-:Y:S01]  /*240d0*/  ENDCOLLECTIVE ;  /* 0x000000000000791b */ /* 0x003fe20003800000 */
.L_x_1515:
        /* <DEDUP_REMOVED lines=10> */
.L_x_1516:
        /* <DEDUP_REMOVED lines=13> */
.L_x_1517:
        /* <DEDUP_REMOVED lines=14> */
.L_x_1518:
[----:B------:R-:W-:Y:S01]  /*24330*/  IMAD.MOV.U32 R2, RZ, RZ, R14 ;  /* 0x000000ffff027224 */ /* 0x000fe200078e000e */
[----:B------:R-:W-:Y:S06]  /*24340*/  BRA `(.L_x_1519) ;  /* 0xffffffc000a07947 */ /* 0x000fec000383ffff */
.L_x_1415:
[----:B--2---:R2:W3:Y:S02]  /*24350*/  SYNCS.PHASECHK.TRANS64.TRYWAIT P0, [R19+URZ+0x19c20], R0 ;  /* 0x019c2000130075a7 */ /* 0x0044e4000800017f */
[----:B---3--:R-:W-:Y:S05]  /*24360*/  @!P0 NANOSLEEP.SYNCS 0x989680 ;  /* 0x009896800000895d */ /* 0x008fea0003900000 */
[----:B------:R-:W3:Y:S02]  /*24370*/  @!P0 SYNCS.PHASECHK.TRANS64 P0, [R19+URZ+0x19c20], R0 ;  /* 0x019c2000130085a7 */ /* 0x000ee4000800007f */
[----:B---3--:R-:W-:Y:S05]  /*24380*/  @!P0 BRA `(.L_x_1415) ;  /* 0xfffffffc00f08947 */ /* 0x008fea000383ffff */
[----:B------:R-:W-:Y:S05]  /*24390*/  BRA `(.L_x_1520) ;  /* 0xffffffc400107947 */ /* 0x000fea000383ffff */
.L_x_1421:
[----:B0-----:R0:W1:Y:S02]  /*243a0*/  SYNCS.PHASECHK.TRANS64.TRYWAIT P0, [R6+URZ+0x19c80], R4 ;  /* 0x019c8004060075a7 */ /* 0x001064000800017f */
[----:B-1----:R-:W-:Y:S05]  /*243b0*/  @!P0 NANOSLEEP.SYNCS 0x989680 ;  /* 0x009896800000895d */ /* 0x002fea0003900000 */
[----:B------:R-:W1:Y:S02]  /*243c0*/  @!P0 SYNCS.PHASECHK.TRANS64 P0, [R6+URZ+0x19c80], R4 ;  /* 0x019c8004060085a7 */ /* 0x000e64000800007f */
[----:B-1----:R-:W-:Y:S05]  /*243d0*/  @!P0 BRA `(.L_x_1421) ;  /* 0xfffffffc00f08947 */ /* 0x002fea000383ffff */
[----:B------:R-:W-:Y:S05]  /*243e0*/  BRA `(.L_x_1521) ;  /* 0xffffffc400b87947 */ /* 0x000fea000383ffff */
.L_x_1428:
[----:B-1----:R1:W2:Y:S02]  /*243f0*/  SYNCS.PHASECHK.TRANS64.TRYWAIT P0, [R6+URZ+0x19c40], R4 ;  /* 0x019c4004060075a7 */ /* 0x0022a4000800017f */
[----:B--2---:R-:W-:Y:S05]  /*24400*/  @!P0 NANOSLEEP.SYNCS 0x989680 ;  /* 0x009896800000895d */ /* 0x004fea0003900000 */
[----:B------:R-:W2:Y:S02]  /*24410*/  @!P0 SYNCS.PHASECHK.TRANS64 P0, [R6+URZ+0x19c40], R4 ;  /* 0x019c4004060085a7 */ /* 0x000ea4000800007f */
[----:B--2---:R-:W-:Y:S05]  /*24420*/  @!P0 BRA `(.L_x_1428) ;  /* 0xfffffffc00f08947 */ /* 0x004fea000383ffff */
[----:B------:R-:W-:Y:S05]  /*24430*/  BRA `(.L_x_1522) ;  /* 0xffffffc800b47947 */ /* 0x000fea000383ffff */
.L_x_1436:
[----:B0-----:R0:W1:Y:S02]  /*24440*/  SYNCS.PHASECHK.TRANS64.TRYWAIT P0, [R3+URZ+0x19c70], R4 ;  /* 0x019c7004030075a7 */ /* 0x001064000800017f */
[----:B-1----:R-:W-:Y:S05]  /*24450*/  @!P0 NANOSLEEP.SYNCS 0x989680 ;  /* 0x009896800000895d */ /* 0x002fea0003900000 */
[----:B------:R-:W1:Y:S02]  /*24460*/  @!P0 SYNCS.PHASECHK.TRANS64 P0, [R3+URZ+0x19c70], R4 ;  /* 0x019c7004030085a7 */ /* 0x000e64000800007f */
[----:B-1----:R-:W-:Y:S05]  /*24470*/  @!P0 BRA `(.L_x_1436) ;  /* 0xfffffffc00f08947 */ /* 0x002fea000383ffff */
[----:B------:R-:W-:Y:S05]  /*24480*/  BRA `(.L_x_1523) ;  /* 0xffffffcc00c87947 */ /* 0x000fea000383ffff */
.L_x_1438:
[----:B0-----:R0:W1:Y:S02]  /*24490*/  SYNCS.PHASECHK.TRANS64.TRYWAIT P0, [R3+URZ+0x19c60], R4 ;  /* 0x019c6004030075a7 */ /* 0x001064000800017f */
[----:B-1----:R-:W-:Y:S05]  /*244a0*/  @!P0 NANOSLEEP.SYNCS 0x989680 ;  /* 0x009896800000895d */ /* 0x002fea0003900000 */
[----:B------:R-:W1:Y:S02]  /*244b0*/  @!P0 SYNCS.PHASECHK.TRANS64 P0, [R3+URZ+0x19c60], R4 ;  /* 0x019c6004030085a7 */ /* 0x000e64000800007f */
[----:B-1----:R-:W-:Y:S05]  /*244c0*/  @!P0 BRA `(.L_x_1438) ;  /* 0xfffffffc00f08947 */ /* 0x002fea000383ffff */
[----:B------:R-:W-:Y:S05]  /*244d0*/  BRA `(.L_x_1524) ;  /* 0xffffffcc00d07947 */ /* 0x000fea000383ffff */
.L_x_1445:
[----:B-1----:R1:W2:Y:S02]  /*244e0*/  SYNCS.PHASECHK.TRANS64.TRYWAIT P1, [R3+URZ+0x19c70], R0 ;  /* 0x019c7000030075a7 */ /* 0x0022a4000802017f */
[----:B--2---:R-:W-:Y:S05]  /*244f0*/  @!P1 NANOSLEEP.SYNCS 0x989680 ;  /* 0x009896800000995d */ /* 0x004fea0003900000 */
[----:B------:R-:W2:Y:S02]  /*24500*/  @!P1 SYNCS.PHASECHK.TRANS64 P1, [R3+URZ+0x19c70], R0 ;  /* 0x019c7000030095a7 */ /* 0x000ea4000802007f */
[----:B--2---:R-:W-:Y:S05]  /*24510*/  @!P1 BRA `(.L_x_1445) ;  /* 0xfffffffc00f09947 */ /* 0x004fea000383ffff */
[----:B------:R-:W-:Y:S05]  /*24520*/  BRA `(.L_x_1525) ;  /* 0xffffffd4003c7947 */ /* 0x000fea000383ffff */
.L_x_1447:
[----:B-1----:R1:W2:Y:S02]  /*24530*/  SYNCS.PHASECHK.TRANS64.TRYWAIT P1, [R3+URZ+0x19c60], R0 ;  /* 0x019c6000030075a7 */ /* 0x0022a4000802017f */
[----:B--2---:R-:W-:Y:S05]  /*24540*/  @!P1 NANOSLEEP.SYNCS 0x989680 ;  /* 0x009896800000995d */ /* 0x004fea0003900000 */
[----:B------:R-:W2:Y:S02]  /*24550*/  @!P1 SYNCS.PHASECHK.TRANS64 P1, [R3+URZ+0x19c60], R0 ;  /* 0x019c6000030095a7 */ /* 0x000ea4000802007f */
[----:B--2---:R-:W-:Y:S05]  /*24560*/  @!P1 BRA `(.L_x_1447) ;  /* 0xfffffffc00f09947 */ /* 0x004fea000383ffff */
[----:B------:R-:W-:Y:S05]  /*24570*/  BRA `(.L_x_1526) ;  /* 0xffffffd400407947 */ /* 0x000fea000383ffff */
.L_x_1451:
        /* <DEDUP_REMOVED lines=8> */
.L_x_1528:
[----:B------:R-:W-:Y:S05]  /*24600*/  BSYNC B0 ;  /* 0x0000000000007941 */ /* 0x000fea0003800000 */
.L_x_1527:
        /* <DEDUP_REMOVED lines=9> */
.L_x_1529:
[----:B------:R-:W-:Y:S02]  /*246a0*/  ULDC UR4, c[0x0][0xc3c] ;  /* 0x00030f0000047ab9 */ /* 0x000fe40000000800 */
[----:B------:R-:W-:-:S13]  /*246b0*/  ISETP.GE.OR P1, PT, R8, UR4, !P0 ;  /* 0x0000000408007c0c */ /* 0x000fda000c726670 */
[----:B------:R-:W0:Y:S08]  /*246c0*/  @!P1 LDC.64 R2, c[0x0][0xc80] ;  /* 0x00032000ff029b82 */ /* 0x000e300000000a00 */
[----:B------:R-:W1:Y:S01]  /*246d0*/  @!P1 LDC.64 R4, c[0x0][0xc78] ;  /* 0x00031e00ff049b82 */ /* 0x000e620000000a00 */
[----:B------:R-:W-:Y:S01]  /*246e0*/  CS2R R24, SRZ ;  /* 0x0000000000187805 */ /* 0x000fe2000001ff00 */
[----:B------:R-:W-:-:S02]  /*246f0*/  IMAD.MOV.U32 R11, RZ, RZ, RZ ;  /* 0x000000ffff0b7224 */ /* 0x000fc400078e00ff */
[----:B------:R-:W-:Y:S02]  /*24700*/  IMAD.MOV.U32 R6, RZ, RZ, R14 ;  /* 0x000000ffff067224 */ /* 0x000fe400078e000e */
[----:B0-----:R-:W-:-:S05]  /*24710*/  @!P1 IMAD.WIDE R2, R8, 0x4, R2 ;  /* 0x0000000408029825 */ /* 0x001fca00078e0202 */
[----:B------:R1:W2:Y:S02]  /*24720*/  @!P1 LDG.E R7, desc[UR42][R2.64] ;  /* 0x0000002a02079981 */ /* 0x0002a4000c1e1900 */
[----:B-1----:R-:W-:-:S05]  /*24730*/  @!P1 IMAD.WIDE R2, R8, 0x4, R4 ;  /* 0x0000000408029825 */ /* 0x002fca00078e0204 */
[----:B------:R-:W3:Y:S01]  /*24740*/  @!P1 LDG.E R4, desc[UR42][R2.64] ;  /* 0x0000002a02049981 */ /* 0x000ee2000c1e1900 */
[----:B------:R-:W-:Y:S01]  /*24750*/  IMAD.MOV.U32 R5, RZ, RZ, RZ ;  /* 0x000000ffff057224 */ /* 0x000fe200078e00ff */
[C---:B------:R-:W-:Y:S02]  /*24760*/  ISETP.GE.U32.AND P2, PT, R10.reuse, 0x2, PT ;  /* 0x000000020a00780c */ /* 0x040fe40003f46070 */
[C---:B------:R-:W-:Y:S02]  /*24770*/  ISETP.GE.U32.AND P3, PT, R10.reuse, 0x4, PT ;  /* 0x000000040a00780c */ /* 0x040fe40003f66070 */
[C---:B------:R-:W-:Y:S02]  /*24780*/  ISETP.GE.U32.AND P4, PT, R10.reuse, 0x8, PT ;  /* 0x000000080a00780c */ /* 0x040fe40003f86070 */
[C---:B------:R-:W-:Y:S01]  /*24790*/  ISETP.GE.U32.AND P5, PT, R10.reuse, 0x10, PT ;  /* 0x000000100a00780c */ /* 0x040fe20003fa6070 */
[----:B--2---:R-:W-:Y:S02]  /*247a0*/  @!P1 IMAD.MOV.U32 R25, RZ, RZ, R7 ;  /* 0x000000ffff199224 */ /* 0x004fe400078e0007 */
[----:B---3--:R-:W-:Y:S01]  /*247b0*/  @!P1 IMAD.MOV.U32 R5, RZ, RZ, R4 ;  /* 0x000000ffff059224 */ /* 0x008fe200078e0004 */
[----:B------:R-:W-:-:S03]  /*247c0*/  ISETP.NE.AND P1, PT, R10, RZ, PT ;  /* 0x000000ff0a00720c */ /* 0x000fc60003f25270 */
[----:B------:R-:W-:-:S04]  /*247d0*/  IMAD R2, R5, R25, RZ ;  /* 0x0000001905027224 */ /* 0x000fc800078e02ff */
[----:B------:R-:W-:-:S07]  /*247e0*/  IMAD.MOV.U32 R13, RZ, RZ, R2 ;  /* 0x000000ffff0d7224 */ /* 0x000fce00078e0002 */
[----:B------:R-:W-:Y:S05]  /*247f0*/  WARPSYNC.COLLECTIVE R15, `(.L_x_1530) ;  /* 0x000000000f087348 */ /* 0x000fea0003c00000 */
[----:B------:R0:W1:Y:S02]  /*24800*/  SHFL.UP P6, R14, R13, R12, R11 ;  /* 0x0400000c0d0e7389 */ /* 0x00006400000c000b */
[----:B01----:R-:W-:Y:S01]  /*24810*/  ENDCOLLECTIVE ;  /* 0x000000000000791b */ /* 0x003fe20003800000 */
.L_x_1530:
[----:B------:R-:W-:Y:S01]  /*24820*/  IMAD.MOV.U32 R12, RZ, RZ, 0x2 ;  /* 0x00000002ff0c7424 */ /* 0x000fe200078e00ff */
[----:B------:R-:W-:-:S05]  /*24830*/  SEL R3, R14, RZ, P1 ;  /* 0x000000ff0e037207 */ /* 0x000fca0000800000 */
[----:B------:R-:W-:-:S04]  /*24840*/  IMAD.IADD R2, R2, 0x1, R3 ;  /* 0x0000000102027824 */ /* 0x000fc800078e0203 */
[----:B------:R-:W-:-:S07]  /*24850*/  IMAD.MOV.U32 R13, RZ, RZ, R2 ;  /* 0x000000ffff0d7224 */ /* 0x000fce00078e0002 */
[----:B------:R-:W-:Y:S05]  /*24860*/  WARPSYNC.COLLECTIVE R15, `(.L_x_1531) ;  /* 0x000000000f087348 */ /* 0x000fea0003c00000 */
[----:B------:R0:W1:Y:S02]  /*24870*/  SHFL.UP P6, R14, R13, R12, R11 ;  /* 0x0400000c0d0e7389 */ /* 0x00006400000c000b */
[----:B01----:R-:W-:Y:S01]  /*24880*/  ENDCOLLECTIVE ;  /* 0x000000000000791b */ /* 0x003fe20003800000 */
.L_x_1531:
[----:B------:R-:W-:Y:S01]  /*24890*/  IMAD.MOV.U32 R12, RZ, RZ, 0x4 ;  /* 0x00000004ff0c7424 */ /* 0x000fe200078e00ff */
[----:B------:R-:W-:-:S05]  /*248a0*/  SEL R3, R14, RZ, P2 ;  /* 0x000000ff0e037207 */ /* 0x000fca0001000000 */
[----:B------:R-:W-:-:S04]  /*248b0*/  IMAD.IADD R2, R2, 0x1, R3 ;  /* 0x0000000102027824 */ /* 0x000fc800078e0203 */
[----:B------:R-:W-:-:S07]  /*248c0*/  IMAD.MOV.U32 R13, RZ, RZ, R2 ;  /* 0x000000ffff0d7224 */ /* 0x000fce00078e0002 */
[----:B------:R-:W-:Y:S05]  /*248d0*/  WARPSYNC.COLLECTIVE R15, `(.L_x_1532) ;  /* 0x000000000f087348 */ /* 0x000fea0003c00000 */
[----:B------:R0:W1:Y:S02]  /*248e0*/  SHFL.UP P6, R14, R13, R12, R11 ;  /* 0x0400000c0d0e7389 */ /* 0x00006400000c000b */
[----:B01----:R-:W-:Y:S01]  /*248f0*/  ENDCOLLECTIVE ;  /* 0x000000000000791b */ /* 0x003fe20003800000 */
.L_x_1532:
[----:B------:R-:W-:Y:S01]  /*24900*/  IMAD.MOV.U32 R12, RZ, RZ, 0x8 ;  /* 0x00000008ff0c7424 */ /* 0x000fe200078e00ff */
[----:B------:R-:W-:-:S05]  /*24910*/  SEL R3, R14, RZ, P3 ;  /* 0x000000ff0e037207 */ /* 0x000fca0001800000 */
[----:B------:R-:W-:-:S04]  /*24920*/  IMAD.IADD R2, R2, 0x1, R3 ;  /* 0x0000000102027824 */ /* 0x000fc800078e0203 */
[----:B------:R-:W-:-:S07]  /*24930*/  IMAD.MOV.U32 R13, RZ, RZ, R2 ;  /* 0x000000ffff0d7224 */ /* 0x000fce00078e0002 */
[----:B------:R-:W-:Y:S05]  /*24940*/  WARPSYNC.COLLECTIVE R15, `(.L_x_1533) ;  /* 0x000000000f087348 */ /* 0x000fea0003c00000 */
[----:B------:R0:W1:Y:S02]  /*24950*/  SHFL.UP P6, R14, R13, R12, R11 ;  /* 0x0400000c0d0e7389 */ /* 0x00006400000c000b */
[----:B01----:R-:W-:Y:S01]  /*24960*/  ENDCOLLECTIVE ;  /* 0x000000000000791b */ /* 0x003fe20003800000 */
.L_x_1533:
[----:B------:R-:W-:Y:S01]  /*24970*/  IMAD.MOV.U32 R12, RZ, RZ, 0x10 ;  /* 0x00000010ff0c7424 */ /* 0x000fe200078e00ff */
[----:B------:R-:W-:-:S05]  /*24980*/  SEL R3, R14, RZ, P4 ;  /* 0x000000ff0e037207 */ /* 0x000fca0002000000 */
[----:B------:R-:W-:-:S04]  /*24990*/  IMAD.IADD R2, R2, 0x1, R3 ;  /* 0x0000000102027824 */ /* 0x000fc800078e0203 */
[----:B------:R-:W-:-:S07]  /*249a0*/  IMAD.MOV.U32 R13, RZ, RZ, R2 ;  /* 0x000000ffff0d7224 */ /* 0x000fce00078e0002 */
[----:B------:R-:W-:Y:S05]  /*249b0*/  WARPSYNC.COLLECTIVE R15, `(.L_x_1534) ;  /* 0x000000000f087348 */ /* 0x000fea0003c00000 */
[----:B------:R0:W1:Y:S02]  /*249c0*/  SHFL.UP P6, R14, R13, R12, R11 ;  /* 0x0400000c0d0e7389 */ /* 0x00006400000c000b */
[----:B01----:R-:W-:Y:S01]  /*249d0*/  ENDCOLLECTIVE ;  /* 0x000000000000791b */ /* 0x003fe20003800000 */
.L_x_1534:
[----:B------:R-:W-:Y:S02]  /*249e0*/  IMAD.MOV.U32 R12, RZ, RZ, 0x1f ;  /* 0x0000001fff0c7424 */ /* 0x000fe400078e00ff */
[----:B------:R-:W-:Y:S01]  /*249f0*/  IMAD.MOV.U32 R11, RZ, RZ, 0x1f ;  /* 0x0000001fff0b7424 */ /* 0x000fe200078e00ff */
[----:B------:R-:W-:-:S05]  /*24a00*/  SEL R3, R14, RZ, P5 ;  /* 0x000000ff0e037207 */ /* 0x000fca0002800000 */
[----:B------:R-:W-:-:S04]  /*24a10*/  IMAD.IADD R2, R2, 0x1, R3 ;  /* 0x0000000102027824 */ /* 0x000fc800078e0203 */
[----:B------:R-:W-:-:S07]  /*24a20*/  IMAD.MOV.U32 R13, RZ, RZ, R2 ;  /* 0x000000ffff0d7224 */ /* 0x000fce00078e0002 */
[----:B------:R-:W-:Y:S05]  /*24a30*/  WARPSYNC.COLLECTIVE R15, `(.L_x_1535) ;  /* 0x000000000f087348 */ /* 0x000fea0003c00000 */
[----:B------:R0:W1:Y:S02]  /*24a40*/  SHFL.IDX P6, R14, R13, R12, R11 ;  /* 0x0000000c0d0e7389 */ /* 0x00006400000c000b */
[----:B01----:R-:W-:Y:S01]  /*24a50*/  ENDCOLLECTIVE ;  /* 0x000000000000791b */ /* 0x003fe20003800000 */
.L_x_1535:
[----:B------:R-:W-:Y:S05]  /*24a60*/  BRA `(.L_x_1536) ;  /* 0xffffffd400dc7947 */ /* 0x000fea000383ffff */
.L_x_1454:
[----:B------:R-:W-:Y:S01]  /*24a70*/  BSSY B0, `(.L_x_1537) ;  /* 0x0000008000007945 */ /* 0x000fe20003800000 */
[----:B------:R-:W-:Y:S02]  /*24a80*/  IMAD.MOV.U32 R13, RZ, RZ, R2 ;  /* 0x000000ffff0d7224 */ /* 0x000fe400078e0002 */
[----:B------:R-:W-:Y:S02]  /*24a90*/  IMAD.MOV.U32 R12, RZ, RZ, 0x1 ;  /* 0x00000001ff0c7424 */ /* 0x000fe400078e00ff */
[----:B------:R-:W-:Y:S02]  /*24aa0*/  IMAD.MOV.U32 R11, RZ, RZ, RZ ;  /* 0x000000ffff0b7224 */ /* 0x000fe400078e00ff */
[----:B------:R-:W-:-:S07]  /*24ab0*/  IMAD.MOV.U32 R15, RZ, RZ, -0x1 ;  /* 0xffffffffff0f7424 */ /* 0x000fce00078e00ff */
[----:B------:R-:W-:Y:S05]  /*24ac0*/  WARPSYNC.COLLECTIVE R15, `(.L_x_1538) ;  /* 0x000000000f087348 */ /* 0x000fea0003c00000 */
[----:B------:R0:W1:Y:S02]  /*24ad0*/  SHFL.UP P6, R14, R13, R12, R11 ;  /* 0x0400000c0d0e7389 */ /* 0x00006400000c000b */
[----:B01----:R-:W-:Y:S01]  /*24ae0*/  ENDCOLLECTIVE ;  /* 0x000000000000791b */ /* 0x003fe20003800000 */
.L_x_1538:
[----:B------:R-:W-:Y:S05]  /*24af0*/  BSYNC B0 ;  /* 0x0000000000007941 */ /* 0x000fea0003800000 */
.L_x_1537:
[----:B------:R-:W-:Y:S01]  /*24b00*/  SEL R3, R14, RZ, P1 ;  /* 0x000000ff0e037207 */ /* 0x000fe20000800000 */
[----:B------:R-:W-:Y:S02]  /*24b10*/  IMAD.MOV.U32 R12, RZ, RZ, 0x2 ;  /* 0x00000002ff0c7424 */ /* 0x000fe400078e00ff */
[----:B------:R-:W-:Y:S02]  /*24b20*/  IMAD.MOV.U32 R11, RZ, RZ, RZ ;  /* 0x000000ffff0b7224 */ /* 0x000fe400078e00ff */
[----:B------:R-:W-:Y:S02]  /*24b30*/  IMAD.IADD R2, R2, 0x1, R3 ;  /* 0x0000000102027824 */ /* 0x000fe400078e0203 */
[----:B------:R-:W-:Y:S02]  /*24b40*/  IMAD.MOV.U32 R15, RZ, RZ, -0x1 ;  /* 0xffffffffff0f7424 */ /* 0x000fe400078e00ff */
[----:B------:R-:W-:-:S07]  /*24b50*/  IMAD.MOV.U32 R13, RZ, RZ, R2 ;  /* 0x000000ffff0d7224 */ /* 0x000fce00078e0002 */
[----:B------:R-:W-:Y:S05]  /*24b60*/  WARPSYNC.COLLECTIVE R15, `(.L_x_1539) ;  /* 0x000000000f087348 */ /* 0x000fea0003c00000 */
[----:B------:R0:W1:Y:S02]  /*24b70*/  SHFL.UP P6, R14, R13, R12, R11 ;  /* 0x0400000c0d0e7389 */ /* 0x00006400000c000b */
[----:B01----:R-:W-:Y:S01]  /*24b80*/  ENDCOLLECTIVE ;  /* 0x000000000000791b */ /* 0x003fe20003800000 */
.L_x_1539:
[----:B------:R-:W-:Y:S01]  /*24b90*/  IMAD.MOV.U32 R12, RZ, RZ, 0x4 ;  /* 0x00000004ff0c7424 */ /* 0x000fe200078e00ff */
[----:B------:R-:W-:-:S05]  /*24ba0*/  SEL R3, R14, RZ, P2 ;  /* 0x000000ff0e037207 */ /* 0x000fca0001000000 */
[----:B------:R-:W-:-:S04]  /*24bb0*/  IMAD.IADD R2, R2, 0x1, R3 ;  /* 0x0000000102027824 */ /* 0x000fc800078e0203 */
[----:B------:R-:W-:-:S07]  /*24bc0*/  IMAD.MOV.U32 R13, RZ, RZ, R2 ;  /* 0x000000ffff0d7224 */ /* 0x000fce00078e0002 */
[----:B------:R-:W-:Y:S05]  /*24bd0*/  WARPSYNC.COLLECTIVE R15, `(.L_x_1540) ;  /* 0x000000000f087348 */ /* 0x000fea0003c00000 */
[----:B------:R0:W1:Y:S02]  /*24be0*/  SHFL.UP P6, R14, R13, R12, R11 ;  /* 0x0400000c0d0e7389 */ /* 0x00006400000c000b */
[----:B01----:R-:W-:Y:S01]  /*24bf0*/  ENDCOLLECTIVE ;  /* 0x000000000000791b */ /* 0x003fe20003800000 */
.L_x_1540:
[----:B------:R-:W-:Y:S01]  /*24c00*/  IMAD.MOV.U32 R12, RZ, RZ, 0x8 ;  /* 0x00000008ff0c7424 */ /* 0x000fe200078e00ff */
[----:B------:R-:W-:-:S05]  /*24c10*/  SEL R3, R14, RZ, P3 ;  /* 0x000000ff0e037207 */ /* 0x000fca0001800000 */
[----:B------:R-:W-:-:S04]  /*24c20*/  IMAD.IADD R2, R2, 0x1, R3 ;  /* 0x0000000102027824 */ /* 0x000fc800078e0203 */
[----:B------:R-:W-:-:S07]  /*24c30*/  IMAD.MOV.U32 R13, RZ, RZ, R2 ;  /* 0x000000ffff0d7224 */ /* 0x000fce00078e0002 */
[----:B------:R-:W-:Y:S05]  /*24c40*/  WARPSYNC.COLLECTIVE R15, `(.L_x_1541) ;  /* 0x000000000f087348 */ /* 0x000fea0003c00000 */
[----:B------:R0:W1:Y:S02]  /*24c50*/  SHFL.UP P6, R14, R13, R12, R11 ;  /* 0x0400000c0d0e7389 */ /* 0x00006400000c000b */
[----:B01----:R-:W-:Y:S01]  /*24c60*/  ENDCOLLECTIVE ;  /* 0x000000000000791b */ /* 0x003fe20003800000 */
.L_x_1541:
[----:B------:R-:W-:Y:S01]  /*24c70*/  IMAD.MOV.U32 R12, RZ, RZ, 0x10 ;  /* 0x00000010ff0c7424 */ /* 0x000fe200078e00ff */
[----:B------:R-:W-:-:S05]  /*24c80*/  SEL R3, R14, RZ, P4 ;  /* 0x000000ff0e037207 */ /* 0x000fca0002000000 */
[----:B------:R-:W-:-:S04]  /*24c90*/  IMAD.IADD R2, R2, 0x1, R3 ;  /* 0x0000000102027824 */ /* 0x000fc800078e0203 */
[----:B------:R-:W-:-:S07]  /*24ca0*/  IMAD.MOV.U32 R13, RZ, RZ, R2 ;  /* 0x000000ffff0d7224 */ /* 0x000fce00078e0002 */
[----:B------:R-:W-:Y:S05]  /*24cb0*/  WARPSYNC.COLLECTIVE R15, `(.L_x_1542) ;  /* 0x000000000f087348 */ /* 0x000fea0003c00000 */
[----:B------:R0:W1:Y:S02]  /*24cc0*/  SHFL.UP P6, R14, R13, R12, R11 ;  /* 0x0400000c0d0e7389 */ /* 0x00006400000c000b */
[----:B01----:R-:W-:Y:S01]  /*24cd0*/  ENDCOLLECTIVE ;  /* 0x000000000000791b */ /* 0x003fe20003800000 */
.L_x_1542:
        /* <DEDUP_REMOVED lines=8> */
.L_x_1543:
[----:B------:R-:W-:Y:S05]  /*24d60*/  BRA `(.L_x_1544) ;  /* 0xffffffd400c07947 */ /* 0x000fea000383ffff */
.L_x_1456:
[----:B------:R-:W-:Y:S01]  /*24d70*/  BSSY B0, `(.L_x_1545) ;  /* 0x0000006000007945 */ /* 0x000fe20003800000 */
[----:B------:R-:W-:Y:S01]  /*24d80*/  PLOP3.LUT P6, PT, P6, PT, PT, 0x8, 0x0 ;  /* 0x000000000000781c */ /* 0x000fe200037ce170 */
[----:B------:R-:W-:-:S12]  /*24d90*/  IMAD.MOV.U32 R15, RZ, RZ, -0x1 ;  /* 0xffffffffff0f7424 */ /* 0x000fd800078e00ff */
[----:B0-----:R-:W-:Y:S05]  /*24da0*/  WARPSYNC.COLLECTIVE R15, `(.L_x_1546) ;  /* 0x000000000f087348 */ /* 0x001fea0003c00000 */
[----:B------:R-:W-:Y:S01]  /*24db0*/  VOTE.ANY R14, PT, P6 ;  /* 0x00000000000e7806 */ /* 0x000fe200030e0100 */
[----:B0-----:R-:W-:Y:S06]  /*24dc0*/  ENDCOLLECTIVE ;  /* 0x000000000000791b */ /* 0x001fec0003800000 */
.L_x_1546:
[----:B------:R-:W-:Y:S05]  /*24dd0*/  BSYNC B0 ;  /* 0x0000000000007941 */ /* 0x000fea0003800000 */
.L_x_1545:
[----:B------:R-:W-:Y:S02]  /*24de0*/  IMAD.MOV.U32 R3, RZ, RZ, R14 ;  /* 0x000000ffff037224 */ /* 0x000fe400078e000e */
[----:B------:R-:W-:Y:S02]  /*24df0*/  IMAD.MOV.U32 R13, RZ, RZ, R25 ;  /* 0x000000ffff0d7224 */ /* 0x000fe400078e0019 */
[----:B------:R-:W0:Y:S01]  /*24e00*/  POPC R7, R3 ;  /* 0x0000000300077309 */ /* 0x000e220000000000 */
[----:B------:R-:W-:Y:S02]  /*24e10*/  IMAD.MOV.U32 R11, RZ, RZ, 0x1f ;  /* 0x0000001fff0b7424 */ /* 0x000fe400078e00ff */
[----:B------:R-:W-:Y:S02]  /*24e20*/  IMAD.MOV.U32 R15, RZ, RZ, -0x1 ;  /* 0xffffffffff0f7424 */ /* 0x000fe400078e00ff */
[----:B0-----:R-:W-:Y:S02]  /*24e30*/  IMAD.MOV.U32 R12, RZ, RZ, R7 ;  /* 0x000000ffff0c7224 */ /* 0x001fe400078e0007 */
[----:B------:R-:W-:-:S07]  /*24e40*/  IMAD.IADD R27, R7, 0x1, R27 ;  /* 0x00000001071b7824 */ /* 0x000fce00078e021b */
[----:B------:R-:W-:Y:S05]  /*24e50*/  WARPSYNC.COLLECTIVE R15, `(.L_x_1547) ;  /* 0x000000000f087348 */ /* 0x000fea0003c00000 */
[----:B------:R0:W1:Y:S02]  /*24e60*/  SHFL.IDX P6, R14, R13, R12, R11 ;  /* 0x0000000c0d0e7389 */ /* 0x00006400000c000b */
[----:B01----:R-:W-:Y:S01]  /*24e70*/  ENDCOLLECTIVE ;  /* 0x000000000000791b */ /* 0x003fe20003800000 */
.L_x_1547:
[----:B------:R-:W-:Y:S02]  /*24e80*/  IMAD.MOV.U32 R13, RZ, RZ, R5 ;  /* 0x000000ffff0d7224 */ /* 0x000fe400078e0005 */
[----:B------:R-:W-:-:S07]  /*24e90*/  IMAD.MOV.U32 R25, RZ, RZ, R14 ;  /* 0x000000ffff197224 */ /* 0x000fce00078e000e */
[----:B------:R-:W-:Y:S05]  /*24ea0*/  WARPSYNC.COLLECTIVE R15, `(.L_x_1548) ;  /* 0x000000000f087348 */ /* 0x000fea0003c00000 */
[----:B------:R0:W1:Y:S02]  /*24eb0*/  SHFL.IDX P6, R14, R13, R12, R11 ;  /* 0x0000000c0d0e7389 */ /* 0x00006400000c000b */
[----:B01----:R-:W-:Y:S01]  /*24ec0*/  ENDCOLLECTIVE ;  /* 0x000000000000791b */ /* 0x003fe20003800000 */
.L_x_1548:
[----:B------:R-:W-:Y:S01]  /*24ed0*/  IMAD.MOV.U32 R5, RZ, RZ, R14 ;  /* 0x000000ffff057224 */ /* 0x000fe200078e000e */
[----:B------:R-:W-:Y:S06]  /*24ee0*/  BRA `(.L_x_1549) ;  /* 0xffffffd400a07947 */ /* 0x000fec000383ffff */
.L_x_1458:
[----:B------:R-:W-:Y:S01]  /*24ef0*/  BSSY B0, `(.L_x_1550) ;  /* 0x0000007000007945 */ /* 0x000fe20003800000 */
[----:B------:R-:W-:Y:S02]  /*24f00*/  IMAD.MOV.U32 R13, RZ, RZ, R2 ;  /* 0x000000ffff0d7224 */ /* 0x000fe400078e0002 */
[----:B------:R-:W-:Y:S02]  /*24f10*/  IMAD.MOV.U32 R11, RZ, RZ, 0x1f ;  /* 0x0000001fff0b7424 */ /* 0x000fe400078e00ff */
[----:B------:R-:W-:-:S07]  /*24f20*/  IMAD.MOV.U32 R15, RZ, RZ, -0x1 ;  /* 0xffffffffff0f7424 */ /* 0x000fce00078e00ff */
[----:B0123--:R-:W-:Y:S05]  /*24f30*/  WARPSYNC.COLLECTIVE R15, `(.L_x_1551) ;  /* 0x000000000f087348 */ /* 0x00ffea0003c00000 */
[----:B------:R4:W0:Y:S02]  /*24f40*/  SHFL.IDX P6, R14, R13, R12, R11 ;  /* 0x0000000c0d0e7389 */ /* 0x00082400000c000b */
[----:B01234-:R-:W-:Y:S01]  /*24f50*/  ENDCOLLECTIVE ;  /* 0x000000000000791b */ /* 0x01ffe20003800000 */
.L_x_1551:
[----:B------:R-:W-:Y:S05]  /*24f60*/  BSYNC B0 ;  /* 0x0000000000007941 */ /* 0x000fea0003800000 */
.L_x_1550:
[----:B------:R-:W-:Y:S01]  /*24f70*/  IMAD.MOV.U32 R24, RZ, RZ, R14 ;  /* 0x000000ffff187224 */ /* 0x000fe200078e000e */
[----:B------:R-:W-:Y:S06]  /*24f80*/  BRA `(.L_x_1457) ;  /* 0xffffffd400907947 */ /* 0x000fec000383ffff */
.L_x_1464:
[----:B0-----:R0:W1:Y:S02]  /*24f90*/  SYNCS.PHASECHK.TRANS64.TRYWAIT P0, [R9+URZ+0x19c20], R0 ;  /* 0x019c2000090075a7 */ /* 0x001064000800017f */
[----:B-1----:R-:W-:Y:S05]  /*24fa0*/  @!P0 NANOSLEEP.SYNCS 0x989680 ;  /* 0x009896800000895d */ /* 0x002fea0003900000 */
[----:B------:R-:W1:Y:S02]  /*24fb0*/  @!P0 SYNCS.PHASECHK.TRANS64 P0, [R9+URZ+0x19c20], R0 ;  /* 0x019c2000090085a7 */ /* 0x000e64000800007f */
[----:B-1----:R-:W-:Y:S05]  /*24fc0*/  @!P0 BRA `(.L_x_1464) ;  /* 0xfffffffc00f08947 */ /* 0x002fea000383ffff */
[----:B------:R-:W-:Y:S05]  /*24fd0*/  BRA `(.L_x_1552) ;  /* 0xffffffdc00ec7947 */ /* 0x000fea000383ffff */
.L_x_1465:
        /* <DEDUP_REMOVED lines=11> */
.L_x_1554:
[----:B------:R-:W-:Y:S05]  /*25090*/  BSYNC B0 ;  /* 0x0000000000007941 */ /* 0x000fea0003800000 */
.L_x_1553:
[----:B------:R-:W-:Y:S05]  /*250a0*/  BRA `(.L_x_1555) ;  /* 0xffffffdc00d47947 */ /* 0x000fea000383ffff */
.L_x_1466:
[----:B------:R-:W-:Y:S01]  /*250b0*/  BSSY B0, `(.L_x_1556) ;  /* 0x0000006000007945 */ /* 0x000fe20003800000 */
[----:B------:R-:W-:-:S07]  /*250c0*/  IMAD.MOV.U32 R15, RZ, RZ, -0x1 ;  /* 0xffffffffff0f7424 */ /* 0x000fce00078e00ff */
[----:B0-----:R-:W-:Y:S05]  /*250d0*/  WARPSYNC.COLLECTIVE R15, `(.L_x_1557) ;  /* 0x000000000f0c7348 */ /* 0x001fea0003c00000 */
[----:B------:R-:W-:Y:S02]  /*250e0*/  ELECT P6, UR62, PT ;  /* 0x00000000003e782f */ /* 0x000fe400038c0000 */
[----:B------:R-:W-:Y:S01]  /*250f0*/  MOV R14, UR62 ;  /* 0x0000003e000e7c02 */ /* 0x000fe20008000f00 */
[----:B0-----:R-:W-:Y:S10]  /*25100*/  ENDCOLLECTIVE ;  /* 0x000000000000791b */ /* 0x001ff40003800000 */
.L_x_1557:
[----:B------:R-:W-:Y:S05]  /*25110*/  BSYNC B0 ;  /* 0x0000000000007941 */ /* 0x000fea0003800000 */
.L_x_1556:
[----:B------:R-:W-:Y:S05]  /*25120*/  BRA `(.L_x_1558) ;  /* 0xffffffdc00c87947 */ /* 0x000fea000383ffff */
.L_x_1468:
[----:B0-----:R0:W1:Y:S02]  /*25130*/  SYNCS.PHASECHK.TRANS64.TRYWAIT P1, [R7+URZ], R2 ;  /* 0x00000002070075a7 */ /* 0x001064000802017f */
[----:B-1----:R-:W-:Y:S05]  /*25140*/  @!P1 NANOSLEEP.SYNCS 0x989680 ;  /* 0x009896800000995d */ /* 0x002fea0003900000 */
[----:B------:R-:W1:Y:S02]  /*25150*/  @!P1 SYNCS.PHASECHK.TRANS64 P1, [R7+URZ], R2 ;  /* 0x00000002070095a7 */ /* 0x000e64000802007f */
[----:B-1----:R-:W-:Y:S05]  /*25160*/  @!P1 BRA `(.L_x_1468) ;  /* 0xfffffffc00f09947 */ /* 0x002fea000383ffff */
[----:B------:R-:W-:Y:S05]  /*25170*/  BRA `(.L_x_1559) ;  /* 0xffffffdc00fc7947 */ /* 0x000fea000383ffff */
.L_x_1469:
[----:B-1----:R1:W2:Y:S02]  /*25180*/  SYNCS.PHASECHK.TRANS64.TRYWAIT P1, [R3+URZ], R0 ;  /* 0x00000000030075a7 */ /* 0x0022a4000802017f */
[----:B--2---:R-:W-:Y:S05]  /*25190*/  @!P1 NANOSLEEP.SYNCS 0x989680 ;  /* 0x009896800000995d */ /* 0x004fea0003900000 */
[----:B------:R-:W2:Y:S02]  /*251a0*/  @!P1 SYNCS.PHASECHK.TRANS64 P1, [R3+URZ], R0 ;  /* 0x00000000030095a7 */ /* 0x000ea4000802007f */
[----:B--2---:R-:W-:Y:S05]  /*251b0*/  @!P1 BRA `(.L_x_1469) ;  /* 0xfffffffc00f09947 */ /* 0x004fea000383ffff */
[----:B------:R-:W-:Y:S05]  /*251c0*/  BRA `(.L_x_1560) ;  /* 0xffffffdc00f07947 */ /* 0x000fea000383ffff */
.L_x_1471:
[----:B-1----:R1:W2:Y:S02]  /*251d0*/  SYNCS.PHASECHK.TRANS64.TRYWAIT P1, [R3+URZ+0x19c60], R2 ;  /* 0x019c6002030075a7 */ /* 0x0022a4000802017f */
[----:B--2---:R-:W-:Y:S05]  /*251e0*/  @!P1 NANOSLEEP.SYNCS 0x989680 ;  /* 0x009896800000995d */ /* 0x004fea0003900000 */
[----:B------:R-:W2:Y:S02]  /*251f0*/  @!P1 SYNCS.PHASECHK.TRANS64 P1, [R3+URZ+0x19c60], R2 ;  /* 0x019c6002030095a7 */ /* 0x000ea4000802007f */
[----:B--2---:R-:W-:Y:S05]  /*25200*/  @!P1 BRA `(.L_x_1471) ;  /* 0xfffffffc00f09947 */ /* 0x004fea000383ffff */
[----:B------:R-:W-:Y:S05]  /*25210*/  BRA `(.L_x_1561) ;  /* 0xffffffdc00f07947 */ /* 0x000fea000383ffff */
.L_x_1473:
[----:B--2---:R2:W3:Y:S02]  /*25220*/  SYNCS.PHASECHK.TRANS64.TRYWAIT P1, [R5+URZ+0x19c60], R0 ;  /* 0x019c6000050075a7 */ /* 0x0044e4000802017f */
[----:B---3--:R-:W-:Y:S05]  /*25230*/  @!P1 NANOSLEEP.SYNCS 0x989680 ;  /* 0x009896800000995d */ /* 0x008fea0003900000 */
[----:B------:R-:W3:Y:S02]  /*25240*/  @!P1 SYNCS.PHASECHK.TRANS64 P1, [R5+URZ+0x19c60], R0 ;  /* 0x019c6000050095a7 */ /* 0x000ee4000802007f */
[----:B---3--:R-:W-:Y:S05]  /*25250*/  @!P1 BRA `(.L_x_1473) ;  /* 0xfffffffc00f09947 */ /* 0x008fea000383ffff */
[----:B------:R-:W-:Y:S05]  /*25260*/  BRA `(.L_x_1562) ;  /* 0xffffffdc00f07947 */ /* 0x000fea000383ffff */
.L_x_1475:
[----:B---3--:R3:W4:Y:S02]  /*25270*/  SYNCS.PHASECHK.TRANS64.TRYWAIT P0, [R3+URZ+0x19c80], R2 ;  /* 0x019c8002030075a7 */ /* 0x008724000800017f */
[----:B----4-:R-:W-:Y:S05]  /*25280*/  @!P0 NANOSLEEP.SYNCS 0x989680 ;  /* 0x009896800000895d */ /* 0x010fea0003900000 */
[----:B------:R-:W4:Y:S02]  /*25290*/  @!P0 SYNCS.PHASECHK.TRANS64 P0, [R3+URZ+0x19c80], R2 ;  /* 0x019c8002030085a7 */ /* 0x000f24000800007f */
[----:B----4-:R-:W-:Y:S05]  /*252a0*/  @!P0 BRA `(.L_x_1475) ;  /* 0xfffffffc00f08947 */ /* 0x010fea000383ffff */
[----:B------:R-:W-:Y:S05]  /*252b0*/  BRA `(.L_x_1476) ;  /* 0xffffffdc00ec7947 */ /* 0x000fea000383ffff */
.L_x_1563:
        /* <DEDUP_REMOVED lines=12> */
.L_x_2281:


//--------------------- .text._ZN7cutlass13device_kernelIN5flash11enable_sm90INS1_16FlashAttnFwdSm90INS1_25CollectiveMainloopFwdSm90ILi2EN4cute5tupleIJNS5_1CILi1EEES8_S8_EEENS6_IJNS7_ILi192EEENS7_ILi128EEENS7_ILi96EEEEEELi96ENS_12float_e4m3_tEfNS_4arch4Sm90ELb1ELb0ELb0ELb0ELb0ELb0ELb0ELb1ELb1ELb1ELb1ELb0EEENS1_21CollectiveEpilogueFwdINS6_IJSA_SC_SB_EEES9_NS_10bfloat16_tESG_Li384ELb0ELb1ELb1ELb1EEENS1_19SingleTileSchedulerILb0ELb1ELb1ELi192EEEEEEEEEvNT_6ParamsE --------------------------
	.section	.text._ZN7cutlass13device_kernelIN5flash11enable_sm90INS1_16FlashAttnFwdSm90INS1_25CollectiveMainloopFwdSm90ILi2EN4cute5tupleIJNS5_1CILi1EEES8_S8_EEENS6_IJNS7_ILi192EEENS7_ILi128EEENS7_ILi96EEEEEELi96ENS_12float_e4m3_tEfNS_4arch4Sm90ELb1ELb0ELb0ELb0ELb0ELb0ELb0ELb1ELb1ELb1ELb1ELb0EEENS1_21CollectiveEpilogueFwdINS6_IJSA_SC_SB_EEES9_NS_10bfloat16_tESG_Li384ELb0ELb1ELb1ELb1EEENS1_19SingleTileSchedulerILb0ELb1ELb1ELi192EEEEEEEEEvNT_6ParamsE,"ax",@progbits
	.align	128
.text._ZN7cutlass13device_kernelIN5flash11enable_sm90INS1_16FlashAttnFwdSm90INS1_25CollectiveMainloopFwdSm90ILi2EN4cute5tupleIJNS5_1CILi1EEES8_S8_EEENS6_IJNS7_ILi192EEENS7_ILi128EEENS7_ILi96EEEEEELi96ENS_12float_e4m3_tEfNS_4arch4Sm90ELb1ELb0ELb0ELb0ELb0ELb0ELb0ELb1ELb1ELb1ELb1ELb0EEENS1_21CollectiveEpilogueFwdINS6_IJSA_SC_SB_EEES9_NS_10bfloat16_tESG_Li384ELb0ELb1ELb1ELb1EEENS1_19SingleTileSchedulerILb0ELb1ELb1ELi192EEEEEEEEEvNT_6ParamsE:
        .type           _ZN7cutlass13device_kernelIN5flash11enable_sm90INS1_16FlashAttnFwdSm90INS1_25CollectiveMainloopFwdSm90ILi2EN4cute5tupleIJNS5_1CILi1EEES8_S8_EEENS6_IJNS7_ILi192EEENS7_ILi128EEENS7_ILi96EEEEEELi96ENS_12float_e4m3_tEfNS_4arch4Sm90ELb1ELb0ELb0ELb0ELb0ELb0ELb0ELb1ELb1ELb1ELb1ELb0EEENS1_21CollectiveEpilogueFwdINS6_IJSA_SC_SB_EEES9_NS_10bfloat16_tESG_Li384ELb0ELb1ELb1ELb1EEENS1_19SingleTileSchedulerILb0ELb1ELb1ELi192EEEEEEEEEvNT_6ParamsE,@function
        .size           _ZN7cutlass13device_kernelIN5flash11enable_sm90INS1_16FlashAttnFwdSm90INS1_25CollectiveMainloopFwdSm90ILi2EN4cute5tupleIJNS5_1CILi1EEES8_S8_EEENS6_IJNS7_ILi192EEENS7_ILi128EEENS7_ILi96EEEEEELi96ENS_12float_e4m3_tEfNS_4arch4Sm90ELb1ELb0ELb0ELb0ELb0ELb0ELb0ELb1ELb1ELb1ELb1ELb0EEENS1_21CollectiveEpilogueFwdINS6_IJSA_SC_SB_EEES9_NS_10bfloat16_tESG_Li384ELb0ELb1ELb1ELb1EEENS1_19SingleTileSchedulerILb0ELb1ELb1ELi192EEEEEEEEEvNT_6ParamsE,(.L_x_2282 - _ZN7cutlass13device_kernelIN5flash11enable_sm90INS1_16FlashAttnFwdSm90INS1_25CollectiveMainloopFwdSm90ILi2EN4cute5tupleIJNS5_1CILi1EEES8_S8_EEENS6_IJNS7_ILi192EEENS7_ILi128EEENS7_ILi96EEEEEELi96ENS_12float_e4m3_tEfNS_4arch4Sm90ELb1ELb0ELb0ELb0ELb0ELb0ELb0ELb1ELb1ELb1ELb1ELb0EEENS1_21CollectiveEpilogueFwdINS6_IJSA_SC_SB_EEES9_NS_10bfloat16_tESG_Li384ELb0ELb1ELb1ELb1EEENS1_19SingleTileSchedulerILb0ELb1ELb1ELi192EEEEEEEEEvNT_6ParamsE)
        .other          _ZN7cutlass13device_kernelIN5flash11enable_sm90INS1_16FlashAttnFwdSm90INS1_25CollectiveMainloopFwdSm90ILi2EN4cute5tupleIJNS5_1CILi1EEES8_S8_EEENS6_IJNS7_ILi192EEENS7_ILi128EEENS7_ILi96EEEEEELi96ENS_12float_e4m3_tEfNS_4arch4Sm90ELb1ELb0ELb0ELb0ELb0ELb0ELb0ELb1ELb1ELb1ELb1ELb0EEENS1_21CollectiveEpilogueFwdINS6_IJSA_SC_SB_EEES9_NS_10bfloat16_tESG_Li384ELb0ELb1ELb1ELb1EEENS1_19SingleTileSchedulerILb0ELb1ELb1ELi192EEEEEEEEEvNT_6ParamsE,@"STO_CUDA_ENTRY STV_DEFAULT"
_ZN7cutlass13device_kernelIN5flash11enable_sm90INS1_16FlashAttnFwdSm90INS1_25CollectiveMainloopFwdSm90ILi2EN4cute5tupleIJNS5_1CILi1EEES8_S8_EEENS6_IJNS7_ILi192EEENS7_ILi128EEENS7_ILi96EEEEEELi96ENS_12float_e4m3_tEfNS_4arch4Sm90ELb1ELb0ELb0ELb0ELb0ELb0ELb0ELb1ELb1ELb1ELb1ELb0EEENS1_21CollectiveEpilogueFwdINS6_IJSA_SC_SB_EEES9_NS_10bfloat16_tESG_Li384ELb0ELb1ELb1ELb1EEENS1_19SingleTileSchedulerILb0ELb1ELb1ELi192EEEEEEEEEvNT_6ParamsE:
        /* <DEDUP_REMOVED lines=17> */
.L_x_1565:
[----:B------:R-:W-:Y:S05]  /*0110*/  BSYNC B0 ;  /* 0x0000000000007941 */ /* 0x000fea0003800000 */
.L_x_1564:
        /* <DEDUP_REMOVED lines=41> */
.L_x_1566:
        /* <DEDUP_REMOVED lines=22> */
.L_x_1567:
        /* <DEDUP_REMOVED lines=18> */
.L_x_1568:
        /* <DEDUP_REMOVED lines=22> */
.L_x_1569:
        /* <DEDUP_REMOVED lines=22> */
.L_x_1570:
        /* <DEDUP_REMOVED lines=9> */
.L_x_1573:
        /* <DEDUP_REMOVED lines=28> */
[----:B------:R-:W0:Y:S01]  /*0b40*/  S2UR UR46, SR_CTAID.X ;  /* 0x00000000002e79c3 */ /* 0x000e220000002500 */
[----:B------:R-:W-:Y:S01]  /*0b50*/  PLOP3.LUT P1, PT, PT, PT, UP1, 0x80, 0x0 ;  /* 0x000000000000781c */ /* 0x000fe20003f2f018 */
[----:B------:R-:W-:Y:S02]  /*0b60*/  ULDC UR37, c[0x0][0x424] ;  /* 0x0001090000257ab9 */ /* 0x000fe40000000800 */
[----:B------:R-:W-:Y:S02]  /*0b70*/  @UP0 ULDC.64 UR12, c[0x0][0x9a8] ;  /* 0x00026a00000c0ab9 */ /* 0x000fe40000000a00 */
[----:B------:R-:W-:Y:S01]  /*0b80*/  @UP1 ULDC.64 UR16, c[0x0][0x9b8] ;  /* 0x00026e0000101ab9 */ /* 0x000fe20000000a00 */
[----:B------:R-:W-:Y:S02]  /*0b90*/  @UP0 UIMAD UR5, UR40, UR12, URZ ;  /* 0x0000000c280502a4 */ /* 0x000fe4000f8e023f */
[----:B------:R-:W-:-:S02]  /*0ba0*/  @UP1 UIMAD UR15, UR40, UR16, URZ ;  /* 0x00000010280f12a4 */ /* 0x000fc4000f8e023f */
[----:B------:R-:W-:Y:S02]  /*0bb0*/  @UP0 UIMAD UR14, UR39, UR13, UR5 ;  /* 0x0000000d270e02a4 */ /* 0x000fe4000f8e0205 */
[----:B------:R-:W-:Y:S02]  /*0bc0*/  @UP0 UIMAD.WIDE.U32 UR10, UR39, UR12, URZ ;  /* 0x0000000c270a02a5 */ /* 0x000fe4000f8e003f */
[----:B------:R-:W-:Y:S02]  /*0bd0*/  @UP0 USHF.R.S32.HI UR5, URZ, 0x1f, UR36 ;  /* 0x0000001f3f050899 */ /* 0x000fe40008011424 */
[----:B------:R-:W-:Y:S02]  /*0be0*/  @UP1 UIMAD.WIDE.U32 UR12, UR39, UR16, URZ ;  /* 0x00000010270c12a5 */ /* 0x000fe4000f8e003f */
        /* <DEDUP_REMOVED lines=20> */
[----:B------:R-:W-:Y:S01]  /*0d30*/  ULDC UR5, c[0x0][0x448] ;  /* 0x0001120000057ab9 */ /* 0x000fe20000000800 */
[----:B------:R-:W-:Y:S01]  /*0d40*/  IMAD.U32 R3, RZ, RZ, UR7 ;  /* 0x00000007ff037e24 */ /* 0x000fe2000f8e00ff */
[----:B0-----:R-:W-:Y:S01]  /*0d50*/  UIMAD UR46, UR46, 0xc0, URZ ;  /* 0x000000c02e2e78a4 */ /* 0x001fe2000f8e023f */
[----:B------:R-:W-:Y:S01]  /*0d60*/  IMAD.U32 R7, RZ, RZ, UR9 ;  /* 0x00000009ff077e24 */ /* 0x000fe2000f8e00ff */
[----:B------:R-:W-:Y:S02]  /*0d70*/  UISETP.NE.AND UP1, UPT, UR5, 0x1, UPT ;  /* 0x000000010500788c */ /* 0x000fe4000bf25270 */
[----:B------:R-:W2:Y:S01]  /*0d80*/  @P0 LDG.E R5, desc[UR44][R2.64] ;  /* 0x0000002c02050981 */ /* 0x000ea2000c1e1900 */
[----:B------:R-:W-:Y:S01]  /*0d90*/  ULDC.64 UR6, c[0x0][0x418] ;  /* 0x0001060000067ab9 */ /* 0x000fe20000000a00 */
[----:B------:R-:W-:Y:S01]  /*0da0*/  ULDC UR8, c[0x0][0x288] ;  /* 0x0000a20000087ab9 */ /* 0x000fe20000000800 */
[----:B------:R-:W-:Y:S01]  /*0db0*/  ULDC UR9, c[0x0][0x2f0] ;  /* 0x0000bc0000097ab9 */ /* 0x000fe20000000800 */
[----:B------:R-:W2:Y:S01]  /*0dc0*/  @P1 LDG.E R0, desc[UR44][R6.64] ;  /* 0x0000002c06001981 */ /* 0x000ea2000c1e1900 */
[----:B------:R-:W-:-:S02]  /*0dd0*/  UISETP.NE.U32.AND UP0, UPT, UR6, URZ, UPT ;  /* 0x0000003f0600728c */ /* 0x000fc4000bf05070 */
[----:B------:R-:W-:Y:S02]  /*0de0*/  UIADD3 UR8, -UR8, 0x80, URZ ;  /* 0x0000008008087890 */ /* 0x000fe4000fffe13f */
[----:B------:R-:W-:Y:S02]  /*0df0*/  UISETP.NE.AND.EX UP0, UPT, UR7, URZ, UPT, UP0 ;  /* 0x0000003f0700728c */ /* 0x000fe4000bf05300 */
[----:B------:R-:W-:Y:S01]  /*0e00*/  @UP1 UIADD3 UR6, UR46, 0xbf, URZ ;  /* 0x000000bf2e061890 */ /* 0x000fe2000fffe03f */
[----:B------:R-:W-:Y:S01]  /*0e10*/  @UP1 ULDC UR7, c[0x0][0x44c] ;  /* 0x0001130000071ab9 */ /* 0x000fe20000000800 */
[----:B------:R-:W-:Y:S02]  /*0e20*/  USEL UR37, UR37, 0x1, UP0 ;  /* 0x0000000125257887 */ /* 0x000fe40008000000 */
[----:B------:R-:W-:Y:S01]  /*0e30*/  UIMAD.WIDE.U32 UR6, UR6, UR7, URZ ;  /* 0x00000007060672a5 */ /* 0x000fe2000f8e003f */
[----:B------:R-:W-:Y:S01]  /*0e40*/  @UP1 ULDC UR10, c[0x0][0x450] ;  /* 0x00011400000a1ab9 */ /* 0x000fe20000000800 */
[----:B------:R-:W-:-:S02]  /*0e50*/  UIADD3 UR5, UR46, 0xbf, URZ ;  /* 0x000000bf2e057890 */ /* 0x000fc4000fffe03f */
[----:B------:R-:W-:Y:S02]  /*0e60*/  UIMAD UR8, UR37, UR9, UR8 ;  /* 0x00000009250872a4 */ /* 0x000fe4000f8e0208 */
[----:B------:R-:W-:Y:S02]  /*0e70*/  @UP1 USHF.R.U32.HI UR5, URZ, UR10, UR7 ;  /* 0x0000000a3f051299 */ /* 0x000fe40008011607 */
[----:B------:R-:W-:Y:S02]  /*0e80*/  UIMAD UR6, UR37, UR9, 0x7f ;  /* 0x0000007f250674a4 */ /* 0x000fe4000f8e0209 */
[----:B------:R-:W-:Y:S02]  /*0e90*/  UIADD3 UR8, UR8, UR5, URZ ;  /* 0x0000000508087290 */ /* 0x000fe4000fffe03f */
[----:B------:R-:W-:Y:S02]  /*0ea0*/  USHF.R.S32.HI UR5, URZ, 0x1f, UR6 ;  /* 0x0000001f3f057899 */ /* 0x000fe40008011406 */
[----:B------:R-:W-:-:S02]  /*0eb0*/  USHF.R.S32.HI UR7, URZ, 0x1f, UR8 ;  /* 0x0000001f3f077899 */ /* 0x000fc40008011408 */
[----:B------:R-:W-:Y:S02]  /*0ec0*/  ULEA.HI UR5, UR5, UR6, URZ, 0x7 ;  /* 0x0000000605057291 */ /* 0x000fe4000f8f383f */
[----:B------:R-:W-:Y:S02]  /*0ed0*/  ULEA.HI UR7, UR7, UR8, URZ, 0x7 ;  /* 0x0000000807077291 */ /* 0x000fe4000f8f383f */
[----:B------:R-:W-:Y:S02]  /*0ee0*/  USHF.R.S32.HI UR5, URZ, 0x7, UR5 ;  /* 0x000000073f057899 */ /* 0x000fe40008011405 */
[----:B------:R-:W-:Y:S02]  /*0ef0*/  USHF.R.S32.HI UR7, URZ, 0x7, UR7 ;  /* 0x000000073f077899 */ /* 0x000fe40008011407 */
[----:B------:R-:W-:Y:S02]  /*0f00*/  USHF.R.U32.HI UR10, URZ, 0x10, UR4 ;  /* 0x000000103f0a7899 */ /* 0x000fe40008011604 */
[----:B------:R-:W-:-:S02]  /*0f10*/  UISETP.LT.AND UP0, UPT, UR5, UR7, UPT ;  /* 0x000000070500728c */ /* 0x000fc4000bf01270 */
[----:B------:R-:W-:Y:S02]  /*0f20*/  ULOP3.LUT UR38, UR4, 0xffff, URZ, 0xc0, !UPT ;  /* 0x0000ffff04267892 */ /* 0x000fe4000f8ec03f */
[----:B------:R-:W-:Y:S02]  /*0f30*/  USEL UR9, UR5, UR7, UP0 ;  /* 0x0000000705097287 */ /* 0x000fe40008000000 */
[----:B------:R-:W-:Y:S02]  /*0f40*/  UISETP.NE.AND UP0, UPT, UR10, URZ, UPT ;  /* 0x0000003f0a00728c */ /* 0x000fe4000bf05270 */
[----:B------:R-:W-:Y:S01]  /*0f50*/  UISETP.GE.AND UP1, UPT, UR9, 0x1, UPT ;  /* 0x000000010900788c */ /* 0x000fe2000bf26270 */
[----:B------:R-:W-:Y:S01]  /*0f60*/  ULDC UR11, c[0x0][0x988] ;  /* 0x00026200000b7ab9 */ /* 0x000fe20000000800 */
[----:B------:R-:W-:-:S04]  /*0f70*/  UMOV UR4, URZ ;  /* 0x0000003f00047c82 */ /* 0x000fc80008000000 */
[----:B------:R-:W-:-:S03]  /*0f80*/  PLOP3.LUT P0, PT, PT, PT, UP1, 0x80, 0x0 ;  /* 0x000000000000781c */ /* 0x000fc60003f0f018 */
[----:B------:R-:W-:Y:S01]  /*0f90*/  @!UP0 ULDC UR10, c[0x0][0x9f0] ;  /* 0x00027c00000a8ab9 */ /* 0x000fe20000000800 */
[----:B--2---:R-:W-:-:S09]  /*0fa0*/  FMUL.FTZ R0, R5, R0 ;  /* 0x0000000005007220 */ /* 0x004fd20000410000 */
[----:B------:R-:W-:Y:S05]  /*0fb0*/  @!P0 BRA `(.L_x_1575) ;  /* 0x0000000000848947 */ /* 0x000fea0003800000 */
[----:B------:R-:W-:Y:S01]  /*0fc0*/  IMAD.U32 R4, RZ, RZ, UR10 ;  /* 0x0000000aff047e24 */ /* 0x000fe2000f8e00ff */
[----:B------:R-:W-:Y:S01]  /*0fd0*/  UIADD3 UR6, UR10, -0x1, UR9 ;  /* 0xffffffff0a067890 */ /* 0x000fe2000fffe009 */
[----:B------:R-:W-:-:S03]  /*0fe0*/  UMOV UR4, URZ ;  /* 0x0000003f00047c82 */ /* 0x000fc60008000000 */
        /* <DEDUP_REMOVED lines=30> */
.L_x_1575:
[----:B------:R-:W-:Y:S01]  /*11d0*/  UIMAD UR38, UR38, UR4, URZ ;  /* 0x00000004262672a4 */ /* 0x000fe2000f8e023f */
[----:B------:R-:W-:Y:S02]  /*11e0*/  IMAD.U32 R2, RZ, RZ, UR9 ;  /* 0x00000009ff027e24 */ /* 0x000fe4000f8e00ff */
[----:B------:R-:W-:Y:S01]  /*11f0*/  FMUL.FTZ R0, R0, UR11 ;  /* 0x0000000b00007c20 */ /* 0x000fe20008410000 */
[----:B------:R-:W-:Y:S01]  /*1200*/  IMAD.U32 R3, RZ, RZ, UR4 ;  /* 0x00000004ff037e24 */ /* 0x000fe2000f8e00ff */
[----:B------:R-:W-:Y:S01]  /*1210*/  PLOP3.LUT P0, PT, PT, PT, PT, 0x80, 0x0 ;  /* 0x000000000000781c */ /* 0x000fe20003f0f070 */
[----:B------:R-:W-:Y:S01]  /*1220*/  VIADD R16, R28, 0xffffff80 ;  /* 0xffffff801c107836 */ /* 0x000fe20000000000 */
[----:B------:R-:W-:Y:S02]  /*1230*/  CS2R R14, SRZ ;  /* 0x00000000000e7805 */ /* 0x000fe4000001ff00 */
[----:B------:R-:W-:Y:S02]  /*1240*/  R2UR UR43, R0 ;  /* 0x00000000002b72ca */ /* 0x000fe400000e0000 */
[----:B------:R-:W-:-:S02]  /*1250*/  CS2R R4, SRZ ;  /* 0x0000000000047805 */ /* 0x000fc4000001ff00 */
[----:B------:R-:W-:Y:S02]  /*1260*/  VIADDMNMX R2, R3, UR38, R2, PT ;  /* 0x0000002603027c46 */ /* 0x000fe4000b800102 */
[----:B------:R-:W-:Y:S02]  /*1270*/  CS2R R94, SRZ ;  /* 0x00000000005e7805 */ /* 0x000fe4000001ff00 */
[----:B------:R-:W-:Y:S01]  /*1280*/  CS2R R90, SRZ ;  /* 0x00000000005a7805 */ /* 0x000fe2000001ff00 */
[----:B------:R-:W-:Y:S01]  /*1290*/  IMAD.MOV.U32 R93, RZ, RZ, RZ ;  /* 0x000000ffff5d7224 */ /* 0x000fe200078e00ff */
[----:B------:R-:W-:Y:S02]  /*12a0*/  R2UR UR47, R2 ;  /* 0x00000000022f72ca */ /* 0x000fe400000e0000 */
        /* <DEDUP_REMOVED lines=12> */
[----:B------:R-:W-:Y:S01]  /*1370*/  UISETP.GT.AND UP0, UPT, UR47, UR38, UPT ;  /* 0x000000262f00728c */ /* 0x000fe2000bf04270 */
[----:B------:R-:W-:Y:S01]  /*1380*/  IMAD.MOV.U32 R58, RZ, RZ, RZ ;  /* 0x000000ffff3a7224 */ /* 0x000fe200078e00ff */
[----:B------:R-:W-:Y:S01]  /*1390*/  CS2R R114, SRZ ;  /* 0x0000000000727805 */ /* 0x000fe2000001ff00 */
[----:B------:R-:W-:Y:S01]  /*13a0*/  IMAD.MOV.U32 R17, RZ, RZ, RZ ;  /* 0x000000ffff117224 */ /* 0x000fe200078e00ff */
[----:B------:R-:W-:Y:S01]  /*13b0*/  CS2R R124, SRZ ;  /* 0x00000000007c7805 */ /* 0x000fe2000001ff00 */
[----:B------:R-:W-:Y:S01]  /*13c0*/  IMAD.MOV.U32 R117, RZ, RZ, RZ ;  /* 0x000000ffff757224 */ /* 0x000fe200078e00ff */
        /* <DEDUP_REMOVED lines=10> */
[----:B------:R-:W-:Y:S02]  /*1470*/  IMAD.MOV.U32 R22, RZ, RZ, RZ ;  /* 0x000000ffff167224 */ /* 0x000fe400078e00ff */
[----:B------:R-:W-:Y:S05]  /*1480*/  @!P1 BRA `(.L_x_1576) ;  /* 0x00000070006c9947 */ /* 0x000fea0003800000 */
        /* <DEDUP_REMOVED lines=34> */
.L_x_1577:
[----:B------:R-:W-:-:S04]  /*16b0*/  SHF.L.U32 R0, RZ, 0x1f, RZ ;  /* 0x0000001fff007819 */ /* 0x000fc800000006ff */
[----:B------:R-:W0:Y:S02]  /*16c0*/  SYNCS.PHASECHK.TRANS64.TRYWAIT P0, [UR42+0x17000], R0 ;  /* 0x01700000ff0075a7 */ /* 0x000e24000800016a */
[----:B0-----:R-:W-:Y:S05]  /*16d0*/  @!P0 BRA `(.L_x_1578) ;  /* 0x000000c400388947 */ /* 0x001fea0003800000 */
.L_x_1674:
[----:B------:R-:W-:-:S06]  /*16e0*/  ULOP3.LUT UR4, UR41, 0x1, URZ, 0xfc, !UPT ;  /* 0x0000000129047892 */ /* 0x000fcc000f8efc3f */
[----:B------:R-:W-:-:S05]  /*16f0*/  IMAD.U32 R2, RZ, RZ, UR4 ;  /* 0x00000004ff027e24 */ /* 0x000fca000f8e00ff */
[----:B------:R-:W-:-:S13]  /*1700*/  ISETP.NE.AND P0, PT, R2, 0x3, PT ;  /* 0x000000030200780c */ /* 0x000fda0003f05270 */
[----:B------:R-:W-:Y:S05]  /*1710*/  @!P0 BRA `(.L_x_1579) ;  /* 0x0000000000048947 */ /* 0x000fea0003800000 */
[----:B------:R-:W-:Y:S01]  /*1720*/  BPT.TRAP 0x1 ;  /* 0x000000040000795c */ /* 0x000fe20000300000 */
.L_x_1579:
[----:B------:R1:W2:Y:S01]  /*1730*/  SYNCS.PHASECHK.TRANS64.TRYWAIT P2, [UR42+0x17030], R0 ;  /* 0x01703000ff0075a7 */ /* 0x0002a2000804016a */
[----:B------:R-:W-:Y:S05]  /*1740*/  @!P0 BRA `(.L_x_1580) ;  /* 0x0000000000048947 */ /* 0x000fea0003800000 */
[----:B------:R-:W-:Y:S01]  /*1750*/  BPT.TRAP 0x1 ;  /* 0x000000040000795c */ /* 0x000fe20000300000 */
.L_x_1580:
[----:B------:R-:W-:Y:S01]  /*1760*/  IMAD.U32 R4, RZ, RZ, UR48 ;  /* 0x00000030ff047e24 */ /* 0x000fe2000f8e00ff */
[----:B------:R-:W-:-:S04]  /*1770*/  ISETP.NE.AND P1, PT, R27, RZ, PT ;  /* 0x000000ff1b00720c */ /* 0x000fc80003f25270 */
[----:B------:R-:W-:Y:S01]  /*1780*/  LOP3.LUT R4, R4, 0x10000, RZ, 0xfc, !PT ;  /* 0x0001000004047812 */ /* 0x000fe200078efcff */
[----:B--2---:R-:W-:Y:S08]  /*1790*/  @P2 BRA `(.L_x_1581) ;  /* 0x0000000000082947 */ /* 0x004ff00003800000 */
[----:B------:R-:W2:Y:S02]  /*17a0*/  SYNCS.PHASECHK.TRANS64.TRYWAIT P2, [UR42+0x17030], R0 ;  /* 0x01703000ff0075a7 */ /* 0x000ea4000804016a */
[----:B--2---:R-:W-:Y:S05]  /*17b0*/  @!P2 BRA `(.L_x_1582) ;  /* 0x000000c40018a947 */ /* 0x004fea0003800000 */
.L_x_1581:
        /* <DEDUP_REMOVED lines=38> */
[----:B------:R-:W-:Y:S01]  /*1a20*/  IMAD.U32 R23, RZ, RZ, UR43 ;  /* 0x0000002bff177e24 */ /* 0x000fe2000f8e00ff */
[----:B------:R-:W-:Y:S01]  /*1a30*/  SHF.R.S32.HI R6, RZ, 0x5, R6 ;  /* 0x00000005ff067819 */ /* 0x000fe20000011406 */
[----:B------:R-:W0:Y:S01]  /*1a40*/  S2UR UR21, SR_CgaCtaId ;  /* 0x00000000001579c3 */ /* 0x000e220000008800 */
[----:B------:R-:W-:-:S02]  /*1a50*/  LEA.HI R7, R7, R0, RZ, 0x3 ;  /* 0x0000000007077211 */ /* 0x000fc400078f18ff */
[----:B------:R-:W-:Y:S02]  /*1a60*/  CS2R R88, SRZ ;  /* 0x0000000000587805 */ /* 0x000fe4000001ff00 */
[----:B------:R-:W-:Y:S01]  /*1a70*/  LEA R9, R6, UR46, 0x4 ;  /* 0x0000002e06097c11 */ /* 0x000fe2000f8e20ff */
[----:B------:R-:W-:Y:S01]  /*1a80*/  @UP0 ULDC UR4, c[0x0][0x44c] ;  /* 0x0001130000040ab9 */ /* 0x000fe20000000800 */
[----:B------:R-:W-:Y:S01]  /*1a90*/  LOP3.LUT R7, R7, 0xfffffff8, RZ, 0xc0, !PT ;  /* 0xfffffff807077812 */ /* 0x000fe200078ec0ff */
[----:B------:R-:W-:Y:S01]  /*1aa0*/  @UP0 ULDC UR5, c[0x0][0x450] ;  /* 0x0001140000050ab9 */ /* 0x000fe20000000800 */
[----:B------:R-:W-:Y:S02]  /*1ab0*/  LEA.HI R6, R17, R17, RZ, 0x1 ;  /* 0x0000001111067211 */ /* 0x000fe400078f08ff */
[----:B------:R-:W-:Y:S02]  /*1ac0*/  CS2R R90, SRZ ;  /* 0x00000000005a7805 */ /* 0x000fe4000001ff00 */
[----:B------:R-:W-:-:S02]  /*1ad0*/  IADD3 R7, R9, R0, -R7 ;  /* 0x0000000009077210 */ /* 0x000fc40007ffe807 */
[----:B------:R-:W-:Y:S02]  /*1ae0*/  CS2R R92, SRZ ;  /* 0x00000000005c7805 */ /* 0x000fe4000001ff00 */
[----:B------:R-:W-:Y:S02]  /*1af0*/  LOP3.LUT R6, R6, 0x1ffffffe, RZ, 0xc0, !PT ;  /* 0x1ffffffe06067812 */ /* 0x000fe400078ec0ff */
[----:B------:R-:W-:Y:S02]  /*1b00*/  CS2R R94, SRZ ;  /* 0x00000000005e7805 */ /* 0x000fe4000001ff00 */
[----:B------:R-:W-:Y:S01]  /*1b10*/  PLOP3.LUT P2, PT, PT, PT, UP0, 0x80, 0x0 ;  /* 0x000000000000781c */ /* 0x000fe20003f4f008 */
[----:B------:R-:W-:Y:S01]  /*1b20*/  IMAD R7, R8, 0x40, R7 ;  /* 0x0000004008077824 */ /* 0x000fe200078e0207 */
[----:B------:R-:W-:Y:S01]  /*1b30*/  LOP3.LUT R2, R2, 0x7ffffffc, RZ, 0xc0, !PT ;  /* 0x7ffffffc02027812 */ /* 0x000fe200078ec0ff */
[----:B------:R-:W-:Y:S01]  /*1b40*/  IMAD.IADD R6, R17, 0x1, -R6 ;  /* 0x0000000111067824 */ /* 0x000fe200078e0a06 */
[----:B------:R-:W-:-:S02]  /*1b50*/  CS2R R96, SRZ ;  /* 0x0000000000607805 */ /* 0x000fc4000001ff00 */
[----:B------:R-:W-:Y:S02]  /*1b60*/  CS2R R98, SRZ ;  /* 0x0000000000627805 */ /* 0x000fe4000001ff00 */
[----:B------:R-:W-:Y:S01]  /*1b70*/  CS2R R100, SRZ ;  /* 0x0000000000647805 */ /* 0x000fe2000001ff00 */
[----:B------:R-:W-:Y:S01]  /*1b80*/  IMAD R6, R6, 0x8, R7 ;  /* 0x0000000806067824 */ /* 0x000fe200078e0207 */
[----:B------:R-:W-:Y:S01]  /*1b90*/  CS2R R102, SRZ ;  /* 0x0000000000667805 */ /* 0x000fe2000001ff00 */
[----:B------:R-:W-:Y:S01]  /*1ba0*/  IMAD.IADD R7, R3, 0x1, -R2 ;  /* 0x0000000103077824 */ /* 0x000fe200078e0a02 */
[----:B------:R-:W-:Y:S01]  /*1bb0*/  CS2R R104, SRZ ;  /* 0x0000000000687805 */ /* 0x000fe2000001ff00 */
[----:B------:R-:W-:Y:S01]  /*1bc0*/  IMAD.MOV.U32 R8, RZ, RZ, R6 ;  /* 0x000000ffff087224 */ /* 0x000fe200078e0006 */
[----:B------:R-:W-:Y:S01]  /*1bd0*/  CS2R R106, SRZ ;  /* 0x00000000006a7805 */ /* 0x000fe2000001ff00 */
[----:B------:R-:W-:Y:S01]  /*1be0*/  @P2 IMAD.HI.U32 R0, R6, UR4, RZ ;  /* 0x0000000406002c27 */ /* 0x000fe2000f8e00ff */
[----:B------:R-:W-:Y:S01]  /*1bf0*/  UMOV UR4, 0xffffff80 ;  /* 0xffffff8000047882 */ /* 0x000fe20000000000 */
[----:B------:R-:W-:Y:S01]  /*1c00*/  CS2R R108, SRZ ;  /* 0x00000000006c7805 */ /* 0x000fe2000001ff00 */
[----:B------:R-:W-:Y:S01]  /*1c10*/  UIMAD UR4, UR47, UR4, 0x80 ;  /* 0x000000802f0474a4 */ /* 0x000fe2000f8e0204 */
[----:B------:R-:W-:Y:S01]  /*1c20*/  IMAD.U32 R3, RZ, RZ, UR6 ;  /* 0x00000006ff037e24 */ /* 0x000fe2000f8e00ff */
[----:B------:R-:W-:Y:S01]  /*1c30*/  @P2 SHF.R.U32.HI R8, RZ, UR5, R0 ;  /* 0x00000005ff082c19 */ /* 0x000fe20008011600 */
[----:B------:R-:W-:Y:S01]  /*1c40*/  UIADD3 UR47, UR47, -0x2, URZ ;  /* 0xfffffffe2f2f7890 */ /* 0x000fe2000fffe03f */
[----:B------:R-:W-:Y:S01]  /*1c50*/  CS2R R110, SRZ ;  /* 0x00000000006e7805 */ /* 0x000fe2000001ff00 */
[----:B------:R-:W-:Y:S01]  /*1c60*/  UIADD3 UR5, UR4, 0x1, URZ ;  /* 0x0000000104057890 */ /* 0x000fe2000fffe03f */
[----:B------:R-:W-:Y:S01]  /*1c70*/  CS2R R112, SRZ ;  /* 0x0000000000707805 */ /* 0x000fe2000001ff00 */
[----:B------:R-:W1:Y:S01]  /*1c80*/  SHFL.IDX PT, R9, R8, RZ, 0x1c1f ;  /* 0x001c1fff08097589 */ /* 0x000e6200000e0000 */
[----:B------:R-:W-:Y:S01]  /*1c90*/  UIMAD UR4, UR37, UR6, UR4 ;  /* 0x00000006250472a4 */ /* 0x000fe2000f8e0204 */
[----:B------:R-:W-:Y:S01]  /*1ca0*/  CS2R R114, SRZ ;  /* 0x0000000000727805 */ /* 0x000fe2000001ff00 */
[----:B------:R-:W-:Y:S01]  /*1cb0*/  UIMAD UR6, UR37, UR6, -UR7 ;  /* 0x00000006250672a4 */ /* 0x000fe2000f8e0a07 */
[----:B------:R-:W-:Y:S01]  /*1cc0*/  IMAD.U32 R0, RZ, RZ, UR5 ;  /* 0x00000005ff007e24 */ /* 0x000fe2000f8e00ff */
[----:B------:R-:W-:-:S02]  /*1cd0*/  CS2R R116, SRZ ;  /* 0x0000000000747805 */ /* 0x000fc4000001ff00 */
[----:B------:R-:W-:Y:S01]  /*1ce0*/  CS2R R118, SRZ ;  /* 0x0000000000767805 */ /* 0x000fe2000001ff00 */
[----:B------:R-:W-:Y:S01]  /*1cf0*/  IMAD.U32 R18, RZ, RZ, UR4 ;  /* 0x00000004ff127e24 */ /* 0x000fe2000f8e00ff */
[----:B------:R-:W-:Y:S01]  /*1d00*/  @UP0 ULDC UR4, c[0x0][0x44c] ;  /* 0x0001130000040ab9 */ /* 0x000fe20000000800 */
[C---:B------:R-:W-:Y:S01]  /*1d10*/  IMAD R0, R7.reuse, -0x2, R0 ;  /* 0xfffffffe07007824 */ /* 0x040fe200078e0200 */
[----:B------:R-:W-:Y:S01]  /*1d20*/  UIMAD.WIDE.U32 UR4, UR46, UR4, URZ ;  /* 0x000000042e0472a5 */ /* 0x000fe2000f8e003f */
[----:B------:R-:W-:Y:S01]  /*1d30*/  IMAD R18, R7, -0x2, R18 ;  /* 0xfffffffe07127824 */ /* 0x000fe200078e0212 */
[----:B------:R-:W-:Y:S01]  /*1d40*/  CS2R R120, SRZ ;  /* 0x0000000000787805 */ /* 0x000fe2000001ff00 */
[----:B------:R-:W-:Y:S01]  /*1d50*/  IMAD R2, R3, UR37, R0 ;  /* 0x0000002503027c24 */ /* 0x000fe2000f8e0200 */
[----:B------:R-:W-:Y:S02]  /*1d60*/  CS2R R122, SRZ ;  /* 0x00000000007a7805 */ /* 0x000fe4000001ff00 */
[----:B------:R-:W-:-:S02]  /*1d70*/  CS2R R124, SRZ ;  /* 0x00000000007c7805 */ /* 0x000fc4000001ff00 */
[----:B------:R-:W-:Y:S01]  /*1d80*/  CS2R R126, SRZ ;  /* 0x00000000007e7805 */ /* 0x000fe2000001ff00 */
[----:B------:R-:W-:Y:S01]  /*1d90*/  VIADD R3, R2, -UR7 ;  /* 0x8000000702037c36 */ /* 0x000fe20008000000 */
[----:B------:R-:W-:Y:S02]  /*1da0*/  CS2R R128, SRZ ;  /* 0x0000000000807805 */ /* 0x000fe4000001ff00 */
[----:B------:R-:W-:Y:S02]  /*1db0*/  CS2R R130, SRZ ;  /* 0x0000000000827805 */ /* 0x000fe4000001ff00 */
[----:B------:R-:W-:Y:S02]  /*1dc0*/  CS2R R132, SRZ ;  /* 0x0000000000847805 */ /* 0x000fe4000001ff00 */
[----:B------:R-:W-:Y:S02]  /*1dd0*/  CS2R R134, SRZ ;  /* 0x0000000000867805 */ /* 0x000fe4000001ff00 */
[----:B-1----:R-:W-:-:S04]  /*1de0*/  VIADDMNMX R3, R9, R3, R18, PT ;  /* 0x0000000309037246 */ /* 0x002fc80003800112 */
[C---:B------:R-:W-:Y:S02]  /*1df0*/  ISETP.GT.AND P3, PT, R3.reuse, RZ, PT ;  /* 0x000000ff0300720c */ /* 0x040fe40003f64270 */
[C---:B------:R-:W-:Y:S02]  /*1e00*/  ISETP.GT.AND P4, PT, R3.reuse, 0x1, PT ;  /* 0x000000010300780c */ /* 0x040fe40003f84270 */
[----:B------:R-:W-:Y:S01]  /*1e10*/  ISETP.GT.AND P5, PT, R3, 0x8, PT ;  /* 0x000000080300780c */ /* 0x000fe20003fa4270 */
        /* <DEDUP_REMOVED lines=9> */
[----:B------:R-:W-:Y:S02]  /*1eb0*/  ISETP.GT.AND P3, PT, R3, 0x9, PT ;  /* 0x000000090300780c */ /* 0x000fe40003f64270 */
[----:B------:R-:W-:-:S02]  /*1ec0*/  FSEL R13, R28, -INF , P5 ;  /* 0xff8000001c0d7808 */ /* 0x000fc40002800000 */
[----:B------:R-:W-:Y:S02]  /*1ed0*/  FMNMX.FTZ R0, R11, R25, !PT ;  /* 0x000000190b007209 */ /* 0x000fe40007810000 */
[----:B------:R-:W-:Y:S02]  /*1ee0*/  ISETP.GT.AND P4, PT, R3, 0x10, PT ;  /* 0x000000100300780c */ /* 0x000fe40003f84270 */
[----:B------:R-:W-:Y:S02]  /*1ef0*/  FSEL R29, R29, -INF , P3 ;  /* 0xff8000001d1d7808 */ /* 0x000fe40001800000 */
[----:B------:R-:W-:Y:S02]  /*1f00*/  FMNMX.FTZ R0, R13, R0, !PT ;  /* 0x000000000d007209 */ /* 0x000fe40007810000 */
        /* <DEDUP_REMOVED lines=81> */
[----:B------:R-:W-:Y:S02]  /*2420*/  FSEL R85, R85, -INF , P3 ;  /* 0xff80000055557808 */ /* 0x000fe40001800000 */
[----:B------:R-:W-:-:S04]  /*2430*/  FMNMX.FTZ R0, R84, R3, !PT ;  /* 0x0000000354007209 */ /* 0x000fc80007810000 */
[----:B------:R-:W-:-:S05]  /*2440*/  FMNMX.FTZ R10, R85, R0, !PT ;  /* 0x00000000550a7209 */ /* 0x000fca0007810000 */
[----:B------:R-:W1:Y:S02]  /*2450*/  SHFL.BFLY PT, R3, R10, 0x2, 0x1f ;  /* 0x0c401f000a037f89 */ /* 0x000e6400000e0000 */
[----:B-1----:R-:W-:Y:S02]  /*2460*/  FMNMX.FTZ R14, R10, R3, !PT ;  /* 0x000000030a0e7209 */ /* 0x002fe40007810000 */
[----:B------:R-:W1:Y:S04]  /*2470*/  SHFL.IDX PT, R3, R8, 0x1, 0x1c1f ;  /* 0x003c1f0008037f89 */ /* 0x000e6800000e0000 */
[----:B------:R-:W2:Y:S01]  /*2480*/  SHFL.BFLY PT, R21, R14, 0x1, 0x1f ;  /* 0x0c201f000e157f89 */ /* 0x000ea200000e0000 */
[----:B-1----:R-:W-:Y:S01]  /*2490*/  IADD3 R3, R3, -UR7, R2 ;  /* 0x8000000703037c10 */ /* 0x002fe2000fffe002 */
[----:B------:R-:W-:-:S02]  /*24a0*/  @UP0 ULDC UR7, c[0x0][0x450] ;  /* 0x0001140000070ab9 */ /* 0x000fc40000000800 */
[----:B------:R-:W-:Y:S01]  /*24b0*/  @UP0 USHF.R.U32.HI UR46, URZ, UR7, UR5 ;  /* 0x000000073f2e0299 */ /* 0x000fe20008011605 */
[----:B--2---:R-:W-:Y:S02]  /*24c0*/  FMNMX.FTZ R0, R14, R21, !PT ;  /* 0x000000150e007209 */ /* 0x004fe40007810000 */
[----:B------:R-:W-:Y:S01]  /*24d0*/  VIMNMX R18, R18, R3, PT ;  /* 0x0000000312127248 */ /* 0x000fe20003fe0100 */
[----:B------:R-:W-:Y:S01]  /*24e0*/  UIADD3 UR6, UR6, UR46, URZ ;  /* 0x0000002e06067290 */ /* 0x000fe2000fffe03f */
[C---:B------:R-:W-:Y:S01]  /*24f0*/  FSETP.NEU.FTZ.AND P3, PT, R0.reuse, -INF , PT ;  /* 0xff8000000000780b */ /* 0x040fe20003f7d000 */
[----:B------:R-:W-:Y:S01]  /*2500*/  FFMA.FTZ R12, R0, R23, -8 ;  /* 0xc1000000000c7423 */ /* 0x000fe20000010017 */
[C---:B------:R-:W-:Y:S01]  /*2510*/  ISETP.GT.AND P4, PT, R18.reuse, 0x1, PT ;  /* 0x000000011200780c */ /* 0x040fe20003f84270 */
[----:B------:R-:W-:Y:S01]  /*2520*/  USHF.R.S32.HI UR4, URZ, 0x1f, UR6 ;  /* 0x0000001f3f047899 */ /* 0x000fe20008011406 */
[----:B------:R-:W-:Y:S01]  /*2530*/  ISETP.GT.AND P5, PT, R18, 0x8, PT ;  /* 0x000000081200780c */ /* 0x000fe20003fa4270 */
[----:B------:R-:W-:Y:S01]  /*2540*/  UMOV UR5, URZ ;  /* 0x0000003f00057c82 */ /* 0x000fe20008000000 */
[----:B------:R-:W-:Y:S01]  /*2550*/  FSEL R12, R12, RZ, P3 ;  /* 0x000000ff0c0c7208 */ /* 0x000fe20001800000 */
[----:B------:R-:W-:Y:S01]  /*2560*/  ULEA.HI UR4, UR4, UR6, URZ, 0x7 ;  /* 0x0000000604047291 */ /* 0x000fe2000f8f383f */
[----:B------:R-:W-:-:S02]  /*2570*/  ISETP.GT.AND P3, PT, R18, RZ, PT ;  /* 0x000000ff1200720c */ /* 0x000fc40003f64270 */
[----:B------:R-:W-:Y:S01]  /*2580*/  FSEL R27, R27, -INF , P4 ;  /* 0xff8000001b1b7808 */ /* 0x000fe20002000000 */
[--C-:B------:R-:W-:Y:S01]  /*2590*/  FFMA.FTZ R11, R11, UR43, -R12.reuse ;  /* 0x0000002b0b0b7c23 */ /* 0x100fe2000801080c */
[----:B------:R-:W-:Y:S01]  /*25a0*/  FSEL R26, R26, -INF , P3 ;  /* 0xff8000001a1a7808 */ /* 0x000fe20001800000 */
[--C-:B------:R-:W-:Y:S01]  /*25b0*/  FFMA.FTZ R8, R13, UR43, -R12.reuse ;  /* 0x0000002b0d087c23 */ /* 0x100fe2000801080c */
[----:B------:R-:W-:Y:S01]  /*25c0*/  ISETP.GT.AND P3, PT, R18, 0x9, PT ;  /* 0x000000091200780c */ /* 0x000fe20003f64270 */
[----:B------:R1:W-:Y:S01]  /*25d0*/  MUFU.EX2 R2, R11 ;  /* 0x0000000b00027308 */ /* 0x0003e20000000800 */
[----:B------:R-:W-:Y:S01]  /*25e0*/  FSEL R30, R30, -INF , P5 ;  /* 0xff8000001e1e7808 */ /* 0x000fe20002800000 */
[--C-:B------:R-:W-:Y:S01]  /*25f0*/  FFMA.FTZ R21, R9, UR43, -R12.reuse ;  /* 0x0000002b09157c23 */ /* 0x100fe2000801080c */
[----:B------:R-:W-:Y:S01]  /*2600*/  ISETP.GT.AND P4, PT, R18, 0x10, PT ;  /* 0x000000101200780c */ /* 0x000fe20003f84270 */
[--C-:B------:R-:W-:Y:S01]  /*2610*/  FFMA.FTZ R23, R52, UR43, -R12.reuse ;  /* 0x0000002b34177c23 */ /* 0x100fe2000801080c */
[----:B------:R-:W-:Y:S01]  /*2620*/  FSEL R31, R31, -INF , P3 ;  /* 0xff8000001f1f7808 */ /* 0x000fe20001800000 */
[--C-:B------:R-:W-:Y:S01]  /*2630*/  FFMA.FTZ R56, R56, UR43, -R12.reuse ;  /* 0x0000002b38387c23 */ /* 0x100fe2000801080c */
[----:B------:R-:W-:Y:S01]  /*2640*/  ISETP.GT.AND P3, PT, R18, 0x11, PT ;  /* 0x000000111200780c */ /* 0x000fe20003f64270 */
[--C-:B------:R-:W-:Y:S01]  /*2650*/  FFMA.FTZ R29, R29, UR43, -R12.reuse ;  /* 0x0000002b1d1d7c23 */ /* 0x100fe2000801080c */
[----:B-1----:R-:W-:Y:S01]  /*2660*/  FMNMX.FTZ R11, R26, R27, !PT ;  /* 0x0000001b1a0b7209 */ /* 0x002fe20007810000 */
[--C-:B------:R-:W-:Y:S01]  /*2670*/  FFMA.FTZ R33, R33, UR43, -R12.reuse ;  /* 0x0000002b21217c23 */ /* 0x100fe2000801080c */
[----:B------:R-:W-:Y:S01]  /*2680*/  FSEL R34, R34, -INF , P4 ;  /* 0xff80000022227808 */ /* 0x000fe20002000000 */
[--C-:B------:R-:W-:Y:S01]  /*2690*/  FFMA.FTZ R37, R37, UR43, -R12.reuse ;  /* 0x0000002b25257c23 */ /* 0x100fe2000801080c */
[----:B------:R-:W-:Y:S01]  /*26a0*/  FMNMX.FTZ R10, R30, R11, !PT ;  /* 0x0000000b1e0a7209 */ /* 0x000fe20007810000 */
[--C-:B------:R-:W-:Y:S01]  /*26b0*/  FFMA.FTZ R41, R41, UR43, -R12.reuse ;  /* 0x0000002b29297c23 */ /* 0x100fe2000801080c */
[----:B------:R-:W-:Y:S01]  /*26c0*/  ISETP.GT.AND P4, PT, R18, 0x18, PT ;  /* 0x000000181200780c */ /* 0x000fe20003f84270 */
[--C-:B------:R-:W-:Y:S01]  /*26d0*/  FFMA.FTZ R32, R64, UR43, -R12.reuse ;  /* 0x0000002b40207c23 */ /* 0x100fe2000801080c */
[----:B------:R-:W-:Y:S01]  /*26e0*/  FMNMX.FTZ R13, R31, R10, !PT ;  /* 0x0000000a1f0d7209 */ /* 0x000fe20007810000 */
[--C-:B------:R-:W-:Y:S01]  /*26f0*/  FFMA.FTZ R10, R19, UR43, -R12.reuse ;  /* 0x0000002b130a7c23 */ /* 0x100fe2000801080c */
[----:B------:R-:W-:Y:S01]  /*2700*/  FSEL R35, R35, -INF , P3 ;  /* 0xff80000023237808 */ /* 0x000fe20001800000 */
[--C-:B------:R-:W-:Y:S01]  /*2710*/  FFMA.FTZ R3, R25, UR43, -R12.reuse ;  /* 0x0000002b19037c23 */ /* 0x100fe2000801080c */
[----:B------:R-:W-:Y:S01]  /*2720*/  FMNMX.FTZ R14, R34, R13, !PT ;  /* 0x0000000d220e7209 */ /* 0x000fe20007810000 */
[----:B------:R1:W-:Y:S01]  /*2730*/  MUFU.EX2 R11, R29 ;  /* 0x0000001d000b7308 */ /* 0x0003e20000000800 */
[----:B------:R-:W-:Y:S01]  /*2740*/  ISETP.GT.AND P3, PT, R18, 0x19, PT ;  /* 0x000000191200780c */ /* 0x000fe20003f64270 */
[--C-:B------:R-:W-:Y:S01]  /*2750*/  FFMA.FTZ R25, R57, UR43, -R12.reuse ;  /* 0x0000002b39197c23 */ /* 0x100fe2000801080c */
[----:B------:R-:W-:Y:S01]  /*2760*/  FSEL R38, R38, -INF , P4 ;  /* 0xff80000026267808 */ /* 0x000fe20002000000 */
[--C-:B------:R-:W-:Y:S01]  /*2770*/  FFMA.FTZ R36, R68, UR43, -R12.reuse ;  /* 0x0000002b44247c23 */ /* 0x100fe2000801080c */
[----:B------:R-:W-:Y:S01]  /*2780*/  FMNMX.FTZ R13, R35, R14, !PT ;  /* 0x0000000e230d7209 */ /* 0x000fe20007810000 */
[--C-:B------:R-:W-:Y:S01]  /*2790*/  FFMA.FTZ R44, R76, UR43, -R12.reuse ;  /* 0x0000002b4c2c7c23 */ /* 0x100fe2000801080c */
[----:B------:R-:W-:Y:S01]  /*27a0*/  ISETP.GT.AND P4, PT, R18, 0x20, PT ;  /* 0x000000201200780c */ /* 0x000fe20003f84270 */
[----:B------:R-:W-:Y:S01]  /*27b0*/  MUFU.EX2 R3, R3 ;  /* 0x0000000300037308 */ /* 0x000fe20000000800 */
[----:B------:R-:W-:Y:S01]  /*27c0*/  FSEL R39, R39, -INF , P3 ;  /* 0xff80000027277808 */ /* 0x000fe20001800000 */
[----:B-1----:R-:W-:Y:S01]  /*27d0*/  FFMA.FTZ R29, R61, UR43, -R12 ;  /* 0x0000002b3d1d7c23 */ /* 0x002fe2000801080c */
[----:B------:R-:W-:Y:S01]  /*27e0*/  FMNMX.FTZ R14, R38, R13, !PT ;  /* 0x0000000d260e7209 */ /* 0x000fe20007810000 */
[----:B------:R-:W-:Y:S01]  /*27f0*/  USHF.R.S32.HI UR4, URZ, 0x7, UR4 ;  /* 0x000000073f047899 */ /* 0x000fe20008011404 */
[----:B------:R-:W-:-:S02]  /*2800*/  ISETP.GT.AND P3, PT, R18, 0x21, PT ;  /* 0x000000211200780c */ /* 0x000fc40003f64270 */
[----:B------:R-:W-:Y:S01]  /*2810*/  FSEL R42, R42, -INF , P4 ;  /* 0xff8000002a2a7808 */ /* 0x000fe20002000000 */
[----:B------:R1:W-:Y:S01]  /*2820*/  MUFU.EX2 R13, R33 ;  /* 0x00000021000d7308 */ /* 0x0003e20000000800 */
[----:B------:R-:W-:Y:S01]  /*2830*/  FMNMX.FTZ R19, R39, R14, !PT ;  /* 0x0000000e27137209 */ /* 0x000fe20007810000 */
[--C-:B------:R-:W-:Y:S01]  /*2840*/  FFMA.FTZ R14, R15, UR43, -R12.reuse ;  /* 0x0000002b0f0e7c23 */ /* 0x100fe2000801080c */
[----:B------:R-:W-:Y:S01]  /*2850*/  ISETP.GT.AND P4, PT, R18, 0x28, PT ;  /* 0x000000281200780c */ /* 0x000fe20003f84270 */
[----:B------:R-:W-:Y:S01]  /*2860*/  UISETP.LT.AND UP1, UPT, UR38, UR4, UPT ;  /* 0x000000042600728c */ /* 0x000fe2000bf21270 */
[----:B------:R-:W-:Y:S02]  /*2870*/  FSEL R43, R43, -INF , P3 ;  /* 0xff8000002b2b7808 */ /* 0x000fe40001800000 */
[----:B------:R-:W-:Y:S01]  /*2880*/  FMNMX.FTZ R16, R42, R19, !PT ;  /* 0x000000132a107209 */ /* 0x000fe20007810000 */
[----:B------:R-:W2:Y:S01]  /*2890*/  MUFU.EX2 R8, R8 ;  /* 0x0000000800087308 */ /* 0x000ea20000000800 */
[----:B------:R-:W-:Y:S01]  /*28a0*/  ISETP.GT.AND P3, PT, R18, 0x29, PT ;  /* 0x000000291200780c */ /* 0x000fe20003f64270 */
[----:B-1----:R-:W-:Y:S01]  /*28b0*/  FFMA.FTZ R33, R65, UR43, -R12 ;  /* 0x0000002b41217c23 */ /* 0x002fe2000801080c */
[----:B------:R-:W-:Y:S01]  /*28c0*/  FSEL R46, R46, -INF , P4 ;  /* 0xff8000002e2e7808 */ /* 0x000fe20002000000 */
[----:B------:R-:W-:Y:S01]  /*28d0*/  USEL UR22, UR38, UR4, !UP1 ;  /* 0x0000000426167287 */ /* 0x000fe2000c800000 */
[----:B------:R-:W-:-:S02]  /*28e0*/  FMNMX.FTZ R15, R43, R16, !PT ;  /* 0x000000102b0f7209 */ /* 0x000fc40007810000 */
[----:B------:R-:W-:Y:S01]  /*28f0*/  ISETP.GT.AND P4, PT, R18, 0x30, PT ;  /* 0x000000301200780c */ /* 0x000fe20003f84270 */
[----:B------:R-:W-:Y:S01]  /*2900*/  MUFU.EX2 R10, R10 ;  /* 0x0000000a000a7308 */ /* 0x000fe20000000800 */
[----:B------:R-:W-:Y:S01]  /*2910*/  FSEL R47, R47, -INF , P3 ;  /* 0xff8000002f2f7808 */ /* 0x000fe20001800000 */
[----:B------:R-:W-:Y:S01]  /*2920*/  UISETP.GE.AND UP1, UPT, UR47, UR22, UPT ;  /* 0x000000162f00728c */ /* 0x000fe2000bf26270 */
[----:B------:R-:W-:Y:S01]  /*2930*/  FMNMX.FTZ R16, R46, R15, !PT ;  /* 0x0000000f2e107209 */ /* 0x000fe20007810000 */
[----:B------:R-:W-:Y:S01]  /*2940*/  UMOV UR4, URZ ;  /* 0x0000003f00047c82 */ /* 0x000fe20008000000 */
[----:B------:R-:W-:Y:S02]  /*2950*/  ISETP.GT.AND P3, PT, R18, 0x31, PT ;  /* 0x000000311200780c */ /* 0x000fe40003f64270 */
[----:B------:R-:W-:Y:S01]  /*2960*/  FSEL R50, R50, -INF , P4 ;  /* 0xff80000032327808 */ /* 0x000fe20002000000 */
[----:B------:R1:W-:Y:S01]  /*2970*/  MUFU.EX2 R15, R37 ;  /* 0x00000025000f7308 */ /* 0x0003e20000000800 */
[----:B------:R-:W-:Y:S01]  /*2980*/  FMNMX.FTZ R19, R47, R16, !PT ;  /* 0x000000102f137209 */ /* 0x000fe20007810000 */
[----:B------:R-:W-:Y:S01]  /*2990*/  FFMA.FTZ R16, R17, UR43, -R12 ;  /* 0x0000002b11107c23 */ /* 0x000fe2000801080c */
[----:B------:R-:W-:-:S02]  /*29a0*/  ISETP.GT.AND P4, PT, R18, 0x38, PT ;  /* 0x000000381200780c */ /* 0x000fc40003f84270 */
[----:B------:R-:W-:Y:S02]  /*29b0*/  FSEL R51, R51, -INF , P3 ;  /* 0xff80000033337808 */ /* 0x000fe40001800000 */
[----:B------:R-:W-:Y:S01]  /*29c0*/  FMNMX.FTZ R20, R50, R19, !PT ;  /* 0x0000001332147209 */ /* 0x000fe20007810000 */
[----:B------:R-:W3:Y:S01]  /*29d0*/  MUFU.EX2 R14, R14 ;  /* 0x0000000e000e7308 */ /* 0x000ee20000000800 */
[----:B------:R-:W-:Y:S01]  /*29e0*/  ISETP.GT.AND P3, PT, R18, 0x39, PT ;  /* 0x000000391200780c */ /* 0x000fe20003f64270 */
[----:B-1----:R-:W-:Y:S01]  /*29f0*/  FFMA.FTZ R37, R69, UR43, -R12 ;  /* 0x0000002b45257c23 */ /* 0x002fe2000801080c */
[----:B------:R-:W-:Y:S02]  /*2a00*/  FSEL R54, R54, -INF , P4 ;  /* 0xff80000036367808 */ /* 0x000fe40002000000 */
[----:B------:R-:W-:Y:S02]  /*2a10*/  FMNMX.FTZ R17, R51, R20, !PT ;  /* 0x0000001433117209 */ /* 0x000fe40007810000 */
[----:B------:R-:W-:Y:S01]  /*2a20*/  ISETP.GT.AND P4, PT, R18, 0x40, PT ;  /* 0x000000401200780c */ /* 0x000fe20003f84270 */
[----:B------:R-:W-:Y:S01]  /*2a30*/  MUFU.EX2 R16, R16 ;  /* 0x0000001000107308 */ /* 0x000fe20000000800 */
[----:B------:R-:W-:-:S02]  /*2a40*/  FSEL R55, R55, -INF , P3 ;  /* 0xff80000037377808 */ /* 0x000fc40001800000 */
[----:B------:R-:W-:Y:S02]  /*2a50*/  FMNMX.FTZ R20, R54, R17, !PT ;  /* 0x0000001136147209 */ /* 0x000fe40007810000 */
[----:B------:R-:W-:Y:S02]  /*2a60*/  ISETP.GT.AND P3, PT, R18, 0x41, PT ;  /* 0x000000411200780c */ /* 0x000fe40003f64270 */
[----:B------:R-:W-:Y:S01]  /*2a70*/  FSEL R58, R58, -INF , P4 ;  /* 0xff8000003a3a7808 */ /* 0x000fe20002000000 */
[----:B------:R1:W-:Y:S01]  /*2a80*/  MUFU.EX2 R17, R41 ;  /* 0x0000002900117308 */ /* 0x0003e20000000800 */
[----:B------:R-:W-:Y:S02]  /*2a90*/  FMNMX.FTZ R19, R55, R20, !PT ;  /* 0x0000001437137209 */ /* 0x000fe40007810000 */
[----:B------:R-:W-:Y:S02]  /*2aa0*/  ISETP.GT.AND P4, PT, R18, 0x48, PT ;  /* 0x000000481200780c */ /* 0x000fe40003f84270 */
[----:B------:R-:W-:-:S02]  /*2ab0*/  FSEL R59, R59, -INF , P3 ;  /* 0xff8000003b3b7808 */ /* 0x000fc40001800000 */
[----:B------:R-:W-:Y:S01]  /*2ac0*/  FMNMX.FTZ R20, R58, R19, !PT ;  /* 0x000000133a147209 */ /* 0x000fe20007810000 */
[----:B------:R-:W-:Y:S01]  /*2ad0*/  MUFU.EX2 R23, R23 ;  /* 0x0000001700177308 */ /* 0x000fe20000000800 */
[----:B------:R-:W-:Y:S01]  /*2ae0*/  ISETP.GT.AND P3, PT, R18, 0x49, PT ;  /* 0x000000491200780c */ /* 0x000fe20003f64270 */
[--C-:B-1----:R-:W-:Y:S01]  /*2af0*/  FFMA.FTZ R41, R73, UR43, -R12.reuse ;  /* 0x0000002b49297c23 */ /* 0x102fe2000801080c */
[----:B------:R-:W-:Y:S02]  /*2b00*/  FSEL R62, R62, -INF , P4 ;  /* 0xff8000003e3e7808 */ /* 0x000fe40002000000 */
[----:B------:R-:W-:Y:S01]  /*2b10*/  FMNMX.FTZ R9, R59, R20, !PT ;  /* 0x000000143b097209 */ /* 0x000fe20007810000 */
[--C-:B------:R-:W-:Y:S01]  /*2b20*/  FFMA.FTZ R20, R45, UR43, -R12.reuse ;  /* 0x0000002b2d147c23 */ /* 0x100fe2000801080c */
[----:B------:R-:W-:Y:S01]  /*2b30*/  ISETP.GT.AND P4, PT, R18, 0x50, PT ;  /* 0x000000501200780c */ /* 0x000fe20003f84270 */
[----:B------:R1:W-:Y:S01]  /*2b40*/  MUFU.EX2 R19, R21 ;  /* 0x0000001500137308 */ /* 0x0003e20000000800 */
[----:B------:R-:W-:Y:S01]  /*2b50*/  FSEL R63, R63, -INF , P3 ;  /* 0xff8000003f3f7808 */ /* 0x000fe20001800000 */
[----:B------:R-:W-:Y:S01]  /*2b60*/  FFMA.FTZ R45, R77, UR43, -R12 ;  /* 0x0000002b4d2d7c23 */ /* 0x000fe2000801080c */
[----:B------:R-:W-:-:S02]  /*2b70*/  FMNMX.FTZ R22, R62, R9, !PT ;  /* 0x000000093e167209 */ /* 0x000fc40007810000 */
[----:B------:R-:W-:Y:S02]  /*2b80*/  ISETP.GT.AND P3, PT, R18, 0x51, PT ;  /* 0x000000511200780c */ /* 0x000fe40003f64270 */
[----:B------:R-:W-:Y:S01]  /*2b90*/  FSEL R66, R66, -INF , P4 ;  /* 0xff80000042427808 */ /* 0x000fe20002000000 */
[----:B------:R-:W4:Y:S01]  /*2ba0*/  MUFU.EX2 R20, R20 ;  /* 0x0000001400147308 */ /* 0x000f220000000800 */
[----:B------:R-:W-:Y:S01]  /*2bb0*/  FMNMX.FTZ R9, R63, R22, !PT ;  /* 0x000000163f097209 */ /* 0x000fe20007810000 */
[--C-:B-1----:R-:W-:Y:S01]  /*2bc0*/  FFMA.FTZ R21, R48, UR43, -R12.reuse ;  /* 0x0000002b30157c23 */ /* 0x102fe2000801080c */
[----:B------:R-:W-:Y:S01]  /*2bd0*/  ISETP.GT.AND P4, PT, R18, 0x58, PT ;  /* 0x000000581200780c */ /* 0x000fe20003f84270 */
[----:B------:R-:W-:Y:S01]  /*2be0*/  FFMA.FTZ R48, R80, UR43, -R12 ;  /* 0x0000002b50307c23 */ /* 0x000fe2000801080c */
[----:B------:R-:W-:Y:S02]  /*2bf0*/  FSEL R67, R67, -INF , P3 ;  /* 0xff80000043437808 */ /* 0x000fe40001800000 */
[----:B------:R-:W-:Y:S01]  /*2c00*/  FMNMX.FTZ R22, R66, R9, !PT ;  /* 0x0000000942167209 */ /* 0x000fe20007810000 */
[----:B------:R-:W-:Y:S01]  /*2c10*/  MUFU.EX2 R21, R21 ;  /* 0x0000001500157308 */ /* 0x000fe20000000800 */
[----:B------:R-:W-:-:S02]  /*2c20*/  ISETP.GT.AND P3, PT, R18, 0x59, PT ;  /* 0x000000591200780c */ /* 0x000fc40003f64270 */
[----:B------:R-:W-:Y:S02]  /*2c30*/  FSEL R70, R70, -INF , P4 ;  /* 0xff80000046467808 */ /* 0x000fe40002000000 */
[----:B------:R-:W-:Y:S01]  /*2c40*/  FMNMX.FTZ R9, R67, R22, !PT ;  /* 0x0000001643097209 */ /* 0x000fe20007810000 */
[----:B------:R-:W-:Y:S01]  /*2c50*/  FFMA.FTZ R22, R49, UR43, -R12 ;  /* 0x0000002b31167c23 */ /* 0x000fe2000801080c */
[----:B------:R-:W-:Y:S01]  /*2c60*/  ISETP.GT.AND P4, PT, R18, 0x60, PT ;  /* 0x000000601200780c */ /* 0x000fe20003f84270 */
[----:B------:R-:W-:Y:S01]  /*2c70*/  MUFU.EX2 R25, R25 ;  /* 0x0000001900197308 */ /* 0x000fe20000000800 */
[----:B------:R-:W-:Y:S02]  /*2c80*/  FSEL R71, R71, -INF , P3 ;  /* 0xff80000047477808 */ /* 0x000fe40001800000 */
[----:B------:R-:W-:Y:S02]  /*2c90*/  FMNMX.FTZ R24, R70, R9, !PT ;  /* 0x0000000946187209 */ /* 0x000fe40007810000 */
[----:B------:R-:W-:-:S02]  /*2ca0*/  ISETP.GT.AND P3, PT, R18, 0x61, PT ;  /* 0x000000611200780c */ /* 0x000fc40003f64270 */
[----:B------:R-:W-:Y:S01]  /*2cb0*/  FSEL R74, R74, -INF , P4 ;  /* 0xff8000004a4a7808 */ /* 0x000fe20002000000 */
[----:B------:R-:W-:Y:S01]  /*2cc0*/  MUFU.EX2 R22, R22 ;  /* 0x0000001600167308 */ /* 0x000fe20000000800 */
[----:B------:R-:W-:Y:S02]  /*2cd0*/  FMNMX.FTZ R9, R71, R24, !PT ;  /* 0x0000001847097209 */ /* 0x000fe40007810000 */
[----:B------:R-:W-:Y:S02]  /*2ce0*/  ISETP.GT.AND P4, PT, R18, 0x68, PT ;  /* 0x000000681200780c */ /* 0x000fe40003f84270 */
[----:B------:R-:W-:Y:S02]  /*2cf0*/  FSEL R75, R75, -INF , P3 ;  /* 0xff8000004b4b7808 */ /* 0x000fe40001800000 */
[----:B------:R-:W-:Y:S01]  /*2d00*/  FMNMX.FTZ R24, R74, R9, !PT ;  /* 0x000000094a187209 */ /* 0x000fe20007810000 */
[----:B------:R-:W-:Y:S01]  /*2d10*/  MUFU.EX2 R29, R29 ;  /* 0x0000001d001d7308 */ /* 0x000fe20000000800 */
[----:B------:R-:W-:-:S02]  /*2d20*/  ISETP.GT.AND P3, PT, R18, 0x69, PT ;  /* 0x000000691200780c */ /* 0x000fc40003f64270 */
[----:B------:R-:W-:Y:S02]  /*2d30*/  FSEL R78, R78, -INF , P4 ;  /* 0xff8000004e4e7808 */ /* 0x000fe40002000000 */
[----:B------:R-:W-:Y:S01]  /*2d40*/  FMNMX.FTZ R9, R75, R24, !PT ;  /* 0x000000184b097209 */ /* 0x000fe20007810000 */
[--C-:B------:R-:W-:Y:S01]  /*2d50*/  FFMA.FTZ R24, R53, UR43, -R12.reuse ;  /* 0x0000002b35187c23 */ /* 0x100fe2000801080c */
[----:B------:R-:W-:Y:S01]  /*2d60*/  ISETP.GT.AND P4, PT, R18, 0x70, PT ;  /* 0x000000701200780c */ /* 0x000fe20003f84270 */
[----:B------:R-:W-:Y:S01]  /*2d70*/  FFMA.FTZ R53, R85, UR43, -R12 ;  /* 0x0000002b55357c23 */ /* 0x000fe2000801080c */
[----:B------:R-:W-:Y:S01]  /*2d80*/  FSEL R79, R79, -INF , P3 ;  /* 0xff8000004f4f7808 */ /* 0x000fe20001800000 */
[----:B------:R-:W-:Y:S01]  /*2d90*/  MUFU.EX2 R36, R36 ;  /* 0x0000002400247308 */ /* 0x000fe20000000800 */
[----:B------:R-:W-:Y:S02]  /*2da0*/  FMNMX.FTZ R28, R78, R9, !PT ;  /* 0x000000094e1c7209 */ /* 0x000fe40007810000 */
[----:B------:R-:W-:-:S02]  /*2db0*/  ISETP.GT.AND P3, PT, R18, 0x71, PT ;  /* 0x000000711200780c */ /* 0x000fc40003f64270 */
[----:B------:R-:W-:Y:S02]  /*2dc0*/  FSEL R82, R82, -INF , P4 ;  /* 0xff80000052527808 */ /* 0x000fe40002000000 */
[----:B------:R-:W-:Y:S01]  /*2dd0*/  FMNMX.FTZ R9, R79, R28, !PT ;  /* 0x0000001c4f097209 */ /* 0x000fe20007810000 */
[----:B------:R-:W1:Y:S01]  /*2de0*/  MUFU.EX2 R24, R24 ;  /* 0x0000001800187308 */ /* 0x000e620000000800 */
[----:B------:R-:W-:Y:S02]  /*2df0*/  ISETP.GT.AND P4, PT, R18, 0x78, PT ;  /* 0x000000781200780c */ /* 0x000fe40003f84270 */
[----:B------:R-:W-:Y:S02]  /*2e00*/  FSEL R83, R83, -INF , P3 ;  /* 0xff80000053537808 */ /* 0x000fe40001800000 */
[----:B------:R-:W-:Y:S02]  /*2e10*/  FMNMX.FTZ R28, R82, R9, !PT ;  /* 0x00000009521c7209 */ /* 0x000fe40007810000 */
[----:B------:R-:W-:Y:S01]  /*2e20*/  ISETP.GT.AND P3, PT, R18, 0x79, PT ;  /* 0x000000791200780c */ /* 0x000fe20003f64270 */
[----:B------:R-:W-:Y:S01]  /*2e30*/  MUFU.EX2 R37, R37 ;  /* 0x0000002500257308 */ /* 0x000fe20000000800 */
[----:B------:R-:W-:-:S02]  /*2e40*/  FSEL R86, R86, -INF , P4 ;  /* 0xff80000056567808 */ /* 0x000fc40002000000 */
[----:B------:R-:W-:Y:S02]  /*2e50*/  FMNMX.FTZ R9, R83, R28, !PT ;  /* 0x0000001c53097209 */ /* 0x000fe40007810000 */
[----:B------:R-:W-:Y:S02]  /*2e60*/  FSEL R87, R87, -INF , P3 ;  /* 0xff80000057577808 */ /* 0x000fe40001800000 */
[----:B------:R-:W-:Y:S01]  /*2e70*/  FMNMX.FTZ R28, R86, R9, !PT ;  /* 0x00000009561c7209 */ /* 0x000fe20007810000 */
[----:B------:R5:W-:Y:S01]  /*2e80*/  MUFU.EX2 R18, R56 ;  /* 0x0000003800127308 */ /* 0x000be20000000800 */
[----:B--2---:R-:W-:Y:S02]  /*2e90*/  F2FP.SATFINITE.E4M3.F32.PACK_AB_MERGE_C R148, R11, R8, RZ ;  /* 0x000000080b94723e */ /* 0x004fe400048070ff */
[----:B------:R-:W-:Y:S01]  /*2ea0*/  FMNMX.FTZ R9, R87, R28, !PT ;  /* 0x0000001c57097209 */ /* 0x000fe20007810000 */
[----:B------:R-:W-:Y:S01]  /*2eb0*/  FFMA.FTZ R28, R60, UR43, -R12 ;  /* 0x0000002b3c1c7c23 */ /* 0x000fe2000801080c */
[----:B---3--:R-:W-:-:S02]  /*2ec0*/  F2FP.SATFINITE.E4M3.F32.PACK_AB_MERGE_C R150, R15, R14, RZ ;  /* 0x0000000e0f96723e */ /* 0x008fc400048070ff */
[----:B------:R-:W-:Y:S01]  /*2ed0*/  F2FP.SATFINITE.E4M3.F32.PACK_AB_MERGE_C R148, R3, R2, R148 ;  /* 0x000000020394723e */ /* 0x000fe20004807094 */
[----:B------:R-:W2:Y:S01]  /*2ee0*/  SHFL.BFLY PT, R40, R9, 0x2, 0x1f ;  /* 0x0c401f0009287f89 */ /* 0x000ea200000e0000 */
[----:B-----5:R-:W-:Y:S01]  /*2ef0*/  IMAD.U32 R56, RZ, RZ, UR43 ;  /* 0x0000002bff387e24 */ /* 0x020fe2000f8e00ff */
[----:B------:R-:W3:Y:S01]  /*2f00*/  MUFU.EX2 R28, R28 ;  /* 0x0000001c001c7308 */ /* 0x000ee20000000800 */
[----:B------:R-:W-:Y:S02]  /*2f10*/  F2FP.SATFINITE.E4M3.F32.PACK_AB_MERGE_C R150, R13, R10, R150 ;  /* 0x0000000a0d96723e */ /* 0x000fe40004807096 */
[----:B----4-:R-:W-:Y:S02]  /*2f20*/  F2FP.SATFINITE.E4M3.F32.PACK_AB_MERGE_C R144, R20, R19, RZ ;  /* 0x000000131490723e */ /* 0x010fe400048070ff */
[----:B-1----:R-:W-:Y:S02]  /*2f30*/  F2FP.SATFINITE.E4M3.F32.PACK_AB_MERGE_C R146, R24, R23, RZ ;  /* 0x000000171892723e */ /* 0x002fe400048070ff */
[----:B------:R-:W-:Y:S01]  /*2f40*/  F2FP.SATFINITE.E4M3.F32.PACK_AB_MERGE_C R144, R17, R16, R144 ;  /* 0x000000101190723e */ /* 0x000fe20004807090 */
[----:B------:R-:W-:Y:S01]  /*2f50*/  MUFU.EX2 R32, R32 ;  /* 0x0000002000207308 */ /* 0x000fe20000000800 */
[----:B------:R-:W-:-:S07]  /*2f60*/  F2FP.SATFINITE.E4M3.F32.PACK_AB_MERGE_C R146, R22, R21, R146 ;  /* 0x000000151692723e */ /* 0x000fce0004807092 */
[----:B------:R-:W-:Y:S01]  /*2f70*/  MUFU.EX2 R33, R33 ;  /* 0x0000002100217308 */ /* 0x000fe20000000800 */
[----:B---3--:R-:W-:-:S04]  /*2f80*/  F2FP.SATFINITE.E4M3.F32.PACK_AB_MERGE_C R140, R29, R28, RZ ;  /* 0x0000001c1d8c723e */ /* 0x008fc800048070ff */
[----:B------:R-:W-:Y:S02]  /*2f90*/  F2FP.SATFINITE.E4M3.F32.PACK_AB_MERGE_C R140, R25, R18, R140 ;  /* 0x00000012198c723e */ /* 0x000fe4000480708c */
[----:B--2---:R-:W-:Y:S01]  /*2fa0*/  FMNMX.FTZ R49, R9, R40, !PT ;  /* 0x0000002809317209 */ /* 0x004fe20007810000 */
[--C-:B------:R-:W-:Y:S01]  /*2fb0*/  FFMA.FTZ R40, R72, UR43, -R12.reuse ;  /* 0x0000002b48287c23 */ /* 0x100fe2000801080c */
[----:B------:R-:W-:Y:S03]  /*2fc0*/  MUFU.EX2 R44, R44 ;  /* 0x0000002c002c7308 */ /* 0x000fe60000000800 */
[----:B------:R-:W1:Y:S05]  /*2fd0*/  SHFL.BFLY PT, R52, R49, 0x1, 0x1f ;  /* 0x0c201f0031347f89 */ /* 0x000e6a00000e0000 */
[----:B------:R-:W-:Y:S08]  /*2fe0*/  MUFU.EX2 R45, R45 ;  /* 0x0000002d002d7308 */ /* 0x000ff00000000800 */
[----:B------:R-:W-:Y:S08]  /*2ff0*/  MUFU.EX2 R40, R40 ;  /* 0x0000002800287308 */ /* 0x000ff00000000800 */
[----:B------:R-:W-:Y:S01]  /*3000*/  MUFU.EX2 R41, R41 ;  /* 0x0000002900297308 */ /* 0x000fe20000000800 */
[----:B-1----:R-:W-:Y:S01]  /*3010*/  FMNMX.FTZ R9, R49, R52, !PT ;  /* 0x0000003431097209 */ /* 0x002fe20007810000 */
[--C-:B------:R-:W-:Y:S01]  /*3020*/  FFMA.FTZ R49, R81, UR43, -R12.reuse ;  /* 0x0000002b51317c23 */ /* 0x100fe2000801080c */
[----:B------:R-:W-:-:S02]  /*3030*/  FFMA.FTZ R52, R84, UR43, -R12 ;  /* 0x0000002b54347c23 */ /* 0x000fc4000801080c */
[C---:B------:R-:W-:Y:S01]  /*3040*/  FSETP.NEU.FTZ.AND P3, PT, R9.reuse, -INF , PT ;  /* 0xff8000000900780b */ /* 0x040fe20003f7d000 */
[----:B------:R-:W-:Y:S02]  /*3050*/  FFMA.FTZ R56, R9, R56, -8 ;  /* 0xc100000009387423 */ /* 0x000fe40000010038 */
[----:B------:R-:W-:Y:S03]  /*3060*/  MUFU.EX2 R53, R53 ;  /* 0x0000003500357308 */ /* 0x000fe60000000800 */
[----:B------:R-:W-:Y:S02]  /*3070*/  FSEL R64, R56, RZ, P3 ;  /* 0x000000ff38407208 */ /* 0x000fe40001800000 */
[----:B------:R-:W-:-:S03]  /*3080*/  PLOP3.LUT P3, PT, PT, PT, UP1, 0x80, 0x0 ;  /* 0x000000000000781c */ /* 0x000fc60003f6f018 */
        /* <DEDUP_REMOVED lines=10> */
[----:B------:R-:W-:Y:S01]  /*3130*/  FADD.FTZ R59, R2, R3 ;  /* 0x00000003023b7221 */ /* 0x000fe20000010000 */
[--C-:B------:R-:W-:Y:S01]  /*3140*/  FFMA.FTZ R34, R38, UR43, -R64.reuse ;  /* 0x0000002b26227c23 */ /* 0x100fe20008010840 */
[--C-:B------:R-:W-:Y:S01]  /*3150*/  FFMA.FTZ R39, R39, UR43, -R64.reuse ;  /* 0x0000002b27277c23 */ /* 0x100fe20008010840 */
[--C-:B------:R-:W-:Y:S01]  /*3160*/  FFMA.FTZ R38, R42, UR43, -R64.reuse ;  /* 0x0000002b2a267c23 */ /* 0x100fe20008010840 */
[----:B------:R-:W-:Y:S01]  /*3170*/  FADD.FTZ R60, R8, R59 ;  /* 0x0000003b083c7221 */ /* 0x000fe20000010000 */
[--C-:B------:R-:W-:Y:S01]  /*3180*/  FFMA.FTZ R61, R63, UR43, -R64.reuse ;  /* 0x0000002b3f3d7c23 */ /* 0x100fe20008010840 */
[----:B------:R-:W1:Y:S01]  /*3190*/  MUFU.EX2 R27, R27 ;  /* 0x0000001b001b7308 */ /* 0x000e620000000800 */
[----:B------:R-:W-:Y:S01]  /*31a0*/  FFMA.FTZ R42, R46, UR43, -R64 ;  /* 0x0000002b2e2a7c23 */ /* 0x000fe20008010840 */
[----:B------:R-:W-:Y:S01]  /*31b0*/  FADD.FTZ R63, R11, R60 ;  /* 0x0000003c0b3f7221 */ /* 0x000fe20000010000 */
[--C-:B------:R-:W-:Y:S01]  /*31c0*/  FFMA.FTZ R46, R50, UR43, -R64.reuse ;  /* 0x0000002b322e7c23 */ /* 0x100fe20008010840 */
[--C-:B------:R-:W-:Y:S01]  /*31d0*/  FFMA.FTZ R50, R58, UR43, -R64.reuse ;  /* 0x0000002b3a327c23 */ /* 0x100fe20008010840 */
[--C-:B------:R-:W-:Y:S01]  /*31e0*/  FFMA.FTZ R58, R62, UR43, -R64.reuse ;  /* 0x0000002b3e3a7c23 */ /* 0x100fe20008010840 */
[----:B------:R-:W-:Y:S01]  /*31f0*/  FADD.FTZ R62, R10, R63 ;  /* 0x0000003f0a3e7221 */ /* 0x000fe20000010000 */
[--C-:B------:R-:W-:Y:S01]  /*3200*/  FFMA.FTZ R43, R43, UR43, -R64.reuse ;  /* 0x0000002b2b2b7c23 */ /* 0x100fe20008010840 */
[----:B------:R-:W2:Y:S01]  /*3210*/  MUFU.EX2 R26, R26 ;  /* 0x0000001a001a7308 */ /* 0x000ea20000000800 */
[----:B------:R-:W-:Y:S01]  /*3220*/  FFMA.FTZ R56, R54, UR43, -R64 ;  /* 0x0000002b36387c23 */ /* 0x000fe20008010840 */
[----:B------:R-:W-:Y:S01]  /*3230*/  FADD.FTZ R65, R13, R62 ;  /* 0x0000003e0d417221 */ /* 0x000fe20000010000 */
[--C-:B------:R-:W-:Y:S01]  /*3240*/  FFMA.FTZ R54, R66, UR43, -R64.reuse ;  /* 0x0000002b42367c23 */ /* 0x100fe20008010840 */
[--C-:B------:R-:W-:Y:S01]  /*3250*/  FFMA.FTZ R47, R47, UR43, -R64.reuse ;  /* 0x0000002b2f2f7c23 */ /* 0x100fe20008010840 */
[--C-:B------:R-:W-:Y:S01]  /*3260*/  FFMA.FTZ R51, R51, UR43, -R64.reuse ;  /* 0x0000002b33337c23 */ /* 0x100fe20008010840 */
[----:B------:R-:W-:Y:S01]  /*3270*/  FADD.FTZ R66, R14, R65 ;  /* 0x000000410e427221 */ /* 0x000fe20000010000 */
[----:B------:R-:W-:Y:S01]  /*3280*/  FFMA.FTZ R67, R67, UR43, -R64 ;  /* 0x0000002b43437c23 */ /* 0x000fe20008010840 */
[----:B------:R-:W3:Y:S01]  /*3290*/  MUFU.EX2 R31, R31 ;  /* 0x0000001f001f7308 */ /* 0x000ee20000000800 */
[----:B-1----:R-:W-:Y:S01]  /*32a0*/  FADD.FTZ R59, R12, R27 ;  /* 0x0000001b0c3b7221 */ /* 0x002fe20000010000 */
[----:B------:R-:W-:Y:S01]  /*32b0*/  FADD.FTZ R65, R15, R66 ;  /* 0x000000420f417221 */ /* 0x000fe20000010000 */
[--C-:B------:R-:W-:Y:S01]  /*32c0*/  FFMA.FTZ R70, R70, UR43, -R64.reuse ;  /* 0x0000002b46467c23 */ /* 0x100fe20008010840 */
[--C-:B------:R-:W-:Y:S01]  /*32d0*/  FFMA.FTZ R71, R71, UR43, -R64.reuse ;  /* 0x0000002b47477c23 */ /* 0x100fe20008010840 */
[--C-:B------:R-:W-:Y:S01]  /*32e0*/  FFMA.FTZ R74, R74, UR43, -R64.reuse ;  /* 0x0000002b4a4a7c23 */ /* 0x100fe20008010840 */
[----:B------:R-:W-:Y:S01]  /*32f0*/  FFMA.FTZ R75, R75, UR43, -R64 ;  /* 0x0000002b4b4b7c23 */ /* 0x000fe20008010840 */
[----:B------:R-:W-:Y:S01]  /*3300*/  F2FP.SATFINITE.E4M3.F32.PACK_AB_MERGE_C R10, R37, R36, RZ ;  /* 0x00000024250a723e */ /* 0x000fe200048070ff */
[----:B------:R-:W1:Y:S01]  /*3310*/  MUFU.EX2 R30, R30 ;  /* 0x0000001e001e7308 */ /* 0x000e620000000800 */
[----:B--2---:R-:W-:Y:S01]  /*3320*/  FADD.FTZ R60, R26, R59 ;  /* 0x0000003b1a3c7221 */ /* 0x004fe20000010000 */
[----:B------:R-:W-:-:S02]  /*3330*/  IMAD.U32 R59, RZ, RZ, UR42 ;  /* 0x0000002aff3b7e24 */ /* 0x000fc4000f8e00ff */
[----:B------:R-:W-:Y:S01]  /*3340*/  FFMA.FTZ R78, R78, UR43, -R64 ;  /* 0x0000002b4e4e7c23 */ /* 0x000fe20008010840 */
[----:B------:R-:W-:Y:S01]  /*3350*/  F2FP.SATFINITE.E4M3.F32.PACK_AB_MERGE_C R142, R33, R32, R10 ;  /* 0x00000020218e723e */ /* 0x000fe2000480700a */
[--C-:B------:R-:W-:Y:S01]  /*3360*/  FFMA.FTZ R79, R79, UR43, -R64.reuse ;  /* 0x0000002b4f4f7c23 */ /* 0x100fe20008010840 */
[----:B------:R-:W-:Y:S02]  /*3370*/  @!P1 VIADD R59, R59, 0x17040 ;  /* 0x000170403b3b9836 */ /* 0x000fe40000000000 */
[----:B------:R-:W-:Y:S01]  /*3380*/  FFMA.FTZ R82, R82, UR43, -R64 ;  /* 0x0000002b52527c23 */ /* 0x000fe20008010840 */
[----:B------:R-:W2:Y:S01]  /*3390*/  MUFU.EX2 R35, R35 ;  /* 0x0000002300237308 */ /* 0x000ea20000000800 */
[----:B---3--:R-:W-:Y:S01]  /*33a0*/  FADD.FTZ R63, R31, R60 ;  /* 0x0000003c1f3f7221 */ /* 0x008fe20000010000 */
[--C-:B------:R-:W-:Y:S01]  /*33b0*/  FFMA.FTZ R83, R83, UR43, -R64.reuse ;  /* 0x0000002b53537c23 */ /* 0x100fe20008010840 */
[----:B------:R-:W-:Y:S01]  /*33c0*/  @!P1 PRMT R60, RZ, 0x654, R59 ;  /* 0x00000654ff3c9816 */ /* 0x000fe2000000003b */
[--C-:B------:R-:W-:Y:S01]  /*33d0*/  FFMA.FTZ R86, R86, UR43, -R64.reuse ;  /* 0x0000002b56567c23 */ /* 0x100fe20008010840 */
[----:B------:R-:W-:Y:S01]  /*33e0*/  F2FP.SATFINITE.E4M3.F32.PACK_AB_MERGE_C R10, R45, R44, RZ ;  /* 0x0000002c2d0a723e */ /* 0x000fe200048070ff */
[----:B------:R-:W-:Y:S01]  /*33f0*/  FFMA.FTZ R64, R87, UR43, -R64 ;  /* 0x0000002b57407c23 */ /* 0x000fe20008010840 */
[----:B------:R3:W-:Y:S01]  /*3400*/  @!P1 SYNCS.ARRIVE.TRANS64.RED.A1T0 RZ, [R60+URZ], RZ ;  /* 0x000000ff3cff99a7 */ /* 0x0007e2000810043f */
[----:B------:R-:W3:Y:S01]  /*3410*/  MUFU.EX2 R34, R34 ;  /* 0x0000002200227308 */ /* 0x000ee20000000800 */
[----:B-1----:R-:W-:Y:S01]  /*3420*/  FADD.FTZ R62, R30, R63 ;  /* 0x0000003f1e3e7221 */ /* 0x002fe20000010000 */
[----:B------:R-:W-:-:S02]  /*3430*/  F2FP.SATFINITE.E4M3.F32.PACK_AB_MERGE_C R136, R41, R40, R10 ;  /* 0x000000282988723e */ /* 0x000fc4000480700a */
[----:B------:R-:W-:-:S04]  /*3440*/  F2FP.SATFINITE.E4M3.F32.PACK_AB_MERGE_C R26, R31, R26, RZ ;  /* 0x0000001a1f1a723e */ /* 0x000fc800048070ff */
[----:B------:R-:W1:Y:S01]  /*3450*/  MUFU.EX2 R39, R39 ;  /* 0x0000002700277308 */ /* 0x000e620000000800 */
[----:B--2---:R-:W-:Y:S01]  /*3460*/  FADD.FTZ R63, R35, R62 ;  /* 0x0000003e233f7221 */ /* 0x004fe20000010000 */
[----:B------:R-:W-:Y:S01]  /*3470*/  FADD.FTZ R62, R16, R65 ;  /* 0x00000041103e7221 */ /* 0x000fe20000010000 */
[----:B------:R-:W-:-:S03]  /*3480*/  F2FP.SATFINITE.E4M3.F32.PACK_AB_MERGE_C R149, R27, R12, R26 ;  /* 0x0000000c1b95723e */ /* 0x000fc6000480701a */
[----:B------:R-:W-:Y:S02]  /*3490*/  FADD.FTZ R62, R17, R62 ;  /* 0x0000003e113e7221 */ /* 0x000fe40000010000 */
[----:B------:R-:W2:Y:S01]  /*34a0*/  MUFU.EX2 R38, R38 ;  /* 0x0000002600267308 */ /* 0x000ea20000000800 */
[----:B---3--:R-:W-:Y:S01]  /*34b0*/  FADD.FTZ R60, R34, R63 ;  /* 0x0000003f223c7221 */ /* 0x008fe20000010000 */
[----:B------:R-:W-:-:S04]  /*34c0*/  FADD.FTZ R65, R19, R62 ;  /* 0x0000003e13417221 */ /* 0x000fc80000010000 */
[----:B------:R-:W-:Y:S02]  /*34d0*/  FADD.FTZ R62, R20, R65 ;  /* 0x00000041143e7221 */ /* 0x000fe40000010000 */
[----:B------:R-:W3:Y:S01]  /*34e0*/  MUFU.EX2 R43, R43 ;  /* 0x0000002b002b7308 */ /* 0x000ee20000000800 */
[----:B-1----:R-:W-:Y:S01]  /*34f0*/  FADD.FTZ R63, R39, R60 ;  /* 0x0000003c273f7221 */ /* 0x002fe20000010000 */
[----:B------:R-:W-:Y:S01]  /*3500*/  FADD.FTZ R65, R21, R62 ;  /* 0x0000003e15417221 */ /* 0x000fe20000010000 */
[----:B------:R-:W-:-:S03]  /*3510*/  F2FP.SATFINITE.E4M3.F32.PACK_AB_MERGE_C R34, R39, R34, RZ ;  /* 0x000000222722723e */ /* 0x000fc600048070ff */
[----:B------:R-:W-:Y:S01]  /*3520*/  FADD.FTZ R62, R22, R65 ;  /* 0x00000041163e7221 */ /* 0x000fe20000010000 */
[----:B------:R-:W-:Y:S01]  /*3530*/  F2FP.SATFINITE.E4M3.F32.PACK_AB_MERGE_C R151, R35, R30, R34 ;  /* 0x0000001e2397723e */ /* 0x000fe20004807022 */
[----:B------:R-:W1:Y:S01]  /*3540*/  MUFU.EX2 R42, R42 ;  /* 0x0000002a002a7308 */ /* 0x000e620000000800 */
[----:B--2---:R-:W-:-:S07]  /*3550*/  FADD.FTZ R60, R38, R63 ;  /* 0x0000003f263c7221 */ /* 0x004fce0000010000 */
[----:B------:R-:W2:Y:S01]  /*3560*/  MUFU.EX2 R47, R47 ;  /* 0x0000002f002f7308 */ /* 0x000ea20000000800 */
[----:B---3--:R-:W-:-:S07]  /*3570*/  FADD.FTZ R63, R43, R60 ;  /* 0x0000003c2b3f7221 */ /* 0x008fce0000010000 */
[----:B------:R-:W3:Y:S01]  /*3580*/  MUFU.EX2 R46, R46 ;  /* 0x0000002e002e7308 */ /* 0x000ee20000000800 */
[----:B-1----:R-:W-:-:S07]  /*3590*/  FADD.FTZ R60, R42, R63 ;  /* 0x0000003f2a3c7221 */ /* 0x002fce0000010000 */
[----:B------:R-:W1:Y:S01]  /*35a0*/  MUFU.EX2 R51, R51 ;  /* 0x0000003300337308 */ /* 0x000e620000000800 */
[C---:B--2---:R-:W-:Y:S01]  /*35b0*/  FADD.FTZ R63, R47.reuse, R60 ;  /* 0x0000003c2f3f7221 */ /* 0x044fe20000010000 */
[----:B------:R-:W-:-:S04]  /*35c0*/  F2FP.SATFINITE.E4M3.F32.PACK_AB_MERGE_C R42, R47, R42, RZ ;  /* 0x0000002a2f2a723e */ /* 0x000fc800048070ff */
[----:B------:R-:W-:Y:S02]  /*35d0*/  F2FP.SATFINITE.E4M3.F32.PACK_AB_MERGE_C R145, R43, R38, R42 ;  /* 0x000000262b91723e */ /* 0x000fe4000480702a */
[----:B------:R-:W2:Y:S01]  /*35e0*/  MUFU.EX2 R56, R56 ;  /* 0x0000003800387308 */ /* 0x000ea20000000800 */
[----:B---3--:R-:W-:Y:S01]  /*35f0*/  FADD.FTZ R60, R46, R63 ;  /* 0x0000003f2e3c7221 */ /* 0x008fe20000010000 */
[----:B------:R-:W-:-:S04]  /*3600*/  FADD.FTZ R63, R23, R62 ;  /* 0x0000003e173f7221 */ /* 0x000fc80000010000 */
[----:B------:R-:W-:Y:S02]  /*3610*/  FADD.FTZ R63, R24, R63 ;  /* 0x0000003f183f7221 */ /* 0x000fe40000010000 */
[----:B------:R-:W3:Y:S01]  /*3620*/  MUFU.EX2 R57, R57 ;  /* 0x0000003900397308 */ /* 0x000ee20000000800 */
[----:B-1----:R-:W-:Y:S01]  /*3630*/  FADD.FTZ R11, R51, R60 ;  /* 0x0000003c330b7221 */ /* 0x002fe20000010000 */
[----:B------:R-:W-:-:S04]  /*3640*/  FADD.FTZ R14, R18, R63 ;  /* 0x0000003f120e7221 */ /* 0x000fc80000010000 */
[----:B------:R-:W-:Y:S02]  /*3650*/  FADD.FTZ R3, R25, R14 ;  /* 0x0000000e19037221 */ /* 0x000fe40000010000 */
[----:B------:R-:W1:Y:S01]  /*3660*/  MUFU.EX2 R50, R50 ;  /* 0x0000003200327308 */ /* 0x000e620000000800 */
[----:B--2---:R-:W-:-:S07]  /*3670*/  FADD.FTZ R8, R56, R11 ;  /* 0x0000000b38087221 */ /* 0x004fce0000010000 */
[----:B------:R-:W2:Y:S01]  /*3680*/  MUFU.EX2 R55, R55 ;  /* 0x0000003700377308 */ /* 0x000ea20000000800 */
[C---:B---3--:R-:W-:Y:S01]  /*3690*/  FADD.FTZ R11, R57.reuse, R8 ;  /* 0x00000008390b7221 */ /* 0x048fe20000010000 */
[----:B------:R-:W-:Y:S01]  /*36a0*/  FADD.FTZ R8, R28, R3 ;  /* 0x000000031c087221 */ /* 0x000fe20000010000 */
[----:B------:R-:W-:-:S03]  /*36b0*/  F2FP.SATFINITE.E4M3.F32.PACK_AB_MERGE_C R56, R57, R56, RZ ;  /* 0x000000383938723e */ /* 0x000fc600048070ff */
[----:B------:R-:W-:Y:S01]  /*36c0*/  FADD.FTZ R29, R29, R8 ;  /* 0x000000081d1d7221 */ /* 0x000fe20000010000 */
[----:B------:R-:W-:Y:S01]  /*36d0*/  F2FP.SATFINITE.E4M3.F32.PACK_AB_MERGE_C R147, R51, R46, R56 ;  /* 0x0000002e3393723e */ /* 0x000fe20004807038 */
[----:B------:R-:W3:Y:S01]  /*36e0*/  MUFU.EX2 R58, R58 ;  /* 0x0000003a003a7308 */ /* 0x000ee20000000800 */
[----:B-1----:R-:W-:Y:S01]  /*36f0*/  FADD.FTZ R2, R50, R11 ;  /* 0x0000000b32027221 */ /* 0x002fe20000010000 */
[----:B------:R-:W-:-:S04]  /*3700*/  FADD.FTZ R8, R32, R29 ;  /* 0x0000001d20087221 */ /* 0x000fc80000010000 */
[----:B------:R-:W-:Y:S02]  /*3710*/  FADD.FTZ R33, R33, R8 ;  /* 0x0000000821217221 */ /* 0x000fe40000010000 */
[----:B------:R-:W1:Y:S01]  /*3720*/  MUFU.EX2 R61, R61 ;  /* 0x0000003d003d7308 */ /* 0x000e620000000800 */
[----:B--2---:R-:W-:Y:S01]  /*3730*/  FADD.FTZ R3, R55, R2 ;  /* 0x0000000237037221 */ /* 0x004fe20000010000 */
[----:B------:R-:W-:-:S04]  /*3740*/  FADD.FTZ R36, R36, R33 ;  /* 0x0000002124247221 */ /* 0x000fc80000010000 */
[----:B------:R-:W-:Y:S02]  /*3750*/  FADD.FTZ R37, R37, R36 ;  /* 0x0000002425257221 */ /* 0x000fe40000010000 */
[----:B------:R-:W2:Y:S01]  /*3760*/  MUFU.EX2 R54, R54 ;  /* 0x0000003600367308 */ /* 0x000ea20000000800 */
[----:B---3--:R-:W-:Y:S01]  /*3770*/  FADD.FTZ R2, R58, R3 ;  /* 0x000000033a027221 */ /* 0x008fe20000010000 */
[----:B------:R-:W-:-:S04]  /*3780*/  FADD.FTZ R8, R40, R37 ;  /* 0x0000002528087221 */ /* 0x000fc80000010000 */
[----:B------:R-:W-:Y:S02]  /*3790*/  FADD.FTZ R41, R41, R8 ;  /* 0x0000000829297221 */ /* 0x000fe40000010000 */
[----:B------:R-:W3:Y:S01]  /*37a0*/  MUFU.EX2 R59, R67 ;  /* 0x00000043003b7308 */ /* 0x000ee20000000800 */
[C---:B-1----:R-:W-:Y:S01]  /*37b0*/  FADD.FTZ R3, R61.reuse, R2 ;  /* 0x000000023d037221 */ /* 0x042fe20000010000 */
        /* <DEDUP_REMOVED lines=15> */
[----:B---3--:R-:W-:-:S07]  /*38b0*/  FADD.FTZ R2, R74, R3 ;  /* 0x000000034a027221 */ /* 0x008fce0000010000 */
[----:B------:R-:W3:Y:S01]  /*38c0*/  MUFU.EX2 R79, R79 ;  /* 0x0000004f004f7308 */ /* 0x000ee20000000800 */
[----:B-1----:R-:W-:-:S07]  /*38d0*/  FADD.FTZ R3, R75, R2 ;  /* 0x000000024b037221 */ /* 0x002fce0000010000 */
[----:B------:R-:W-:Y:S01]  /*38e0*/  MUFU.EX2 R48, R48 ;  /* 0x0000003000307308 */ /* 0x000fe20000000800 */
[----:B--2---:R-:W-:Y:S01]  /*38f0*/  FADD.FTZ R2, R78, R3 ;  /* 0x000000034e027221 */ /* 0x004fe20000010000 */
[----:B------:R-:W-:-:S06]  /*3900*/  F2FP.SATFINITE.E4M3.F32.PACK_AB_MERGE_C R3, R53, R52, RZ ;  /* 0x000000343503723e */ /* 0x000fcc00048070ff */
[----:B------:R-:W1:Y:S01]  /*3910*/  MUFU.EX2 R49, R49 ;  /* 0x0000003100317308 */ /* 0x000e620000000800 */
[C---:B---3--:R-:W-:Y:S01]  /*3920*/  F2FP.SATFINITE.E4M3.F32.PACK_AB_MERGE_C R78, R79.reuse, R78, RZ ;  /* 0x0000004e4f4e723e */ /* 0x048fe200048070ff */
[----:B------:R-:W-:-:S03]  /*3930*/  FADD.FTZ R79, R79, R2 ;  /* 0x000000024f4f7221 */ /* 0x000fc60000010000 */
[----:B------:R-:W-:-:S03]  /*3940*/  F2FP.SATFINITE.E4M3.F32.PACK_AB_MERGE_C R137, R75, R74, R78 ;  /* 0x0000004a4b89723e */ /* 0x000fc6000480704e */
[----:B------:R-:W2:Y:S08]  /*3950*/  MUFU.EX2 R82, R82 ;  /* 0x0000005200527308 */ /* 0x000eb00000000800 */
[----:B------:R-:W3:Y:S01]  /*3960*/  MUFU.EX2 R83, R83 ;  /* 0x0000005300537308 */ /* 0x000ee20000000800 */
[----:B-1----:R-:W-:Y:S01]  /*3970*/  F2FP.SATFINITE.E4M3.F32.PACK_AB_MERGE_C R138, R49, R48, R3 ;  /* 0x00000030318a723e */ /* 0x002fe20004807003 */
[----:B------:R-:W-:-:S04]  /*3980*/  FADD.FTZ R48, R48, R45 ;  /* 0x0000002d30307221 */ /* 0x000fc80000010000 */
[----:B------:R-:W-:Y:S02]  /*3990*/  FADD.FTZ R49, R49, R48 ;  /* 0x0000003031317221 */ /* 0x000fe40000010000 */
[----:B------:R-:W1:Y:S01]  /*39a0*/  MUFU.EX2 R86, R86 ;  /* 0x0000005600567308 */ /* 0x000e620000000800 */
[----:B--2---:R-:W-:Y:S01]  /*39b0*/  FADD.FTZ R2, R82, R79 ;  /* 0x0000004f52027221 */ /* 0x004fe20000010000 */
[----:B------:R-:W-:-:S06]  /*39c0*/  FADD.FTZ R52, R52, R49 ;  /* 0x0000003134347221 */ /* 0x000fcc0000010000 */
[----:B------:R-:W2:Y:S01]  /*39d0*/  MUFU.EX2 R11, R64 ;  /* 0x00000040000b7308 */ /* 0x000ea20000000800 */
[----:B---3--:R-:W-:-:S04]  /*39e0*/  FADD.FTZ R3, R83, R2 ;  /* 0x0000000253037221 */ /* 0x008fc80000010000 */
[----:B-1----:R-:W-:Y:S01]  /*39f0*/  FADD.FTZ R2, R86, R3 ;  /* 0x0000000356027221 */ /* 0x002fe20000010000 */
[----:B------:R-:W-:Y:S01]  /*3a00*/  FADD.FTZ R3, R53, R52 ;  /* 0x0000003435037221 */ /* 0x000fe20000010000 */
[C---:B--2---:R-:W-:Y:S02]  /*3a10*/  F2FP.SATFINITE.E4M3.F32.PACK_AB_MERGE_C R8, R11.reuse, R86, RZ ;  /* 0x000000560b08723e */ /* 0x044fe400048070ff */
[----:B------:R-:W-:Y:S02]  /*3a20*/  FADD.FTZ R2, R11, R2 ;  /* 0x000000020b027221 */ /* 0x000fe40000010000 */
[----:B------:R-:W-:Y:S01]  /*3a30*/  F2FP.SATFINITE.E4M3.F32.PACK_AB_MERGE_C R139, R83, R82, R8 ;  /* 0x00000052538b723e */ /* 0x000fe20004807008 */
[----:B0-----:R-:W-:Y:S06]  /*3a40*/  @!P3 BRA `(.L_x_1583) ;  /* 0x0000002400b0b947 */ /* 0x001fec0003800000 */
        /* <DEDUP_REMOVED lines=29> */
[----:B------:R-:W-:-:S05]  /*3c20*/  ULDC UR24, c[0x0][0x2f0] ;  /* 0x0000bc0000187ab9 */ /* 0x000fca0000000800 */
.L_x_1593:
[----:B------:R-:W-:-:S04]  /*3c30*/  UISETP.NE.AND UP1, UPT, UR7, 0x1, UPT ;  /* 0x000000010700788c */ /* 0x000fc8000bf25270 */
[----:B------:R-:W-:-:S04]  /*3c40*/  USEL UR5, URZ, 0x1, UP1 ;  /* 0x000000013f057887 */ /* 0x000fc80008800000 */
[----:B------:R-:W-:Y:S01]  /*3c50*/  ULOP3.LUT UR5, UR6, UR5, URZ, 0x3c, !UPT ;  /* 0x0000000506057292 */ /* 0x000fe2000f8e3c3f */
[----:B------:R-:W-:Y:S11]  /*3c60*/  @!P0 BRA `(.L_x_1584) ;  /* 0x0000000000048947 */ /* 0x000ff60003800000 */
[----:B------:R-:W-:Y:S01]  /*3c70*/  BPT.TRAP 0x1 ;  /* 0x000000040000795c */ /* 0x000fe20000300000 */
.L_x_1584:
        /* <DEDUP_REMOVED lines=9> */
.L_x_1585:
[----:B-1----:R-:W-:Y:S05]  /*3d10*/  @P3 BRA `(.L_x_1586) ;  /* 0x0000000000083947 */ /* 0x002fea0003800000 */
[----:B------:R-:W1:Y:S02]  /*3d20*/  SYNCS.PHASECHK.TRANS64.TRYWAIT P3, [UR25+0x17030], R0 ;  /* 0x01703000ff0075a7 */ /* 0x000e640008060159 */
[----:B-1----:R-:W-:Y:S05]  /*3d30*/  @!P3 BRA `(.L_x_1587) ;  /* 0x0000009c00d0b947 */ /* 0x002fea0003800000 */
.L_x_1586:
        /* <DEDUP_REMOVED lines=19> */
.L_x_1588:
[----:B------:R-:W-:Y:S01]  /*3e70*/  ULEA UR11, UR7, UR42, 0x3 ;  /* 0x0000002a070b7291 */ /* 0x000fe2000f8e183f */
[----:B01----:R-:W-:-:S05]  /*3e80*/  IMAD.U32 R0, RZ, RZ, UR6 ;  /* 0x00000006ff007e24 */ /* 0x003fca000f8e00ff */
[----:B------:R-:W-:-:S04]  /*3e90*/  SHF.L.U32 R0, R0, 0x1f, RZ ;  /* 0x0000001f00007819 */ /* 0x000fc800000006ff */
[----:B------:R0:W1:Y:S01]  /*3ea0*/  SYNCS.PHASECHK.TRANS64.TRYWAIT P3, [UR11+0x17050], R0 ;  /* 0x01705000ff0075a7 */ /* 0x000062000806014b */
[----:B------:R-:W-:Y:S05]  /*3eb0*/  @!P0 BRA `(.L_x_1589) ;  /* 0x0000000000048947 */ /* 0x000fea0003800000 */
[----:B------:R-:W-:Y:S01]  /*3ec0*/  BPT.TRAP 0x1 ;  /* 0x000000040000795c */ /* 0x000fe20000300000 */
.L_x_1589:
[----:B-1----:R-:W-:Y:S05]  /*3ed0*/  @P3 BRA `(.L_x_1590) ;  /* 0x0000000000083947 */ /* 0x002fea0003800000 */
[----:B------:R-:W1:Y:S02]  /*3ee0*/  SYNCS.PHASECHK.TRANS64.TRYWAIT P3, [UR11+0x17050], R0 ;  /* 0x01705000ff0075a7 */ /* 0x000e64000806014b */
[----:B-1----:R-:W-:Y:S05]  /*3ef0*/  @!P3 BRA `(.L_x_1591) ;  /* 0x0000009c0078b947 */ /* 0x002fea0003800000 */
.L_x_1590:
[----:B------:R-:W-:Y:S01]  /*3f00*/  @UP0 ULDC UR6, c[0x0][0x44c] ;  /* 0x0001130000060ab9 */ /* 0x000fe20000000800 */
[----:B------:R-:W-:Y:S01]  /*3f10*/  IMAD.MOV.U32 R11, RZ, RZ, R6 ;  /* 0x000000ffff0b7224 */ /* 0x000fe200078e0006 */
[----:B------:R-:W-:Y:S01]  /*3f20*/  WARPGROUP.ARRIVE ;  /* 0x00000000000079c5 */ /* 0x000fe20000000000 */
[----:B01----:R-:W-:Y:S01]  /*3f30*/  @P2 IMAD.HI.U32 R0, R6, UR6, RZ ;  /* 0x0000000606002c27 */ /* 0x003fe2000f8e00ff */
[----:B------:R-:W-:-:S03]  /*3f40*/  @UP0 ULDC UR6, c[0x0][0x450] ;  /* 0x0001140000060ab9 */ /* 0x000fc60000000800 */
[----:B------:R-:W-:Y:S01]  /*3f50*/  IMAD.MOV.U32 R14, RZ, RZ, -0x2 ;  /* 0xfffffffeff0e7424 */ /* 0x000fe200078e00ff */
[----:B------:R-:W-:Y:S01]  /*3f60*/  @P2 SHF.R.U32.HI R11, RZ, UR6, R0 ;  /* 0x00000006ff0b2c19 */ /* 0x000fe20008011600 */
[----:B------:R-:W-:Y:S01]  /*3f70*/  UMOV UR6, 0xffffff80 ;  /* 0xffffff8000067882 */ /* 0x000fe20000000000 */
[----:B------:R-:W-:Y:S01]  /*3f80*/  IMAD.U32 R12, RZ, RZ, UR24 ;  /* 0x00000018ff0c7e24 */ /* 0x000fe2000f8e00ff */
[----:B------:R-:W-:Y:S01]  /*3f90*/  UIMAD UR6, UR47, UR6, 0x1 ;  /* 0x000000012f0674a4 */ /* 0x000fe2000f8e0206 */
[----:B------:R-:W-:Y:S01]  /*3fa0*/  IMAD.U32 R17, RZ, RZ, UR43 ;  /* 0x0000002bff117e24 */ /* 0x000fe2000f8e00ff */
[----:B------:R-:W0:Y:S04]  /*3fb0*/  SHFL.IDX PT, R0, R11, RZ, 0x1c1f ;  /* 0x001c1fff0b007589 */ /* 0x000e2800000e0000 */
[----:B------:R-:W-:Y:S01]  /*3fc0*/  IMAD R9, R7, R14, UR6 ;  /* 0x0000000607097e24 */ /* 0x000fe2000f8e020e */
[----:B------:R-:W1:Y:S01]  /*3fd0*/  SHFL.IDX PT, R16, R11, 0x1, 0x1c1f ;  /* 0x003c1f000b107f89 */ /* 0x000e6200000e0000 */
[----:B------:R-:W-:-:S02]  /*3fe0*/  UIADD3 UR6, UR42, 0x400, URZ ;  /* 0x000004002a067890 */ /* 0x000fc4000fffe03f */
[----:B------:R-:W-:Y:S02]  /*3ff0*/  IMAD R9, R12, UR37, R9 ;  /* 0x000000250c097c24 */ /* 0x000fe4000f8e0209 */
[----:B------:R-:W-:-:S04]  /*4000*/  USHF.R.U32.HI UR6, URZ, 0x4, UR6 ;  /* 0x000000043f067899 */ /* 0x000fc80008011606 */
[----:B------:R-:W-:-:S04]  /*4010*/  ULOP3.LUT UR6, UR6, 0x3fff, URZ, 0xc0, !UPT ;  /* 0x00003fff06067892 */ /* 0x000fc8000f8ec03f */
[----:B------:R-:W-:-:S04]  /*4020*/  ULOP3.LUT UR6, UR6, 0x10000, URZ, 0xfc, !UPT ;  /* 0x0001000006067892 */ /* 0x000fc8000f8efc3f */
[----:B------:R-:W-:Y:S01]  /*4030*/  UIMAD UR10, UR7, 0x300, UR6 ;  /* 0x00000300070a78a4 */ /* 0x000fe2000f8e0206 */
[----:B0-----:R-:W-:Y:S02]  /*4040*/  IADD3 R0, R0, -UR23, R9 ;  /* 0x8000001700007c10 */ /* 0x001fe4000fffe009 */
[----:B------:R-:W-:Y:S02]  /*4050*/  UMOV UR7, 0x40000040 ;  /* 0x4000004000077882 */ /* 0x000fe40000000000 */
[C---:B------:R-:W-:Y:S02]  /*4060*/  ISETP.GT.AND P3, PT, R0.reuse, RZ, PT ;  /* 0x000000ff0000720c */ /* 0x040fe40003f64270 */
[----:B------:R-:W-:Y:S01]  /*4070*/  UMOV UR6, UR10 ;  /* 0x0000000a00067c82 */ /* 0x000fe20008000000 */
[----:B------:R-:W-:Y:S01]  /*4080*/  ISETP.GT.AND P4, PT, R0, 0x1, PT ;  /* 0x000000010000780c */ /* 0x000fe20003f84270 */
[----:B------:R-:W-:Y:S01]  /*4090*/  QGMMA.64x96x32.F32.E4M3.E4M3 R88, R148, gdesc[UR4], R88, gsb0 ;  /* 0x0160000494587df3 */ /* 0x000fe20008000858 */
[----:B------:R-:W-:Y:S01]  /*40a0*/  FSEL R13, R24, -INF , P3 ;  /* 0xff800000180d7808 */ /* 0x000fe20001800000 */
[----:B------:R-:W-:Y:S01]  /*40b0*/  UIADD3 UR6, UR10, 0x2, URZ ;  /* 0x000000020a067890 */ /* 0x000fe2000fffe03f */
[----:B------:R-:W-:Y:S01]  /*40c0*/  ISETP.GT.AND P3, PT, R0, 0x8, PT ;  /* 0x000000080000780c */ /* 0x000fe20003f64270 */
[----:B------:R-:W-:Y:S01]  /*40d0*/  UMOV UR7, 0x40000040 ;  /* 0x4000004000077882 */ /* 0x000fe20000000000 */
        /* <DEDUP_REMOVED lines=52> */
[----:B------:R-:W-:Y:S01]  /*4420*/  FMNMX.FTZ R15, R57, R12, !PT ;  /* 0x0000000c390f7209 */ /* 0x000fe20007810000 */
[----:B------:R-:W-:Y:S02]  /*4430*/  WARPGROUP.DEPBAR.LE gsb0, 0x0 ;  /* 0x00008000000079c5 */ /* 0x000fe40000010000 */
[----:B------:R-:W-:Y:S01]  /*4440*/  ISETP.GT.AND P3, PT, R0, 0x50, PT ;  /* 0x000000500000780c */ /* 0x000fe20003f64270 */
[----:B------:R-:W-:Y:S01]  /*4450*/  WARPGROUP.ARRIVE ;  /* 0x00000000000079c5 */ /* 0x000fe20000000000 */
[----:B------:R-:W-:-:S02]  /*4460*/  FSEL R61, R61, -INF , P4 ;  /* 0xff8000003d3d7808 */ /* 0x000fc40002000000 */
[----:B------:R-:W-:Y:S02]  /*4470*/  FMNMX.FTZ R12, R60, R15, !PT ;  /* 0x0000000f3c0c7209 */ /* 0x000fe40007810000 */
[----:B------:R-:W-:Y:S01]  /*4480*/  ISETP.GT.AND P4, PT, R0, 0x51, PT ;  /* 0x000000510000780c */ /* 0x000fe20003f84270 */
[----:B------:R-:W-:Y:S01]  /*4490*/  QGMMA.64x96x32.F32.E4M3.E4M3 R88, R144, gdesc[UR4], R88, gsb0 ;  /* 0x0160000490587df3 */ /* 0x000fe20008000858 */
[----:B------:R-:W-:Y:S01]  /*44a0*/  FSEL R64, R64, -INF , P3 ;  /* 0xff80000040407808 */ /* 0x000fe20001800000 */
[----:B------:R-:W-:Y:S01]  /*44b0*/  UIADD3 UR6, UR10, 0x4, URZ ;  /* 0x000000040a067890 */ /* 0x000fe2000fffe03f */
[----:B------:R-:W-:Y:S01]  /*44c0*/  FMNMX.FTZ R15, R61, R12, !PT ;  /* 0x0000000c3d0f7209 */ /* 0x000fe20007810000 */
[----:B------:R-:W-:Y:S01]  /*44d0*/  UMOV UR7, 0x40000040 ;  /* 0x4000004000077882 */ /* 0x000fe20000000000 */
        /* <DEDUP_REMOVED lines=30> */
[----:B------:R-:W-:Y:S02]  /*46c0*/  FSEL R85, R85, -INF , P4 ;  /* 0xff80000055557808 */ /* 0x000fe40002000000 */
[----:B------:R-:W-:-:S02]  /*46d0*/  FMNMX.FTZ R0, R84, R15, !PT ;  /* 0x0000000f54007209 */ /* 0x000fc40007810000 */
[----:B-1----:R-:W-:Y:S02]  /*46e0*/  IADD3 R9, R16, -UR23, R9 ;  /* 0x8000001710097c10 */ /* 0x002fe4000fffe009 */
[----:B------:R-:W-:Y:S02]  /*46f0*/  FMNMX.FTZ R14, R85, R0, !PT ;  /* 0x00000000550e7209 */ /* 0x000fe40007810000 */
[C---:B------:R-:W-:Y:S02]  /*4700*/  ISETP.GT.AND P4, PT, R9.reuse, RZ, PT ;  /* 0x000000ff0900720c */ /* 0x040fe40003f84270 */
[----:B------:R-:W-:Y:S01]  /*4710*/  ISETP.GT.AND P5, PT, R9, 0x1, PT ;  /* 0x000000010900780c */ /* 0x000fe20003fa4270 */
[----:B------:R-:W0:Y:S03]  /*4720*/  SHFL.BFLY PT, R15, R14, 0x2, 0x1f ;  /* 0x0c401f000e0f7f89 */ /* 0x000e2600000e0000 */
[----:B------:R-:W-:-:S02]  /*4730*/  FSEL R27, R27, -INF , P5 ;  /* 0xff8000001b1b7808 */ /* 0x000fc40002800000 */
[----:B------:R-:W-:-:S04]  /*4740*/  ISETP.GT.AND P5, PT, R9, 0x9, PT ;  /* 0x000000090900780c */ /* 0x000fc80003fa4270 */
[----:B------:R-:W-:Y:S02]  /*4750*/  FSEL R31, R31, -INF , P5 ;  /* 0xff8000001f1f7808 */ /* 0x000fe40002800000 */
[----:B------:R-:W-:-:S04]  /*4760*/  ISETP.GT.AND P5, PT, R9, 0x11, PT ;  /* 0x000000110900780c */ /* 0x000fc80003fa4270 */
[----:B------:R-:W-:Y:S02]  /*4770*/  FSEL R35, R35, -INF , P5 ;  /* 0xff80000023237808 */ /* 0x000fe40002800000 */
[----:B------:R-:W-:-:S04]  /*4780*/  ISETP.GT.AND P5, PT, R9, 0x19, PT ;  /* 0x000000190900780c */ /* 0x000fc80003fa4270 */
[----:B------:R-:W-:Y:S02]  /*4790*/  FSEL R39, R39, -INF , P5 ;  /* 0xff80000027277808 */ /* 0x000fe40002800000 */
[----:B------:R-:W-:Y:S02]  /*47a0*/  ISETP.GT.AND P5, PT, R9, 0x21, PT ;  /* 0x000000210900780c */ /* 0x000fe40003fa4270 */
[----:B0-----:R-:W-:Y:S02]  /*47b0*/  FMNMX.FTZ R15, R14, R15, !PT ;  /* 0x0000000f0e0f7209 */ /* 0x001fe40007810000 */
[----:B------:R-:W-:Y:S02]  /*47c0*/  FSEL R43, R43, -INF , P5 ;  /* 0xff8000002b2b7808 */ /* 0x000fe40002800000 */
[----:B------:R-:W-:Y:S01]  /*47d0*/  ISETP.GT.AND P5, PT, R9, 0x29, PT ;  /* 0x000000290900780c */ /* 0x000fe20003fa4270 */
[----:B------:R-:W0:Y:S03]  /*47e0*/  SHFL.BFLY PT, R0, R15, 0x1, 0x1f ;  /* 0x0c201f000f007f89 */ /* 0x000e2600000e0000 */
[----:B------:R-:W-:Y:S01]  /*47f0*/  FSEL R47, R47, -INF , P5 ;  /* 0xff8000002f2f7808 */ /* 0x000fe20002800000 */
[----:B------:R-:W-:-:S02]  /*4800*/  WARPGROUP.DEPBAR.LE gsb0, 0x0 ;  /* 0x00008000000079c5 */ /* 0x000fc40000010000 */
[----:B------:R-:W-:Y:S01]  /*4810*/  ISETP.GT.AND P5, PT, R9, 0x31, PT ;  /* 0x000000310900780c */ /* 0x000fe20003fa4270 */
[----:B------:R-:W-:-:S03]  /*4820*/  WARPGROUP.ARRIVE ;  /* 0x00000000000079c5 */ /* 0x000fc60000000000 */
[----:B------:R-:W-:Y:S02]  /*4830*/  FSEL R51, R51, -INF , P5 ;  /* 0xff80000033337808 */ /* 0x000fe40002800000 */
[----:B------:R-:W-:Y:S01]  /*4840*/  ISETP.GT.AND P5, PT, R9, 0x39, PT ;  /* 0x000000390900780c */ /* 0x000fe20003fa4270 */
[----:B------:R-:W-:Y:S01]  /*4850*/  QGMMA.64x96x32.F32.E4M3.E4M3 R88, R140, gdesc[UR4], R88, gsb0 ;  /* 0x016000048c587df3 */ /* 0x000fe20008000858 */
[----:B------:R-:W-:Y:S02]  /*4860*/  UIADD3 UR6, UR10, 0x6, URZ ;  /* 0x000000060a067890 */ /* 0x000fe4000fffe03f */
[----:B------:R-:W-:Y:S01]  /*4870*/  FSEL R55, R55, -INF , P5 ;  /* 0xff80000037377808 */ /* 0x000fe20002800000 */
[----:B------:R-:W-:Y:S01]  /*4880*/  UMOV UR7, 0x40000040 ;  /* 0x4000004000077882 */ /* 0x000fe20000000000 */
[----:B------:R-:W-:-:S04]  /*4890*/  ISETP.GT.AND P5, PT, R9, 0x41, PT ;  /* 0x000000410900780c */ /* 0x000fc80003fa4270 */
[----:B------:R-:W-:Y:S02]  /*48a0*/  FSEL R59, R59, -INF , P5 ;  /* 0xff8000003b3b7808 */ /* 0x000fe40002800000 */
[----:B0-----:R-:W-:Y:S02]  /*48b0*/  FMNMX.FTZ R0, R15, R0, !PT ;  /* 0x000000000f007209 */ /* 0x001fe40007810000 */
[----:B------:R-:W-:Y:S02]  /*48c0*/  ISETP.GT.AND P5, PT, R9, 0x49, PT ;  /* 0x000000490900780c */ /* 0x000fe40003fa4270 */
[C---:B------:R-:W-:Y:S01]  /*48d0*/  FSETP.NEU.FTZ.AND P3, PT, R0.reuse, -INF , PT ;  /* 0xff8000000000780b */ /* 0x040fe20003f7d000 */
[----:B------:R-:W-:-:S01]  /*48e0*/  FFMA.FTZ R12, R0, R17, -8 ;  /* 0xc1000000000c7423 */ /* 0x000fc20000010011 */
[----:B------:R-:W-:Y:S02]  /*48f0*/  FSEL R63, R63, -INF , P5 ;  /* 0xff8000003f3f7808 */ /* 0x000fe40002800000 */
[----:B------:R-:W-:-:S02]  /*4900*/  ISETP.GT.AND P5, PT, R9, 0x51, PT ;  /* 0x000000510900780c */ /* 0x000fc40003fa4270 */
[----:B------:R-:W-:Y:S02]  /*4910*/  FSEL R12, R12, RZ, P3 ;  /* 0x000000ff0c0c7208 */ /* 0x000fe40001800000 */
[----:B------:R-:W-:Y:S02]  /*4920*/  FSEL R67, R67, -INF , P5 ;  /* 0xff80000043437808 */ /* 0x000fe40002800000 */
[----:B------:R-:W-:Y:S01]  /*4930*/  ISETP.GT.AND P5, PT, R9, 0x59, PT ;  /* 0x000000590900780c */ /* 0x000fe20003fa4270 */
[----:B------:R-:W-:-:S01]  /*4940*/  FFMA.FTZ R14, R13, UR43, -R12 ;  /* 0x0000002b0d0e7c23 */ /* 0x000fc2000801080c */
[----:B------:R-:W-:Y:S01]  /*4950*/  FSEL R13, R26, -INF , P4 ;  /* 0xff8000001a0d7808 */ /* 0x000fe20002000000 */
[----:B------:R-:W-:-:S01]  /*4960*/  FFMA.FTZ R11, R25, UR43, -R12 ;  /* 0x0000002b190b7c23 */ /* 0x000fc2000801080c */
[----:B------:R-:W-:Y:S01]  /*4970*/  ISETP.GT.AND P4, PT, R9, 0x8, PT ;  /* 0x000000080900780c */ /* 0x000fe20003f84270 */
[----:B------:R-:W-:-:S01]  /*4980*/  FFMA.FTZ R29, R29, UR43, -R12 ;  /* 0x0000002b1d1d7c23 */ /* 0x000fc2000801080c */
[----:B------:R-:W-:Y:S01]  /*4990*/  FMNMX.FTZ R16, R13, R8, !PT ;  /* 0x000000080d107209 */ /* 0x000fe20007810000 */
[----:B------:R-:W-:-:S01]  /*49a0*/  FFMA.FTZ R15, R28, UR43, -R12 ;  /* 0x0000002b1c0f7c23 */ /* 0x000fc2000801080c */
[----:B------:R-:W-:Y:S01]  /*49b0*/  FSEL R30, R30, -INF , P4 ;  /* 0xff8000001e1e7808 */ /* 0x000fe20002000000 */
[----:B------:R-:W-:-:S01]  /*49c0*/  FFMA.FTZ R33, R33, UR43, -R12 ;  /* 0x0000002b21217c23 */ /* 0x000fc2000801080c */
[----:B------:R-:W-:Y:S01]  /*49d0*/  FMNMX.FTZ R17, R27, R16, !PT ;  /* 0x000000101b117209 */ /* 0x000fe20007810000 */
[----:B------:R-:W-:-:S01]  /*49e0*/  FFMA.FTZ R60, R60, UR43, -R12 ;  /* 0x0000002b3c3c7c23 */ /* 0x000fc2000801080c */
[----:B------:R-:W-:Y:S01]  /*49f0*/  ISETP.GT.AND P4, PT, R9, 0x10, PT ;  /* 0x000000100900780c */ /* 0x000fe20003f84270 */
[----:B------:R-:W-:Y:S01]  /*4a00*/  MUFU.EX2 R16, R29 ;  /* 0x0000001d00107308 */ /* 0x000fe20000000800 */
[----:B------:R-:W-:Y:S01]  /*4a10*/  FMNMX.FTZ R18, R30, R17, !PT ;  /* 0x000000111e127209 */ /* 0x000fe20007810000 */
        /* <DEDUP_REMOVED lines=12> */
[--C-:B------:R-:W-:Y:S01]  /*4ae0*/  FFMA.FTZ R56, R56, UR43, -R12.reuse ;  /* 0x0000002b38387c23 */ /* 0x100fe2000801080c */
[----:B------:R-:W-:Y:S01]  /*4af0*/  ISETP.GT.AND P4, PT, R9, 0x20, PT ;  /* 0x000000200900780c */ /* 0x000fe20003f84270 */
[----:B------:R-:W-:Y:S01]  /*4b00*/  MUFU.EX2 R18, R33 ;  /* 0x0000002100127308 */ /* 0x000fe20000000800 */
[----:B------:R-:W-:Y:S01]  /*4b10*/  FMNMX.FTZ R20, R38, R19, !PT ;  /* 0x0000001326147209 */ /* 0x000fe20007810000 */
[--C-:B------:R-:W-:Y:S01]  /*4b20*/  FFMA.FTZ R19, R36, UR43, -R12.reuse ;  /* 0x0000002b24137c23 */ /* 0x100fe2000801080c */
[----:B------:R-:W-:Y:S01]  /*4b30*/  FSEL R42, R42, -INF , P4 ;  /* 0xff8000002a2a7808 */ /* 0x000fe20002000000 */
[----:B------:R-:W-:Y:S01]  /*4b40*/  FFMA.FTZ R81, R81, UR43, -R12 ;  /* 0x0000002b51517c23 */ /* 0x000fe2000801080c */
[----:B------:R-:W-:-:S02]  /*4b50*/  FMNMX.FTZ R21, R39, R20, !PT ;  /* 0x0000001427157209 */ /* 0x000fc40007810000 */
[----:B------:R-:W-:Y:S01]  /*4b60*/  ISETP.GT.AND P4, PT, R9, 0x28, PT ;  /* 0x000000280900780c */ /* 0x000fe20003f84270 */
[----:B------:R-:W-:Y:S01]  /*4b70*/  MUFU.EX2 R14, R14 ;  /* 0x0000000e000e7308 */ /* 0x000fe20000000800 */
[----:B------:R-:W-:Y:S02]  /*4b80*/  FMNMX.FTZ R20, R42, R21, !PT ;  /* 0x000000152a147209 */ /* 0x000fe40007810000 */
[----:B------:R-:W-:Y:S02]  /*4b90*/  FSEL R46, R46, -INF , P4 ;  /* 0xff8000002e2e7808 */ /* 0x000fe40002000000 */
[----:B------:R-:W-:Y:S02]  /*4ba0*/  FMNMX.FTZ R21, R43, R20, !PT ;  /* 0x000000142b157209 */ /* 0x000fe40007810000 */
[----:B------:R-:W-:Y:S01]  /*4bb0*/  ISETP.GT.AND P4, PT, R9, 0x30, PT ;  /* 0x000000300900780c */ /* 0x000fe20003f84270 */
[----:B------:R0:W-:Y:S01]  /*4bc0*/  MUFU.EX2 R20, R37 ;  /* 0x0000002500147308 */ /* 0x0001e20000000800 */
[----:B------:R-:W-:Y:S01]  /*4bd0*/  FMNMX.FTZ R22, R46, R21, !PT ;  /* 0x000000152e167209 */ /* 0x000fe20007810000 */
[--C-:B------:R-:W-:Y:S01]  /*4be0*/  FFMA.FTZ R21, R40, UR43, -R12.reuse ;  /* 0x0000002b28157c23 */ /* 0x100fe2000801080c */
[----:B------:R-:W-:Y:S01]  /*4bf0*/  FSEL R50, R50, -INF , P4 ;  /* 0xff80000032327808 */ /* 0x000fe20002000000 */
[--C-:B------:R-:W-:Y:S01]  /*4c00*/  FFMA.FTZ R40, R64, UR43, -R12.reuse ;  /* 0x0000002b40287c23 */ /* 0x100fe2000801080c */
[----:B------:R-:W-:Y:S01]  /*4c10*/  FMNMX.FTZ R23, R47, R22, !PT ;  /* 0x000000162f177209 */ /* 0x000fe20007810000 */
[----:B------:R-:W-:Y:S01]  /*4c20*/  IMAD.U32 R64, RZ, RZ, UR43 ;  /* 0x0000002bff407e24 */ /* 0x000fe2000f8e00ff */
[----:B------:R-:W-:Y:S01]  /*4c30*/  ISETP.GT.AND P4, PT, R9, 0x38, PT ;  /* 0x000000380900780c */ /* 0x000fe20003f84270 */
[----:B------:R-:W-:Y:S01]  /*4c40*/  MUFU.EX2 R11, R11 ;  /* 0x0000000b000b7308 */ /* 0x000fe20000000800 */
[----:B------:R-:W-:Y:S01]  /*4c50*/  FMNMX.FTZ R22, R50, R23, !PT ;  /* 0x0000001732167209 */ /* 0x000fe20007810000 */
[--C-:B0-----:R-:W-:Y:S01]  /*4c60*/  FFMA.FTZ R37, R61, UR43, -R12.reuse ;  /* 0x0000002b3d257c23 */ /* 0x101fe2000801080c */
[----:B------:R-:W-:Y:S01]  /*4c70*/  FSEL R54, R54, -INF , P4 ;  /* 0xff80000036367808 */ /* 0x000fe20002000000 */
[----:B------:R-:W-:Y:S01]  /*4c80*/  FFMA.FTZ R61, R85, UR43, -R12 ;  /* 0x0000002b553d7c23 */ /* 0x000fe2000801080c */
[----:B------:R-:W-:-:S02]  /*4c90*/  FMNMX.FTZ R23, R51, R22, !PT ;  /* 0x0000001633177209 */ /* 0x000fc40007810000 */
[----:B------:R-:W-:Y:S01]  /*4ca0*/  ISETP.GT.AND P4, PT, R9, 0x40, PT ;  /* 0x000000400900780c */ /* 0x000fe20003f84270 */
[----:B------:R0:W-:Y:S01]  /*4cb0*/  MUFU.EX2 R22, R41 ;  /* 0x0000002900167308 */ /* 0x0001e20000000800 */
[----:B------:R-:W-:Y:S01]  /*4cc0*/  FMNMX.FTZ R24, R54, R23, !PT ;  /* 0x0000001736187209 */ /* 0x000fe20007810000 */
[--C-:B------:R-:W-:Y:S01]  /*4cd0*/  FFMA.FTZ R23, R44, UR43, -R12.reuse ;  /* 0x0000002b2c177c23 */ /* 0x100fe2000801080c */
[----:B------:R-:W-:Y:S01]  /*4ce0*/  FSEL R58, R58, -INF , P4 ;  /* 0xff8000003a3a7808 */ /* 0x000fe20002000000 */
[--C-:B------:R-:W-:Y:S01]  /*4cf0*/  FFMA.FTZ R44, R68, UR43, -R12.reuse ;  /* 0x0000002b442c7c23 */ /* 0x100fe2000801080c */
[----:B------:R-:W-:Y:S02]  /*4d00*/  FMNMX.FTZ R25, R55, R24, !PT ;  /* 0x0000001837197209 */ /* 0x000fe40007810000 */
[----:B------:R-:W-:Y:S01]  /*4d10*/  ISETP.GT.AND P4, PT, R9, 0x48, PT ;  /* 0x000000480900780c */ /* 0x000fe20003f84270 */
[----:B------:R-:W-:Y:S01]  /*4d20*/  MUFU.EX2 R15, R15 ;  /* 0x0000000f000f7308 */ /* 0x000fe20000000800 */
[----:B------:R-:W-:Y:S01]  /*4d30*/  FMNMX.FTZ R24, R58, R25, !PT ;  /* 0x000000193a187209 */ /* 0x000fe20007810000 */
[----:B0-----:R-:W-:Y:S01]  /*4d40*/  FFMA.FTZ R41, R65, UR43, -R12 ;  /* 0x0000002b41297c23 */ /* 0x001fe2000801080c */
[----:B------:R-:W-:-:S02]  /*4d50*/  FSEL R62, R62, -INF , P4 ;  /* 0xff8000003e3e7808 */ /* 0x000fc40002000000 */
[----:B------:R-:W-:Y:S02]  /*4d60*/  FMNMX.FTZ R25, R59, R24, !PT ;  /* 0x000000183b197209 */ /* 0x000fe40007810000 */
[----:B------:R-:W-:Y:S01]  /*4d70*/  ISETP.GT.AND P4, PT, R9, 0x50, PT ;  /* 0x000000500900780c */ /* 0x000fe20003f84270 */
[----:B------:R0:W-:Y:S01]  /*4d80*/  MUFU.EX2 R24, R45 ;  /* 0x0000002d00187308 */ /* 0x0001e20000000800 */
[----:B------:R-:W-:Y:S01]  /*4d90*/  FMNMX.FTZ R26, R62, R25, !PT ;  /* 0x000000193e1a7209 */ /* 0x000fe20007810000 */
[--C-:B------:R-:W-:Y:S01]  /*4da0*/  FFMA.FTZ R25, R48, UR43, -R12.reuse ;  /* 0x0000002b30197c23 */ /* 0x100fe2000801080c */
[----:B------:R-:W-:Y:S02]  /*4db0*/  FSEL R66, R66, -INF , P4 ;  /* 0xff80000042427808 */ /* 0x000fe40002000000 */
[----:B------:R-:W-:Y:S02]  /*4dc0*/  FMNMX.FTZ R29, R63, R26, !PT ;  /* 0x0000001a3f1d7209 */ /* 0x000fe40007810000 */
[----:B------:R-:W-:Y:S01]  /*4dd0*/  ISETP.GT.AND P4, PT, R9, 0x58, PT ;  /* 0x000000580900780c */ /* 0x000fe20003f84270 */
[----:B------:R-:W-:Y:S01]  /*4de0*/  MUFU.EX2 R17, R17 ;  /* 0x0000001100117308 */ /* 0x000fe20000000800 */
[----:B------:R-:W-:Y:S01]  /*4df0*/  FMNMX.FTZ R26, R66, R29, !PT ;  /* 0x0000001d421a7209 */ /* 0x000fe20007810000 */
[----:B0-----:R-:W-:Y:S01]  /*4e00*/  FFMA.FTZ R45, R69, UR43, -R12 ;  /* 0x0000002b452d7c23 */ /* 0x001fe2000801080c */
[----:B------:R-:W-:Y:S01]  /*4e10*/  FSEL R70, R70, -INF , P4 ;  /* 0xff80000046467808 */ /* 0x000fe20002000000 */
[----:B------:R-:W-:-:S02]  /*4e20*/  WARPGROUP.DEPBAR.LE gsb0, 0x0 ;  /* 0x00008000000079c5 */ /* 0x000fc40000010000 */
[----:B------:R-:W-:Y:S01]  /*4e30*/  FMNMX.FTZ R29, R67, R26, !PT ;  /* 0x0000001a431d7209 */ /* 0x000fe20007810000 */
[----:B------:R-:W-:Y:S01]  /*4e40*/  WARPGROUP.ARRIVE ;  /* 0x00000000000079c5 */ /* 0x000fe20000000000 */
[----:B------:R-:W-:Y:S01]  /*4e50*/  ISETP.GT.AND P4, PT, R9, 0x60, PT ;  /* 0x000000600900780c */ /* 0x000fe20003f84270 */
[----:B------:R0:W-:Y:S01]  /*4e60*/  MUFU.EX2 R26, R49 ;  /* 0x00000031001a7308 */ /* 0x0001e20000000800 */
[----:B------:R-:W-:Y:S02]  /*4e70*/  FSEL R71, R71, -INF , P5 ;  /* 0xff80000047477808 */ /* 0x000fe40002800000 */
[----:B------:R-:W-:Y:S01]  /*4e80*/  FMNMX.FTZ R28, R70, R29, !PT ;  /* 0x0000001d461c7209 */ /* 0x000fe20007810000 */
[----:B------:R-:W-:Y:S01]  /*4e90*/  QGMMA.64x96x32.F32.E4M3.E4M3 R88, R136, gdesc[UR4], R88, gsb0 ;  /* 0x0160000488587df3 */ /* 0x000fe20008000858 */
[----:B------:R-:W-:Y:S02]  /*4ea0*/  ISETP.GT.AND P5, PT, R9, 0x61, PT ;  /* 0x000000610900780c */ /* 0x000fe40003fa4270 */
[----:B------:R-:W-:Y:S01]  /*4eb0*/  FSEL R74, R74, -INF , P4 ;  /* 0xff8000004a4a7808 */ /* 0x000fe20002000000 */
[----:B------:R-:W-:Y:S01]  /*4ec0*/  MUFU.EX2 R19, R19 ;  /* 0x0000001300137308 */ /* 0x000fe20000000800 */
[----:B------:R-:W-:Y:S01]  /*4ed0*/  FMNMX.FTZ R29, R71, R28, !PT ;  /* 0x0000001c471d7209 */ /* 0x000fe20007810000 */
[----:B0-----:R-:W-:Y:S01]  /*4ee0*/  FFMA.FTZ R49, R73, UR43, -R12 ;  /* 0x0000002b49317c23 */ /* 0x001fe2000801080c */
[----:B------:R-:W-:-:S02]  /*4ef0*/  ISETP.GT.AND P4, PT, R9, 0x68, PT ;  /* 0x000000680900780c */ /* 0x000fc40003f84270 */
[----:B------:R-:W-:Y:S02]  /*4f00*/  FSEL R75, R75, -INF , P5 ;  /* 0xff8000004b4b7808 */ /* 0x000fe40002800000 */
[----:B------:R-:W-:Y:S01]  /*4f10*/  FMNMX.FTZ R32, R74, R29, !PT ;  /* 0x0000001d4a207209 */ /* 0x000fe20007810000 */
[----:B------:R0:W-:Y:S01]  /*4f20*/  MUFU.EX2 R28, R52 ;  /* 0x00000034001c7308 */ /* 0x0001e20000000800 */
[----:B------:R-:W-:Y:S01]  /*4f30*/  ISETP.GT.AND P5, PT, R9, 0x69, PT ;  /* 0x000000690900780c */ /* 0x000fe20003fa4270 */
[--C-:B------:R-:W-:Y:S01]  /*4f40*/  FFMA.FTZ R29, R53, UR43, -R12.reuse ;  /* 0x0000002b351d7c23 */ /* 0x100fe2000801080c */
[----:B------:R-:W-:Y:S01]  /*4f50*/  FSEL R78, R78, -INF , P4 ;  /* 0xff8000004e4e7808 */ /* 0x000fe20002000000 */
[--C-:B------:R-:W-:Y:S01]  /*4f60*/  FFMA.FTZ R53, R77, UR43, -R12.reuse ;  /* 0x0000002b4d357c23 */ /* 0x100fe2000801080c */
[----:B------:R-:W-:Y:S02]  /*4f70*/  FMNMX.FTZ R33, R75, R32, !PT ;  /* 0x000000204b217209 */ /* 0x000fe40007810000 */
[----:B------:R-:W-:Y:S01]  /*4f80*/  ISETP.GT.AND P4, PT, R9, 0x70, PT ;  /* 0x000000700900780c */ /* 0x000fe20003f84270 */
[----:B------:R-:W-:Y:S01]  /*4f90*/  MUFU.EX2 R21, R21 ;  /* 0x0000001500157308 */ /* 0x000fe20000000800 */
[----:B------:R-:W-:Y:S01]  /*4fa0*/  FSEL R79, R79, -INF , P5 ;  /* 0xff8000004f4f7808 */ /* 0x000fe20002800000 */
[----:B0-----:R-:W-:Y:S01]  /*4fb0*/  FFMA.FTZ R52, R76, UR43, -R12 ;  /* 0x0000002b4c347c23 */ /* 0x001fe2000801080c */
[----:B------:R-:W-:-:S02]  /*4fc0*/  FMNMX.FTZ R32, R78, R33, !PT ;  /* 0x000000214e207209 */ /* 0x000fc40007810000 */
[----:B------:R-:W-:Y:S02]  /*4fd0*/  ISETP.GT.AND P5, PT, R9, 0x71, PT ;  /* 0x000000710900780c */ /* 0x000fe40003fa4270 */
[----:B------:R-:W-:Y:S01]  /*4fe0*/  FSEL R82, R82, -INF , P4 ;  /* 0xff80000052527808 */ /* 0x000fe20002000000 */
[----:B------:R-:W-:Y:S01]  /*4ff0*/  MUFU.EX2 R23, R23 ;  /* 0x0000001700177308 */ /* 0x000fe20000000800 */
[----:B------:R-:W-:Y:S02]  /*5000*/  FMNMX.FTZ R33, R79, R32, !PT ;  /* 0x000000204f217209 */ /* 0x000fe40007810000 */
[----:B------:R-:W-:Y:S02]  /*5010*/  ISETP.GT.AND P4, PT, R9, 0x78, PT ;  /* 0x000000780900780c */ /* 0x000fe40003f84270 */
[----:B------:R-:W-:Y:S02]  /*5020*/  FSEL R83, R83, -INF , P5 ;  /* 0xff80000053537808 */ /* 0x000fe40002800000 */
[----:B------:R-:W-:Y:S01]  /*5030*/  FMNMX.FTZ R36, R82, R33, !PT ;  /* 0x0000002152247209 */ /* 0x000fe20007810000 */
[----:B------:R-:W-:-:S01]  /*5040*/  FFMA.FTZ R33, R57, UR43, -R12 ;  /* 0x0000002b39217c23 */ /* 0x000fc2000801080c */
[----:B------:R-:W-:Y:S01]  /*5050*/  ISETP.GT.AND P5, PT, R9, 0x79, PT ;  /* 0x000000790900780c */ /* 0x000fe20003fa4270 */
[----:B------:R0:W-:Y:S01]  /*5060*/  MUFU.EX2 R32, R56 ;  /* 0x0000003800207308 */ /* 0x0001e20000000800 */
[----:B------:R-:W-:-:S02]  /*5070*/  FSEL R86, R86, -INF , P4 ;  /* 0xff80000056567808 */ /* 0x000fc40002000000 */
[----:B------:R-:W-:Y:S02]  /*5080*/  FMNMX.FTZ R9, R83, R36, !PT ;  /* 0x0000002453097209 */ /* 0x000fe40007810000 */
[----:B------:R-:W-:Y:S02]  /*5090*/  FSEL R87, R87, -INF , P5 ;  /* 0xff80000057577808 */ /* 0x000fe40002800000 */
[----:B------:R-:W-:Y:S01]  /*50a0*/  FMNMX.FTZ R36, R86, R9, !PT ;  /* 0x0000000956247209 */ /* 0x000fe20007810000 */
[----:B------:R-:W-:Y:S01]  /*50b0*/  MUFU.EX2 R25, R25 ;  /* 0x0000001900197308 */ /* 0x000fe20000000800 */
[----:B0-----:R-:W-:-:S02]  /*50c0*/  FFMA.FTZ R56, R80, UR43, -R12 ;  /* 0x0000002b50387c23 */ /* 0x001fc4000801080c */
[----:B------:R-:W-:-:S05]  /*50d0*/  FMNMX.FTZ R9, R87, R36, !PT ;  /* 0x0000002457097209 */ /* 0x000fca0007810000 */
[----:B------:R-:W0:Y:S01]  /*50e0*/  SHFL.BFLY PT, R48, R9, 0x2, 0x1f ;  /* 0x0c401f0009307f89 */ /* 0x000e2200000e0000 */
[----:B------:R1:W-:Y:S08]  /*50f0*/  MUFU.EX2 R36, R60 ;  /* 0x0000003c00247308 */ /* 0x0003f00000000800 */
[----:B------:R-:W-:Y:S08]  /*5100*/  MUFU.EX2 R29, R29 ;  /* 0x0000001d001d7308 */ /* 0x000ff00000000800 */
[----:B------:R-:W-:Y:S01]  /*5110*/  MUFU.EX2 R33, R33 ;  /* 0x0000002100217308 */ /* 0x000fe20000000800 */
[----:B0-----:R-:W-:Y:S01]  /*5120*/  FMNMX.FTZ R57, R9, R48, !PT ;  /* 0x0000003009397209 */ /* 0x001fe20007810000 */
[----:B------:R-:W-:-:S06]  /*5130*/  FFMA.FTZ R48, R72, UR43, -R12 ;  /* 0x0000002b48307c23 */ /* 0x000fcc000801080c */
[----:B------:R-:W-:Y:S01]  /*5140*/  MUFU.EX2 R37, R37 ;  /* 0x0000002500257308 */ /* 0x000fe20000000800 */
[----:B-1----:R-:W0:Y:S07]  /*5150*/  SHFL.BFLY PT, R60, R57, 0x1, 0x1f ;  /* 0x0c201f00393c7f89 */ /* 0x002e2e00000e0000 */
[----:B------:R-:W-:Y:S08]  /*5160*/  MUFU.EX2 R40, R40 ;  /* 0x0000002800287308 */ /* 0x000ff00000000800 */
[----:B------:R-:W-:Y:S08]  /*5170*/  MUFU.EX2 R41, R41 ;  /* 0x0000002900297308 */ /* 0x000ff00000000800 */
[----:B------:R-:W-:Y:S01]  /*5180*/  MUFU.EX2 R44, R44 ;  /* 0x0000002c002c7308 */ /* 0x000fe20000000800 */
[----:B0-----:R-:W-:Y:S01]  /*5190*/  FMNMX.FTZ R9, R57, R60, !PT ;  /* 0x0000003c39097209 */ /* 0x001fe20007810000 */
[----:B------:R-:W-:Y:S01]  /*51a0*/  FFMA.FTZ R60, R84, UR43, -R12 ;  /* 0x0000002b543c7c23 */ /* 0x000fe2000801080c */
[----:B------:R-:W-:-:S03]  /*51b0*/  WARPGROUP.DEPBAR.LE gsb0, 0x0 ;  /* 0x00008000000079c5 */ /* 0x000fc60000010000 */
[C---:B------:R-:W-:Y:S01]  /*51c0*/  FFMA.FTZ R64, R9.reuse, R64, -8 ;  /* 0xc100000009407423 */ /* 0x040fe20000010040 */
[C---:B------:R-:W-:Y:S01]  /*51d0*/  FSETP.NEU.FTZ.AND P4, PT, R9.reuse, -INF , PT ;  /* 0xff8000000900780b */ /* 0x040fe20003f9d000 */
[----:B------:R-:W-:Y:S03]  /*51e0*/  MUFU.EX2 R45, R45 ;  /* 0x0000002d002d7308 */ /* 0x000fe60000000800 */
[----:B------:R-:W-:Y:S02]  /*51f0*/  FSEL R12, R64, RZ, P4 ;  /* 0x000000ff400c7208 */ /* 0x000fe40002000000 */
[----:B------:R-:W-:-:S03]  /*5200*/  FSEL R65, R9, RZ, P4 ;  /* 0x000000ff09417208 */ /* 0x000fc60002000000 */
        /* <DEDUP_REMOVED lines=12> */
[----:B------:R-:W-:Y:S01]  /*52d0*/  FFMA.FTZ R50, R51, UR43, -R12 ;  /* 0x0000002b33327c23 */ /* 0x000fe2000801080c */
[----:B------:R-:W-:Y:S01]  /*52e0*/  FSEL R51, R0, RZ, P3 ;  /* 0x000000ff00337208 */ /* 0x000fe20001800000 */
[----:B------:R-:W-:Y:S01]  /*52f0*/  FADD.FTZ R65, -R65, R8 ;  /* 0x0000000841417221 */ /* 0x000fe20000010100 */
[----:B------:R-:W-:-:S01]  /*5300*/  FFMA.FTZ R13, R13, UR43, -R12 ;  /* 0x0000002b0d0d7c23 */ /* 0x000fc2000801080c */
[----:B------:R-:W-:Y:S01]  /*5310*/  MUFU.EX2 R64, R64 ;  /* 0x0000004000407308 */ /* 0x000fe20000000800 */
[----:B------:R-:W-:-:S01]  /*5320*/  FFMA.FTZ R55, R55, UR43, -R12 ;  /* 0x0000002b37377c23 */ /* 0x000fc2000801080c */
[----:B------:R-:W-:Y:S01]  /*5330*/  FADD.FTZ R51, -R51, R10 ;  /* 0x0000000a33337221 */ /* 0x000fe20000010100 */
[----:B------:R-:W-:Y:S01]  /*5340*/  FMUL.FTZ R8, R65, UR43 ;  /* 0x0000002b41087c20 */ /* 0x000fe20008410000 */
[--C-:B------:R-:W-:Y:S01]  /*5350*/  FFMA.FTZ R10, R54, UR43, -R12.reuse ;  /* 0x0000002b360a7c23 */ /* 0x100fe2000801080c */
[----:B------:R-:W-:-:S01]  /*5360*/  FFMA.FTZ R54, R58, UR43, -R12 ;  /* 0x0000002b3a367c23 */ /* 0x000fc2000801080c */
[----:B------:R-:W-:Y:S01]  /*5370*/  FMUL.FTZ R51, R51, UR43 ;  /* 0x0000002b33337c20 */ /* 0x000fe20008410000 */
[----:B------:R-:W-:-:S01]  /*5380*/  FFMA.FTZ R58, R62, UR43, -R12 ;  /* 0x0000002b3e3a7c23 */ /* 0x000fc2000801080c */
[----:B------:R-:W-:Y:S01]  /*5390*/  MUFU.EX2 R13, R13 ;  /* 0x0000000d000d7308 */ /* 0x000fe20000000800 */
[----:B------:R-:W-:-:S01]  /*53a0*/  FFMA.FTZ R59, R59, UR43, -R12 ;  /* 0x0000002b3b3b7c23 */ /* 0x000fc2000801080c */
[--C-:B------:R-:W-:Y:S01]  /*53b0*/  FFMA.FTZ R63, R63, UR43, -R12.reuse ;  /* 0x0000002b3f3f7c23 */ /* 0x100fe2000801080c */
[----:B------:R-:W-:-:S05]  /*53c0*/  FFMA.FTZ R86, R86, UR43, -R12 ;  /* 0x0000002b56567c23 */ /* 0x000fca000801080c */
[----:B------:R-:W0:Y:S08]  /*53d0*/  MUFU.EX2 R51, R51 ;  /* 0x0000003300337308 */ /* 0x000e300000000800 */
[----:B------:R-:W1:Y:S08]  /*53e0*/  MUFU.EX2 R8, R8 ;  /* 0x0000000800087308 */ /* 0x000e700000000800 */
[----:B------:R-:W2:Y:S01]  /*53f0*/  MUFU.EX2 R27, R27 ;  /* 0x0000001b001b7308 */ /* 0x000ea20000000800 */
[----:B0-----:R-:W-:-:S04]  /*5400*/  FFMA.FTZ R62, R51, R3, R14 ;  /* 0x00000003333e7223 */ /* 0x001fc8000001000e */
[----:B------:R-:W-:-:S03]  /*5410*/  FADD.FTZ R62, R11, R62 ;  /* 0x0000003e0b3e7221 */ /* 0x000fc60000010000 */
[----:B------:R-:W0:Y:S01]  /*5420*/  MUFU.EX2 R30, R30 ;  /* 0x0000001e001e7308 */ /* 0x000e220000000800 */
[----:B-1----:R-:W-:-:S04]  /*5430*/  FFMA.FTZ R3, R8, R2, R13 ;  /* 0x0000000208037223 */ /* 0x002fc8000001000d */
[----:B------:R-:W-:Y:S01]  /*5440*/  FADD.FTZ R2, R64, R3 ;  /* 0x0000000340027221 */ /* 0x000fe20000010000 */
[----:B------:R-:W-:-:S01]  /*5450*/  FADD.FTZ R3, R15, R62 ;  /* 0x0000003e0f037221 */ /* 0x000fc20000010000 */
[----:B------:R-:W-:Y:S01]  /*5460*/  FFMA.FTZ R62, R66, UR43, -R12 ;  /* 0x0000002b423e7c23 */ /* 0x000fe2000801080c */
        /* <DEDUP_REMOVED lines=14> */
[----:B------:R-:W-:Y:S01]  /*5550*/  FFMA.FTZ R65, R67, UR43, -R12 ;  /* 0x0000002b43417c23 */ /* 0x000fe2000801080c */
[----:B------:R-:W-:-:S04]  /*5560*/  FADD.FTZ R2, R22, R3 ;  /* 0x0000000316027221 */ /* 0x000fc80000010000 */
[----:B------:R-:W-:Y:S01]  /*5570*/  FADD.FTZ R3, R23, R2 ;  /* 0x0000000217037221 */ /* 0x000fe20000010000 */
[----:B------:R-:W2:Y:S01]  /*5580*/  MUFU.EX2 R39, R39 ;  /* 0x0000002700277308 */ /* 0x000ea20000000800 */
[----:B0-----:R-:W-:-:S01]  /*5590*/  FADD.FTZ R67, R35, R66 ;  /* 0x0000004223437221 */ /* 0x001fc20000010000 */
[----:B------:R-:W-:Y:S01]  /*55a0*/  FFMA.FTZ R66, R70, UR43, -R12 ;  /* 0x0000002b46427c23 */ /* 0x000fe2000801080c */
[----:B------:R-:W-:-:S04]  /*55b0*/  FADD.FTZ R2, R24, R3 ;  /* 0x0000000318027221 */ /* 0x000fc80000010000 */
[----:B------:R-:W-:Y:S01]  /*55c0*/  FADD.FTZ R3, R25, R2 ;  /* 0x0000000219037221 */ /* 0x000fe20000010000 */
[----:B------:R-:W0:Y:S01]  /*55d0*/  MUFU.EX2 R42, R42 ;  /* 0x0000002a002a7308 */ /* 0x000e220000000800 */
[----:B-1----:R-:W-:-:S02]  /*55e0*/  FADD.FTZ R68, R38, R67 ;  /* 0x0000004326447221 */ /* 0x002fc40000010000 */
[----:B------:R-:W-:-:S04]  /*55f0*/  FADD.FTZ R3, R26, R3 ;  /* 0x000000031a037221 */ /* 0x000fc80000010000 */
[----:B------:R-:W-:Y:S01]  /*5600*/  FADD.FTZ R2, R28, R3 ;  /* 0x000000031c027221 */ /* 0x000fe20000010000 */
[----:B------:R-:W1:Y:S01]  /*5610*/  MUFU.EX2 R43, R43 ;  /* 0x0000002b002b7308 */ /* 0x000e620000000800 */
[----:B--2---:R-:W-:-:S02]  /*5620*/  FADD.FTZ R67, R39, R68 ;  /* 0x0000004427437221 */ /* 0x004fc40000010000 */
        /* <DEDUP_REMOVED lines=8> */
[----:B-1----:R-:W-:-:S01]  /*56b0*/  FADD.FTZ R69, R43, R68 ;  /* 0x000000442b457221 */ /* 0x002fc20000010000 */
[----:B------:R-:W-:Y:S01]  /*56c0*/  FFMA.FTZ R68, R74, UR43, -R12 ;  /* 0x0000002b4a447c23 */ /* 0x000fe2000801080c */
[----:B------:R-:W-:-:S04]  /*56d0*/  FADD.FTZ R3, R37, R2 ;  /* 0x0000000225037221 */ /* 0x000fc80000010000 */
[----:B------:R-:W-:Y:S01]  /*56e0*/  FADD.FTZ R2, R40, R3 ;  /* 0x0000000328027221 */ /* 0x000fe20000010000 */
[----:B------:R-:W1:Y:S01]  /*56f0*/  MUFU.EX2 R50, R50 ;  /* 0x0000003200327308 */ /* 0x000e620000000800 */
[----:B--2---:R-:W-:-:S02]  /*5700*/  FADD.FTZ R70, R46, R69 ;  /* 0x000000452e467221 */ /* 0x004fc40000010000 */
[----:B------:R-:W-:-:S04]  /*5710*/  FADD.FTZ R3, R41, R2 ;  /* 0x0000000229037221 */ /* 0x000fc80000010000 */
[----:B------:R-:W-:Y:S01]  /*5720*/  FADD.FTZ R2, R44, R3 ;  /* 0x000000032c027221 */ /* 0x000fe20000010000 */
[----:B------:R-:W2:Y:S01]  /*5730*/  MUFU.EX2 R10, R10 ;  /* 0x0000000a000a7308 */ /* 0x000ea20000000800 */
[----:B0-----:R-:W-:-:S02]  /*5740*/  FADD.FTZ R69, R47, R70 ;  /* 0x000000462f457221 */ /* 0x001fc40000010000 */
[----:B------:R-:W-:Y:S01]  /*5750*/  FADD.FTZ R3, R45, R2 ;  /* 0x000000022d037221 */ /* 0x000fe20000010000 */
[----:B------:R-:W-:-:S04]  /*5760*/  IMAD.U32 R2, RZ, RZ, UR25 ;  /* 0x00000019ff027e24 */ /* 0x000fc8000f8e00ff */
[----:B------:R-:W0:Y:S01]  /*5770*/  MUFU.EX2 R55, R55 ;  /* 0x0000003700377308 */ /* 0x000e220000000800 */
[----:B-1----:R-:W-:-:S01]  /*5780*/  FADD.FTZ R71, R50, R69 ;  /* 0x0000004532477221 */ /* 0x002fc20000010000 */
[----:B------:R-:W-:Y:S01]  /*5790*/  FFMA.FTZ R69, R75, UR43, -R12 ;  /* 0x0000002b4b457c23 */ /* 0x000fe2000801080c */
[----:B------:R-:W-:-:S05]  /*57a0*/  @!P1 VIADD R2, R2, 0x17040 ;  /* 0x0001704002029836 */ /* 0x000fca0000000000 */
[----:B------:R-:W1:Y:S01]  /*57b0*/  MUFU.EX2 R54, R54 ;  /* 0x0000003600367308 */ /* 0x000e620000000800 */
[----:B--2---:R-:W-:-:S01]  /*57c0*/  FADD.FTZ R70, R10, R71 ;  /* 0x000000470a467221 */ /* 0x004fc20000010000 */
[----:B------:R-:W-:-:S04]  /*57d0*/  @!P1 PRMT R2, RZ, 0x654, R2 ;  /* 0x00000654ff029816 */ /* 0x000fc80000000002 */
[----:B------:R2:W-:Y:S02]  /*57e0*/  @!P1 SYNCS.ARRIVE.TRANS64.RED.A1T0 RZ, [R2+URZ], RZ ;  /* 0x000000ff02ff99a7 */ /* 0x0005e4000810043f */
[----:B------:R-:W3:Y:S01]  /*57f0*/  MUFU.EX2 R59, R59 ;  /* 0x0000003b003b7308 */ /* 0x000ee20000000800 */
[----:B0-----:R-:W-:-:S01]  /*5800*/  FADD.FTZ R71, R55, R70 ;  /* 0x0000004637477221 */ /* 0x001fc20000010000 */
[----:B------:R-:W-:-:S06]  /*5810*/  FFMA.FTZ R70, R78, UR43, -R12 ;  /* 0x0000002b4e467c23 */ /* 0x000fcc000801080c */
[----:B------:R-:W0:Y:S01]  /*5820*/  MUFU.EX2 R58, R58 ;  /* 0x0000003a003a7308 */ /* 0x000e220000000800 */
[----:B-1----:R-:W-:-:S01]  /*5830*/  FADD.FTZ R72, R54, R71 ;  /* 0x0000004736487221 */ /* 0x002fc20000010000 */
[----:B------:R-:W-:-:S06]  /*5840*/  FFMA.FTZ R71, R79, UR43, -R12 ;  /* 0x0000002b4f477c23 */ /* 0x000fcc000801080c */
[----:B------:R-:W1:Y:S01]  /*5850*/  MUFU.EX2 R63, R63 ;  /* 0x0000003f003f7308 */ /* 0x000e620000000800 */
[----:B---3--:R-:W-:-:S07]  /*5860*/  FADD.FTZ R73, R59, R72 ;  /* 0x000000483b497221 */ /* 0x008fce0000010000 */
[----:B------:R-:W3:Y:S01]  /*5870*/  MUFU.EX2 R62, R62 ;  /* 0x0000003e003e7308 */ /* 0x000ee20000000800 */
[----:B0-----:R-:W-:-:S07]  /*5880*/  FADD.FTZ R72, R58, R73 ;  /* 0x000000493a487221 */ /* 0x001fce0000010000 */
[----:B------:R-:W0:Y:S01]  /*5890*/  MUFU.EX2 R65, R65 ;  /* 0x0000004100417308 */ /* 0x000e220000000800 */
[----:B-1----:R-:W-:-:S01]  /*58a0*/  FADD.FTZ R73, R63, R72 ;  /* 0x000000483f497221 */ /* 0x002fc20000010000 */
[----:B------:R-:W-:-:S06]  /*58b0*/  FFMA.FTZ R72, R82, UR43, -R12 ;  /* 0x0000002b52487c23 */ /* 0x000fcc000801080c */
[----:B------:R-:W1:Y:S01]  /*58c0*/  MUFU.EX2 R66, R66 ;  /* 0x0000004200427308 */ /* 0x000e620000000800 */
[----:B---3--:R-:W-:-:S01]  /*58d0*/  FADD.FTZ R74, R62, R73 ;  /* 0x000000493e4a7221 */ /* 0x008fc20000010000 */
[--C-:B------:R-:W-:Y:S01]  /*58e0*/  FFMA.FTZ R73, R83, UR43, -R12.reuse ;  /* 0x0000002b53497c23 */ /* 0x100fe2000801080c */
[----:B------:R-:W-:-:S05]  /*58f0*/  FFMA.FTZ R12, R87, UR43, -R12 ;  /* 0x0000002b570c7c23 */ /* 0x000fca000801080c */
[----:B------:R-:W3:Y:S01]  /*5900*/  MUFU.EX2 R67, R67 ;  /* 0x0000004300437308 */ /* 0x000ee20000000800 */
[----:B0-----:R-:W-:-:S07]  /*5910*/  FADD.FTZ R75, R65, R74 ;  /* 0x0000004a414b7221 */ /* 0x001fce0000010000 */
[----:B------:R-:W0:Y:S01]  /*5920*/  MUFU.EX2 R48, R48 ;  /* 0x0000003000307308 */ /* 0x000e220000000800 */
[----:B-1----:R-:W-:-:S07]  /*5930*/  FADD.FTZ R74, R66, R75 ;  /* 0x0000004b424a7221 */ /* 0x002fce0000010000 */
[----:B------:R-:W1:Y:S01]  /*5940*/  MUFU.EX2 R68, R68 ;  /* 0x0000004400447308 */ /* 0x000e620000000800 */
[----:B---3--:R-:W-:-:S07]  /*5950*/  FADD.FTZ R75, R67, R74 ;  /* 0x0000004a434b7221 */ /* 0x008fce0000010000 */
        /* <DEDUP_REMOVED lines=32> */
.L_x_1592:
        /* <DEDUP_REMOVED lines=8> */
[-C--:B------:R-:W-:Y:S01]  /*5be0*/  FMUL.FTZ R90, R90, R8.reuse ;  /* 0x000000085a5a7220 */ /* 0x080fe20000410000 */
[----:B------:R-:W-:Y:S01]  /*5bf0*/  F2FP.SATFINITE.E4M3.F32.PACK_AB_MERGE_C R19, R20, R19, RZ ;  /* 0x000000131413723e */ /* 0x000fe200048070ff */
[----:B------:R-:W-:Y:S01]  /*5c00*/  UMOV UR6, UR5 ;  /* 0x0000000500067c82 */ /* 0x000fe20008000000 */
[----:B------:R-:W-:Y:S01]  /*5c10*/  F2FP.SATFINITE.E4M3.F32.PACK_AB_MERGE_C R35, R38, R35, RZ ;  /* 0x000000232623723e */ /* 0x000fe200048070ff */
[-C--:B------:R-:W-:Y:S01]  /*5c20*/  FMUL.FTZ R91, R91, R8.reuse ;  /* 0x000000085b5b7220 */ /* 0x080fe20000410000 */
        /* <DEDUP_REMOVED lines=75> */
[----:B------:R-:W-:-:S02]  /*60e0*/  IMAD.MOV.U32 R8, RZ, RZ, R9 ;  /* 0x000000ffff087224 */ /* 0x000fc400078e0009 */
[----:B------:R-:W-:Y:S01]  /*60f0*/  IMAD.MOV.U32 R10, RZ, RZ, R0 ;  /* 0x000000ffff0a7224 */ /* 0x000fe200078e0000 */
[----:B------:R-:W-:Y:S06]  /*6100*/  @P3 BRA `(.L_x_1593) ;  /* 0xffffffd800c83947 */ /* 0x000fec000383ffff */
.L_x_1583:
[----:B------:R-:W-:-:S06]  /*6110*/  UISETP.GE.AND UP0, UPT, UR47, UR38, UPT ;  /* 0x000000262f00728c */ /* 0x000fcc000bf06270 */
[----:B------:R-:W-:-:S13]  /*6120*/  PLOP3.LUT P2, PT, PT, PT, UP0, 0x80, 0x0 ;  /* 0x000000000000781c */ /* 0x000fda0003f4f008 */
[----:B------:R-:W-:Y:S05]  /*6130*/  @!P2 BRA `(.L_x_1594) ;  /* 0x0000001800f0a947 */ /* 0x000fea0003800000 */
[----:B------:R-:W-:Y:S01]  /*6140*/  IMAD.MOV.U32 R6, RZ, RZ, R9 ;  /* 0x000000ffff067224 */ /* 0x000fe200078e0009 */
[----:B------:R-:W-:Y:S01]  /*6150*/  UMOV UR6, UR5 ;  /* 0x0000000500067c82 */ /* 0x000fe20008000000 */
[----:B------:R-:W-:Y:S01]  /*6160*/  IMAD.MOV.U32 R7, RZ, RZ, R0 ;  /* 0x000000ffff077224 */ /* 0x000fe200078e0000 */
[----:B------:R-:W-:-:S06]  /*6170*/  UMOV UR7, UR4 ;  /* 0x0000000400077c82 */ /* 0x000fcc0008000000 */
.L_x_1604:
[----:B------:R-:W-:-:S04]  /*6180*/  UIADD3 UR4, UR7, 0x1, URZ ;  /* 0x0000000107047890 */ /* 0x000fc8000fffe03f */
[----:B------:R-:W-:-:S04]  /*6190*/  UISETP.NE.AND UP0, UPT, UR4, 0x2, UPT ;  /* 0x000000020400788c */ /* 0x000fc8000bf05270 */
[----:B------:R-:W-:Y:S02]  /*61a0*/  USEL UR5, URZ, 0x1, UP0 ;  /* 0x000000013f057887 */ /* 0x000fe40008000000 */
[----:B------:R-:W-:Y:S02]  /*61b0*/  USEL UR4, UR4, URZ, UP0 ;  /* 0x0000003f04047287 */ /* 0x000fe40008000000 */
[----:B------:R-:W-:Y:S01]  /*61c0*/  ULOP3.LUT UR5, UR6, UR5, URZ, 0x3c, !UPT ;  /* 0x0000000506057292 */ /* 0x000fe2000f8e3c3f */
[----:B------:R-:W-:Y:S11]  /*61d0*/  @!P0 BRA `(.L_x_1595) ;  /* 0x0000000000048947 */ /* 0x000ff60003800000 */
[----:B------:R-:W-:Y:S01]  /*61e0*/  BPT.TRAP 0x1 ;  /* 0x000000040000795c */ /* 0x000fe20000300000 */
.L_x_1595:
[----:B------:R-:W-:Y:S01]  /*61f0*/  ULEA UR22, UR4, UR42, 0x3 ;  /* 0x0000002a04167291 */ /* 0x000fe2000f8e183f */
[----:B------:R-:W-:-:S05]  /*6200*/  IMAD.U32 R0, RZ, RZ, UR5 ;  /* 0x00000005ff007e24 */ /* 0x000fca000f8e00ff */
[----:B------:R-:W-:-:S04]  /*6210*/  SHF.L.U32 R0, R0, 0x1f, RZ ;  /* 0x0000001f00007819 */ /* 0x000fc800000006ff */
[----:B------:R0:W1:Y:S01]  /*6220*/  SYNCS.PHASECHK.TRANS64.TRYWAIT P2, [UR22+0x17030], R0 ;  /* 0x01703000ff0075a7 */ /* 0x0000620008040156 */
[----:B------:R-:W-:Y:S05]  /*6230*/  @!P0 BRA `(.L_x_1596) ;  /* 0x0000000000048947 */ /* 0x000fea0003800000 */
[----:B------:R-:W-:Y:S01]  /*6240*/  BPT.TRAP 0x1 ;  /* 0x000000040000795c */ /* 0x000fe20000300000 */
.L_x_1596:
[----:B-1----:R-:W-:Y:S05]  /*6250*/  @P2 BRA `(.L_x_1597) ;  /* 0x0000000000082947 */ /* 0x002fea0003800000 */
[----:B------:R-:W1:Y:S02]  /*6260*/  SYNCS.PHASECHK.TRANS64.TRYWAIT P2, [UR22+0x17030], R0 ;  /* 0x01703000ff0075a7 */ /* 0x000e640008040156 */
[----:B-1----:R-:W-:Y:S05]  /*6270*/  @!P2 BRA `(.L_x_1598) ;  /* 0x0000007800b0a947 */ /* 0x002fea0003800000 */
.L_x_1597:
        /* <DEDUP_REMOVED lines=19> */
.L_x_1599:
[----:B------:R-:W-:Y:S01]  /*63b0*/  ULEA UR14, UR7, UR42, 0x3 ;  /* 0x0000002a070e7291 */ /* 0x000fe2000f8e183f */
[----:B01----:R-:W-:-:S05]  /*63c0*/  IMAD.U32 R0, RZ, RZ, UR6 ;  /* 0x00000006ff007e24 */ /* 0x003fca000f8e00ff */
[----:B------:R-:W-:-:S04]  /*63d0*/  SHF.L.U32 R0, R0, 0x1f, RZ ;  /* 0x0000001f00007819 */ /* 0x000fc800000006ff */
[----:B------:R0:W1:Y:S01]  /*63e0*/  SYNCS.PHASECHK.TRANS64.TRYWAIT P2, [UR14+0x17050], R0 ;  /* 0x01705000ff0075a7 */ /* 0x000062000804014e */
[----:B------:R-:W-:Y:S05]  /*63f0*/  @!P0 BRA `(.L_x_1600) ;  /* 0x0000000000048947 */ /* 0x000fea0003800000 */
[----:B------:R-:W-:Y:S01]  /*6400*/  BPT.TRAP 0x1 ;  /* 0x000000040000795c */ /* 0x000fe20000300000 */
.L_x_1600:
        /* <DEDUP_REMOVED lines=66> */
.L_x_1601:
[----:B------:R-:W-:Y:S01]  /*6830*/  UIADD3 UR6, UR42, 0x400, URZ ;  /* 0x000004002a067890 */ /* 0x000fe2000fffe03f */
[----:B------:R-:W-:Y:S01]  /*6840*/  WARPGROUP.ARRIVE ;  /* 0x00000000000079c5 */ /* 0x000fe20000000000 */
[----:B-1----:R-:W1:Y:S01]  /*6850*/  SHFL.BFLY PT, R9, R8, 0x2, 0x1f ;  /* 0x0c401f0008097f89 */ /* 0x002e6200000e0000 */
[----:B------:R-:W-:Y:S01]  /*6860*/  FMNMX.FTZ R10, R87, R10, !PT ;  /* 0x0000000a570a7209 */ /* 0x000fe20007810000 */
[----:B------:R-:W-:Y:S01]  /*6870*/  USHF.R.U32.HI UR6, URZ, 0x4, UR6 ;  /* 0x000000043f067899 */ /* 0x000fe20008011606 */
[----:B------:R-:W-:Y:S01]  /*6880*/  IMAD.U32 R15, RZ, RZ, UR43 ;  /* 0x0000002bff0f7e24 */ /* 0x000fe2000f8e00ff */
[----:B------:R-:W-:Y:S02]  /*6890*/  UMOV UR11, 0x40000040 ;  /* 0x40000040000b7882 */ /* 0x000fe40000000000 */
[----:B------:R-:W-:Y:S01]  /*68a0*/  ULOP3.LUT UR6, UR6, 0x3fff, URZ, 0xc0, !UPT ;  /* 0x00003fff06067892 */ /* 0x000fe2000f8ec03f */
[----:B------:R-:W2:Y:S03]  /*68b0*/  SHFL.BFLY PT, R13, R10, 0x2, 0x1f ;  /* 0x0c401f000a0d7f89 */ /* 0x000ea600000e0000 */
[----:B------:R-:W-:-:S04]  /*68c0*/  ULOP3.LUT UR6, UR6, 0x10000, URZ, 0xfc, !UPT ;  /* 0x0001000006067892 */ /* 0x000fc8000f8efc3f */
[----:B------:R-:W-:-:S03]  /*68d0*/  UIMAD UR10, UR7, 0x300, UR6 ;  /* 0x00000300070a78a4 */ /* 0x000fc6000f8e0206 */
[----:B------:R-:W-:-:S04]  /*68e0*/  UMOV UR7, 0x40000040 ;  /* 0x4000004000077882 */ /* 0x000fc80000000000 */
        /* <DEDUP_REMOVED lines=9> */
[C---:B------:R-:W-:Y:S01]  /*6980*/  FADD.FTZ R7, -R0.reuse, R7 ;  /* 0x0000000700077221 */ /* 0x040fe20000010100 */
[----:B-1----:R-:W-:Y:S01]  /*6990*/  FMNMX.FTZ R9, R13, R12, !PT ;  /* 0x0000000c0d097209 */ /* 0x002fe20007810000 */
[----:B------:R-:W-:Y:S02]  /*69a0*/  FFMA.FTZ R8, R0, R15, -8 ;  /* 0xc100000000087423 */ /* 0x000fe4000001000f */
[----:B------:R-:W-:Y:S02]  /*69b0*/  FMUL.FTZ R14, R7, UR43 ;  /* 0x0000002b070e7c20 */ /* 0x000fe40008410000 */
[----:B------:R-:W-:Y:S01]  /*69c0*/  FADD.FTZ R7, -R9, R6 ;  /* 0x0000000609077221 */ /* 0x000fe20000010100 */
[----:B------:R-:W-:-:S01]  /*69d0*/  FFMA.FTZ R11, R24, UR43, -R8 ;  /* 0x0000002b180b7c23 */ /* 0x000fc20008010808 */
[----:B------:R0:W-:Y:S01]  /*69e0*/  MUFU.EX2 R6, R14 ;  /* 0x0000000e00067308 */ /* 0x0001e20000000800 */
        /* <DEDUP_REMOVED lines=8> */
[----:B0-----:R-:W-:-:S01]  /*6a70*/  FFMA.FTZ R14, R32, UR43, -R8 ;  /* 0x0000002b200e7c23 */ /* 0x001fc20008010808 */
[----:B------:R-:W-:Y:S01]  /*6a80*/  FFMA.FTZ R32, R60, UR43, -R8 ;  /* 0x0000002b3c207c23 */ /* 0x000fe20008010808 */
[----:B------:R-:W-:-:S02]  /*6a90*/  IMAD.U32 R60, RZ, RZ, UR43 ;  /* 0x0000002bff3c7e24 */ /* 0x000fc4000f8e00ff */
        /* <DEDUP_REMOVED lines=21> */
[----:B------:R-:W-:-:S01]  /*6bf0*/  FFMA.FTZ R8, R9, R60, -8 ;  /* 0xc100000009087423 */ /* 0x000fc2000001003c */
        /* <DEDUP_REMOVED lines=26> */
[----:B------:R-:W-:Y:S01]  /*6da0*/  FFMA.FTZ R86, R86, UR43, -R8 ;  /* 0x0000002b56567c23 */ /* 0x000fe20008010808 */
[----:B------:R-:W-:-:S02]  /*6db0*/  WARPGROUP.DEPBAR.LE gsb0, 0x0 ;  /* 0x00008000000079c5 */ /* 0x000fc40000010000 */
[----:B------:R-:W-:-:S03]  /*6dc0*/  WARPGROUP.ARRIVE ;  /* 0x00000000000079c5 */ /* 0x000fc60000000000 */
[----:B------:R-:W2:Y:S01]  /*6dd0*/  MUFU.EX2 R27, R27 ;  /* 0x0000001b001b7308 */ /* 0x000ea20000000800 */
[----:B-1----:R-:W-:-:S02]  /*6de0*/  FFMA.FTZ R2, R7, R2, R26 ;  /* 0x0000000207027223 */ /* 0x002fc4000001001a */
[----:B------:R-:W-:Y:S01]  /*6df0*/  QGMMA.64x96x32.F32.E4M3.E4M3 R88, R144, gdesc[UR4], R88, gsb0 ;  /* 0x0160000490587df3 */ /* 0x000fe20008000858 */
[----:B------:R-:W-:Y:S01]  /*6e00*/  UIADD3 UR6, UR10, 0x4, URZ ;  /* 0x000000040a067890 */ /* 0x000fe2000fffe03f */
[----:B0-----:R-:W-:Y:S01]  /*6e10*/  FADD.FTZ R3, R10, R3 ;  /* 0x000000030a037221 */ /* 0x001fe20000010000 */
[----:B------:R-:W-:Y:S02]  /*6e20*/  UMOV UR7, 0x40000040 ;  /* 0x4000004000077882 */ /* 0x000fe40000000000 */
[----:B------:R-:W0:Y:S01]  /*6e30*/  MUFU.EX2 R12, R12 ;  /* 0x0000000c000c7308 */ /* 0x000e220000000800 */
[----:B------:R-:W-:-:S07]  /*6e40*/  UIADD3 UR10, UR10, 0x6, URZ ;  /* 0x000000060a0a7890 */ /* 0x000fce000fffe03f */
        /* <DEDUP_REMOVED lines=28> */
[----:B------:R-:W-:Y:S02]  /*7010*/  WARPGROUP.DEPBAR.LE gsb0, 0x0 ;  /* 0x00008000000079c5 */ /* 0x000fe40000010000 */
[----:B------:R-:W-:Y:S01]  /*7020*/  WARPGROUP.ARRIVE ;  /* 0x00000000000079c5 */ /* 0x000fe20000000000 */
[----:B------:R-:W-:-:S03]  /*7030*/  FFMA.FTZ R64, R70, UR43, -R8 ;  /* 0x0000002b46407c23 */ /* 0x000fc60008010808 */
[----:B------:R-:W2:Y:S01]  /*7040*/  MUFU.EX2 R19, R19 ;  /* 0x0000001300137308 */ /* 0x000ea20000000800 */
[----:B0-----:R-:W-:-:S01]  /*7050*/  FADD.FTZ R2, R18, R3 ;  /* 0x0000000312027221 */ /* 0x001fc20000010000 */
[----:B------:R-:W-:Y:S06]  /*7060*/  QGMMA.64x96x32.F32.E4M3.E4M3 R88, R140, gdesc[UR4], R88, gsb0 ;  /* 0x016000048c587df3 */ /* 0x000fec0008000858 */
        /* <DEDUP_REMOVED lines=29> */
[----:B------:R-:W-:Y:S02]  /*7240*/  WARPGROUP.DEPBAR.LE gsb0, 0x0 ;  /* 0x00008000000079c5 */ /* 0x000fe40000010000 */
[----:B------:R-:W-:-:S04]  /*7250*/  WARPGROUP.ARRIVE ;  /* 0x00000000000079c5 */ /* 0x000fc80000000000 */
[----:B------:R-:W1:Y:S01]  /*7260*/  MUFU.EX2 R28, R28 ;  /* 0x0000001c001c7308 */ /* 0x000e620000000800 */
[----:B--2---:R-:W-:-:S01]  /*7270*/  FADD.FTZ R3, R25, R2 ;  /* 0x0000000219037221 */ /* 0x004fc20000010000 */
[----:B------:R-:W-:Y:S01]  /*7280*/  QGMMA.64x96x32.F32.E4M3.E4M3 R88, R136, gdesc[UR8], R88, gsb0 ;  /* 0x0160000888587df3 */ /* 0x000fe20008000858 */
[----:B0-----:R-:W-:-:S01]  /*7290*/  FADD.FTZ R69, R55, R68 ;  /* 0x0000004437457221 */ /* 0x001fc20000010000 */
[----:B------:R-:W-:-:S04]  /*72a0*/  FFMA.FTZ R68, R78, UR43, -R8 ;  /* 0x0000002b4e447c23 */ /* 0x000fc80008010808 */
[----:B------:R-:W0:Y:S08]  /*72b0*/  MUFU.EX2 R58, R58 ;  /* 0x0000003a003a7308 */ /* 0x000e300000000800 */
        /* <DEDUP_REMOVED lines=22> */
[--C-:B------:R-:W-:Y:S01]  /*7420*/  FFMA.FTZ R71, R83, UR43, -R8.reuse ;  /* 0x0000002b53477c23 */ /* 0x100fe20008010808 */
[----:B------:R-:W-:-:S05]  /*7430*/  FFMA.FTZ R8, R87, UR43, -R8 ;  /* 0x0000002b57087c23 */ /* 0x000fca0008010808 */
[----:B------:R-:W1:Y:S01]  /*7440*/  MUFU.EX2 R40, R40 ;  /* 0x0000002800287308 */ /* 0x000e620000000800 */
[----:B0-----:R-:W-:-:S07]  /*7450*/  FADD.FTZ R3, R37, R2 ;  /* 0x0000000225037221 */ /* 0x001fce0000010000 */
[----:B------:R-:W0:Y:S01]  /*7460*/  MUFU.EX2 R64, R64 ;  /* 0x0000004000407308 */ /* 0x000e220000000800 */
[----:B--2---:R-:W-:-:S07]  /*7470*/  FADD.FTZ R73, R63, R72 ;  /* 0x000000483f497221 */ /* 0x004fce0000010000 */
[----:B------:R-:W2:Y:S01]  /*7480*/  MUFU.EX2 R41, R41 ;  /* 0x0000002900297308 */ /* 0x000ea20000000800 */
[----:B-1----:R-:W-:-:S01]  /*7490*/  FADD.FTZ R2, R40, R3 ;  /* 0x0000000328027221 */ /* 0x002fc20000010000 */
[----:B------:R-:W-:-:S06]  /*74a0*/  WARPGROUP.DEPBAR.LE gsb0, 0x0 ;  /* 0x00008000000079c5 */ /* 0x000fcc0000010000 */
[----:B------:R-:W1:Y:S01]  /*74b0*/  MUFU.EX2 R65, R65 ;  /* 0x0000004100417308 */ /* 0x000e620000000800 */
[----:B0-----:R-:W-:-:S07]  /*74c0*/  FADD.FTZ R72, R64, R73 ;  /* 0x0000004940487221 */ /* 0x001fce0000010000 */
[----:B------:R-:W0:Y:S01]  /*74d0*/  MUFU.EX2 R44, R44 ;  /* 0x0000002c002c7308 */ /* 0x000e220000000800 */
[----:B--2---:R-:W-:-:S01]  /*74e0*/  FADD.FTZ R3, R41, R2 ;  /* 0x0000000229037221 */ /* 0x004fc20000010000 */
[----:B------:R-:W-:-:S04]  /*74f0*/  IMAD.U32 R2, RZ, RZ, UR22 ;  /* 0x00000016ff027e24 */ /* 0x000fc8000f8e00ff */
[----:B------:R-:W-:Y:S02]  /*7500*/  @!P1 VIADD R2, R2, 0x17040 ;  /* 0x0001704002029836 */ /* 0x000fe40000000000 */
[----:B------:R-:W2:Y:S01]  /*7510*/  MUFU.EX2 R66, R66 ;  /* 0x0000004200427308 */ /* 0x000ea20000000800 */
[----:B-1----:R-:W-:-:S02]  /*7520*/  FADD.FTZ R73, R65, R72 ;  /* 0x0000004841497221 */ /* 0x002fc40000010000 */
[----:B------:R-:W-:-:S04]  /*7530*/  @!P1 PRMT R2, RZ, 0x654, R2 ;  /* 0x00000654ff029816 */ /* 0x000fc80000000002 */
[----:B------:R1:W-:Y:S01]  /*7540*/  @!P1 SYNCS.ARRIVE.TRANS64.RED.A1T0 RZ, [R2+URZ], RZ ;  /* 0x000000ff02ff99a7 */ /* 0x0003e2000810043f */
        /* <DEDUP_REMOVED lines=32> */
.L_x_1603:
        /* <DEDUP_REMOVED lines=10> */
[----:B------:R-:W-:Y:S01]  /*77f0*/  UMOV UR6, UR5 ;  /* 0x0000000500067c82 */ /* 0x000fe20008000000 */
        /* <DEDUP_REMOVED lines=80> */
.L_x_1594:
[----:B------:R-:W-:Y:S06]  /*7d00*/  BAR.ARV 0x8, 0x200 ;  /* 0x0208000000007b1d */ /* 0x000fec0000002000 */
[----:B------:R-:W-:Y:S05]  /*7d10*/  @!P0 BRA `(.L_x_1605) ;  /* 0x0000000000048947 */ /* 0x000fea0003800000 */
[----:B------:R-:W-:Y:S01]  /*7d20*/  BPT.TRAP 0x1 ;  /* 0x000000040000795c */ /* 0x000fe20000300000 */
.L_x_1605:
[----:B------:R-:W-:Y:S01]  /*7d30*/  ULEA UR16, UR4, UR42, 0x3 ;  /* 0x0000002a04107291 */ /* 0x000fe2000f8e183f */
[----:B------:R-:W-:-:S05]  /*7d40*/  IMAD.U32 R4, RZ, RZ, UR5 ;  /* 0x00000005ff047e24 */ /* 0x000fca000f8e00ff */
[----:B------:R-:W-:-:S04]  /*7d50*/  SHF.L.U32 R4, R4, 0x1f, RZ ;  /* 0x0000001f04047819 */ /* 0x000fc800000006ff */
[----:B------:R0:W1:Y:S01]  /*7d60*/  SYNCS.PHASECHK.TRANS64.TRYWAIT P1, [UR16+0x17050], R4 ;  /* 0x01705004ff0075a7 */ /* 0x0000620008020150 */
[----:B------:R-:W-:Y:S05]  /*7d70*/  @!P0 BRA `(.L_x_1606) ;  /* 0x0000000000048947 */ /* 0x000fea0003800000 */
[----:B------:R-:W-:Y:S01]  /*7d80*/  BPT.TRAP 0x1 ;  /* 0x000000040000795c */ /* 0x000fe20000300000 */
.L_x_1606:
[----:B-1----:R-:W-:Y:S05]  /*7d90*/  @P1 BRA `(.L_x_1607) ;  /* 0x0000000000081947 */ /* 0x002fea0003800000 */
[----:B------:R-:W1:Y:S02]  /*7da0*/  SYNCS.PHASECHK.TRANS64.TRYWAIT P1, [UR16+0x17050], R4 ;  /* 0x01705004ff0075a7 */ /* 0x000e640008020150 */
[----:B-1----:R-:W-:Y:S05]  /*7db0*/  @!P1 BRA `(.L_x_1608) ;  /* 0x0000006000109947 */ /* 0x002fea0003800000 */
.L_x_1607:
        /* <DEDUP_REMOVED lines=84> */
.L_x_1609:
        /* <DEDUP_REMOVED lines=52> */
.L_x_1576:
        /* <DEDUP_REMOVED lines=103> */
[----:B------:R-:W-:Y:S02]  /*8cb0*/  SEL R23, R131, R130, P0 ;  /* 0x0000008283177207 */ /* 0x000fe40000000000 */
[----:B0-----:R-:W-:-:S02]  /*8cc0*/  SEL R13, R105, R104, P0 ;  /* 0x00000068690d7207 */ /* 0x001fc40000000000 */
        /* <DEDUP_REMOVED lines=170> */
[C---:B------:R-:W-:Y:S01]  /*9770*/  VIADD R40, R55.reuse, 0x8 ;  /* 0x0000000837287836 */ /* 0x040fe20000000000 */
[----:B------:R-:W-:Y:S01]  /*9780*/  ULDC UR4, c[0x0][0xac8] ;  /* 0x0002b20000047ab9 */ /* 0x000fe20000000800 */
[C---:B------:R-:W-:Y:S01]  /*9790*/  VIADD R54, R55.reuse, 0x10 ;  /* 0x0000001037367836 */ /* 0x040fe20000000000 */
[C---:B------:R-:W-:Y:S01]  /*97a0*/  ISETP.GE.AND P1, PT, R55.reuse, UR4, PT ;  /* 0x0000000437007c0c */ /* 0x040fe2000bf26270 */
[C---:B-1----:R-:W-:Y:S01]  /*97b0*/  VIADD R60, R55.reuse, 0x18 ;  /* 0x00000018373c7836 */ /* 0x042fe20000000000 */
[----:B------:R-:W-:Y:S01]  /*97c0*/  ISETP.GE.AND P2, PT, R40, UR4, PT ;  /* 0x0000000428007c0c */ /* 0x000fe2000bf46270 */
[C---:B------:R-:W-:Y:S01]  /*97d0*/  VIADD R62, R55.reuse, 0x20 ;  /* 0x00000020373e7836 */ /* 0x040fe20000000000 */
[----:B------:R-:W-:Y:S01]  /*97e0*/  ISETP.GE.AND P3, PT, R54, UR4, PT ;  /* 0x0000000436007c0c */ /* 0x000fe2000bf66270 */
[----:B------:R-:W-:Y:S01]  /*97f0*/  VIADD R66, R55, 0x28 ;  /* 0x0000002837427836 */ /* 0x000fe20000000000 */
[----:B------:R-:W-:Y:S02]  /*9800*/  ISETP.GE.AND P4, PT, R60, UR4, PT ;  /* 0x000000043c007c0c */ /* 0x000fe4000bf86270 */
[----:B------:R-:W-:-:S02]  /*9810*/  ISETP.GE.AND P5, PT, R62, UR4, PT ;  /* 0x000000043e007c0c */ /* 0x000fc4000bfa6270 */
[----:B------:R-:W-:-:S03]  /*9820*/  ISETP.GE.AND P6, PT, R66, UR4, PT ;  /* 0x0000000442007c0c */ /* 0x000fc6000bfc6270 */
[C-C-:B0---4-:R-:W-:Y:S02]  /*9830*/  @!P1 IMAD.WIDE R56, R55.reuse, 0x4, R44.reuse ;  /* 0x0000000437389825 */ /* 0x151fe400078e022c */
[----:B------:R-:W-:Y:S02]  /*9840*/  @!P2 LEA.HI R40, R40, R40, RZ, 0x1 ;  /* 0x000000282828a211 */ /* 0x000fe400078f08ff */
[----:B------:R-:W-:Y:S01]  /*9850*/  @!P3 LEA.HI R54, R54, R54, RZ, 0x1 ;  /* 0x000000363636b211 */ /* 0x000fe200078f08ff */
[----:B------:R0:W-:Y:S01]  /*9860*/  @!P1 ST.E.64 desc[UR44][R56.64], R12 ;  /* 0x0000000c38009985 */ /* 0x0001e2000c101b2c */
[----:B------:R-:W-:Y:S01]  /*9870*/  @!P2 LOP3.LUT R59, R40, 0xfffffffe, RZ, 0xc0, !PT ;  /* 0xfffffffe283ba812 */ /* 0x000fe200078ec0ff */
[----:B------:R-:W-:Y:S01]  /*9880*/  VIADD R40, R55, 0x30 ;  /* 0x0000003037287836 */ /* 0x000fe20000000000 */
[----:B------:R-:W-:Y:S02]  /*9890*/  @!P4 LEA.HI R60, R60, R60, RZ, 0x1 ;  /* 0x0000003c3c3cc211 */ /* 0x000fe400078f08ff */
[----:B------:R-:W-:Y:S01]  /*98a0*/  @!P3 LOP3.LUT R61, R54, 0xfffffffe, RZ, 0xc0, !PT ;  /* 0xfffffffe363db812 */ /* 0x000fe200078ec0ff */
[----:B------:R-:W-:Y:S01]  /*98b0*/  @!P2 IMAD.WIDE R58, R59, 0x4, R44 ;  /* 0x000000043b3aa825 */ /* 0x000fe200078e022c */
[----:B------:R-:W-:-:S02]  /*98c0*/  @!P5 LEA.HI R62, R62, R62, RZ, 0x1 ;  /* 0x0000003e3e3ed211 */ /* 0x000fc400078f08ff */
[----:B------:R-:W-:Y:S01]  /*98d0*/  @!P6 LEA.HI R66, R66, R66, RZ, 0x1 ;  /* 0x000000424242e211 */ /* 0x000fe200078f08ff */
[----:B------:R-:W-:Y:S01]  /*98e0*/  VIADD R54, R55, 0x38 ;  /* 0x0000003837367836 */ /* 0x000fe20000000000 */
[----:B------:R-:W-:Y:S01]  /*98f0*/  @!P4 LOP3.LUT R63, R60, 0xfffffffe, RZ, 0xc0, !PT ;  /* 0xfffffffe3c3fc812 */ /* 0x000fe200078ec0ff */
[--C-:B------:R-:W-:Y:S01]  /*9900*/  @!P3 IMAD.WIDE R60, R61, 0x4, R44.reuse ;  /* 0x000000043d3cb825 */ /* 0x100fe200078e022c */
[----:B------:R-:W-:Y:S01]  /*9910*/  @!P5 LOP3.LUT R67, R62, 0xfffffffe, RZ, 0xc0, !PT ;  /* 0xfffffffe3e43d812 */ /* 0x000fe200078ec0ff */
[----:B------:R1:W-:Y:S01]  /*9920*/  @!P2 ST.E.64 desc[UR44][R58.64], R20 ;  /* 0x000000143a00a985 */ /* 0x0003e2000c101b2c */
[----:B0-----:R-:W-:Y:S01]  /*9930*/  @!P6 LOP3.LUT R57, R66, 0xfffffffe, RZ, 0xc0, !PT ;  /* 0xfffffffe4239e812 */ /* 0x001fe200078ec0ff */
[--C-:B------:R-:W-:Y:S01]  /*9940*/  @!P4 IMAD.WIDE R62, R63, 0x4, R44.reuse ;  /* 0x000000043f3ec825 */ /* 0x100fe200078e022c */
[----:B------:R-:W-:Y:S01]  /*9950*/  ISETP.GE.AND P1, PT, R40, UR4, PT ;  /* 0x0000000428007c0c */ /* 0x000fe2000bf26270 */
[----:B------:R0:W-:Y:S01]  /*9960*/  @!P3 ST.E.64 desc[UR44][R60.64], R18 ;  /* 0x000000123c00b985 */ /* 0x0001e2000c101b2c */
[----:B------:R-:W-:Y:S01]  /*9970*/  ISETP.GE.AND P2, PT, R54, UR4, PT ;  /* 0x0000000436007c0c */ /* 0x000fe2000bf46270 */
[----:B------:R-:W-:-:S02]  /*9980*/  @!P5 IMAD.WIDE R12, R67, 0x4, R44 ;  /* 0x00000004430cd825 */ /* 0x000fc400078e022c */
[----:B------:R-:W-:Y:S02]  /*9990*/  @!P4 ST.E.64 desc[UR44][R62.64], R14 ;  /* 0x0000000e3e00c985 */ /* 0x000fe4000c101b2c */
[----:B------:R-:W-:Y:S02]  /*99a0*/  VIADD R56, R55, 0x40 ;  /* 0x0000004037387836 */ /* 0x000fe40000000000 */
[----:B------:R2:W-:Y:S01]  /*99b0*/  @!P5 ST.E.64 desc[UR44][R12.64], R26 ;  /* 0x0000001a0c00d985 */ /* 0x0005e2000c101b2c */
[----:B-1----:R-:W-:Y:S02]  /*99c0*/  @!P6 IMAD.WIDE R20, R57, 0x4, R44 ;  /* 0x000000043914e825 */ /* 0x002fe400078e022c */
[----:B------:R-:W-:Y:S02]  /*99d0*/  ISETP.GE.AND P3, PT, R56, UR4, PT ;  /* 0x0000000438007c0c */ /* 0x000fe4000bf66270 */
[----:B------:R-:W-:Y:S01]  /*99e0*/  @!P1 LEA.HI R40, R40, R40, RZ, 0x1 ;  /* 0x0000002828289211 */ /* 0x000fe200078f08ff */
[C---:B------:R-:W-:Y:S01]  /*99f0*/  VIADD R57, R55.reuse, 0x48 ;  /* 0x0000004837397836 */ /* 0x040fe20000000000 */
[----:B------:R1:W-:Y:S01]  /*9a00*/  @!P6 ST.E.64 desc[UR44][R20.64], R30 ;  /* 0x0000001e1400e985 */ /* 0x0003e2000c101b2c */
[C---:B0-----:R-:W-:Y:S01]  /*9a10*/  VIADD R18, R55.reuse, 0x50 ;  /* 0x0000005037127836 */ /* 0x041fe20000000000 */
[----:B------:R-:W-:Y:S01]  /*9a20*/  @!P2 LEA.HI R54, R54, R54, RZ, 0x1 ;  /* 0x000000363636a211 */ /* 0x000fe200078f08ff */
[----:B------:R-:W-:Y:S01]  /*9a30*/  VIADD R19, R55, 0x58 ;  /* 0x0000005837137836 */ /* 0x000fe20000000000 */
[----:B------:R-:W-:-:S02]  /*9a40*/  ISETP.GE.AND P4, PT, R57, UR4, PT ;  /* 0x0000000439007c0c */ /* 0x000fc4000bf86270 */
[----:B------:R-:W-:Y:S02]  /*9a50*/  ISETP.GE.AND P5, PT, R18, UR4, PT ;  /* 0x0000000412007c0c */ /* 0x000fe4000bfa6270 */
[----:B------:R-:W-:Y:S02]  /*9a60*/  ISETP.GE.AND P6, PT, R19, UR4, PT ;  /* 0x0000000413007c0c */ /* 0x000fe4000bfc6270 */
[----:B------:R-:W-:Y:S02]  /*9a70*/  @!P3 LEA.HI R56, R56, R56, RZ, 0x1 ;  /* 0x000000383838b211 */ /* 0x000fe400078f08ff */
[----:B--2---:R-:W-:Y:S02]  /*9a80*/  @!P1 LOP3.LUT R13, R40, 0xfffffffe, RZ, 0xc0, !PT ;  /* 0xfffffffe280d9812 */ /* 0x004fe400078ec0ff */
[----:B------:R-:W-:-:S03]  /*9a90*/  @!P2 LOP3.LUT R15, R54, 0xfffffffe, RZ, 0xc0, !PT ;  /* 0xfffffffe360fa812 */ /* 0x000fc600078ec0ff */
[----:B------:R-:W-:Y:S02]  /*9aa0*/  @!P4 LEA.HI R57, R57, R57, RZ, 0x1 ;  /* 0x000000393939c211 */ /* 0x000fe400078f08ff */
[----:B------:R-:W-:Y:S01]  /*9ab0*/  @!P5 LEA.HI R18, R18, R18, RZ, 0x1 ;  /* 0x000000121212d211 */ /* 0x000fe200078f08ff */
[--C-:B------:R-:W-:Y:S01]  /*9ac0*/  @!P2 IMAD.WIDE R14, R15, 0x4, R44.reuse ;  /* 0x000000040f0ea825 */ /* 0x100fe200078e022c */
[----:B------:R-:W-:Y:S02]  /*9ad0*/  @!P6 LEA.HI R12, R19, R19, RZ, 0x1 ;  /* 0x00000013130ce211 */ /* 0x000fe400078f08ff */
        /* <DEDUP_REMOVED lines=15> */
.L_x_1612:
[----:B------:R-:W-:Y:S05]  /*9bd0*/  BSYNC B0 ;  /* 0x0000000000007941 */ /* 0x000fea0003800000 */
.L_x_1611:
        /* <DEDUP_REMOVED lines=98> */
.L_x_1610:
        /* <DEDUP_REMOVED lines=58> */
.L_x_1572:
        /* <DEDUP_REMOVED lines=18> */
.L_x_1613:
[----:B------:R-:W-:Y:S01]  /*a6c0*/  ULDC UR40, c[0x0][0xc50] ;  /* 0x0003140000287ab9 */ /* 0x000fe20000000800 */
[----:B------:R-:W-:Y:S01]  /*a6d0*/  UMOV UR36, UR6 ;  /* 0x0000000600247c82 */ /* 0x000fe20008000000 */
[----:B------:R-:W-:-:S11]  /*a6e0*/  UISETP.NE.AND UP0, UPT, UR40, 0x1, UPT ;  /* 0x000000012800788c */ /* 0x000fd6000bf05270 */
[----:B------:R-:W-:Y:S01]  /*a6f0*/  @UP0 ULDC UR4, c[0x0][0xc54] ;  /* 0x0003150000040ab9 */ /* 0x000fe20000000800 */
[----:B------:R-:W-:Y:S01]  /*a700*/  @UP0 ULDC UR7, c[0x0][0xc58] ;  /* 0x0003160000070ab9 */ /* 0x000fe20000000800 */
[----:B------:R-:W-:-:S04]  /*a710*/  UIMAD.WIDE.U32 UR4, UR6, UR4, URZ ;  /* 0x00000004060472a5 */ /* 0x000fc8000f8e003f */
[----:B------:R-:W-:-:S12]  /*a720*/  @UP0 USHF.R.U32.HI UR36, URZ, UR7, UR5 ;  /* 0x000000073f240299 */ /* 0x000fd80008011605 */
.L_x_1614:
        /* <DEDUP_REMOVED lines=8> */
[----:B------:R-:W-:Y:S01]  /*a7b0*/  ULDC UR7, c[0x0][0x448] ;  /* 0x0001120000077ab9 */ /* 0x000fe20000000800 */
[----:B------:R-:W-:Y:S01]  /*a7c0*/  ULDC.64 UR4, c[0x0][0x418] ;  /* 0x0001060000047ab9 */ /* 0x000fe20000000a00 */
[----:B------:R-:W-:Y:S02]  /*a7d0*/  UISETP.NE.AND UP1, UPT, UR7, 0x1, UPT ;  /* 0x000000010700788c */ /* 0x000fe4000bf25270 */
[----:B------:R-:W-:Y:S01]  /*a7e0*/  UISETP.NE.U32.AND UP0, UPT, UR4, URZ, UPT ;  /* 0x0000003f0400728c */ /* 0x000fe2000bf05070 */
[----:B------:R-:W-:Y:S02]  /*a7f0*/  ULDC UR7, c[0x0][0x424] ;  /* 0x0001090000077ab9 */ /* 0x000fe40000000800 */
[----:B------:R-:W-:Y:S01]  /*a800*/  ULDC UR4, c[0x0][0x288] ;  /* 0x0000a20000047ab9 */ /* 0x000fe20000000800 */
[----:B------:R-:W-:Y:S02]  /*a810*/  UISETP.NE.AND.EX UP0, UPT, UR5, URZ, UPT, UP0 ;  /* 0x0000003f0500728c */ /* 0x000fe4000bf05300 */
[----:B------:R-:W-:Y:S01]  /*a820*/  UIADD3 UR9, -UR4, 0x80, URZ ;  /* 0x0000008004097890 */ /* 0x000fe2000fffe13f */
[----:B------:R-:W-:-:S02]  /*a830*/  UMOV UR5, 0xc0 ;  /* 0x000000c000057882 */ /* 0x000fc40000000000 */
[----:B------:R-:W-:Y:S01]  /*a840*/  @UP1 ULDC UR4, c[0x0][0x44c] ;  /* 0x0001130000041ab9 */ /* 0x000fe20000000800 */
[----:B------:R-:W-:Y:S01]  /*a850*/  USEL UR7, UR7, 0x1, UP0 ;  /* 0x0000000107077887 */ /* 0x000fe20008000000 */
[----:B------:R-:W-:Y:S01]  /*a860*/  ULDC UR8, c[0x0][0x2f0] ;  /* 0x0000bc0000087ab9 */ /* 0x000fe20000000800 */
[----:B------:R-:W-:Y:S02]  /*a870*/  @UP1 ULDC UR10, c[0x0][0x450] ;  /* 0x00011400000a1ab9 */ /* 0x000fe40000000800 */
[----:B------:R-:W-:Y:S02]  /*a880*/  UIMAD UR9, UR7, UR8, UR9 ;  /* 0x00000008070972a4 */ /* 0x000fe4000f8e0209 */
[----:B------:R-:W-:Y:S02]  /*a890*/  UIMAD UR7, UR7, UR8, 0x7f ;  /* 0x0000007f070774a4 */ /* 0x000fe4000f8e0208 */
[----:B0-----:R-:W-:-:S04]  /*a8a0*/  UIMAD UR6, UR6, UR5, 0xbf ;  /* 0x000000bf060674a4 */ /* 0x001fc8000f8e0205 */
[----:B------:R-:W-:-:S04]  /*a8b0*/  UIMAD.WIDE.U32 UR4, UR6, UR4, URZ ;  /* 0x00000004060472a5 */ /* 0x000fc8000f8e003f */
[----:B------:R-:W-:Y:S02]  /*a8c0*/  @UP1 USHF.R.U32.HI UR6, URZ, UR10, UR5 ;  /* 0x0000000a3f061299 */ /* 0x000fe40008011605 */
[----:B------:R-:W-:Y:S02]  /*a8d0*/  USHF.R.S32.HI UR5, URZ, 0x1f, UR7 ;  /* 0x0000001f3f057899 */ /* 0x000fe40008011407 */
[----:B------:R-:W-:Y:S02]  /*a8e0*/  UIADD3 UR6, UR9, UR6, URZ ;  /* 0x0000000609067290 */ /* 0x000fe4000fffe03f */
[----:B------:R-:W-:Y:S02]  /*a8f0*/  ULEA.HI UR5, UR5, UR7, URZ, 0x7 ;  /* 0x0000000705057291 */ /* 0x000fe4000f8f383f */
[----:B------:R-:W-:Y:S02]  /*a900*/  USHF.R.S32.HI UR4, URZ, 0x1f, UR6 ;  /* 0x0000001f3f047899 */ /* 0x000fe40008011406 */
[----:B------:R-:W-:-:S02]  /*a910*/  USHF.R.S32.HI UR5, URZ, 0x7, UR5 ;  /* 0x000000073f057899 */ /* 0x000fc40008011405 */
[----:B------:R-:W-:Y:S02]  /*a920*/  ULEA.HI UR4, UR4, UR6, URZ, 0x7 ;  /* 0x0000000604047291 */ /* 0x000fe4000f8f383f */
[----:B------:R-:W-:Y:S02]  /*a930*/  USHF.R.U32.HI UR10, URZ, 0x10, UR40 ;  /* 0x000000103f0a7899 */ /* 0x000fe40008011628 */
[----:B------:R-:W-:Y:S02]  /*a940*/  USHF.R.S32.HI UR4, URZ, 0x7, UR4 ;  /* 0x000000073f047899 */ /* 0x000fe40008011404 */
[----:B------:R-:W-:Y:S02]  /*a950*/  ULOP3.LUT UR40, UR40, 0xffff, URZ, 0xc0, !UPT ;  /* 0x0000ffff28287892 */ /* 0x000fe4000f8ec03f */
[----:B------:R-:W-:-:S04]  /*a960*/  UISETP.LT.AND UP0, UPT, UR5, UR4, UPT ;  /* 0x000000040500728c */ /* 0x000fc8000bf01270 */
[----:B------:R-:W-:Y:S02]  /*a970*/  USEL UR9, UR5, UR4, UP0 ;  /* 0x0000000405097287 */ /* 0x000fe40008000000 */
[----:B------:R-:W-:Y:S02]  /*a980*/  UISETP.NE.AND UP0, UPT, UR10, URZ, UPT ;  /* 0x0000003f0a00728c */ /* 0x000fe4000bf05270 */
[----:B------:R-:W-:Y:S01]  /*a990*/  UISETP.GE.AND UP1, UPT, UR9, 0x1, UPT ;  /* 0x000000010900788c */ /* 0x000fe2000bf26270 */
[----:B------:R-:W-:-:S05]  /*a9a0*/  UMOV UR4, URZ ;  /* 0x0000003f00047c82 */ /* 0x000fca0008000000 */
[----:B------:R-:W-:-:S03]  /*a9b0*/  PLOP3.LUT P0, PT, PT, PT, UP1, 0x80, 0x0 ;  /* 0x000000000000781c */ /* 0x000fc60003f0f018 */
[----:B------:R-:W-:-:S10]  /*a9c0*/  @!UP0 ULDC UR10, c[0x0][0x9f0] ;  /* 0x00027c00000a8ab9 */ /* 0x000fd40000000800 */
        /* <DEDUP_REMOVED lines=34> */
.L_x_1616:
        /* <DEDUP_REMOVED lines=33> */
.L_x_1617:
        /* <DEDUP_REMOVED lines=20> */
.L_x_1618:
        /* <DEDUP_REMOVED lines=20> */
.L_x_1619:
        /* <DEDUP_REMOVED lines=18> */
.L_x_1620:
        /* <DEDUP_REMOVED lines=8> */
[--C-:B------:R-:W-:Y:S01]  /*b220*/  SHF.R.U32.HI R10, RZ, 0x1, R28.reuse ;  /* 0x00000001ff0a7819 */ /* 0x100fe2000001161c */
[----:B------:R-:W-:Y:S01]  /*b230*/  IMAD.SHL.U32 R0, R28, 0x20, RZ ;  /* 0x000000201c007824 */ /* 0x000fe200078e00ff */
[----:B-1----:R-:W-:Y:S01]  /*b240*/  ISETP.NE.U32.AND P0, PT, R4, RZ, PT ;  /* 0x000000ff0400720c */ /* 0x002fe20003f05070 */
[----:B------:R-:W-:Y:S01]  /*b250*/  IMAD.SHL.U32 R7, R28, 0x80, RZ ;  /* 0x000000801c077824 */ /* 0x000fe200078e00ff */
[----:B------:R-:W-:Y:S01]  /*b260*/  LOP3.LUT R9, R10, 0x20, RZ, 0xc0, !PT ;  /* 0x000000200a097812 */ /* 0x000fe200078ec0ff */
[----:B------:R-:W-:Y:S01]  /*b270*/  IMAD.SHL.U32 R11, R16, 0x800, RZ ;  /* 0x00000800100b7824 */ /* 0x000fe200078e00ff */
[----:B------:R-:W-:Y:S01]  /*b280*/  LOP3.LUT R6, R0, 0x80, RZ, 0xc0, !PT ;  /* 0x0000008000067812 */ /* 0x000fe200078ec0ff */
[----:B------:R-:W-:Y:S01]  /*b290*/  IMAD.SHL.U32 R13, R28, 0x4, RZ ;  /* 0x000000041c0d7824 */ /* 0x000fe200078e00ff */
[----:B------:R-:W-:Y:S01]  /*b2a0*/  LOP3.LUT R8, R7, 0x400, RZ, 0xc0, !PT ;  /* 0x0000040007087812 */ /* 0x000fe200078ec0ff */
[----:B------:R-:W-:Y:S01]  /*b2b0*/  IMAD.SHL.U32 R12, R27, 0x10, RZ ;  /* 0x000000101b0c7824 */ /* 0x000fe200078e00ff */
[----:B0-----:R-:W-:Y:S01]  /*b2c0*/  LOP3.LUT R2, R9, 0x10, R28, 0xf8, !PT ;  /* 0x0000001009027812 */ /* 0x001fe200078ef81c */
[----:B------:R-:W-:Y:S01]  /*b2d0*/  IMAD.MOV.U32 R23, RZ, RZ, 0x40 ;  /* 0x00000040ff177424 */ /* 0x000fe200078e00ff */
[----:B------:R-:W-:Y:S01]  /*b2e0*/  LOP3.LUT R6, R6, 0x10, R10, 0xf8, !PT ;  /* 0x0000001006067812 */ /* 0x000fe200078ef80a */
[----:B------:R-:W-:Y:S01]  /*b2f0*/  IMAD.SHL.U32 R10, R28, 0x10, RZ ;  /* 0x000000101c0a7824 */ /* 0x000fe200078e00ff */
[----:B------:R-:W-:Y:S01]  /*b300*/  LOP3.LUT R2, R2, 0x380, R7, 0xf8, !PT ;  /* 0x0000038002027812 */ /* 0x000fe200078ef807 */
[----:B------:R-:W-:Y:S01]  /*b310*/  UMOV UR4, 0xffffffff ;  /* 0xffffffff00047882 */ /* 0x000fe20000000000 */
[----:B------:R-:W-:-:S02]  /*b320*/  LOP3.LUT R0, R0, 0x360, RZ, 0xc0, !PT ;  /* 0x0000036000007812 */ /* 0x000fc400078ec0ff */
[----:B------:R-:W-:Y:S02]  /*b330*/  LOP3.LUT R8, R8, 0x800, R11, 0xf8, !PT ;  /* 0x0000080008087812 */ /* 0x000fe400078ef80b */
[----:B------:R-:W-:Y:S02]  /*b340*/  LOP3.LUT R3, R6, 0x10, R13, 0x78, !PT ;  /* 0x0000001006037812 */ /* 0x000fe400078e780d */
[----:B------:R-:W-:Y:S02]  /*b350*/  LOP3.LUT P1, RZ, R28, 0x4, RZ, 0xc0, !PT ;  /* 0x000000041cff7812 */ /* 0x000fe4000782c0ff */
[----:B------:R-:W-:Y:S02]  /*b360*/  SHF.R.U32.HI R17, RZ, 0x3, R28 ;  /* 0x00000003ff117819 */ /* 0x000fe4000001161c */
[----:B------:R-:W-:Y:S02]  /*b370*/  LOP3.LUT R0, R0, 0x400, R12, 0xf8, !PT ;  /* 0x0000040000007812 */ /* 0x000fe400078ef80c */
[----:B------:R-:W-:-:S02]  /*b380*/  LOP3.LUT R7, R2, 0x70, R10, 0x78, !PT ;  /* 0x0000007002077812 */ /* 0x000fc400078e780a */
[----:B------:R-:W-:Y:S02]  /*b390*/  ISETP.NE.AND.EX P2, PT, R5, RZ, PT, P0 ;  /* 0x000000ff0500720c */ /* 0x000fe40003f45300 */
[----:B------:R-:W-:Y:S02]  /*b3a0*/  LOP3.LUT R24, R0, R3, RZ, 0xfc, !PT ;  /* 0x0000000300187212 */ /* 0x000fe400078efcff */
[----:B------:R-:W-:Y:S02]  /*b3b0*/  LOP3.LUT R22, R8, R7, RZ, 0xfc, !PT ;  /* 0x0000000708167212 */ /* 0x000fe400078efcff */
[----:B------:R-:W-:Y:S02]  /*b3c0*/  LOP3.LUT R17, R17, 0x1, RZ, 0xc0, !PT ;  /* 0x0000000111117812 */ /* 0x000fe400078ec0ff */
[----:B------:R-:W-:Y:S02]  /*b3d0*/  P2R R26, PR, RZ, 0x4 ;  /* 0x00000004ff1a7803 */ /* 0x000fe40000000000 */
[----:B------:R-:W-:-:S02]  /*b3e0*/  SEL R23, R23, 0xffffffc0, !P1 ;  /* 0xffffffc017177807 */ /* 0x000fc40004800000 */
[----:B--2---:R-:W-:Y:S02]  /*b3f0*/  SHF.R.S32.HI R19, RZ, 0x1f, R18 ;  /* 0x0000001fff137819 */ /* 0x004fe40000011412 */
[----:B------:R-:W-:Y:S01]  /*b400*/  SEL R16, R18, RZ, !P2 ;  /* 0x000000ff12107207 */ /* 0x000fe20005000000 */
[----:B------:R-:W-:Y:S06]  /*b410*/  BRA.DIV UR4, `(.L_x_1621) ;  /* 0x0000002a04907947 */ /* 0x000fec000b800000 */
[----:B------:R0:W1:Y:S02]  /*b420*/  SHFL.IDX PT, R14, R25, RZ, 0x1f ;  /* 0x00001fff190e7589 */ /* 0x00006400000e0000 */
.L_x_1676:
[----:B-1----:R-:W-:Y:S02]  /*b430*/  ISETP.NE.AND P0, PT, R14, RZ, PT ;  /* 0x000000ff0e00720c */ /* 0x002fe40003f05270 */
[----:B------:R-:W-:-:S04]  /*b440*/  PLOP3.LUT P1, PT, PT, PT, PT, 0x8, 0x0 ;  /* 0x000000000000781c */ /* 0x000fc80003f2e170 */
[----:B0-----:R-:W-:-:S07]  /*b450*/  P2R R25, PR, RZ, 0x2 ;  /* 0x00000002ff197803 */ /* 0x001fce0000000000 */
[----:B------:R-:W-:Y:S05]  /*b460*/  @P0 BRA `(.L_x_1622) ;  /* 0x00000004008c0947 */ /* 0x000fea0003800000 */
[----:B------:R-:W-:-:S06]  /*b470*/  UIADD3 UR4, UR39, -0x1, URZ ;  /* 0xffffffff27047890 */ /* 0x000fcc000fffe03f */
[----:B------:R-:W-:Y:S01]  /*b480*/  IMAD.U32 R7, RZ, RZ, UR4 ;  /* 0x00000004ff077e24 */ /* 0x000fe2000f8e00ff */
[----:B------:R-:W-:-:S03]  /*b490*/  UMOV UR4, 0xffffffff ;  /* 0xffffffff00047882 */ /* 0x000fc60000000000 */
[----:B------:R-:W-:Y:S05]  /*b4a0*/  BRA.DIV UR4, `(.L_x_1623) ;  /* 0x0000002a048c7947 */ /* 0x000fea000b800000 */
[----:B------:R-:W-:-:S13]  /*b4b0*/  ELECT P6, URZ, PT ;  /* 0x00000000003f782f */ /* 0x000fda00038c0000 */
.L_x_1679:
[----:B------:R-:W-:Y:S05]  /*b4c0*/  @!P6 BRA `(.L_x_1622) ;  /* 0x000000040074e947 */ /* 0x000fea0003800000 */
[----:B------:R-:W-:Y:S01]  /*b4d0*/  IMAD.MOV.U32 R16, RZ, RZ, R18 ;  /* 0x000000ffff107224 */ /* 0x000fe200078e0012 */
[----:B------:R-:W-:Y:S06]  /*b4e0*/  @!P2 BRA `(.L_x_1624) ;  /* 0x000000000048a947 */ /* 0x000fec0003800000 */
[----:B------:R-:W0:Y:S01]  /*b4f0*/  LDC R0, c[0x0][0x43c] ;  /* 0x00010f00ff007b82 */ /* 0x000e220000000800 */
[----:B------:R-:W-:Y:S01]  /*b500*/  IMAD.MOV.U32 R9, RZ, RZ, R7 ;  /* 0x000000ffff097224 */ /* 0x000fe200078e0007 */
[----:B------:R-:W-:Y:S02]  /*b510*/  ULDC.64 UR4, c[0x0][0x428] ;  /* 0x00010a0000047ab9 */ /* 0x000fe40000000a00 */
[----:B------:R-:W-:-:S04]  /*b520*/  IMAD R11, R19, UR4, RZ ;  /* 0x00000004130b7c24 */ /* 0x000fc8000f8e02ff */
        /* <DEDUP_REMOVED lines=14> */
.L_x_1624:
[----:B------:R-:W-:Y:S01]  /*b610*/  IMAD.MOV.U32 R0, RZ, RZ, 0x1 ;  /* 0x00000001ff007424 */ /* 0x000fe200078e00ff */
[----:B------:R-:W-:-:S04]  /*b620*/  ISETP.NE.AND P1, PT, R27, RZ, PT ;  /* 0x000000ff1b00720c */ /* 0x000fc80003f25270 */
[----:B------:R-:W-:-:S04]  /*b630*/  SHF.L.U32 R0, R0, 0x1f, RZ ;  /* 0x0000001f00007819 */ /* 0x000fc800000006ff */
[----:B------:R-:W1:Y:S02]  /*b640*/  SYNCS.PHASECHK.TRANS64.TRYWAIT P0, [UR38+0x17080], R0 ;  /* 0x01708000ff0075a7 */ /* 0x000e640008000166 */
[----:B-1----:R-:W-:Y:S05]  /*b650*/  @!P0 BRA `(.L_x_1625) ;  /* 0x0000002800408947 */ /* 0x002fea0003800000 */
.L_x_1680:
[----:B------:R-:W-:Y:S05]  /*b660*/  @P1 BRA `(.L_x_1626) ;  /* 0x0000000000141947 */ /* 0x000fea0003800000 */
[----:B------:R-:W-:Y:S01]  /*b670*/  LOP3.LUT P0, RZ, R28, 0x1f, RZ, 0xc0, !PT ;  /* 0x0000001f1cff7812 */ /* 0x000fe2000780c0ff */
[----:B------:R-:W-:-:S04]  /*b680*/  IMAD.MOV.U32 R2, RZ, RZ, 0x3000 ;  /* 0x00003000ff027424 */ /* 0x000fc800078e00ff */
[----:B------:R2:W-:Y:S08]  /*b690*/  SYNCS.ARRIVE.TRANS64 RZ, [UR38+0x17070], R2 ;  /* 0x01707002ffff79a7 */ /* 0x0005f00008000026 */
[----:B--2---:R-:W-:Y:S05]  /*b6a0*/  @!P0 BRA `(.L_x_1626) ;  /* 0x0000000000048947 */ /* 0x004fea0003800000 */
[----:B------:R-:W-:Y:S01]  /*b6b0*/  BPT.TRAP 0x1 ;  /* 0x000000040000795c */ /* 0x000fe20000300000 */
.L_x_1626:
        /* <DEDUP_REMOVED lines=26> */
[----:B------:R-:W3:Y:S02]  /*b860*/  SYNCS.PHASECHK.TRANS64.TRYWAIT P0, [UR38+0x17040], R0 ;  /* 0x01704000ff0075a7 */ /* 0x000ee40008000166 */
[----:B--23--:R-:W-:Y:S05]  /*b870*/  @!P0 BRA `(.L_x_1627) ;  /* 0x0000002400d08947 */ /* 0x00cfea0003800000 */
.L_x_1681:
[----:B------:R-:W-:Y:S05]  /*b880*/  @P1 BRA `(.L_x_1628) ;  /* 0x0000000000141947 */ /* 0x000fea0003800000 */
[----:B------:R-:W-:Y:S01]  /*b890*/  LOP3.LUT P0, RZ, R28, 0x1f, RZ, 0xc0, !PT ;  /* 0x0000001f1cff7812 */ /* 0x000fe2000780c0ff */
[----:B-1----:R-:W-:-:S04]  /*b8a0*/  IMAD.MOV.U32 R0, RZ, RZ, 0x3000 ;  /* 0x00003000ff007424 */ /* 0x002fc800078e00ff */
[----:B------:R2:W-:Y:S08]  /*b8b0*/  SYNCS.ARRIVE.TRANS64 RZ, [UR38+0x17030], R0 ;  /* 0x01703000ffff79a7 */ /* 0x0005f00008000026 */
[----:B--2---:R-:W-:Y:S05]  /*b8c0*/  @!P0 BRA `(.L_x_1628) ;  /* 0x0000000000048947 */ /* 0x004fea0003800000 */
[----:B------:R-:W-:Y:S01]  /*b8d0*/  BPT.TRAP 0x1 ;  /* 0x000000040000795c */ /* 0x000fe20000300000 */
.L_x_1628:
[----:B------:R-:W-:Y:S01]  /*b8e0*/  ULDC.64 UR4, c[0x0][0x198] ;  /* 0x0000660000047ab9 */ /* 0x000fe20000000a00 */
[----:B------:R-:W-:Y:S01]  /*b8f0*/  R2UR UR11, R7 ;  /* 0x00000000070b72ca */ /* 0x000fe200000e0000 */
[----:B------:R-:W-:Y:S01]  /*b900*/  UIADD3 UR4, UP0, UR4, 0x370, URZ ;  /* 0x0000037004047890 */ /* 0x000fe2000ff1e03f */
[----:B------:R-:W-:Y:S01]  /*b910*/  R2UR UR13, R16 ;  /* 0x00000000100d72ca */ /* 0x000fe200000e0000 */
[----:B------:R-:W-:Y:S01]  /*b920*/  UIADD3 UR8, UR38, 0x10c00, URZ ;  /* 0x00010c0026087890 */ /* 0x000fe2000fffe03f */
[----:B------:R-:W-:Y:S01]  /*b930*/  PLOP3.LUT P0, PT, PT, PT, PT, 0x80, 0x0 ;  /* 0x000000000000781c */ /* 0x000fe20003f0f070 */
[----:B------:R-:W-:Y:S02]  /*b940*/  UIADD3 UR9, UR38, 0x17030, URZ ;  /* 0x0001703026097890 */ /* 0x000fe4000fffe03f */
[----:B------:R-:W-:Y:S01]  /*b950*/  UIADD3.X UR5, URZ, UR5, URZ, UP0, !UPT ;  /* 0x000000053f057290 */ /* 0x000fe200087fe43f */
[----:B------:R-:W-:Y:S01]  /*b960*/  P2R R25, PR, RZ, 0x1 ;  /* 0x00000001ff197803 */ /* 0x000fe20000000000 */
        /* <DEDUP_REMOVED lines=17> */
[----:B------:R2:W-:Y:S02]  /*ba80*/  UTMALDG.4D [UR32], [UR4], desc[UR6] ;  /* 0x00000620040075b4 */ /* 0x0005e40008019000 */
[----:B--2---:R-:W-:Y:S01]  /*ba90*/  NOP ;  /* 0x0000000000007918 */ /* 0x004fe20000000000 */
.L_x_1622:
[----:B------:R-:W-:Y:S05]  /*baa0*/  WARPSYNC.ALL ;  /* 0x0000000000007948 */ /* 0x000fea0003800000 */
[----:B-1----:R-:W1:Y:S01]  /*bab0*/  S2R R0, SR_CTAID.Z ;  /* 0x0000000000007919 */ /* 0x002e620000002700 */
        /* <DEDUP_REMOVED lines=10> */
[----:B-1----:R-:W-:-:S03]  /*bb60*/  SHF.R.S32.HI R29, RZ, 0x1f, R0 ;  /* 0x0000001fff1d7819 */ /* 0x002fc60000011400 */
[----:B------:R-:W-:Y:S08]  /*bb70*/  @!P0 BRA `(.L_x_1629) ;  /* 0x0000000000408947 */ /* 0x000ff00003800000 */
[----:B------:R-:W-:Y:S01]  /*bb80*/  MOV R2, 0x0 ;  /* 0x0000000000027802 */ /* 0x000fe20000000f00 */
[----:B------:R-:W-:Y:S01]  /*bb90*/  ULDC.64 UR6, c[0x4][0x98] ;  /* 0x0100260000067ab9 */ /* 0x000fe20000000a00 */
[----:B------:R-:W-:Y:S01]  /*bba0*/  ULDC.64 UR8, c[0x4][0xa0] ;  /* 0x0100280000087ab9 */ /* 0x000fe20000000a00 */
[----:B------:R-:W-:Y:S01]  /*bbb0*/  ULDC.64 UR4, c[0x4][0x28] ;  /* 0x01000a0000047ab9 */ /* 0x000fe20000000a00 */
[----:B0-----:R-:W-:Y:S02]  /*bbc0*/  IMAD.U32 R4, RZ, RZ, UR6 ;  /* 0x00000006ff047e24 */ /* 0x001fe4000f8e00ff */
        /* <DEDUP_REMOVED lines=11> */
.L_x_1629:
[----:B------:R-:W1:Y:S01]  /*bc80*/  LDC R10, c[0x0][0x448] ;  /* 0x00011200ff0a7b82 */ /* 0x000e620000000800 */
[----:B------:R-:W2:Y:S01]  /*bc90*/  S2R R11, SR_CTAID.X ;  /* 0x00000000000b7919 */ /* 0x000ea20000002500 */
[----:B------:R-:W-:Y:S01]  /*bca0*/  SHF.R.U32.HI R2, RZ, 0x1, R28 ;  /* 0x00000001ff027819 */ /* 0x000fe2000001161c */
[C---:B------:R-:W-:Y:S01]  /*bcb0*/  IMAD.SHL.U32 R20, R28.reuse, 0x10, RZ ;  /* 0x000000101c147824 */ /* 0x040fe200078e00ff */
[----:B------:R-:W-:Y:S01]  /*bcc0*/  SHF.R.U32.HI R8, RZ, 0x1, R27 ;  /* 0x00000001ff087819 */ /* 0x000fe2000001161b */
[----:B------:R-:W-:Y:S01]  /*bcd0*/  IMAD.SHL.U32 R3, R28, 0x40, RZ ;  /* 0x000000401c037824 */ /* 0x000fe200078e00ff */
[----:B------:R-:W3:Y:S01]  /*bce0*/  S2R R21, SR_CTAID.Z ;  /* 0x0000000000157919 */ /* 0x000ee20000002700 */
[----:B------:R-:W-:Y:S01]  /*bcf0*/  IMAD.SHL.U32 R0, R2, 0x20, RZ ;  /* 0x0000002002007824 */ /* 0x000fe200078e00ff */
[----:B------:R-:W-:Y:S01]  /*bd00*/  LOP3.LUT R6, R20, 0x10, RZ, 0xc0, !PT ;  /* 0x0000001014067812 */ /* 0x000fe200078ec0ff */
[----:B------:R-:W-:Y:S01]  /*bd10*/  IMAD.SHL.U32 R2, R27, 0x10, RZ ;  /* 0x000000101b027824 */ /* 0x000fe200078e00ff */
[----:B------:R-:W-:Y:S01]  /*bd20*/  UMOV UR42, UR46 ;  /* 0x0000002e002a7c82 */ /* 0x000fe20008000000 */
[----:B------:R-:W-:Y:S01]  /*bd30*/  ULDC.64 UR4, c[0x0][0x2d0] ;  /* 0x0000b40000047ab9 */ /* 0x000fe20000000a00 */
[----:B------:R-:W-:Y:S01]  /*bd40*/  LOP3.LUT R0, R0, 0x60, RZ, 0xc0, !PT ;  /* 0x0000006000007812 */ /* 0x000fe200078ec0ff */
[----:B------:R-:W-:Y:S01]  /*bd50*/  ULDC.64 UR6, c[0x0][0x2c8] ;  /* 0x0000b20000067ab9 */ /* 0x000fe20000000a00 */
[----:B------:R-:W-:-:S02]  /*bd60*/  ULDC.64 UR8, c[0x0][0x280] ;  /* 0x0000a00000087ab9 */ /* 0x000fc40000000a00 */
[----:B------:R-:W-:Y:S01]  /*bd70*/  LOP3.LUT R0, R0, 0x700, R2, 0xf8, !PT ;  /* 0x0000070000007812 */ /* 0x000fe200078ef802 */
[C---:B------:R-:W-:Y:S02]  /*bd80*/  IMAD.SHL.U32 R2, R17.reuse, 0x10, RZ ;  /* 0x0000001011027824 */ /* 0x040fe400078e00ff */
[----:B------:R-:W-:Y:S01]  /*bd90*/  IMAD R17, R17, 0x80, R6 ;  /* 0x0000008011117824 */ /* 0x000fe200078e0206 */
[----:B-1----:R-:W-:-:S04]  /*bda0*/  ISETP.NE.AND P0, PT, R10, 0x1, PT ;  /* 0x000000010a00780c */ /* 0x002fc80003f05270 */
[----:B------:R-:W-:Y:S02]  /*bdb0*/  LOP3.LUT R0, R0, R17, R2, 0xf6, !PT ;  /* 0x0000001100007212 */ /* 0x000fe400078ef602 */
[----:B------:R-:W-:-:S05]  /*bdc0*/  LOP3.LUT R2, R8, 0x40, R3, 0xf8, !PT ;  /* 0x0000004008027812 */ /* 0x000fca00078ef803 */
[----:B--2---:R-:W-:Y:S02]  /*bdd0*/  IMAD R13, R11, 0xc0, R2 ;  /* 0x000000c00b0d7824 */ /* 0x004fe400078e0202 */
[----:B------:R-:W1:Y:S02]  /*bde0*/  LDC.64 R2, c[0x0][0x2e0] ;  /* 0x0000b800ff027b82 */ /* 0x000e640000000a00 */
[----:B------:R-:W-:Y:S02]  /*bdf0*/  VIADD R9, R13, 0x80 ;  /* 0x000000800d097836 */ /* 0x000fe40000000000 */
[----:B0-----:R-:W-:-:S04]  /*be00*/  IMAD.MOV.U32 R5, RZ, RZ, R13 ;  /* 0x000000ffff057224 */ /* 0x001fc800078e000d */
[----:B------:R-:W0:Y:S08]  /*be10*/  @P0 LDC R12, c[0x0][0x44c] ;  /* 0x00011300ff0c0b82 */ /* 0x000e300000000800 */
[----:B------:R-:W2:Y:S08]  /*be20*/  @P0 LDC R20, c[0x0][0x44c] ;  /* 0x00011300ff140b82 */ /* 0x000eb00000000800 */
[----:B------:R-:W4:Y:S08]  /*be30*/  @P0 LDC R14, c[0x0][0x450] ;  /* 0x00011400ff0e0b82 */ /* 0x000f300000000800 */
[----:B------:R-:W5:Y:S01]  /*be40*/  @P0 LDC R4, c[0x0][0x450] ;  /* 0x00011400ff040b82 */ /* 0x000f620000000800 */
[----:B0-----:R-:W-:-:S04]  /*be50*/  @P0 IMAD.HI.U32 R7, R13, R12, RZ ;  /* 0x0000000c0d070227 */ /* 0x001fc800078e00ff */
[----:B--2---:R-:W-:Y:S01]  /*be60*/  @P0 IMAD.HI.U32 R15, R9, R20, RZ ;  /* 0x00000014090f0227 */ /* 0x004fe200078e00ff */
[----:B----4-:R-:W-:-:S03]  /*be70*/  @P0 SHF.R.U32.HI R5, RZ, R14, R7 ;  /* 0x0000000eff050219 */ /* 0x010fc60000011607 */
[----:B------:R-:W-:Y:S02]  /*be80*/  IMAD.MOV.U32 R7, RZ, RZ, R9 ;  /* 0x000000ffff077224 */ /* 0x000fe400078e0009 */
[----:B------:R-:W-:Y:S01]  /*be90*/  IMAD.MOV R12, RZ, RZ, -R5 ;  /* 0x000000ffff0c7224 */ /* 0x000fe200078e0a05 */
[----:B-----5:R-:W-:Y:S01]  /*bea0*/  @P0 SHF.R.U32.HI R7, RZ, R4, R15 ;  /* 0x00000004ff070219 */ /* 0x020fe2000001160f */
[----:B-1----:R-:W-:Y:S02]  /*beb0*/  IMAD R4, R29, R2, RZ ;  /* 0x000000021d047224 */ /* 0x002fe400078e02ff */
[----:B------:R-:W-:Y:S02]  /*bec0*/  IMAD R13, R10, R12, R13 ;  /* 0x0000000c0a0d7224 */ /* 0x000fe400078e020d */
[C---:B---3--:R-:W-:Y:S01]  /*bed0*/  IMAD R15, R21.reuse, R3, R4 ;  /* 0x00000003150f7224 */ /* 0x048fe200078e0204 */
[----:B------:R-:W-:Y:S01]  /*bee0*/  SHF.R.S32.HI R4, RZ, 0x1f, R5 ;  /* 0x0000001fff047819 */ /* 0x000fe20000011405 */
[----:B------:R-:W-:Y:S01]  /*bef0*/  IMAD.WIDE.U32 R2, R21, R2, UR42 ;  /* 0x0000002a15027e25 */ /* 0x000fe2000f8e0002 */
[----:B------:R-:W-:-:S03]  /*bf00*/  SHF.R.S32.HI R12, RZ, 0x1f, R13 ;  /* 0x0000001fff0c7819 */ /* 0x000fc6000001140d */
        /* <DEDUP_REMOVED lines=9> */
[----:B------:R-:W-:Y:S01]  /*bfa0*/  IMAD.WIDE.U32 R2, R7, UR4, R2 ;  /* 0x0000000407027c25 */ /* 0x000fe2000f8e0002 */
[----:B------:R-:W-:Y:S02]  /*bfb0*/  SHF.R.S32.HI R12, RZ, 0x1f, R7 ;  /* 0x0000001fff0c7819 */ /* 0x000fe40000011407 */
[----:B------:R-:W-:Y:S01]  /*bfc0*/  IADD3.X R5, R5, UR9, R13, P0, !PT ;  /* 0x0000000905057c10 */ /* 0x000fe200087fe40d */
[----:B------:R-:W-:Y:S02]  /*bfd0*/  IMAD.MOV R13, RZ, RZ, -R7 ;  /* 0x000000ffff0d7224 */ /* 0x000fe400078e0a07 */
[----:B------:R-:W-:Y:S01]  /*bfe0*/  IMAD R12, R12, UR4, RZ ;  /* 0x000000040c0c7c24 */ /* 0x000fe2000f8e02ff */
[----:B------:R-:W-:Y:S01]  /*bff0*/  ULDC UR4, c[0x0][0x2b8] ;  /* 0x0000ae0000047ab9 */ /* 0x000fe20000000800 */
[----:B------:R-:W-:Y:S01]  /*c000*/  IMAD R9, R10, R13, R9 ;  /* 0x0000000d0a097224 */ /* 0x000fe200078e0209 */
[----:B------:R-:W-:Y:S01]  /*c010*/  ISETP.GE.AND P2, PT, R6, UR4, PT ;  /* 0x0000000406007c0c */ /* 0x000fe2000bf46270 */
[----:B------:R-:W-:-:S03]  /*c020*/  IMAD R13, R7, UR5, R12 ;  /* 0x00000005070d7c24 */ /* 0x000fc6000f8e020c */
[----:B------:R-:W-:Y:S01]  /*c030*/  SHF.R.S32.HI R7, RZ, 0x1f, R9 ;  /* 0x0000001fff077819 */ /* 0x000fe20000011409 */
[----:B------:R-:W-:-:S04]  /*c040*/  IMAD.IADD R3, R3, 0x1, R13 ;  /* 0x0000000103037824 */ /* 0x000fc800078e020d */
[----:B------:R-:W-:Y:S01]  /*c050*/  IMAD R12, R7, UR6, RZ ;  /* 0x00000006070c7c24 */ /* 0x000fe2000f8e02ff */
[----:B------:R-:W-:Y:S01]  /*c060*/  LOP3.LUT R7, R6, 0x20, RZ, 0xfc, !PT ;  /* 0x0000002006077812 */ /* 0x000fe200078efcff */
[----:B------:R-:W-:-:S03]  /*c070*/  IMAD.WIDE.U32 R2, R9, UR6, R2 ;  /* 0x0000000609027c25 */ /* 0x000fc6000f8e0002 */
[----:B------:R-:W-:Y:S01]  /*c080*/  ISETP.GE.AND P0, PT, R7, UR4, PT ;  /* 0x0000000407007c0c */ /* 0x000fe2000bf06270 */
[----:B------:R-:W-:Y:S01]  /*c090*/  IMAD R13, R9, UR7, R12 ;  /* 0x00000007090d7c24 */ /* 0x000fe2000f8e020c */
        /* <DEDUP_REMOVED lines=33> */
.L_x_1688:
        /* <DEDUP_REMOVED lines=15> */
.L_x_1632:
[----:B------:R-:W-:Y:S05]  /*c3a0*/  BSYNC B0 ;  /* 0x0000000000007941 */ /* 0x000fea0003800000 */
.L_x_1631:
[----:B------:R-:W-:Y:S01]  /*c3b0*/  NOP ;  /* 0x0000000000007918 */ /* 0x000fe20000000000 */
[----:B------:R-:W-:Y:S01]  /*c3c0*/  SYNCS.ARRIVE.TRANS64.RED.A0T1 RZ, [UR38+0x17000], RZ ;  /* 0x017000ffffff79a7 */ /* 0x000fe20008200426 */
[----:B------:R-:W-:Y:S01]  /*c3d0*/  ARRIVES.LDGSTSBAR.64.TRANSCNT [UR38+0x17000] ;  /* 0x01700000ff0079b0 */ /* 0x000fe20008000aa6 */
[----:B------:R-:W-:Y:S01]  /*c3e0*/  NOP ;  /* 0x0000000000007918 */ /* 0x000fe20000000000 */
[----:B------:R-:W-:Y:S01]  /*c3f0*/  SYNCS.ARRIVE.TRANS64.A1T0 RZ, [UR38+0x17000], RZ ;  /* 0x017000ffffff79a7 */ /* 0x000fe20008100026 */
[----:B------:R-:W2:Y:S02]  /*c400*/  SYNCS.PHASECHK.TRANS64.TRYWAIT P0, [UR38+0x17020], R4 ;  /* 0x01702004ff0075a7 */ /* 0x000ea40008000166 */
[----:B--2---:R-:W-:Y:S05]  /*c410*/  @!P0 BRA `(.L_x_1633) ;  /* 0x0000001c00f48947 */ /* 0x004fea0003800000 */
.L_x_1689:
        /* <DEDUP_REMOVED lines=10> */
[----:B01----:R-:W-:Y:S01]  /*c4c0*/  IMAD.MOV.U32 R5, RZ, RZ, 0x1 ;  /* 0x00000001ff057424 */ /* 0x003fe200078e00ff */
[----:B------:R-:W-:Y:S01]  /*c4d0*/  LOP3.LUT R21, R21, 0x2, RZ, 0xfc, !PT ;  /* 0x0000000215157812 */ /* 0x000fe200078efcff */
[----:B------:R-:W-:-:S07]  /*c4e0*/  IMAD.MOV.U32 R4, RZ, RZ, RZ ;  /* 0x000000ffff047224 */ /* 0x000fce00078e00ff */
.L_x_1655:
[----:B------:R-:W-:Y:S01]  /*c4f0*/  ISETP.NE.AND P1, PT, R25, RZ, PT ;  /* 0x000000ff1900720c */ /* 0x000fe20003f25270 */
[----:B------:R-:W-:Y:S01]  /*c500*/  VIADD R12, R4, 0x1 ;  /* 0x00000001040c7836 */ /* 0x000fe20000000000 */
[----:B------:R-:W-:Y:S04]  /*c510*/  BSSY B0, `(.L_x_1635) ;  /* 0x0000096000007945 */ /* 0x000fe80003800000 */
[----:B------:R-:W-:-:S04]  /*c520*/  ISETP.NE.AND P0, PT, R12, 0x2, PT ;  /* 0x000000020c00780c */ /* 0x000fc80003f05270 */
[----:B------:R-:W-:Y:S02]  /*c530*/  SEL R2, RZ, 0x1, P0 ;  /* 0x00000001ff027807 */ /* 0x000fe40000000000 */
[----:B------:R-:W-:Y:S02]  /*c540*/  SEL R12, R12, RZ, P0 ;  /* 0x000000ff0c0c7207 */ /* 0x000fe40000000000 */
[----:B------:R-:W-:Y:S01]  /*c550*/  LOP3.LUT R13, R5, R2, RZ, 0x3c, !PT ;  /* 0x00000002050d7212 */ /* 0x000fe200078e3cff */
[----:B01----:R-:W-:Y:S06]  /*c560*/  @!P1 BRA `(.L_x_1636) ;  /* 0x0000000800409947 */ /* 0x003fec0003800000 */
[----:B------:R-:W-:Y:S01]  /*c570*/  ISETP.NE.AND P1, PT, R26, RZ, PT ;  /* 0x000000ff1a00720c */ /* 0x000fe20003f25270 */
[----:B------:R-:W-:-:S12]  /*c580*/  IMAD.MOV.U32 R7, RZ, RZ, R0 ;  /* 0x000000ffff077224 */ /* 0x000fd800078e0000 */
[----:B------:R-:W-:Y:S05]  /*c590*/  @!P1 BRA `(.L_x_1637) ;  /* 0x00000000004c9947 */ /* 0x000fea0003800000 */
[----:B------:R-:W0:Y:S01]  /*c5a0*/  LDC R7, c[0x0][0x43c] ;  /* 0x00010f00ff077b82 */ /* 0x000e220000000800 */
[----:B------:R-:W-:Y:S01]  /*c5b0*/  IMAD.MOV.U32 R9, RZ, RZ, R0 ;  /* 0x000000ffff097224 */ /* 0x000fe200078e0000 */
[----:B------:R-:W-:Y:S02]  /*c5c0*/  ULDC.64 UR4, c[0x0][0x428] ;  /* 0x00010a0000047ab9 */ /* 0x000fe40000000a00 */
[----:B------:R-:W-:-:S04]  /*c5d0*/  IMAD R11, R19, UR4, RZ ;  /* 0x00000004130b7c24 */ /* 0x000fc8000f8e02ff */
[----:B------:R-:W1:Y:S01]  /*c5e0*/  LDC.64 R16, c[0x0][0x418] ;  /* 0x00010600ff107b82 */ /* 0x000e620000000a00 */
        /* <DEDUP_REMOVED lines=14> */
.L_x_1637:
[----:B------:R-:W-:Y:S02]  /*c6d0*/  LEA R6, R12, UR38, 0x3 ;  /* 0x000000260c067c11 */ /* 0x000fe4000f8e18ff */
[----:B------:R-:W-:Y:S02]  /*c6e0*/  SHF.L.U32 R3, R13, 0x1f, RZ ;  /* 0x0000001f0d037819 */ /* 0x000fe400000006ff */
[----:B------:R-:W-:Y:S02]  /*c6f0*/  ISETP.NE.AND P1, PT, R27, RZ, PT ;  /* 0x000000ff1b00720c */ /* 0x000fe40003f25270 */
[----:B------:R-:W1:Y:S02]  /*c700*/  SYNCS.PHASECHK.TRANS64.TRYWAIT P0, [R6+URZ+0x17080], R3 ;  /* 0x01708003060075a7 */ /* 0x000e64000800017f */
[----:B-1----:R-:W-:Y:S09]  /*c710*/  @!P0 BRA `(.L_x_1638) ;  /* 0x0000001c004c8947 */ /* 0x002ff20003800000 */
.L_x_1690:
[----:B------:R-:W-:Y:S04]  /*c720*/  BSSY B1, `(.L_x_1639) ;  /* 0x0000007000017945 */ /* 0x000fe80003800000 */
[----:B------:R-:W-:Y:S05]  /*c730*/  @P1 BRA `(.L_x_1640) ;  /* 0x0000000000141947 */ /* 0x000fea0003800000 */
[----:B------:R-:W-:Y:S01]  /*c740*/  ISETP.NE.AND P0, PT, R15, RZ, PT ;  /* 0x000000ff0f00720c */ /* 0x000fe20003f05270 */
[----:B------:R-:W-:-:S04]  /*c750*/  IMAD.MOV.U32 R9, RZ, RZ, 0x3000 ;  /* 0x00003000ff097424 */ /* 0x000fc800078e00ff */
[----:B------:R2:W-:Y:S08]  /*c760*/  SYNCS.ARRIVE.TRANS64 RZ, [R6+URZ+0x17070], R9 ;  /* 0x0170700906ff79a7 */ /* 0x0005f0000800003f */
[----:B------:R-:W-:Y:S05]  /*c770*/  @!P0 BRA `(.L_x_1640) ;  /* 0x0000000000048947 */ /* 0x000fea0003800000 */
[----:B------:R-:W-:Y:S01]  /*c780*/  BPT.TRAP 0x1 ;  /* 0x000000040000795c */ /* 0x000fe20000300000 */
.L_x_1640:
[----:B------:R-:W-:Y:S05]  /*c790*/  BSYNC B1 ;  /* 0x0000000000017941 */ /* 0x000fea0003800000 */
.L_x_1639:
        /* <DEDUP_REMOVED lines=16> */
.L_x_1641:
        /* <DEDUP_REMOVED lines=13> */
.L_x_1642:
        /* <DEDUP_REMOVED lines=15> */
.L_x_1643:
        /* <DEDUP_REMOVED lines=10> */
.L_x_1691:
        /* <DEDUP_REMOVED lines=9> */
.L_x_1646:
[----:B------:R-:W-:Y:S05]  /*cb90*/  BSYNC B1 ;  /* 0x0000000000017941 */ /* 0x000fea0003800000 */
.L_x_1645:
        /* <DEDUP_REMOVED lines=12> */
.L_x_1647:
        /* <DEDUP_REMOVED lines=13> */
.L_x_1648:
        /* <DEDUP_REMOVED lines=13> */
.L_x_1649:
[----:B------:R-:W-:-:S13]  /*ce00*/  @P0 ELECT P1, URZ, PT ;  /* 0x00000000003f082f */ /* 0x000fda0003820000 */
[----:B------:R-:W-:Y:S01]  /*ce10*/  @P1 R2UR UR13, R16 ;  /* 0x00000000100d12ca */ /* 0x000fe200000e0000 */
[----:B------:R-:W-:Y:S01]  /*ce20*/  UMOV UR12, UR36 ;  /* 0x00000024000c7c82 */ /* 0x000fe20008000000 */
[----:B------:R-:W-:-:S11]  /*ce30*/  @P1 PLOP3.LUT P0, PT, P1, PT, PT, 0x8, 0x0 ;  /* 0x000000000000181c */ /* 0x000fd60000f0e170 */
[----:B------:R2:W-:Y:S01]  /*ce40*/  UTMALDG.4D [UR8], [UR6], desc[UR14] ;  /* 0x00000e08060075b4 */ /* 0x0005e20008019000 */
[----:B------:R-:W-:Y:S01]  /*ce50*/  PLOP3.LUT P1, PT, PT, PT, PT, 0x8, 0x0 ;  /* 0x000000000000781c */ /* 0x000fe20003f2e170 */
[----:B--2---:R-:W-:-:S12]  /*ce60*/  @P0 BRA.U.ANY `(.L_x_1649) ;  /* 0xfffffffd00e40947 */ /* 0x004fd8000393ffff */
.L_x_1636:
[----:B------:R-:W-:Y:S05]  /*ce70*/  BSYNC B0 ;  /* 0x0000000000007941 */ /* 0x000fea0003800000 */
.L_x_1635:
[----:B------:R-:W-:-:S13]  /*ce80*/  ISETP.NE.AND P0, PT, R20, 0x3, PT ;  /* 0x000000031400780c */ /* 0x000fda0003f05270 */
[----:B------:R-:W-:Y:S05]  /*ce90*/  @!P0 BRA `(.L_x_1650) ;  /* 0x0000000000048947 */ /* 0x000fea0003800000 */
[----:B------:R-:W-:Y:S01]  /*cea0*/  BPT.TRAP 0x1 ;  /* 0x000000040000795c */ /* 0x000fe20000300000 */
.L_x_1650:
[----:B------:R-:W-:Y:S02]  /*ceb0*/  LOP3.LUT R2, R5, 0x1, RZ, 0x3c, !PT ;  /* 0x0000000105027812 */ /* 0x000fe400078e3cff */
[----:B------:R-:W-:Y:S02]  /*cec0*/  LEA R3, R4, UR38, 0x3 ;  /* 0x0000002604037c11 */ /* 0x000fe4000f8e18ff */
[----:B------:R-:W-:Y:S02]  /*ced0*/  SHF.L.U32 R2, R2, 0x1f, RZ ;  /* 0x0000001f02027819 */ /* 0x000fe400000006ff */
[----:B------:R-:W-:Y:S02]  /*cee0*/  ISETP.NE.AND P1, PT, R21, 0x3, PT ;  /* 0x000000031500780c */ /* 0x000fe40003f25270 */
[----:B------:R-:W2:Y:S02]  /*cef0*/  SYNCS.PHASECHK.TRANS64.TRYWAIT P0, [R3+URZ+0x17070], R2 ;  /* 0x01707002030075a7 */ /* 0x000ea4000800017f */
[----:B--2---:R-:W-:Y:S09]  /*cf00*/  @!P0 BRA `(.L_x_1651) ;  /* 0x0000001400788947 */ /* 0x004ff20003800000 */
.L_x_1692:
[----:B------:R-:W-:Y:S05]  /*cf10*/  @!P1 BRA `(.L_x_1652) ;  /* 0x0000000000049947 */ /* 0x000fea0003800000 */
[----:B------:R-:W-:Y:S01]  /*cf20*/  BPT.TRAP 0x1 ;  /* 0x000000040000795c */ /* 0x000fe20000300000 */
.L_x_1652:
[----:B--2---:R-:W-:Y:S01]  /*cf30*/  SHF.L.U32 R2, R5, 0x1f, RZ ;  /* 0x0000001f05027819 */ /* 0x004fe200000006ff */
[----:B------:R-:W-:-:S03]  /*cf40*/  IMAD R11, R4, 0x3000, RZ ;  /* 0x00003000040b7824 */ /* 0x000fc600078e02ff */
[----:B------:R-:W2:Y:S02]  /*cf50*/  SYNCS.PHASECHK.TRANS64.TRYWAIT P0, [R3+URZ+0x17060], R2 ;  /* 0x01706002030075a7 */ /* 0x000ea4000800017f */
[----:B--2---:R-:W-:Y:S05]  /*cf60*/  @!P0 BRA `(.L_x_1653) ;  /* 0x0000001400748947 */ /* 0x004fea0003800000 */
.L_x_1693:
        /* <DEDUP_REMOVED lines=49> */
.L_x_1654:
        /* <DEDUP_REMOVED lines=12> */
.L_x_1634:
[----:B------:R-:W-:-:S07]  /*d340*/  IMAD.MOV.U32 R12, RZ, RZ, RZ ;  /* 0x000000ffff0c7224 */ /* 0x000fce00078e00ff */
.L_x_1656:
[----:B------:R-:W-:-:S04]  /*d350*/  ULOP3.LUT UR4, UR41, 0x1, URZ, 0xfc, !UPT ;  /* 0x0000000129047892 */ /* 0x000fc8000f8efc3f */
[----:B------:R-:W-:-:S06]  /*d360*/  UISETP.NE.AND UP0, UPT, UR4, 0x3, UPT ;  /* 0x000000030400788c */ /* 0x000fcc000bf05270 */
[----:B------:R-:W-:-:S13]  /*d370*/  PLOP3.LUT P0, PT, PT, PT, UP0, 0x80, 0x0 ;  /* 0x000000000000781c */ /* 0x000fda0003f0f008 */
[----:B------:R-:W-:Y:S05]  /*d380*/  @!P0 BRA `(.L_x_1657) ;  /* 0x0000000000048947 */ /* 0x000fea0003800000 */
[----:B------:R-:W-:Y:S01]  /*d390*/  BPT.TRAP 0x1 ;  /* 0x000000040000795c */ /* 0x000fe20000300000 */
.L_x_1657:
[----:B01----:R-:W-:Y:S01]  /*d3a0*/  LOP3.LUT R3, R13, 0x1, RZ, 0x3c, !PT ;  /* 0x000000010d037812 */ /* 0x003fe200078e3cff */
[----:B------:R-:W-:Y:S01]  /*d3b0*/  BSSY B0, `(.L_x_1658) ;  /* 0x0000005000007945 */ /* 0x000fe20003800000 */
[----:B------:R-:W-:Y:S02]  /*d3c0*/  LEA R0, R12, UR38, 0x3 ;  /* 0x000000260c007c11 */ /* 0x000fe4000f8e18ff */
[----:B------:R-:W-:-:S04]  /*d3d0*/  SHF.L.U32 R3, R3, 0x1f, RZ ;  /* 0x0000001f03037819 */ /* 0x000fc800000006ff */
[----:B------:R-:W0:Y:S02]  /*d3e0*/  SYNCS.PHASECHK.TRANS64.TRYWAIT P0, [R0+URZ+0x17070], R3 ;  /* 0x01707003000075a7 */ /* 0x000e24000800017f */
[----:B0-----:R-:W-:Y:S05]  /*d3f0*/  @!P0 BRA `(.L_x_1659) ;  /* 0x0000001000648947 */ /* 0x001fea0003800000 */
.L_x_1694:
[----:B------:R-:W-:Y:S05]  /*d400*/  BSYNC B0 ;  /* 0x0000000000007941 */ /* 0x000fea0003800000 */
.L_x_1658:
[----:B------:R-:W-:-:S06]  /*d410*/  ULOP3.LUT UR4, UR41, 0x2, URZ, 0xfc, !UPT ;  /* 0x0000000229047892 */ /* 0x000fcc000f8efc3f */
[----:B------:R-:W-:-:S05]  /*d420*/  IMAD.U32 R2, RZ, RZ, UR4 ;  /* 0x00000004ff027e24 */ /* 0x000fca000f8e00ff */
[----:B------:R-:W-:-:S13]  /*d430*/  ISETP.NE.AND P1, PT, R2, 0x3, PT ;  /* 0x000000030200780c */ /* 0x000fda0003f25270 */
[----:B------:R-:W-:Y:S05]  /*d440*/  @!P1 BRA `(.L_x_1660) ;  /* 0x0000000000049947 */ /* 0x000fea0003800000 */
[----:B------:R-:W-:Y:S01]  /*d450*/  BPT.TRAP 0x1 ;  /* 0x000000040000795c */ /* 0x000fe20000300000 */
.L_x_1660:
[----:B------:R-:W-:Y:S01]  /*d460*/  SHF.L.U32 R5, R13, 0x1f, RZ ;  /* 0x0000001f0d057819 */ /* 0x000fe200000006ff */
[----:B0-----:R-:W-:-:S03]  /*d470*/  IMAD R3, R12, 0x3000, RZ ;  /* 0x000030000c037824 */ /* 0x001fc600078e02ff */
[----:B------:R-:W0:Y:S02]  /*d480*/  SYNCS.PHASECHK.TRANS64.TRYWAIT P0, [R0+URZ+0x17060], R5 ;  /* 0x01706005000075a7 */ /* 0x000e24000800017f */
[----:B------:R-:W-:Y:S01]  /*d490*/  LOP3.LUT R24, R3, R24, RZ, 0xfc, !PT ;  /* 0x0000001803187212 */ /* 0x000fe200078efcff */
[----:B0-----:R-:W-:Y:S06]  /*d4a0*/  @!P0 BRA `(.L_x_1661) ;  /* 0x00000010004c8947 */ /* 0x001fec0003800000 */
.L_x_1695:
        /* <DEDUP_REMOVED lines=48> */
.L_x_1662:
        /* <DEDUP_REMOVED lines=12> */
.L_x_1615:
[----:B------:R-:W0:Y:S01]  /*d870*/  S2R R4, SR_CgaCtaId ;  /* 0x0000000000047919 */ /* 0x000e220000008800 */
[----:B------:R-:W-:Y:S02]  /*d880*/  MOV R3, 0x400 ;  /* 0x0000040000037802 */ /* 0x000fe40000000f00 */
[----:B------:R-:W-:Y:S02]  /*d890*/  SHF.L.U32 R2, R2, 0x1f, RZ ;  /* 0x0000001f02027819 */ /* 0x000fe400000006ff */
[----:B0-----:R-:W-:-:S04]  /*d8a0*/  LEA R9, R4, R3, 0x18 ;  /* 0x0000000304097211 */ /* 0x001fc800078ec0ff */
[----:B------:R-:W0:Y:S02]  /*d8b0*/  SYNCS.PHASECHK.TRANS64.TRYWAIT P0, [R9+URZ+0x17020], R2 ;  /* 0x01702002090075a7 */ /* 0x000e24000800017f */
[----:B0-----:R-:W-:Y:S05]  /*d8c0*/  @!P0 BRA `(.L_x_1663) ;  /* 0x0000000c00588947 */ /* 0x001fea0003800000 */
.L_x_1696:
        /* <DEDUP_REMOVED lines=13> */
.L_x_1664:
        /* <DEDUP_REMOVED lines=12> */
.L_x_1697:
[----:B------:R-:W1:Y:S02]  /*da60*/  SYNCS.PHASECHK.TRANS64.TRYWAIT P1, [R7+URZ], R2 ;  /* 0x00000002070075a7 */ /* 0x000e64000802017f */
[----:B-1----:R-:W-:Y:S05]  /*da70*/  @!P1 BRA `(.L_x_1666) ;  /* 0x0000000c00149947 */ /* 0x002fea0003800000 */
.L_x_1698:
[----:B------:R-:W-:Y:S05]  /*da80*/  @!P0 BRA `(.L_x_1667) ;  /* 0x0000000000048947 */ /* 0x000fea0003800000 */
[----:B------:R-:W-:Y:S01]  /*da90*/  BPT.TRAP 0x1 ;  /* 0x000000040000795c */ /* 0x000fe20000300000 */
.L_x_1667:
[----:B------:R-:W-:-:S04]  /*daa0*/  IMAD R0, R0, 0x8, R9 ;  /* 0x0000000800007824 */ /* 0x000fc800078e0209 */
[----:B------:R-:W2:Y:S02]  /*dab0*/  SYNCS.PHASECHK.TRANS64.TRYWAIT P1, [R0+URZ+0x17060], R3 ;  /* 0x01706003000075a7 */ /* 0x000ea4000802017f */
[----:B--2---:R-:W-:Y:S05]  /*dac0*/  @!P1 BRA `(.L_x_1668) ;  /* 0x0000000c00149947 */ /* 0x004fea0003800000 */
.L_x_1699:
[----:B------:R-:W-:Y:S05]  /*dad0*/  @!P0 BRA `(.L_x_1669) ;  /* 0x0000000000048947 */ /* 0x000fea0003800000 */
[----:B------:R-:W-:Y:S01]  /*dae0*/  BPT.TRAP 0x1 ;  /* 0x000000040000795c */ /* 0x000fe20000300000 */
.L_x_1669:
[----:B------:R-:W-:-:S04]  /*daf0*/  IMAD R5, R5, 0x8, R9 ;  /* 0x0000000805057824 */ /* 0x000fc800078e0209 */
[----:B------:R-:W3:Y:S02]  /*db00*/  SYNCS.PHASECHK.TRANS64.TRYWAIT P1, [R5+URZ+0x17060], R2 ;  /* 0x01706002050075a7 */ /* 0x000ee4000802017f */
[----:B---3--:R-:W-:Y:S05]  /*db10*/  @!P1 BRA `(.L_x_1670) ;  /* 0x0000000c00149947 */ /* 0x008fea0003800000 */
.L_x_1700:
[----:B------:R-:W-:Y:S05]  /*db20*/  @!P0 BRA `(.L_x_1671) ;  /* 0x0000000000048947 */ /* 0x000fea0003800000 */
[----:B------:R-:W-:Y:S01]  /*db30*/  BPT.TRAP 0x1 ;  /* 0x000000040000795c */ /* 0x000fe20000300000 */
.L_x_1671:
[----:B------:R-:W4:Y:S02]  /*db40*/  SYNCS.PHASECHK.TRANS64.TRYWAIT P0, [R0+URZ+0x17080], R3 ;  /* 0x01708003000075a7 */ /* 0x000f24000800017f */
[----:B----4-:R-:W-:Y:S05]  /*db50*/  @!P0 BRA `(.L_x_1672) ;  /* 0x0000000c00188947 */ /* 0x010fea0003800000 */
.L_x_1673:
[----:B------:R0:W0:Y:S02]  /*db60*/  SYNCS.PHASECHK.TRANS64.TRYWAIT P0, [R5+URZ+0x17080], R2 ;  /* 0x01708002050075a7 */ /* 0x000024000800017f */
[----:B0-----:R-:W-:Y:S05]  /*db70*/  @!P0 NANOSLEEP.SYNCS 0x989680 ;  /* 0x009896800000895d */ /* 0x001fea0003900000 */
[----:B------:R-:W0:Y:S02]  /*db80*/  @!P0 SYNCS.PHASECHK.TRANS64 P0, [R5+URZ+0x17080], R2 ;  /* 0x01708002050085a7 */ /* 0x000e24000800007f */
[----:B0-----:R-:W-:Y:S05]  /*db90*/  @!P0 BRA `(.L_x_1673) ;  /* 0xfffffffc00f08947 */ /* 0x001fea000383ffff */
.L_x_1574:
[----:B------:R-:W-:Y:S05]  /*dba0*/  BSYNC B6 ;  /* 0x0000000000067941 */ /* 0x000fea0003800000 */
.L_x_1571:
[----:B------:R-:W-:Y:S05]  /*dbb0*/  EXIT ;  /* 0x000000000000794d */ /* 0x000fea0003800000 */
.L_x_1578:
[----:B0-----:R-:W-:-:S04]  /*dbc0*/  IMAD.U32 R3, RZ, RZ, UR42 ;  /* 0x0000002aff037e24 */ /* 0x001fc8000f8e00ff */
[----:B------:R0:W1:Y:S03]  /*dbd0*/  SYNCS.PHASECHK.TRANS64.TRYWAIT P0, [R3+URZ+0x17000], R0 ;  /* 0x01700000030075a7 */ /* 0x000066000800017f */
[----:B-1----:R-:W-:Y:S05]  /*dbe0*/  @!P0 NANOSLEEP.SYNCS 0x989680 ;  /* 0x009896800000895d */ /* 0x002fea0003900000 */
[----:B------:R-:W1:Y:S02]  /*dbf0*/  @!P0 SYNCS.PHASECHK.TRANS64 P0, [R3+URZ+0x17000], R0 ;  /* 0x01700000030085a7 */ /* 0x000e64000800007f */
[----:B-1----:R-:W-:Y:S05]  /*dc00*/  @!P0 BRA `(.L_x_1578) ;  /* 0xfffffffc00ec8947 */ /* 0x002fea000383ffff */
[----:B------:R-:W-:Y:S05]  /*dc10*/  BRA `(.L_x_1674) ;  /* 0xffffff3800b07947 */ /* 0x000fea000383ffff */
.L_x_1582:
[----:B0-----:R-:W-:-:S04]  /*dc20*/  IMAD.U32 R3, RZ, RZ, UR42 ;  /* 0x0000002aff037e24 */ /* 0x001fc8000f8e00ff */
[----:B------:R0:W2:Y:S03]  /*dc30*/  SYNCS.PHASECHK.TRANS64.TRYWAIT P2, [R3+URZ+0x17030], R0 ;  /* 0x01703000030075a7 */ /* 0x0000a6000804017f */
[----:B--2---:R-:W-:Y:S05]  /*dc40*/  @!P2 NANOSLEEP.SYNCS 0x989680 ;  /* 0x009896800000a95d */ /* 0x004fea0003900000 */
[----:B------:R-:W2:Y:S02]  /*dc50*/  @!P2 SYNCS.PHASECHK.TRANS64 P2, [R3+URZ+0x17030], R0 ;  /* 0x017030000300a5a7 */ /* 0x000ea4000804007f */
[----:B--2---:R-:W-:Y:S05]  /*dc60*/  @!P2 BRA `(.L_x_1582) ;  /* 0xfffffffc00eca947 */ /* 0x004fea000383ffff */
[----:B------:R-:W-:Y:S05]  /*dc70*/  BRA `(.L_x_1581) ;  /* 0xffffff3800d07947 */ /* 0x000fea000383ffff */
.L_x_1587:
[----:B-1----:R-:W-:-:S04]  /*dc80*/  IMAD.U32 R9, RZ, RZ, UR25 ;  /* 0x00000019ff097e24 */ /* 0x002fc8000f8e00ff */
[----:B------:R1:W2:Y:S03]  /*dc90*/  SYNCS.PHASECHK.TRANS64.TRYWAIT P3, [R9+URZ+0x17030], R0 ;  /* 0x01703000090075a7 */ /* 0x0002a6000806017f */
[----:B--2---:R-:W-:Y:S05]  /*dca0*/  @!P3 NANOSLEEP.SYNCS 0x989680 ;  /* 0x009896800000b95d */ /* 0x004fea0003900000 */
[----:B------:R-:W2:Y:S02]  /*dcb0*/  @!P3 SYNCS.PHASECHK.TRANS64 P3, [R9+URZ+0x17030], R0 ;  /* 0x017030000900b5a7 */ /* 0x000ea4000806007f */
[----:B--2---:R-:W-:Y:S05]  /*dcc0*/  @!P3 BRA `(.L_x_1587) ;  /* 0xfffffffc00ecb947 */ /* 0x004fea000383ffff */
[----:B------:R-:W-:Y:S05]  /*dcd0*/  BRA `(.L_x_1586) ;  /* 0xffffff6000187947 */ /* 0x000fea000383ffff */
.L_x_1591:
[----:B-1----:R-:W-:-:S04]  /*dce0*/  IMAD.U32 R9, RZ, RZ, UR11 ;  /* 0x0000000bff097e24 */ /* 0x002fc8000f8e00ff */
[----:B------:R1:W2:Y:S03]  /*dcf0*/  SYNCS.PHASECHK.TRANS64.TRYWAIT P3, [R9+URZ+0x17050], R0 ;  /* 0x01705000090075a7 */ /* 0x0002a6000806017f */
[----:B--2---:R-:W-:Y:S05]  /*dd00*/  @!P3 NANOSLEEP.SYNCS 0x989680 ;  /* 0x009896800000b95d */ /* 0x004fea0003900000 */
[----:B------:R-:W2:Y:S02]  /*dd10*/  @!P3 SYNCS.PHASECHK.TRANS64 P3, [R9+URZ+0x17050], R0 ;  /* 0x017050000900b5a7 */ /* 0x000ea4000806007f */
[----:B--2---:R-:W-:Y:S05]  /*dd20*/  @!P3 BRA `(.L_x_1591) ;  /* 0xfffffffc00ecb947 */ /* 0x004fea000383ffff */
[----:B------:R-:W-:Y:S05]  /*dd30*/  BRA `(.L_x_1590) ;  /* 0xffffff6000707947 */ /* 0x000fea000383ffff */
.L_x_1598:
[----:B-1----:R-:W-:-:S04]  /*dd40*/  IMAD.U32 R9, RZ, RZ, UR22 ;  /* 0x00000016ff097e24 */ /* 0x002fc8000f8e00ff */
[----:B------:R1:W2:Y:S03]  /*dd50*/  SYNCS.PHASECHK.TRANS64.TRYWAIT P2, [R9+URZ+0x17030], R0 ;  /* 0x01703000090075a7 */ /* 0x0002a6000804017f */
[----:B--2---:R-:W-:Y:S05]  /*dd60*/  @!P2 NANOSLEEP.SYNCS 0x989680 ;  /* 0x009896800000a95d */ /* 0x004fea0003900000 */
[----:B------:R-:W2:Y:S02]  /*dd70*/  @!P2 SYNCS.PHASECHK.TRANS64 P2, [R9+URZ+0x17030], R0 ;  /* 0x017030000900a5a7 */ /* 0x000ea4000804007f */
[----:B--2---:R-:W-:Y:S05]  /*dd80*/  @!P2 BRA `(.L_x_1598) ;  /* 0xfffffffc00eca947 */ /* 0x004fea000383ffff */
[----:B------:R-:W-:Y:S05]  /*dd90*/  BRA `(.L_x_1597) ;  /* 0xffffff8400387947 */ /* 0x000fea000383ffff */
.L_x_1602:
[----:B-1----:R-:W-:-:S04]  /*dda0*/  IMAD.U32 R9, RZ, RZ, UR14 ;  /* 0x0000000eff097e24 */ /* 0x002fc8000f8e00ff */
[----:B------:R1:W2:Y:S03]  /*ddb0*/  SYNCS.PHASECHK.TRANS64.TRYWAIT P2, [R9+URZ+0x17050], R0 ;  /* 0x01705000090075a7 */ /* 0x0002a6000804017f */
[----:B--2---:R-:W-:Y:S05]  /*ddc0*/  @!P2 NANOSLEEP.SYNCS 0x989680 ;  /* 0x009896800000a95d */ /* 0x004fea0003900000 */
[----:B------:R-:W2:Y:S02]  /*ddd0*/  @!P2 SYNCS.PHASECHK.TRANS64 P2, [R9+URZ+0x17050], R0 ;  /* 0x017050000900a5a7 */ /* 0x000ea4000804007f */
[----:B--2---:R-:W-:Y:S05]  /*dde0*/  @!P2 BRA `(.L_x_1602) ;  /* 0xfffffffc00eca947 */ /* 0x004fea000383ffff */
[----:B------:R-:W-:Y:S05]  /*ddf0*/  BRA `(.L_x_1601) ;  /* 0xffffff88008c7947 */ /* 0x000fea000383ffff */
.L_x_1608:
[----:B-1----:R-:W-:-:S04]  /*de00*/  IMAD.U32 R5, RZ, RZ, UR16 ;  /* 0x00000010ff057e24 */ /* 0x002fc8000f8e00ff */
[----:B------:R1:W2:Y:S03]  /*de10*/  SYNCS.PHASECHK.TRANS64.TRYWAIT P1, [R5+URZ+0x17050], R4 ;  /* 0x01705004050075a7 */ /* 0x0002a6000802017f */
[----:B--2---:R-:W-:Y:S05]  /*de20*/  @!P1 NANOSLEEP.SYNCS 0x989680 ;  /* 0x009896800000995d */ /* 0x004fea0003900000 */
[----:B------:R-:W2:Y:S02]  /*de30*/  @!P1 SYNCS.PHASECHK.TRANS64 P1, [R5+URZ+0x17050], R4 ;  /* 0x01705004050095a7 */ /* 0x000ea4000802007f */
[----:B--2---:R-:W-:Y:S05]  /*de40*/  @!P1 BRA `(.L_x_1608) ;  /* 0xfffffffc00ec9947 */ /* 0x004fea000383ffff */
[----:B------:R-:W-:Y:S05]  /*de50*/  BRA `(.L_x_1607) ;  /* 0xffffff9c00d87947 */ /* 0x000fea000383ffff */
.L_x_1621:
[----:B------:R-:W-:Y:S02]  /*de60*/  IMAD.MOV.U32 R13, RZ, RZ, R25 ;  /* 0x000000ffff0d7224 */ /* 0x000fe400078e0019 */
[----:B------:R-:W-:Y:S02]  /*de70*/  IMAD.MOV.U32 R12, RZ, RZ, RZ ;  /* 0x000000ffff0c7224 */ /* 0x000fe400078e00ff */
[----:B------:R-:W-:Y:S02]  /*de80*/  IMAD.MOV.U32 R11, RZ, RZ, 0x1f ;  /* 0x0000001fff0b7424 */ /* 0x000fe400078e00ff */
[----:B------:R-:W-:-:S07]  /*de90*/  IMAD.MOV.U32 R15, RZ, RZ, -0x1 ;  /* 0xffffffffff0f7424 */ /* 0x000fce00078e00ff */
[----:B------:R-:W-:Y:S05]  /*dea0*/  WARPSYNC.COLLECTIVE R15, `(.L_x_1675) ;  /* 0x000000000f087348 */ /* 0x000fea0003c00000 */
[----:B------:R0:W1:Y:S02]  /*deb0*/  SHFL.IDX P6, R14, R13, R12, R11 ;  /* 0x0000000c0d0e7389 */ /* 0x00006400000c000b */
[----:B01----:R-:W-:Y:S01]  /*dec0*/  ENDCOLLECTIVE ;  /* 0x000000000000791b */ /* 0x003fe20003800000 */
.L_x_1675:
[----:B------:R-:W-:Y:S05]  /*ded0*/  BRA `(.L_x_1676) ;  /* 0xffffffd400547947 */ /* 0x000fea000383ffff */
.L_x_1623:
[----:B------:R-:W-:Y:S01]  /*dee0*/  BSSY B0, `(.L_x_1677) ;  /* 0x0000006000007945 */ /* 0x000fe20003800000 */
[----:B------:R-:W-:-:S07]  /*def0*/  IMAD.MOV.U32 R15, RZ, RZ, -0x1 ;  /* 0xffffffffff0f7424 */ /* 0x000fce00078e00ff */
[----:B------:R-:W-:Y:S05]  /*df00*/  WARPSYNC.COLLECTIVE R15, `(.L_x_1678) ;  /* 0x000000000f0c7348 */ /* 0x000fea0003c00000 */
[----:B------:R-:W-:Y:S02]  /*df10*/  ELECT P6, UR62, PT ;  /* 0x00000000003e782f */ /* 0x000fe400038c0000 */
[----:B------:R-:W-:Y:S01]  /*df20*/  MOV R14, UR62 ;  /* 0x0000003e000e7c02 */ /* 0x000fe20008000f00 */
[----:B------:R-:W-:Y:S10]  /*df30*/  ENDCOLLECTIVE ;  /* 0x000000000000791b */ /* 0x000ff40003800000 */
.L_x_1678:
[----:B------:R-:W-:Y:S05]  /*df40*/  BSYNC B0 ;  /* 0x0000000000007941 */ /* 0x000fea0003800000 */
.L_x_1677:
[----:B------:R-:W-:Y:S05]  /*df50*/  BRA `(.L_x_1679) ;  /* 0xffffffd400587947 */ /* 0x000fea000383ffff */
.L_x_1625:
[----:B-1----:R-:W-:-:S04]  /*df60*/  IMAD.U32 R3, RZ, RZ, UR38 ;  /* 0x00000026ff037e24 */ /* 0x002fc8000f8e00ff */
[----:B------:R1:W2:Y:S03]  /*df70*/  SYNCS.PHASECHK.TRANS64.TRYWAIT P0, [R3+URZ+0x17080], R0 ;  /* 0x01708000030075a7 */ /* 0x0002a6000800017f */
[----:B--2---:R-:W-:Y:S05]  /*df80*/  @!P0 NANOSLEEP.SYNCS 0x989680 ;  /* 0x009896800000895d */ /* 0x004fea0003900000 */
[----:B------:R-:W2:Y:S02]  /*df90*/  @!P0 SYNCS.PHASECHK.TRANS64 P0, [R3+URZ+0x17080], R0 ;  /* 0x01708000030085a7 */ /* 0x000ea4000800007f */
[----:B--2---:R-:W-:Y:S05]  /*dfa0*/  @!P0 BRA `(.L_x_1625) ;  /* 0xfffffffc00ec8947 */ /* 0x004fea000383ffff */
[----:B------:R-:W-:Y:S05]  /*dfb0*/  BRA `(.L_x_1680) ;  /* 0xffffffd400a87947 */ /* 0x000fea000383ffff */
.L_x_1627:
[----:B-1----:R-:W-:-:S04]  /*dfc0*/  IMAD.U32 R3, RZ, RZ, UR38 ;  /* 0x00000026ff037e24 */ /* 0x002fc8000f8e00ff */
[----:B------:R1:W2:Y:S03]  /*dfd0*/  SYNCS.PHASECHK.TRANS64.TRYWAIT P0, [R3+URZ+0x17040], R0 ;  /* 0x01704000030075a7 */ /* 0x0002a6000800017f */
[----:B--2---:R-:W-:Y:S05]  /*dfe0*/  @!P0 NANOSLEEP.SYNCS 0x989680 ;  /* 0x009896800000895d */ /* 0x004fea0003900000 */
[----:B------:R-:W2:Y:S02]  /*dff0*/  @!P0 SYNCS.PHASECHK.TRANS64 P0, [R3+URZ+0x17040], R0 ;  /* 0x01704000030085a7 */ /* 0x000ea4000800007f */
[----:B--2---:R-:W-:Y:S05]  /*e000*/  @!P0 BRA `(.L_x_1627) ;  /* 0xfffffffc00ec8947 */ /* 0x004fea000383ffff */
[----:B------:R-:W-:Y:S05]  /*e010*/  BRA `(.L_x_1681) ;  /* 0xffffffd800187947 */ /* 0x000fea000383ffff */
.L_x_1630:
[----:B------:R-:W-:Y:S02]  /*e020*/  IMAD R17, R11, 0xc0, R8 ;  /* 0x000000c00b117824 */ /* 0x000fe400078e0208 */
[----:B------:R-:W-:Y:S02]  /*e030*/  IMAD.MOV.U32 R13, RZ, RZ, R5 ;  /* 0x000000ffff0d7224 */ /* 0x000fe400078e0005 */
[----:B------:R-:W-:Y:S02]  /*e040*/  IMAD.MOV.U32 R12, RZ, RZ, RZ ;  /* 0x000000ffff0c7224 */ /* 0x000fe400078e00ff */
[----:B------:R-:W-:Y:S02]  /*e050*/  IMAD.MOV.U32 R11, RZ, RZ, 0x1e1f ;  /* 0x00001e1fff0b7424 */ /* 0x000fe400078e00ff */
[----:B------:R-:W-:-:S07]  /*e060*/  IMAD.MOV.U32 R15, RZ, RZ, -0x1 ;  /* 0xffffffffff0f7424 */ /* 0x000fce00078e00ff */
[----:B------:R-:W-:Y:S05]  /*e070*/  WARPSYNC.COLLECTIVE R15, `(.L_x_1682) ;  /* 0x000000000f087348 */ /* 0x000fea0003c00000 */
[----:B------:R0:W1:Y:S02]  /*e080*/  SHFL.IDX P6, R14, R13, R12, R11 ;  /* 0x0000000c0d0e7389 */ /* 0x00006400000c000b */
[----:B01----:R-:W-:Y:S01]  /*e090*/  ENDCOLLECTIVE ;  /* 0x000000000000791b */ /* 0x003fe20003800000 */
.L_x_1682:
[----:B------:R-:W-:Y:S02]  /*e0a0*/  IMAD.MOV.U32 R13, RZ, RZ, R4 ;  /* 0x000000ffff0d7224 */ /* 0x000fe400078e0004 */
[----:B------:R-:W-:-:S07]  /*e0b0*/  IMAD.MOV.U32 R2, RZ, RZ, R14 ;  /* 0x000000ffff027224 */ /* 0x000fce00078e000e */
[----:B------:R-:W-:Y:S05]  /*e0c0*/  WARPSYNC.COLLECTIVE R15, `(.L_x_1683) ;  /* 0x000000000f087348 */ /* 0x000fea0003c00000 */
[----:B------:R0:W1:Y:S02]  /*e0d0*/  SHFL.IDX P6, R14, R13, R12, R11 ;  /* 0x0000000c0d0e7389 */ /* 0x00006400000c000b */
[----:B01----:R-:W-:Y:S01]  /*e0e0*/  ENDCOLLECTIVE ;  /* 0x000000000000791b */ /* 0x003fe20003800000 */
.L_x_1683:
        /* <DEDUP_REMOVED lines=12> */
.L_x_1684:
        /* <DEDUP_REMOVED lines=11> */
.L_x_1685:
        /* <DEDUP_REMOVED lines=9> */
.L_x_1686:
        /* <DEDUP_REMOVED lines=15> */
.L_x_1687:
[----:B------:R-:W-:Y:S05]  /*e3e0*/  BRA `(.L_x_1688) ;  /* 0xffffffdc00b07947 */ /* 0x000fea000383ffff */
.L_x_1633:
[----:B01----:R-:W-:-:S04]  /*e3f0*/  IMAD.U32 R3, RZ, RZ, UR38 ;  /* 0x00000026ff037e24 */ /* 0x003fc8000f8e00ff */
[----:B------:R0:W1:Y:S03]  /*e400*/  SYNCS.PHASECHK.TRANS64.TRYWAIT P0, [R3+URZ+0x17020], R4 ;  /* 0x01702004030075a7 */ /* 0x000066000800017f */
[----:B-1----:R-:W-:Y:S05]  /*e410*/  @!P0 NANOSLEEP.SYNCS 0x989680 ;  /* 0x009896800000895d */ /* 0x002fea0003900000 */
[----:B------:R-:W1:Y:S02]  /*e420*/  @!P0 SYNCS.PHASECHK.TRANS64 P0, [R3+URZ+0x17020], R4 ;  /* 0x01702004030085a7 */ /* 0x000e64000800007f */
[----:B-1----:R-:W-:Y:S05]  /*e430*/  @!P0 BRA `(.L_x_1633) ;  /* 0xfffffffc00ec8947 */ /* 0x002fea000383ffff */
[----:B------:R-:W-:Y:S05]  /*e440*/  BRA `(.L_x_1689) ;  /* 0xffffffdc00f47947 */ /* 0x000fea000383ffff */
.L_x_1638:
[----:B-1----:R1:W2:Y:S02]  /*e450*/  SYNCS.PHASECHK.TRANS64.TRYWAIT P0, [R6+URZ+0x17080], R3 ;  /* 0x01708003060075a7 */ /* 0x0022a4000800017f */
[----:B--2---:R-:W-:Y:S05]  /*e460*/  @!P0 NANOSLEEP.SYNCS 0x989680 ;  /* 0x009896800000895d */ /* 0x004fea0003900000 */
[----:B------:R-:W2:Y:S02]  /*e470*/  @!P0 SYNCS.PHASECHK.TRANS64 P0, [R6+URZ+0x17080], R3 ;  /* 0x01708003060085a7 */ /* 0x000ea4000800007f */
[----:B--2---:R-:W-:Y:S05]  /*e480*/  @!P0 BRA `(.L_x_1638) ;  /* 0xfffffffc00f08947 */ /* 0x004fea000383ffff */
[----:B------:R-:W-:Y:S05]  /*e490*/  BRA `(.L_x_1690) ;  /* 0xffffffe000a07947 */ /* 0x000fea000383ffff */
.L_x_1644:
[----:B--2---:R2:W3:Y:S02]  /*e4a0*/  SYNCS.PHASECHK.TRANS64.TRYWAIT P0, [R6+URZ+0x17040], R3 ;  /* 0x01704003060075a7 */ /* 0x0044e4000800017f */
[----:B---3--:R-:W-:Y:S05]  /*e4b0*/  @!P0 NANOSLEEP.SYNCS 0x989680 ;  /* 0x009896800000895d */ /* 0x008fea0003900000 */
[----:B------:R-:W3:Y:S02]  /*e4c0*/  @!P0 SYNCS.PHASECHK.TRANS64 P0, [R6+URZ+0x17040], R3 ;  /* 0x01704003060085a7 */ /* 0x000ee4000800007f */
[----:B---3--:R-:W-:Y:S05]  /*e4d0*/  @!P0 BRA `(.L_x_1644) ;  /* 0xfffffffc00f08947 */ /* 0x008fea000383ffff */
[----:B------:R-:W-:Y:S05]  /*e4e0*/  BRA `(.L_x_1691) ;  /* 0xffffffe400847947 */ /* 0x000fea000383ffff */
.L_x_1651:
[----:B--2---:R2:W3:Y:S02]  /*e4f0*/  SYNCS.PHASECHK.TRANS64.TRYWAIT P0, [R3+URZ+0x17070], R2 ;  /* 0x01707002030075a7 */ /* 0x0044e4000800017f */
[----:B---3--:R-:W-:Y:S05]  /*e500*/  @!P0 NANOSLEEP.SYNCS 0x989680 ;  /* 0x009896800000895d */ /* 0x008fea0003900000 */
[----:B------:R-:W3:Y:S02]  /*e510*/  @!P0 SYNCS.PHASECHK.TRANS64 P0, [R3+URZ+0x17070], R2 ;  /* 0x01707002030085a7 */ /* 0x000ee4000800007f */
[----:B---3--:R-:W-:Y:S05]  /*e520*/  @!P0 BRA `(.L_x_1651) ;  /* 0xfffffffc00f08947 */ /* 0x008fea000383ffff */
[----:B------:R-:W-:Y:S05]  /*e530*/  BRA `(.L_x_1692) ;  /* 0xffffffe800747947 */ /* 0x000fea000383ffff */
.L_x_1653:
[----:B--2---:R2:W3:Y:S02]  /*e540*/  SYNCS.PHASECHK.TRANS64.TRYWAIT P0, [R3+URZ+0x17060], R2 ;  /* 0x01706002030075a7 */ /* 0x0044e4000800017f */
[----:B---3--:R-:W-:Y:S05]  /*e550*/  @!P0 NANOSLEEP.SYNCS 0x989680 ;  /* 0x009896800000895d */ /* 0x008fea0003900000 */
[----:B------:R-:W3:Y:S02]  /*e560*/  @!P0 SYNCS.PHASECHK.TRANS64 P0, [R3+URZ+0x17060], R2 ;  /* 0x01706002030085a7 */ /* 0x000ee4000800007f */
[----:B---3--:R-:W-:Y:S05]  /*e570*/  @!P0 BRA `(.L_x_1653) ;  /* 0xfffffffc00f08947 */ /* 0x008fea000383ffff */
[----:B------:R-:W-:Y:S05]  /*e580*/  BRA `(.L_x_1693) ;  /* 0xffffffe800787947 */ /* 0x000fea000383ffff */
.L_x_1659:
[----:B0-----:R0:W1:Y:S02]  /*e590*/  SYNCS.PHASECHK.TRANS64.TRYWAIT P0, [R0+URZ+0x17070], R3 ;  /* 0x01707003000075a7 */ /* 0x001064000800017f */
[----:B-1----:R-:W-:Y:S05]  /*e5a0*/  @!P0 NANOSLEEP.SYNCS 0x989680 ;  /* 0x009896800000895d */ /* 0x002fea0003900000 */
[----:B------:R-:W1:Y:S02]  /*e5b0*/  @!P0 SYNCS.PHASECHK.TRANS64 P0, [R0+URZ+0x17070], R3 ;  /* 0x01707003000085a7 */ /* 0x000e64000800007f */
[----:B-1----:R-:W-:Y:S05]  /*e5c0*/  @!P0 BRA `(.L_x_1659) ;  /* 0xfffffffc00f08947 */ /* 0x002fea000383ffff */
[----:B------:R-:W-:Y:S05]  /*e5d0*/  BRA `(.L_x_1694) ;  /* 0xffffffec00887947 */ /* 0x000fea000383ffff */
.L_x_1661:
[----:B0-----:R0:W1:Y:S02]  /*e5e0*/  SYNCS.PHASECHK.TRANS64.TRYWAIT P0, [R0+URZ+0x17060], R5 ;  /* 0x01706005000075a7 */ /* 0x001064000800017f */
[----:B-1----:R-:W-:Y:S05]  /*e5f0*/  @!P0 NANOSLEEP.SYNCS 0x989680 ;  /* 0x009896800000895d */ /* 0x002fea0003900000 */
[----:B------:R-:W1:Y:S02]  /*e600*/  @!P0 SYNCS.PHASECHK.TRANS64 P0, [R0+URZ+0x17060], R5 ;  /* 0x01706005000085a7 */ /* 0x000e64000800007f */
[----:B-1----:R-:W-:Y:S05]  /*e610*/  @!P0 BRA `(.L_x_1661) ;  /* 0xfffffffc00f08947 */ /* 0x002fea000383ffff */
[----:B------:R-:W-:Y:S05]  /*e620*/  BRA `(.L_x_1695) ;  /* 0xffffffec00a07947 */ /* 0x000fea000383ffff */
.L_x_1663:
[----:B0-----:R0:W1:Y:S02]  /*e630*/  SYNCS.PHASECHK.TRANS64.TRYWAIT P0, [R9+URZ+0x17020], R2 ;  /* 0x01702002090075a7 */ /* 0x001064000800017f */
[----:B-1----:R-:W-:Y:S05]  /*e640*/  @!P0 NANOSLEEP.SYNCS 0x989680 ;  /* 0x009896800000895d */ /* 0x002fea0003900000 */
[----:B------:R-:W1:Y:S02]  /*e650*/  @!P0 SYNCS.PHASECHK.TRANS64 P0, [R9+URZ+0x17020], R2 ;  /* 0x01702002090085a7 */ /* 0x000e64000800007f */
[----:B-1----:R-:W-:Y:S05]  /*e660*/  @!P0 BRA `(.L_x_1663) ;  /* 0xfffffffc00f08947 */ /* 0x002fea000383ffff */
[----:B------:R-:W-:Y:S05]  /*e670*/  BRA `(.L_x_1696) ;  /* 0xfffffff000947947 */ /* 0x000fea000383ffff */
.L_x_1665:
[----:B0-----:R0:W1:Y:S02]  /*e680*/  SYNCS.PHASECHK.TRANS64.TRYWAIT P1, [R6+URZ], R3 ;  /* 0x00000003060075a7 */ /* 0x001064000802017f */
[----:B-1----:R-:W-:Y:S05]  /*e690*/  @!P1 NANOSLEEP.SYNCS 0x989680 ;  /* 0x009896800000995d */ /* 0x002fea0003900000 */
[----:B------:R-:W1:Y:S02]  /*e6a0*/  @!P1 SYNCS.PHASECHK.TRANS64 P1, [R6+URZ], R3 ;  /* 0x00000003060095a7 */ /* 0x000e64000802007f */
[----:B-1----:R-:W-:Y:S05]  /*e6b0*/  @!P1 BRA `(.L_x_1665) ;  /* 0xfffffffc00f09947 */ /* 0x002fea000383ffff */
[----:B------:R-:W-:Y:S05]  /*e6c0*/  BRA `(.L_x_1697) ;  /* 0xfffffff000e47947 */ /* 0x000fea000383ffff */
.L_x_1666:
[----:B-1----:R1:W2:Y:S02]  /*e6d0*/  SYNCS.PHASECHK.TRANS64.TRYWAIT P1, [R7+URZ], R2 ;  /* 0x00000002070075a7 */ /* 0x0022a4000802017f */
[----:B--2---:R-:W-:Y:S05]  /*e6e0*/  @!P1 NANOSLEEP.SYNCS 0x989680 ;  /* 0x009896800000995d */ /* 0x004fea0003900000 */
[----:B------:R-:W2:Y:S02]  /*e6f0*/  @!P1 SYNCS.PHASECHK.TRANS64 P1, [R7+URZ], R2 ;  /* 0x00000002070095a7 */ /* 0x000ea4000802007f */
[----:B--2---:R-:W-:Y:S05]  /*e700*/  @!P1 BRA `(.L_x_1666) ;  /* 0xfffffffc00f09947 */ /* 0x004fea000383ffff */
[----:B------:R-:W-:Y:S05]  /*e710*/  BRA `(.L_x_1698) ;  /* 0xfffffff000d87947 */ /* 0x000fea000383ffff */
.L_x_1668:
[----:B--2---:R2:W3:Y:S02]  /*e720*/  SYNCS.PHASECHK.TRANS64.TRYWAIT P1, [R0+URZ+0x17060], R3 ;  /* 0x01706003000075a7 */ /* 0x0044e4000802017f */
[----:B---3--:R-:W-:Y:S05]  /*e730*/  @!P1 NANOSLEEP.SYNCS 0x989680 ;  /* 0x009896800000995d */ /* 0x008fea0003900000 */
[----:B------:R-:W3:Y:S02]  /*e740*/  @!P1 SYNCS.PHASECHK.TRANS64 P1, [R0+URZ+0x17060], R3 ;  /* 0x01706003000095a7 */ /* 0x000ee4000802007f */
[----:B---3--:R-:W-:Y:S05]  /*e750*/  @!P1 BRA `(.L_x_1668) ;  /* 0xfffffffc00f09947 */ /* 0x008fea000383ffff */
[----:B------:R-:W-:Y:S05]  /*e760*/  BRA `(.L_x_1699) ;  /* 0xfffffff000d87947 */ /* 0x000fea000383ffff */
.L_x_1670:
[----:B---3--:R3:W4:Y:S02]  /*e770*/  SYNCS.PHASECHK.TRANS64.TRYWAIT P1, [R5+URZ+0x17060], R2 ;  /* 0x01706002050075a7 */ /* 0x008724000802017f */
[----:B----4-:R-:W-:Y:S05]  /*e780*/  @!P1 NANOSLEEP.SYNCS 0x989680 ;  /* 0x009896800000995d */ /* 0x010fea0003900000 */
[----:B------:R-:W4:Y:S02]  /*e790*/  @!P1 SYNCS.PHASECHK.TRANS64 P1, [R5+URZ+0x17060], R2 ;  /* 0x01706002050095a7 */ /* 0x000f24000802007f */
[----:B----4-:R-:W-:Y:S05]  /*e7a0*/  @!P1 BRA `(.L_x_1670) ;  /* 0xfffffffc00f09947 */ /* 0x010fea000383ffff */
[----:B------:R-:W-:Y:S05]  /*e7b0*/  BRA `(.L_x_1700) ;  /* 0xfffffff000d87947 */ /* 0x000fea000383ffff */
.L_x_1672:
[----:B----4-:R4:W0:Y:S02]  /*e7c0*/  SYNCS.PHASECHK.TRANS64.TRYWAIT P0, [R0+URZ+0x17080], R3 ;  /* 0x01708003000075a7 */ /* 0x010824000800017f */
[----:B0-----:R-:W-:Y:S05]  /*e7d0*/  @!P0 NANOSLEEP.SYNCS 0x989680 ;  /* 0x009896800000895d */ /* 0x001fea0003900000 */
[----:B------:R-:W0:Y:S02]  /*e7e0*/  @!P0 SYNCS.PHASECHK.TRANS64 P0, [R0+URZ+0x17080], R3 ;  /* 0x01708003000085a7 */ /* 0x000e24000800007f */
[----:B0-----:R-:W-:Y:S05]  /*e7f0*/  @!P0 BRA `(.L_x_1672) ;  /* 0xfffffffc00f08947 */ /* 0x001fea000383ffff */
[----:B------:R-:W-:Y:S05]  /*e800*/  BRA `(.L_x_1673) ;  /* 0xfffffff000d47947 */ /* 0x000fea000383ffff */
.L_x_1701:
        /* <DEDUP_REMOVED lines=15> */
.L_x_2282:


//--------------------- .text._ZN7cutlass13device_kernelIN5flash11enable_sm90INS1_16FlashAttnFwdSm90INS1_25CollectiveMainloopFwdSm90ILi2EN4cute5tupleIJNS5_1CILi1EEES8_S8_EEENS6_IJNS7_ILi192EEENS7_ILi128EEENS7_ILi96EEEEEELi96ENS_12float_e4m3_tEfNS_4arch4Sm90ELb1ELb0ELb0ELb1ELb0ELb0ELb0ELb1ELb1ELb1ELb1ELb0EEENS1_21CollectiveEpilogueFwdINS6_IJSA_SC_SB_EEES9_NS_10bfloat16_tESG_Li384ELb1ELb1ELb1ELb1EEENS1_36VarlenDynamicPersistentTileSchedulerILi192ELi128ELi384ELi128ELb1ELb1ELb1ELb1ELb1ELb1EEEEEEEEEvNT_6ParamsE --------------------------
	.section	.text._ZN7cutlass13device_kernelIN5flash11enable_sm90INS1_16FlashAttnFwdSm90INS1_25CollectiveMainloopFwdSm90ILi2EN4cute5tupleIJNS5_1CILi1EEES8_S8_EEENS6_IJNS7_ILi192EEENS7_ILi128EEENS7_ILi96EEEEEELi96ENS_12float_e4m3_tEfNS_4arch4Sm90ELb1ELb0ELb0ELb1ELb0ELb0ELb0ELb1ELb1ELb1ELb1ELb0EEENS1_21CollectiveEpilogueFwdINS6_IJSA_SC_SB_EEES9_NS_10bfloat16_tESG_Li384ELb1ELb1ELb1ELb1EEENS1_36VarlenDynamicPersistentTileSchedulerILi192ELi128ELi384ELi128ELb1ELb1ELb1ELb1ELb1ELb1EEEEEEEEEvNT_6ParamsE,"ax",@progbits
	.align	128
.text._ZN7cutlass13device_kernelIN5flash11enable_sm90INS1_16FlashAttnFwdSm90INS1_25CollectiveMainloopFwdSm90ILi2EN4cute5tupleIJNS5_1CILi1EEES8_S8_EEENS6_IJNS7_ILi192EEENS7_ILi128EEENS7_ILi96EEEEEELi96ENS_12float_e4m3_tEfNS_4arch4Sm90ELb1ELb0ELb0ELb1ELb0ELb0ELb0ELb1ELb1ELb1ELb1ELb0EEENS1_21CollectiveEpilogueFwdINS6_IJSA_SC_SB_EEES9_NS_10bfloat16_tESG_Li384ELb1ELb1ELb1ELb1EEENS1_36VarlenDynamicPersistentTileSchedulerILi192ELi128ELi384ELi128ELb1ELb1ELb1ELb1ELb1ELb1EEEEEEEEEvNT_6ParamsE:
        .type           _ZN7cutlass13device_kernelIN5flash11enable_sm90INS1_16FlashAttnFwdSm90INS1_25CollectiveMainloopFwdSm90ILi2EN4cute5tupleIJNS5_1CILi1EEES8_S8_EEENS6_IJNS7_ILi192EEENS7_ILi128EEENS7_ILi96EEEEEELi96ENS_12float_e4m3_tEfNS_4arch4Sm90ELb1ELb0ELb0ELb1ELb0ELb0ELb0ELb1ELb1ELb1ELb1ELb0EEENS1_21CollectiveEpilogueFwdINS6_IJSA_SC_SB_EEES9_NS_10bfloat16_tESG_Li384ELb1ELb1ELb1ELb1EEENS1_36VarlenDynamicPersistentTileSchedulerILi192ELi128ELi384ELi128ELb1ELb1ELb1ELb1ELb1ELb1EEEEEEEEEvNT_6ParamsE,@function
        .size           _ZN7cutlass13device_kernelIN5flash11enable_sm90INS1_16FlashAttnFwdSm90INS1_25CollectiveMainloopFwdSm90ILi2EN4cute5tupleIJNS5_1CILi1EEES8_S8_EEENS6_IJNS7_ILi192EEENS7_ILi128EEENS7_ILi96EEEEEELi96ENS_12float_e4m3_tEfNS_4arch4Sm90ELb1ELb0ELb0ELb1ELb0ELb0ELb0ELb1ELb1ELb1ELb1ELb0EEENS1_21CollectiveEpilogueFwdINS6_IJSA_SC_SB_EEES9_NS_10bfloat16_tESG_Li384ELb1ELb1ELb1ELb1EEENS1_36VarlenDynamicPersistentTileSchedulerILi192ELi128ELi384ELi128ELb1ELb1ELb1ELb1ELb1ELb1EEEEEEEEEvNT_6ParamsE,(.L_x_2283 - _ZN7cutlass13device_kernelIN5flash11enable_sm90INS1_16FlashAttnFwdSm90INS1_25CollectiveMainloopFwdSm90ILi2EN4cute5tupleIJNS5_1CILi1EEES8_S8_EEENS6_IJNS7_ILi192EEENS7_ILi128EEENS7_ILi96EEEEEELi96ENS_12float_e4m3_tEfNS_4arch4Sm90ELb1ELb0ELb0ELb1ELb0ELb0ELb0ELb1ELb1ELb1ELb1ELb0EEENS1_21CollectiveEpilogueFwdINS6_IJSA_SC_SB_EEES9_NS_10bfloat16_tESG_Li384ELb1ELb1ELb1ELb1EEENS1_36VarlenDynamicPersistentTileSchedulerILi192ELi128ELi384ELi128ELb1ELb1ELb1ELb1ELb1ELb1EEEEEEEEEvNT_6ParamsE)
        .other          _ZN7cutlass13device_kernelIN5flash11enable_sm90INS1_16FlashAttnFwdSm90INS1_25CollectiveMainloopFwdSm90ILi2EN4cute5tupleIJNS5_1CILi1EEES8_S8_EEENS6_IJNS7_ILi192EEENS7_ILi128EEENS7_ILi96EEEEEELi96ENS_12float_e4m3_tEfNS_4arch4Sm90ELb1ELb0ELb0ELb1ELb0ELb0ELb0ELb1ELb1ELb1ELb1ELb0EEENS1_21CollectiveEpilogueFwdINS6_IJSA_SC_SB_EEES9_NS_10bfloat16_tESG_Li384ELb1ELb1ELb1ELb1EEENS1_36VarlenDynamicPersistentTileSchedulerILi192ELi128ELi384ELi128ELb1ELb1ELb1ELb1ELb1ELb1EEEEEEEEEvNT_6ParamsE,@"STO_CUDA_ENTRY STV_DEFAULT"
_ZN7cutlass13device_kernelIN5flash11enable_sm90INS1_16FlashAttnFwdSm90INS1_25CollectiveMainloopFwdSm90ILi2EN4cute5tupleIJNS5_1CILi1EEES8_S8_EEENS6_IJNS7_ILi192EEENS7_ILi128EEENS7_ILi96EEEEEELi96ENS_12float_e4m3_tEfNS_4arch4Sm90ELb1ELb0ELb0ELb1ELb0ELb0ELb0ELb1ELb1ELb1ELb1ELb0EEENS1_21CollectiveEpilogueFwdINS6_IJSA_SC_SB_EEES9_NS_10bfloat16_tESG_Li384ELb1ELb1ELb1ELb1EEENS1_36VarlenDynamicPersistentTileSchedulerILi192ELi128ELi384ELi128ELb1ELb1ELb1ELb1ELb1ELb1EEEEEEEEEvNT_6ParamsE:
        /* <DEDUP_REMOVED lines=18> */
.L_x_1703:
[----:B------:R-:W-:Y:S05]  /*0120*/  BSYNC B0 ;  /* 0x0000000000007941 */ /* 0x000fea0003800000 */
.L_x_1702:
        /* <DEDUP_REMOVED lines=41> */
.L_x_1704:
        /* <DEDUP_REMOVED lines=22> */
.L_x_1705:
        /* <DEDUP_REMOVED lines=18> */
.L_x_1706:
        /* <DEDUP_REMOVED lines=22> */
.L_x_1707:
        /* <DEDUP_REMOVED lines=22> */
.L_x_1708:
[----:B------:R-:W-:Y:S01]  /*0900*/  PLOP3.LUT P0, PT, PT, PT, UP0, 0x80, 0x0 ;  /* 0x000000000000781c */ /* 0x000fe20003f0f008 */
[----:B------:R-:W-:Y:S01]  /*0910*/  UMOV UR40, 0x1 ;  /* 0x0000000100287882 */ /* 0x000fe20000000000 */
[----:B------:R-:W-:Y:S01]  /*0920*/  NOP ;  /* 0x0000000000007918 */ /* 0x000fe20000000000 */
[----:B------:R-:W-:Y:S01]  /*0930*/  USEL UR40, UR40, 0x2, !UP0 ;  /* 0x0000000228287887 */ /* 0x000fe2000c000000 */
[----:B------:R-:W-:Y:S01]  /*0940*/  ULDC.64 UR44, c[0x0][0x208] ;  /* 0x00008200002c7ab9 */ /* 0x000fe20000000a00 */
[----:B012-4-:R-:W-:Y:S08]  /*0950*/  BAR.SYNC.DEFER_BLOCKING 0x0 ;  /* 0x0000000000007b1d */ /* 0x017ff00000010000 */
[----:B------:R-:W-:Y:S05]  /*0960*/  @!P0 BRA `(.L_x_1709) ;  /* 0x000000b400708947 */ /* 0x000fea0003800000 */
.L_x_1710:
        /* <DEDUP_REMOVED lines=70> */
[----:B------:R-:W-:-:S02]  /*0dd0*/  VIADD R157, R16, 0x28 ;  /* 0x00000028109d7836 */ /* 0x000fc40000000000 */
[----:B------:R-:W-:Y:S02]  /*0de0*/  VIADD R156, R16, 0x30 ;  /* 0x00000030109c7836 */ /* 0x000fe40000000000 */
[----:B------:R-:W-:Y:S01]  /*0df0*/  IMAD.IADD R2, R4, 0x1, -R2 ;  /* 0x0000000104027824 */ /* 0x000fe200078e0a02 */
        /* <DEDUP_REMOVED lines=10> */
[----:B------:R-:W-:Y:S01]  /*0ea0*/  SHF.R.S32.HI R3, RZ, 0x1f, R155 ;  /* 0x0000001fff037819 */ /* 0x000fe2000001149b */
[----:B------:R-:W-:Y:S01]  /*0eb0*/  IMAD R17, R2, 0x8, R5 ;  /* 0x0000000802117824 */ /* 0x000fe200078e0205 */
[----:B------:R-:W-:-:S02]  /*0ec0*/  SHF.R.S32.HI R0, RZ, 0x1f, R154 ;  /* 0x0000001fff007819 */ /* 0x000fc4000001149a */
[----:B------:R-:W-:Y:S02]  /*0ed0*/  SHF.R.S32.HI R4, RZ, 0x1f, R153 ;  /* 0x0000001fff047819 */ /* 0x000fe40000011499 */
[----:B------:R-:W-:Y:S02]  /*0ee0*/  SHF.R.S32.HI R3, RZ, 0x1f, R152 ;  /* 0x0000001fff037819 */ /* 0x000fe40000011498 */
[----:B-1----:R-:W-:-:S07]  /*0ef0*/  SHF.R.S32.HI R0, RZ, 0x1f, R23 ;  /* 0x0000001fff007819 */ /* 0x002fce0000011417 */
.L_x_1763:
[----:B01--4-:R-:W0:Y:S01]  /*0f00*/  LDC.64 R2, c[0x0][0xc88] ;  /* 0x00032200ff027b82 */ /* 0x013e220000000a00 */
[----:B------:R-:W-:Y:S01]  /*0f10*/  ULDC.64 UR8, c[0x0][0xa28] ;  /* 0x00028a0000087ab9 */ /* 0x000fe20000000a00 */
[----:B------:R-:W-:Y:S01]  /*0f20*/  ULDC.64 UR10, c[0x0][0xa18] ;  /* 0x00028600000a7ab9 */ /* 0x000fe20000000a00 */
[----:B------:R-:W-:Y:S01]  /*0f30*/  ULOP3.LUT UR4, UR6, 0xff000000, URZ, 0xc0, !UPT ;  /* 0xff00000006047892 */ /* 0x000fe2000f8ec03f */
[----:B------:R-:W-:Y:S01]  /*0f40*/  ULDC UR7, c[0x0][0x424] ;  /* 0x0001090000077ab9 */ /* 0x000fe20000000800 */
[----:B0-----:R-:W-:-:S06]  /*0f50*/  IMAD.WIDE R2, R39, 0x4, R2 ;  /* 0x0000000427027825 */ /* 0x001fcc00078e0202 */
[----:B--2---:R-:W2:Y:S01]  /*0f60*/  LDG.E R2, desc[UR44][R2.64] ;  /* 0x0000002c02027981 */ /* 0x004ea2000c1e1900 */
[----:B------:R-:W-:Y:S02]  /*0f70*/  UISETP.NE.U32.AND UP0, UPT, UR8, URZ, UPT ;  /* 0x0000003f0800728c */ /* 0x000fe4000bf05070 */
[----:B------:R-:W-:Y:S02]  /*0f80*/  UISETP.NE.U32.AND UP1, UPT, UR10, URZ, UPT ;  /* 0x0000003f0a00728c */ /* 0x000fe4000bf25070 */
[----:B------:R-:W-:Y:S02]  /*0f90*/  UISETP.NE.AND.EX UP0, UPT, UR9, URZ, UPT, UP0 ;  /* 0x0000003f0900728c */ /* 0x000fe4000bf05300 */
[----:B------:R-:W-:-:S04]  /*0fa0*/  UISETP.NE.AND.EX UP1, UPT, UR11, URZ, UPT, UP1 ;  /* 0x0000003f0b00728c */ /* 0x000fc8000bf25310 */
[----:B------:R-:W-:Y:S02]  /*0fb0*/  PLOP3.LUT P0, PT, PT, PT, UP0, 0x80, 0x0 ;  /* 0x000000000000781c */ /* 0x000fe40003f0f008 */
[----:B------:R-:W-:Y:S02]  /*0fc0*/  PLOP3.LUT P2, PT, PT, PT, UP1, 0x80, 0x0 ;  /* 0x000000000000781c */ /* 0x000fe40003f4f018 */
[----:B--2---:R-:W-:-:S13]  /*0fd0*/  R2UR UR37, R2 ;  /* 0x00000000022572ca */ /* 0x004fda00000e0000 */
[----:B------:R-:W-:Y:S02]  /*0fe0*/  USHF.R.S32.HI UR38, URZ, 0x1f, UR37 ;  /* 0x0000001f3f267899 */ /* 0x000fe40008011425 */
[----:B------:R-:W-:-:S04]  /*0ff0*/  @UP0 ULEA UR8, UP2, UR37, UR8, 0x2 ;  /* 0x0000000825080291 */ /* 0x000fc8000f84103f */
[----:B------:R-:W-:Y:S02]  /*1000*/  @UP0 ULEA.HI.X UR9, UR37, UR9, UR38, 0x2, UP2 ;  /* 0x0000000925090291 */ /* 0x000fe400090f1426 */
[----:B------:R-:W-:Y:S01]  /*1010*/  @UP1 ULEA UR10, UP0, UR37, UR10, 0x2 ;  /* 0x0000000a250a1291 */ /* 0x000fe2000f80103f */
[----:B------:R-:W-:-:S03]  /*1020*/  IMAD.U32 R2, RZ, RZ, UR8 ;  /* 0x00000008ff027e24 */ /* 0x000fc6000f8e00ff */
[----:B------:R-:W-:Y:S01]  /*1030*/  @UP1 ULEA.HI.X UR11, UR37, UR11, UR38, 0x2, UP0 ;  /* 0x0000000b250b1291 */ /* 0x000fe200080f1426 */
[----:B------:R-:W-:Y:S01]  /*1040*/  IMAD.U32 R3, RZ, RZ, UR9 ;  /* 0x00000009ff037e24 */ /* 0x000fe2000f8e00ff */
[----:B------:R-:W-:Y:S01]  /*1050*/  ULDC.64 UR8, c[0x0][0x418] ;  /* 0x0001060000087ab9 */ /* 0x000fe20000000a00 */
[----:B------:R-:W-:-:S03]  /*1060*/  IMAD.U32 R4, RZ, RZ, UR10 ;  /* 0x0000000aff047e24 */ /* 0x000fc6000f8e00ff */
[----:B---3--:R-:W-:Y:S01]  /*1070*/  IMAD.U32 R5, RZ, RZ, UR11 ;  /* 0x0000000bff057e24 */ /* 0x008fe2000f8e00ff */
[----:B------:R-:W2:Y:S01]  /*1080*/  @P0 LDG.E R2, desc[UR44][R2.64] ;  /* 0x0000002c02020981 */ /* 0x000ea2000c1e1900 */
[----:B------:R-:W-:Y:S01]  /*1090*/  UISETP.NE.U32.AND UP0, UPT, UR8, URZ, UPT ;  /* 0x0000003f0800728c */ /* 0x000fe2000bf05070 */
[----:B------:R-:W-:Y:S02]  /*10a0*/  ULDC.64 UR10, c[0x0][0xa20] ;  /* 0x00028800000a7ab9 */ /* 0x000fe40000000a00 */
[----:B------:R-:W3:Y:S01]  /*10b0*/  @P2 LDG.E R4, desc[UR44][R4.64] ;  /* 0x0000002c04042981 */ /* 0x000ee2000c1e1900 */
[----:B------:R-:W-:Y:S01]  /*10c0*/  UISETP.NE.AND.EX UP0, UPT, UR9, URZ, UPT, UP0 ;  /* 0x0000003f0900728c */ /* 0x000fe2000bf05300 */
[----:B------:R-:W-:Y:S01]  /*10d0*/  ISETP.NE.U32.AND P1, PT, RZ, UR10, PT ;  /* 0x0000000aff007c0c */ /* 0x000fe2000bf25070 */
[----:B------:R-:W-:Y:S02]  /*10e0*/  ULOP3.LUT UR43, UR6, 0xff0000, URZ, 0xc0, !UPT ;  /* 0x00ff0000062b7892 */ /* 0x000fe4000f8ec03f */
[----:B------:R-:W-:Y:S01]  /*10f0*/  USHF.R.U32.HI UR4, URZ, 0x8, UR4 ;  /* 0x000000083f047899 */ /* 0x000fe20008011604 */
[----:B------:R-:W-:Y:S01]  /*1100*/  ISETP.NE.AND.EX P1, PT, RZ, UR11, PT, P1 ;  /* 0x0000000bff007c0c */ /* 0x000fe2000bf25310 */
[----:B------:R-:W-:Y:S01]  /*1110*/  USEL UR7, UR7, 0x1, UP0 ;  /* 0x0000000107077887 */ /* 0x000fe20008000000 */
[----:B------:R-:W-:Y:S01]  /*1120*/  ULDC UR8, c[0x0][0x2f0] ;  /* 0x0000bc0000087ab9 */ /* 0x000fe20000000800 */
[----:B------:R-:W-:Y:S01]  /*1130*/  UMOV UR53, URZ ;  /* 0x0000003f00357c82 */ /* 0x000fe20008000000 */
        /* <DEDUP_REMOVED lines=20> */
.L_x_1711:
[----:B------:R-:W-:Y:S05]  /*1280*/  @!P1 BRA `(.L_x_1712) ;  /* 0x00000000001c9947 */ /* 0x000fea0003800000 */
[----:B------:R-:W-:-:S04]  /*1290*/  ULEA UR4, UP0, UR37, UR10, 0x2 ;  /* 0x0000000a25047291 */ /* 0x000fc8000f80103f */
[----:B------:R-:W-:Y:S02]  /*12a0*/  ULEA.HI.X UR6, UR37, UR11, UR38, 0x2, UP0 ;  /* 0x0000000b25067291 */ /* 0x000fe400080f1426 */
[----:B------:R-:W-:-:S04]  /*12b0*/  IMAD.U32 R2, RZ, RZ, UR4 ;  /* 0x00000004ff027e24 */ /* 0x000fc8000f8e00ff */
[----:B------:R-:W-:-:S05]  /*12c0*/  IMAD.U32 R3, RZ, RZ, UR6 ;  /* 0x00000006ff037e24 */ /* 0x000fca000f8e00ff */
[----:B------:R-:W2:Y:S02]  /*12d0*/  LDG.E R2, desc[UR44][R2.64] ;  /* 0x0000002c02027981 */ /* 0x000ea4000c1e1900 */
[----:B--2---:R-:W-:Y:S01]  /*12e0*/  R2UR UR4, R2 ;  /* 0x00000000020472ca */ /* 0x004fe200000e0000 */
[----:B------:R-:W-:-:S14]  /*12f0*/  BRA `(.L_x_1713) ;  /* 0x0000000000347947 */ /* 0x000fdc0003800000 */
.L_x_1712:
        /* <DEDUP_REMOVED lines=13> */
.L_x_1713:
[----:B------:R-:W-:Y:S01]  /*13d0*/  ULDC.64 UR8, c[0x0][0x998] ;  /* 0x0002660000087ab9 */ /* 0x000fe20000000a00 */
[----:B------:R-:W-:Y:S01]  /*13e0*/  ULDC.64 UR6, c[0x0][0x990] ;  /* 0x0002640000067ab9 */ /* 0x000fe20000000a00 */
[----:B------:R-:W-:Y:S01]  /*13f0*/  ISETP.NE.U32.AND P1, PT, RZ, UR8, PT ;  /* 0x00000008ff007c0c */ /* 0x000fe2000bf25070 */
[----:B------:R-:W-:Y:S01]  /*1400*/  UIMAD UR41, UR5, 0xc0, URZ ;  /* 0x000000c0052978a4 */ /* 0x000fe2000f8e023f */
[----:B------:R-:W-:Y:S01]  /*1410*/  ISETP.NE.U32.AND P0, PT, RZ, UR6, PT ;  /* 0x00000006ff007c0c */ /* 0x000fe2000bf05070 */
[----:B------:R-:W-:Y:S01]  /*1420*/  UIADD3 UR53, -UR53, UR4, URZ ;  /* 0x0000000435357290 */ /* 0x000fe2000fffe13f */
[----:B------:R-:W-:Y:S01]  /*1430*/  ISETP.NE.AND.EX P1, PT, RZ, UR9, PT, P1 ;  /* 0x00000009ff007c0c */ /* 0x000fe2000bf25310 */
[----:B------:R-:W-:Y:S01]  /*1440*/  ULOP3.LUT UR42, UR43, 0xff, URZ, 0xc0, !UPT ;  /* 0x000000ff2b2a7892 */ /* 0x000fe2000f8ec03f */
[----:B------:R-:W-:Y:S01]  /*1450*/  ISETP.NE.AND.EX P0, PT, RZ, UR7, PT, P0 ;  /* 0x00000007ff007c0c */ /* 0x000fe2000bf05300 */
[----:B------:R-:W-:-:S10]  /*1460*/  ULDC UR11, c[0x0][0x988] ;  /* 0x00026200000b7ab9 */ /* 0x000fd40000000800 */
[----:B------:R-:W0:Y:S08]  /*1470*/  @P1 LDC.64 R8, c[0x0][0x9b8] ;  /* 0x00026e00ff081b82 */ /* 0x000e300000000a00 */
[----:B------:R-:W1:Y:S08]  /*1480*/  @P0 LDC.64 R6, c[0x0][0x9a8] ;  /* 0x00026a00ff060b82 */ /* 0x000e700000000a00 */
[----:B------:R-:W2:Y:S08]  /*1490*/  @P0 LDC.64 R10, c[0x0][0x9b0] ;  /* 0x00026c00ff0a0b82 */ /* 0x000eb00000000a00 */
[----:B------:R-:W3:Y:S01]  /*14a0*/  @P1 LDC.64 R12, c[0x0][0x9c0] ;  /* 0x00027000ff0c1b82 */ /* 0x000ee20000000a00 */
[----:B0-----:R-:W-:-:S02]  /*14b0*/  @P1 IMAD R2, R8, UR38, RZ ;  /* 0x0000002608021c24 */ /* 0x001fc4000f8e02ff */
[----:B------:R-:W-:-:S04]  /*14c0*/  @P1 IMAD.WIDE.U32 R4, R8, UR37, RZ ;  /* 0x0000002508041c25 */ /* 0x000fc8000f8e00ff */
[----:B------:R-:W-:Y:S02]  /*14d0*/  @P1 IMAD R9, R9, UR37, R2 ;  /* 0x0000002509091c24 */ /* 0x000fe4000f8e0202 */
[C---:B-1----:R-:W-:Y:S02]  /*14e0*/  @P0 IMAD R0, R6.reuse, UR38, RZ ;  /* 0x0000002606000c24 */ /* 0x042fe4000f8e02ff */
[----:B------:R-:W-:-:S04]  /*14f0*/  @P0 IMAD.WIDE.U32 R2, R6, UR37, RZ ;  /* 0x0000002506020c25 */ /* 0x000fc8000f8e00ff */
[----:B------:R-:W-:Y:S02]  /*1500*/  @P0 IMAD R7, R7, UR37, R0 ;  /* 0x0000002507070c24 */ /* 0x000fe4000f8e0200 */
[----:B------:R-:W-:Y:S02]  /*1510*/  @P1 IMAD.IADD R5, R5, 0x1, R9 ;  /* 0x0000000105051824 */ /* 0x000fe400078e0209 */
[----:B------:R-:W-:Y:S02]  /*1520*/  @P0 IMAD.IADD R3, R3, 0x1, R7 ;  /* 0x0000000103030824 */ /* 0x000fe400078e0207 */
[----:B------:R-:W-:Y:S02]  /*1530*/  IMAD.MOV.U32 R0, RZ, RZ, 0x3f800000 ;  /* 0x3f800000ff007424 */ /* 0x000fe400078e00ff */
[----:B--2---:R-:W-:-:S04]  /*1540*/  @P0 IMAD.WIDE.U32 R2, R10, UR39, R2 ;  /* 0x000000270a020c25 */ /* 0x004fc8000f8e0002 */
[----:B---3--:R-:W-:Y:S01]  /*1550*/  @P1 IMAD.WIDE.U32 R6, R12, UR39, R4 ;  /* 0x000000270c061c25 */ /* 0x008fe2000f8e0004 */
[----:B------:R-:W-:Y:S01]  /*1560*/  @P0 LEA R4, P2, R2, UR6, 0x2 ;  /* 0x0000000602040c11 */ /* 0x000fe2000f8410ff */
[----:B------:R-:W-:Y:S02]  /*1570*/  ULDC UR6, c[0x0][0x448] ;  /* 0x0001120000067ab9 */ /* 0x000fe40000000800 */
[----:B------:R-:W-:Y:S01]  /*1580*/  @P0 IMAD R5, R11, UR39, R3 ;  /* 0x000000270b050c24 */ /* 0x000fe2000f8e0203 */
[----:B------:R-:W-:Y:S01]  /*1590*/  @P1 LEA R8, P3, R6, UR8, 0x2 ;  /* 0x0000000806081c11 */ /* 0x000fe2000f8610ff */
[----:B------:R-:W-:-:S03]  /*15a0*/  @P1 IMAD R3, R13, UR39, R7 ;  /* 0x000000270d031c24 */ /* 0x000fc6000f8e0207 */
[----:B------:R-:W-:Y:S02]  /*15b0*/  @P0 LEA.HI.X R5, R2, UR7, R5, 0x2, P2 ;  /* 0x0000000702050c11 */ /* 0x000fe400090f1405 */
[----:B------:R-:W-:Y:S01]  /*15c0*/  @P1 LEA.HI.X R9, R6, UR9, R3, 0x2, P3 ;  /* 0x0000000906091c11 */ /* 0x000fe200098f1403 */
[----:B------:R-:W-:-:S04]  /*15d0*/  IMAD.MOV.U32 R3, RZ, RZ, 0x3f800000 ;  /* 0x3f800000ff037424 */ /* 0x000fc800078e00ff */
[----:B------:R-:W2:Y:S04]  /*15e0*/  @P1 LDG.E R0, desc[UR44][R8.64] ;  /* 0x0000002c08001981 */ /* 0x000ea8000c1e1900 */
[----:B------:R-:W2:Y:S01]  /*15f0*/  @P0 LDG.E R3, desc[UR44][R4.64] ;  /* 0x0000002c04030981 */ /* 0x000ea2000c1e1900 */
[----:B------:R-:W-:Y:S02]  /*1600*/  UISETP.NE.AND UP0, UPT, UR6, 0x1, UPT ;  /* 0x000000010600788c */ /* 0x000fe4000bf05270 */
[----:B------:R-:W-:Y:S02]  /*1610*/  UIADD3 UR6, UR41, 0xbf, URZ ;  /* 0x000000bf29067890 */ /* 0x000fe4000fffe03f */
[----:B------:R-:W-:-:S07]  /*1620*/  UIADD3 UR7, UR53, 0x80, -UR54 ;  /* 0x0000008035077890 */ /* 0x000fce000fffe836 */
[----:B------:R-:W-:Y:S01]  /*1630*/  @UP0 ULDC UR4, c[0x0][0x44c] ;  /* 0x0001130000040ab9 */ /* 0x000fe20000000800 */
[----:B------:R-:W-:Y:S01]  /*1640*/  @UP0 ULDC UR8, c[0x0][0x450] ;  /* 0x0001140000080ab9 */ /* 0x000fe20000000800 */
[----:B------:R-:W-:-:S04]  /*1650*/  UIMAD.WIDE.U32 UR4, UR6, UR4, URZ ;  /* 0x00000004060472a5 */ /* 0x000fc8000f8e003f */
[----:B------:R-:W-:Y:S02]  /*1660*/  @UP0 USHF.R.U32.HI UR6, URZ, UR8, UR5 ;  /* 0x000000083f060299 */ /* 0x000fe40008011605 */
[----:B------:R-:W-:Y:S02]  /*1670*/  UIADD3 UR4, UR53, 0x7f, URZ ;  /* 0x0000007f35047890 */ /* 0x000fe4000fffe03f */
[----:B------:R-:W-:Y:S02]  /*1680*/  UIADD3 UR6, UR7, UR6, URZ ;  /* 0x0000000607067290 */ /* 0x000fe4000fffe03f */
[----:B------:R-:W-:Y:S02]  /*1690*/  USHF.R.S32.HI UR5, URZ, 0x1f, UR4 ;  /* 0x0000001f3f057899 */ /* 0x000fe40008011404 */
[----:B------:R-:W-:Y:S02]  /*16a0*/  USHF.R.S32.HI UR7, URZ, 0x1f, UR6 ;  /* 0x0000001f3f077899 */ /* 0x000fe40008011406 */
[----:B------:R-:W-:-:S02]  /*16b0*/  ULEA.HI UR5, UR5, UR4, URZ, 0x7 ;  /* 0x0000000405057291 */ /* 0x000fc4000f8f383f */
[----:B------:R-:W-:Y:S02]  /*16c0*/  ULEA.HI UR7, UR7, UR6, URZ, 0x7 ;  /* 0x0000000607077291 */ /* 0x000fe4000f8f383f */
[----:B------:R-:W-:Y:S02]  /*16d0*/  USHF.R.S32.HI UR5, URZ, 0x7, UR5 ;  /* 0x000000073f057899 */ /* 0x000fe40008011405 */
[----:B------:R-:W-:-:S04]  /*16e0*/  USHF.R.S32.HI UR7, URZ, 0x7, UR7 ;  /* 0x000000073f077899 */ /* 0x000fc80008011407 */
[----:B------:R-:W-:-:S04]  /*16f0*/  UISETP.LT.AND UP0, UPT, UR5, UR7, UPT ;  /* 0x000000070500728c */ /* 0x000fc8000bf01270 */
[----:B------:R-:W-:-:S04]  /*1700*/  USEL UR9, UR5, UR7, UP0 ;  /* 0x0000000705097287 */ /* 0x000fc80008000000 */
[----:B------:R-:W-:-:S06]  /*1710*/  UISETP.GE.AND UP0, UPT, UR9, 0x1, UPT ;  /* 0x000000010900788c */ /* 0x000fcc000bf06270 */
[----:B------:R-:W-:Y:S01]  /*1720*/  PLOP3.LUT P0, PT, PT, PT, UP0, 0x80, 0x0 ;  /* 0x000000000000781c */ /* 0x000fe20003f0f008 */
[----:B------:R-:W-:Y:S01]  /*1730*/  USHF.R.U32.HI UR43, URZ, 0x10, UR43 ;  /* 0x000000103f2b7899 */ /* 0x000fe2000801162b */
[----:B------:R-:W-:Y:S01]  /*1740*/  UMOV UR4, URZ ;  /* 0x0000003f00047c82 */ /* 0x000fe20008000000 */
[----:B--2---:R-:W-:-:S10]  /*1750*/  FMUL.FTZ R0, R3, R0 ;  /* 0x0000000003007220 */ /* 0x004fd40000410000 */
[----:B------:R-:W-:Y:S05]  /*1760*/  @!P0 BRA `(.L_x_1714) ;  /* 0x0000000000908947 */ /* 0x000fea0003800000 */
        /* <DEDUP_REMOVED lines=36> */
.L_x_1714:
[----:B------:R-:W-:Y:S01]  /*19b0*/  UIMAD UR52, UR42, UR4, URZ ;  /* 0x000000042a3472a4 */ /* 0x000fe2000f8e023f */
[----:B------:R-:W-:Y:S02]  /*19c0*/  IMAD.U32 R2, RZ, RZ, UR9 ;  /* 0x00000009ff027e24 */ /* 0x000fe4000f8e00ff */
[----:B------:R-:W-:Y:S01]  /*19d0*/  FMUL.FTZ R0, R0, UR11 ;  /* 0x0000000b00007c20 */ /* 0x000fe20008410000 */
[----:B------:R-:W-:Y:S01]  /*19e0*/  IMAD.U32 R3, RZ, RZ, UR4 ;  /* 0x00000004ff037e24 */ /* 0x000fe2000f8e00ff */
[----:B------:R-:W-:Y:S02]  /*19f0*/  PLOP3.LUT P0, PT, PT, PT, PT, 0x80, 0x0 ;  /* 0x000000000000781c */ /* 0x000fe40003f0f070 */
[----:B------:R-:W-:Y:S01]  /*1a00*/  CS2R R24, SRZ ;  /* 0x0000000000187805 */ /* 0x000fe2000001ff00 */
[----:B------:R-:W-:Y:S01]  /*1a10*/  IMAD.MOV.U32 R20, RZ, RZ, RZ ;  /* 0x000000ffff147224 */ /* 0x000fe200078e00ff */
[----:B------:R-:W-:Y:S01]  /*1a20*/  R2UR UR46, R0 ;  /* 0x00000000002e72ca */ /* 0x000fe200000e0000 */
[----:B------:R-:W-:Y:S01]  /*1a30*/  IMAD.MOV.U32 R15, RZ, RZ, RZ ;  /* 0x000000ffff0f7224 */ /* 0x000fe200078e00ff */
[----:B------:R-:W-:-:S02]  /*1a40*/  VIADDMNMX R2, R3, UR52, R2, PT ;  /* 0x0000003403027c46 */ /* 0x000fc4000b800102 */
[----:B------:R-:W-:Y:S01]  /*1a50*/  CS2R R46, SRZ ;  /* 0x00000000002e7805 */ /* 0x000fe2000001ff00 */
[----:B------:R-:W-:Y:S01]  /*1a60*/  IMAD.MOV.U32 R93, RZ, RZ, RZ ;  /* 0x000000ffff5d7224 */ /* 0x000fe200078e00ff */
[----:B------:R-:W-:Y:S02]  /*1a70*/  CS2R R26, SRZ ;  /* 0x00000000001a7805 */ /* 0x000fe4000001ff00 */
[----:B------:R-:W-:Y:S02]  /*1a80*/  R2UR UR55, R2 ;  /* 0x00000000023772ca */ /* 0x000fe400000e0000 */
        /* <DEDUP_REMOVED lines=12> */
[----:B------:R-:W-:Y:S01]  /*1b50*/  UISETP.GT.AND UP0, UPT, UR55, UR52, UPT ;  /* 0x000000343700728c */ /* 0x000fe2000bf04270 */
[----:B------:R-:W-:Y:S01]  /*1b60*/  IMAD.MOV.U32 R12, RZ, RZ, RZ ;  /* 0x000000ffff0c7224 */ /* 0x000fe200078e00ff */
[----:B------:R-:W-:Y:S01]  /*1b70*/  CS2R R32, SRZ ;  /* 0x0000000000207805 */ /* 0x000fe2000001ff00 */
[----:B------:R-:W-:Y:S01]  /*1b80*/  IMAD.MOV.U32 R28, RZ, RZ, RZ ;  /* 0x000000ffff1c7224 */ /* 0x000fe200078e00ff */
[----:B------:R-:W-:Y:S01]  /*1b90*/  CS2R R48, SRZ ;  /* 0x0000000000307805 */ /* 0x000fe2000001ff00 */
[----:B------:R-:W-:Y:S01]  /*1ba0*/  IMAD.MOV.U32 R107, RZ, RZ, RZ ;  /* 0x000000ffff6b7224 */ /* 0x000fe200078e00ff */
[----:B------:R-:W-:-:S02]  /*1bb0*/  PLOP3.LUT P1, PT, PT, PT, UP0, 0x80, 0x0 ;  /* 0x000000000000781c */ /* 0x000fc40003f2f008 */
        /* <DEDUP_REMOVED lines=47> */
.L_x_1716:
        /* <DEDUP_REMOVED lines=9> */
.L_x_1864:
[----:B------:R-:W-:Y:S05]  /*1f40*/  @!P1 BRA `(.L_x_1718) ;  /* 0x0000000000049947 */ /* 0x000fea0003800000 */
[----:B------:R-:W-:Y:S01]  /*1f50*/  BPT.TRAP 0x1 ;  /* 0x000000040000795c */ /* 0x000fe20000300000 */
.L_x_1718:
[----:B0-----:R-:W-:Y:S02]  /*1f60*/  IMAD.U32 R3, RZ, RZ, UR36 ;  /* 0x00000024ff037e24 */ /* 0x001fe4000f8e00ff */
[----:B------:R-:W-:-:S03]  /*1f70*/  IMAD.U32 R0, RZ, RZ, UR48 ;  /* 0x00000030ff007e24 */ /* 0x000fc6000f8e00ff */
[----:B------:R-:W-:Y:S02]  /*1f80*/  LEA R3, R3, UR51, 0x3 ;  /* 0x0000003303037c11 */ /* 0x000fe4000f8e18ff */
[----:B------:R-:W-:-:S04]  /*1f90*/  SHF.L.U32 R0, R0, 0x1f, RZ ;  /* 0x0000001f00007819 */ /* 0x000fc800000006ff */
[----:B------:R0:W1:Y:S01]  /*1fa0*/  SYNCS.PHASECHK.TRANS64.TRYWAIT P2, [R3+URZ+0x19c30], R0 ;  /* 0x019c3000030075a7 */ /* 0x000062000804017f */
[----:B------:R-:W-:Y:S05]  /*1fb0*/  @!P1 BRA `(.L_x_1719) ;  /* 0x0000000000049947 */ /* 0x000fea0003800000 */
[----:B------:R-:W-:Y:S01]  /*1fc0*/  BPT.TRAP 0x1 ;  /* 0x000000040000795c */ /* 0x000fe20000300000 */
.L_x_1719:
[----:B------:R-:W2:Y:S02]  /*1fd0*/  S2R R2, SR_TID.X ;  /* 0x0000000000027919 */ /* 0x000ea40000002100 */
[----:B--2---:R-:W-:Y:S01]  /*1fe0*/  LOP3.LUT P0, RZ, R2, 0x7f, RZ, 0xc0, !PT ;  /* 0x0000007f02ff7812 */ /* 0x004fe2000780c0ff */
[----:B-1----:R-:W-:-:S12]  /*1ff0*/  @P2 BRA `(.L_x_1720) ;  /* 0x0000000000082947 */ /* 0x002fd80003800000 */
[----:B------:R-:W1:Y:S02]  /*2000*/  SYNCS.PHASECHK.TRANS64.TRYWAIT P2, [R3+URZ+0x19c30], R0 ;  /* 0x019c3000030075a7 */ /* 0x000e64000804017f */
[----:B-1----:R-:W-:Y:S05]  /*2010*/  @!P2 BRA `(.L_x_1721) ;  /* 0x000000fc00d4a947 */ /* 0x002fea0003800000 */
.L_x_1720:
[----:B------:R-:W-:Y:S05]  /*2020*/  WARPSYNC.ALL ;  /* 0x0000000000007948 */ /* 0x000fea0003800000 */
[----:B------:R-:W-:Y:S01]  /*2030*/  UIADD3 UR4, UR51, 0x13800, URZ ;  /* 0x0001380033047890 */ /* 0x000fe2000fffe03f */
[----:B------:R-:W-:Y:S01]  /*2040*/  WARPGROUP.ARRIVE ;  /* 0x00000000000079c5 */ /* 0x000fe20000000000 */
[----:B------:R-:W-:Y:S01]  /*2050*/  ULOP3.LUT UR12, UR56, 0x10000, URZ, 0xfc, !UPT ;  /* 0x00010000380c7892 */ /* 0x000fe2000f8efc3f */
[----:B------:R-:W-:Y:S01]  /*2060*/  VIADD R6, R17, UR41 ;  /* 0x0000002911067c36 */ /* 0x000fe20008000000 */
[----:B------:R-:W-:Y:S01]  /*2070*/  USHF.R.U32.HI UR4, URZ, 0x4, UR4 ;  /* 0x000000043f047899 */ /* 0x000fe20008011604 */
[----:B------:R-:W-:Y:S01]  /*2080*/  IMAD.U32 R2, RZ, RZ, UR54 ;  /* 0x00000036ff027e24 */ /* 0x000fe2000f8e00ff */
[----:B------:R-:W-:Y:S01]  /*2090*/  UMOV UR13, 0xc0000010 ;  /* 0xc0000010000d7882 */ /* 0x000fe20000000000 */
[----:B------:R-:W-:Y:S01]  /*20a0*/  UMOV UR15, 0xc0000010 ;  /* 0xc0000010000f7882 */ /* 0x000fe20000000000 */
[----:B------:R-:W-:Y:S01]  /*20b0*/  ULOP3.LUT UR4, UR4, 0x3fff, URZ, 0xc0, !UPT ;  /* 0x00003fff04047892 */ /* 0x000fe2000f8ec03f */
[----:B------:R-:W-:Y:S01]  /*20c0*/  IMAD.U32 R91, RZ, RZ, UR46 ;  /* 0x0000002eff5b7e24 */ /* 0x000fe2000f8e00ff */
[----:B------:R-:W-:Y:S01]  /*20d0*/  UMOV UR5, 0xc0000010 ;  /* 0xc000001000057882 */ /* 0x000fe20000000000 */
[----:B------:R-:W-:Y:S01]  /*20e0*/  UMOV UR7, 0xc0000010 ;  /* 0xc000001000077882 */ /* 0x000fe20000000000 */
[----:B------:R-:W-:Y:S01]  /*20f0*/  ULOP3.LUT UR16, UR4, 0x10000, URZ, 0xfc, !UPT ;  /* 0x0001000004107892 */ /* 0x000fe2000f8efc3f */
[----:B------:R-:W-:Y:S01]  /*2100*/  CS2R R92, SRZ ;  /* 0x00000000005c7805 */ /* 0x000fe2000001ff00 */
[----:B------:R-:W-:Y:S01]  /*2110*/  UIADD3 UR4, UR12, 0x180, URZ ;  /* 0x000001800c047890 */ /* 0x000fe2000fffe03f */
[----:B------:R-:W-:Y:S01]  /*2120*/  CS2R R94, SRZ ;  /* 0x00000000005e7805 */ /* 0x000fe2000001ff00 */
[----:B------:R-:W-:Y:S01]  /*2130*/  UIMAD UR14, UR36, 0x300, UR16 ;  /* 0x00000300240e78a4 */ /* 0x000fe2000f8e0210 */
[----:B------:R-:W-:Y:S01]  /*2140*/  CS2R R96, SRZ ;  /* 0x0000000000607805 */ /* 0x000fe2000001ff00 */
[----:B------:R-:W-:Y:S01]  /*2150*/  UIADD3 UR8, UR12, 0x300, URZ ;  /* 0x000003000c087890 */ /* 0x000fe2000fffe03f */
[----:B------:R-:W-:Y:S01]  /*2160*/  CS2R R98, SRZ ;  /* 0x0000000000627805 */ /* 0x000fe2000001ff00 */
[----:B------:R-:W-:Y:S01]  /*2170*/  UIADD3 UR6, UR14, 0x100, URZ ;  /* 0x000001000e067890 */ /* 0x000fe2000fffe03f */
[----:B------:R-:W-:Y:S01]  /*2180*/  CS2R R100, SRZ ;  /* 0x0000000000647805 */ /* 0x000fe2000001ff00 */
[----:B------:R-:W-:Y:S01]  /*2190*/  UIADD3 UR10, UR14, 0x200, URZ ;  /* 0x000002000e0a7890 */ /* 0x000fe2000fffe03f */
[----:B------:R-:W-:Y:S01]  /*21a0*/  CS2R R102, SRZ ;  /* 0x0000000000667805 */ /* 0x000fe2000001ff00 */
[----:B------:R-:W-:Y:S01]  /*21b0*/  UMOV UR9, 0xc0000010 ;  /* 0xc000001000097882 */ /* 0x000fe20000000000 */
[----:B------:R-:W-:Y:S01]  /*21c0*/  QGMMA.64x128x32.F32.E4M3.E4M3 R24, gdesc[UR12], RZ, !UPT, gsb0 ;  /* 0x01e000000c1879f3 */ /* 0x000fe2000c0008ff */
[----:B------:R-:W-:Y:S01]  /*21d0*/  UMOV UR11, 0xc0000010 ;  /* 0xc0000010000b7882 */ /* 0x000fe20000000000 */
[----:B------:R-:W-:Y:S01]  /*21e0*/  UIADD3 UR18, UR55, -0x2, URZ ;  /* 0xfffffffe37127890 */ /* 0x000fe2000fffe03f */
        /* <DEDUP_REMOVED lines=16> */
[----:B------:R-:W-:Y:S02]  /*22f0*/  WARPGROUP.DEPBAR.LE gsb0, 0x0 ;  /* 0x00008000000079c5 */ /* 0x000fe40000010000 */
[----:B------:R-:W-:-:S06]  /*2300*/  WARPGROUP.ARRIVE ;  /* 0x00000000000079c5 */ /* 0x000fcc0000000000 */
[----:B------:R-:W-:Y:S01]  /*2310*/  QGMMA.64x128x32.F32.E4M3.E4M3 R24, gdesc[UR4], R24, gsb0 ;  /* 0x01e00000041879f3 */ /* 0x000fe20008000818 */
[----:B------:R-:W-:Y:S02]  /*2320*/  ULDC UR6, c[0x0][0x448] ;  /* 0x0001120000067ab9 */ /* 0x000fe40000000800 */
[----:B------:R-:W-:-:S06]  /*2330*/  UISETP.NE.AND UP0, UPT, UR6, 0x1, UPT ;  /* 0x000000010600788c */ /* 0x000fcc000bf05270 */
[----:B------:R-:W-:-:S05]  /*2340*/  PLOP3.LUT P2, PT, PT, PT, UP0, 0x80, 0x0 ;  /* 0x000000000000781c */ /* 0x000fca0003f4f008 */
[----:B------:R-:W-:-:S08]  /*2350*/  @UP0 ULDC UR6, c[0x0][0x44c] ;  /* 0x0001130000060ab9 */ /* 0x000fd00000000800 */
[----:B01----:R-:W-:Y:S01]  /*2360*/  @P2 IMAD.HI.U32 R0, R6, UR6, RZ ;  /* 0x0000000606002c27 */ /* 0x003fe2000f8e00ff */
[----:B------:R-:W-:-:S04]  /*2370*/  @UP0 ULDC UR6, c[0x0][0x450] ;  /* 0x0001140000060ab9 */ /* 0x000fc80000000800 */
[----:B------:R-:W-:Y:S01]  /*2380*/  @P2 SHF.R.U32.HI R6, RZ, UR6, R0 ;  /* 0x00000006ff062c19 */ /* 0x000fe20008011600 */
[----:B------:R-:W-:Y:S02]  /*2390*/  UMOV UR6, 0xffffff80 ;  /* 0xffffff8000067882 */ /* 0x000fe40000000000 */
[----:B------:R-:W-:Y:S02]  /*23a0*/  UIMAD UR6, UR55, UR6, 0x80 ;  /* 0x00000080370674a4 */ /* 0x000fe4000f8e0206 */
[----:B------:R-:W0:Y:S04]  /*23b0*/  SHFL.IDX PT, R0, R6, 0x1, 0x1c1f ;  /* 0x003c1f0006007f89 */ /* 0x000e2800000e0000 */
[----:B------:R-:W-:Y:S01]  /*23c0*/  IMAD.U32 R5, RZ, RZ, UR6 ;  /* 0x00000006ff057e24 */ /* 0x000fe2000f8e00ff */
[----:B------:R-:W1:Y:S01]  /*23d0*/  SHFL.IDX PT, R6, R6, RZ, 0x1c1f ;  /* 0x001c1fff06067589 */ /* 0x000e6200000e0000 */
[----:B------:R-:W-:-:S02]  /*23e0*/  @UP0 ULDC UR6, c[0x0][0x44c] ;  /* 0x0001130000060ab9 */ /* 0x000fc40000000800 */
[----:B------:R-:W-:Y:S01]  /*23f0*/  UIMAD.WIDE.U32 UR6, UR41, UR6, URZ ;  /* 0x00000006290672a5 */ /* 0x000fe2000f8e003f */
[----:B------:R-:W-:-:S04]  /*2400*/  IADD3 R7, -R16, 0x1, R5 ;  /* 0x0000000110077810 */ /* 0x000fc80007ffe105 */
[----:B------:R-:W-:Y:S02]  /*2410*/  IADD3 R7, -R2, UR53, R7 ;  /* 0x0000003502077c10 */ /* 0x000fe4000fffe107 */
[----:B------:R-:W-:-:S04]  /*2420*/  IADD3 R2, -R16, UR53, R5 ;  /* 0x0000003510027c10 */ /* 0x000fc8000fffe105 */
[----:B0-----:R-:W-:-:S04]  /*2430*/  VIADDMNMX R0, R0, R7, R2, PT ;  /* 0x0000000700007246 */ /* 0x001fc80003800102 */
[C---:B------:R-:W-:Y:S02]  /*2440*/  ISETP.GT.AND P3, PT, R0.reuse, RZ, PT ;  /* 0x000000ff0000720c */ /* 0x040fe40003f64270 */
[C---:B------:R-:W-:Y:S02]  /*2450*/  ISETP.GT.AND P4, PT, R0.reuse, 0x1, PT ;  /* 0x000000010000780c */ /* 0x040fe40003f84270 */
[----:B------:R-:W-:Y:S02]  /*2460*/  ISETP.GT.AND P5, PT, R0, 0x8, PT ;  /* 0x000000080000780c */ /* 0x000fe40003fa4270 */
[----:B-1----:R-:W-:Y:S01]  /*2470*/  VIADDMNMX R2, R6, R7, R2, PT ;  /* 0x0000000706027246 */ /* 0x002fe20003800102 */
[----:B------:R-:W-:Y:S02]  /*2480*/  WARPGROUP.DEPBAR.LE gsb0, 0x0 ;  /* 0x00008000000079c5 */ /* 0x000fe40000010000 */
[----:B------:R-:W-:-:S06]  /*2490*/  WARPGROUP.ARRIVE ;  /* 0x00000000000079c5 */ /* 0x000fcc0000000000 */
[----:B------:R-:W-:Y:S01]  /*24a0*/  QGMMA.64x128x32.F32.E4M3.E4M3 R24, gdesc[UR8], R24, gsb0 ;  /* 0x01e00000081879f3 */ /* 0x000fe20008000818 */
[----:B------:R-:W-:Y:S01]  /*24b0*/  @UP0 ULDC UR11, c[0x0][0x450] ;  /* 0x00011400000b0ab9 */ /* 0x000fe20000000800 */
[----:B------:R-:W-:Y:S01]  /*24c0*/  UMOV UR10, UR41 ;  /* 0x00000029000a7c82 */ /* 0x000fe20008000000 */
[----:B------:R-:W-:-:S04]  /*24d0*/  @UP0 USHF.R.U32.HI UR10, URZ, UR11, UR7 ;  /* 0x0000000b3f0a0299 */ /* 0x000fc80008011607 */
[----:B------:R-:W-:-:S04]  /*24e0*/  UIADD3 UR6, UR10, UR53, -UR54 ;  /* 0x000000350a067290 */ /* 0x000fc8000fffe836 */
[----:B------:R-:W-:-:S04]  /*24f0*/  USHF.R.S32.HI UR7, URZ, 0x1f, UR6 ;  /* 0x0000001f3f077899 */ /* 0x000fc80008011406 */
[----:B------:R-:W-:-:S04]  /*2500*/  ULEA.HI UR7, UR7, UR6, URZ, 0x7 ;  /* 0x0000000607077291 */ /* 0x000fc8000f8f383f */
[----:B------:R-:W-:-:S04]  /*2510*/  USHF.R.S32.HI UR7, URZ, 0x7, UR7 ;  /* 0x000000073f077899 */ /* 0x000fc80008011407 */
[----:B------:R-:W-:-:S04]  /*2520*/  UISETP.LT.AND UP1, UPT, UR52, UR7, UPT ;  /* 0x000000073400728c */ /* 0x000fc8000bf21270 */
[----:B------:R-:W-:-:S04]  /*2530*/  USEL UR17, UR52, UR7, !UP1 ;  /* 0x0000000734117287 */ /* 0x000fc8000c800000 */
[----:B------:R-:W-:Y:S01]  /*2540*/  UISETP.GE.AND UP1, UPT, UR18, UR17, UPT ;  /* 0x000000111200728c */ /* 0x000fe2000bf26270 */
[----:B------:R-:W-:Y:S02]  /*2550*/  WARPGROUP.DEPBAR.LE gsb0, 0x0 ;  /* 0x00008000000079c5 */ /* 0x000fe40000010000 */
[----:B------:R-:W-:Y:S02]  /*2560*/  FSEL R5, R26, -INF , P3 ;  /* 0xff8000001a057808 */ /* 0x000fe40001800000 */
[----:B------:R-:W-:Y:S02]  /*2570*/  FSEL R27, R27, -INF , P4 ;  /* 0xff8000001b1b7808 */ /* 0x000fe40002000000 */
[----:B------:R-:W-:Y:S02]  /*2580*/  ISETP.GT.AND P3, PT, R0, 0x9, PT ;  /* 0x000000090000780c */ /* 0x000fe40003f64270 */
[----:B------:R-:W-:Y:S02]  /*2590*/  FSEL R21, R30, -INF , P5 ;  /* 0xff8000001e157808 */ /* 0x000fe40002800000 */
[----:B------:R-:W-:-:S02]  /*25a0*/  FMNMX.FTZ R4, R5, R27, !PT ;  /* 0x0000001b05047209 */ /* 0x000fc40007810000 */
[C---:B------:R-:W-:Y:S02]  /*25b0*/  ISETP.GT.AND P4, PT, R0.reuse, 0x10, PT ;  /* 0x000000100000780c */ /* 0x040fe40003f84270 */
[----:B------:R-:W-:Y:S02]  /*25c0*/  FSEL R31, R31, -INF , P3 ;  /* 0xff8000001f1f7808 */ /* 0x000fe40001800000 */
[----:B------:R-:W-:Y:S02]  /*25d0*/  FMNMX.FTZ R4, R21, R4, !PT ;  /* 0x0000000415047209 */ /* 0x000fe40007810000 */
        /* <DEDUP_REMOVED lines=82> */
[----:B------:R-:W-:Y:S02]  /*2b00*/  FMNMX.FTZ R0, R86, R89, !PT ;  /* 0x0000005956007209 */ /* 0x000fe40007810000 */
[C---:B------:R-:W-:Y:S02]  /*2b10*/  ISETP.GT.AND P4, PT, R2.reuse, 0x1, PT ;  /* 0x000000010200780c */ /* 0x040fe40003f84270 */
[----:B------:R-:W-:Y:S02]  /*2b20*/  FMNMX.FTZ R8, R87, R0, !PT ;  /* 0x0000000057087209 */ /* 0x000fe40007810000 */
[----:B------:R-:W-:Y:S02]  /*2b30*/  ISETP.GT.AND P5, PT, R2, 0x8, PT ;  /* 0x000000080200780c */ /* 0x000fe40003fa4270 */
[----:B------:R-:W-:Y:S01]  /*2b40*/  FSEL R25, R25, -INF , P4 ;  /* 0xff80000019197808 */ /* 0x000fe20002000000 */
[----:B------:R-:W0:Y:S01]  /*2b50*/  SHFL.BFLY PT, R89, R8, 0x2, 0x1f ;  /* 0x0c401f0008597f89 */ /* 0x000e2200000e0000 */
        /* <DEDUP_REMOVED lines=21> */
[----:B------:R-:W-:Y:S02]  /*2cb0*/  CS2R R88, SRZ ;  /* 0x0000000000587805 */ /* 0x000fe4000001ff00 */
[----:B------:R-:W-:Y:S02]  /*2cc0*/  FSEL R64, R64, -INF , P4 ;  /* 0xff80000040407808 */ /* 0x000fe40002000000 */
[C---:B------:R-:W-:Y:S01]  /*2cd0*/  FSETP.NEU.FTZ.AND P3, PT, R0.reuse, -INF , PT ;  /* 0xff8000000000780b */ /* 0x040fe20003f7d000 */
[----:B------:R-:W-:-:S01]  /*2ce0*/  FFMA.FTZ R4, R0, R91, -8 ;  /* 0xc100000000047423 */ /* 0x000fc2000001005b */
[----:B------:R-:W-:-:S02]  /*2cf0*/  ISETP.GT.AND P4, PT, R2, 0x58, PT ;  /* 0x000000580200780c */ /* 0x000fc40003f84270 */
[----:B------:R-:W-:Y:S02]  /*2d00*/  CS2R R90, SRZ ;  /* 0x00000000005a7805 */ /* 0x000fe4000001ff00 */
[----:B------:R-:W-:Y:S02]  /*2d10*/  FSEL R4, R4, RZ, P3 ;  /* 0x000000ff04047208 */ /* 0x000fe40001800000 */
[----:B------:R-:W-:Y:S02]  /*2d20*/  ISETP.GT.AND P3, PT, R2, RZ, PT ;  /* 0x000000ff0200720c */ /* 0x000fe40003f64270 */
[----:B------:R-:W-:Y:S01]  /*2d30*/  FSEL R68, R68, -INF , P4 ;  /* 0xff80000044447808 */ /* 0x000fe20002000000 */
[----:B------:R-:W-:-:S01]  /*2d40*/  FFMA.FTZ R7, R21, UR46, -R4 ;  /* 0x0000002e15077c23 */ /* 0x000fc20008010804 */
[----:B------:R-:W-:Y:S01]  /*2d50*/  FSEL R24, R24, -INF , P3 ;  /* 0xff80000018187808 */ /* 0x000fe20001800000 */
[----:B------:R-:W-:-:S01]  /*2d60*/  FFMA.FTZ R27, R27, UR46, -R4 ;  /* 0x0000002e1b1b7c23 */ /* 0x000fc20008010804 */
[----:B------:R-:W-:Y:S01]  /*2d70*/  ISETP.GT.AND P3, PT, R2, 0x9, PT ;  /* 0x000000090200780c */ /* 0x000fe20003f64270 */
[----:B------:R-:W-:-:S01]  /*2d80*/  FFMA.FTZ R8, R31, UR46, -R4 ;  /* 0x0000002e1f087c23 */ /* 0x000fc20008010804 */
[----:B------:R-:W-:Y:S01]  /*2d90*/  FMNMX.FTZ R21, R24, R25, !PT ;  /* 0x0000001918157209 */ /* 0x000fe20007810000 */
[----:B------:R0:W-:Y:S01]  /*2da0*/  MUFU.EX2 R6, R27 ;  /* 0x0000001b00067308 */ /* 0x0001e20000000800 */
[----:B------:R-:W-:Y:S01]  /*2db0*/  FSEL R29, R29, -INF , P3 ;  /* 0xff8000001d1d7808 */ /* 0x000fe20001800000 */
[--C-:B------:R-:W-:Y:S01]  /*2dc0*/  FFMA.FTZ R58, R58, UR46, -R4.reuse ;  /* 0x0000002e3a3a7c23 */ /* 0x100fe20008010804 */
[----:B------:R-:W-:Y:S01]  /*2dd0*/  FMNMX.FTZ R10, R28, R21, !PT ;  /* 0x000000151c0a7209 */ /* 0x000fe20007810000 */
[--C-:B------:R-:W-:Y:S01]  /*2de0*/  FFMA.FTZ R46, R63, UR46, -R4.reuse ;  /* 0x0000002e3f2e7c23 */ /* 0x100fe20008010804 */
[----:B------:R-:W-:Y:S01]  /*2df0*/  ISETP.GT.AND P3, PT, R2, 0x11, PT ;  /* 0x000000110200780c */ /* 0x000fe20003f64270 */
[----:B------:R-:W-:Y:S01]  /*2e00*/  IMAD.U32 R63, RZ, RZ, UR46 ;  /* 0x0000002eff3f7e24 */ /* 0x000fe2000f8e00ff */
[----:B------:R-:W-:Y:S01]  /*2e10*/  FMNMX.FTZ R21, R29, R10, !PT ;  /* 0x0000000a1d157209 */ /* 0x000fe20007810000 */
[--C-:B------:R-:W-:Y:S01]  /*2e20*/  FFMA.FTZ R5, R5, UR46, -R4.reuse ;  /* 0x0000002e05057c23 */ /* 0x100fe20008010804 */
[----:B------:R-:W-:Y:S01]  /*2e30*/  FSEL R33, R33, -INF , P3 ;  /* 0xff80000021217808 */ /* 0x000fe20001800000 */
[----:B------:R-:W-:Y:S01]  /*2e40*/  MUFU.EX2 R7, R7 ;  /* 0x0000000700077308 */ /* 0x000fe20000000800 */
[----:B------:R-:W-:Y:S01]  /*2e50*/  FMNMX.FTZ R10, R32, R21, !PT ;  /* 0x00000015200a7209 */ /* 0x000fe20007810000 */
[--C-:B------:R-:W-:Y:S01]  /*2e60*/  FFMA.FTZ R9, R9, UR46, -R4.reuse ;  /* 0x0000002e09097c23 */ /* 0x100fe20008010804 */
[----:B------:R-:W-:Y:S01]  /*2e70*/  ISETP.GT.AND P3, PT, R2, 0x19, PT ;  /* 0x000000190200780c */ /* 0x000fe20003f64270 */
[--C-:B------:R-:W-:Y:S01]  /*2e80*/  FFMA.FTZ R38, R67, UR46, -R4.reuse ;  /* 0x0000002e43267c23 */ /* 0x100fe20008010804 */
        /* <DEDUP_REMOVED lines=11> */
[----:B------:R-:W1:Y:S01]  /*2f40*/  MUFU.EX2 R8, R8 ;  /* 0x0000000800087308 */ /* 0x000e620000000800 */
        /* <DEDUP_REMOVED lines=9> */
[----:B------:R-:W-:Y:S01]  /*2fe0*/  MUFU.EX2 R9, R9 ;  /* 0x0000000900097308 */ /* 0x000fe20000000800 */
[----:B------:R-:W-:Y:S01]  /*2ff0*/  ISETP.GT.AND P3, PT, R2, 0x31, PT ;  /* 0x000000310200780c */ /* 0x000fe20003f64270 */
[--C-:B------:R-:W-:Y:S01]  /*3000*/  FFMA.FTZ R51, R51, UR46, -R4.reuse ;  /* 0x0000002e33337c23 */ /* 0x100fe20008010804 */
[----:B------:R-:W-:Y:S01]  /*3010*/  FMNMX.FTZ R21, R45, R14, !PT ;  /* 0x0000000e2d157209 */ /* 0x000fe20007810000 */
[--C-:B------:R-:W-:Y:S01]  /*3020*/  FFMA.FTZ R47, R71, UR46, -R4.reuse ;  /* 0x0000002e472f7c23 */ /* 0x100fe20008010804 */
[----:B------:R-:W-:Y:S01]  /*3030*/  FSEL R49, R49, -INF , P3 ;  /* 0xff80000031317808 */ /* 0x000fe20001800000 */
[----:B------:R-:W-:Y:S01]  /*3040*/  FFMA.FTZ R54, R54, UR46, -R4 ;  /* 0x0000002e36367c23 */ /* 0x000fe20008010804 */
[----:B------:R-:W-:Y:S01]  /*3050*/  FMNMX.FTZ R14, R48, R21, !PT ;  /* 0x00000015300e7209 */ /* 0x000fe20007810000 */
[----:B------:R-:W-:Y:S01]  /*3060*/  MUFU.EX2 R10, R10 ;  /* 0x0000000a000a7308 */ /* 0x000fe20000000800 */
[----:B------:R-:W-:-:S02]  /*3070*/  ISETP.GT.AND P3, PT, R2, 0x39, PT ;  /* 0x000000390200780c */ /* 0x000fc40003f64270 */
[----:B------:R-:W-:Y:S01]  /*3080*/  FMNMX.FTZ R21, R49, R14, !PT ;  /* 0x0000000e31157209 */ /* 0x000fe20007810000 */
[----:B------:R-:W-:-:S01]  /*3090*/  FFMA.FTZ R14, R43, UR46, -R4 ;  /* 0x0000002e2b0e7c23 */ /* 0x000fc20008010804 */
[----:B------:R-:W-:Y:S02]  /*30a0*/  FSEL R53, R53, -INF , P3 ;  /* 0xff80000035357808 */ /* 0x000fe40001800000 */
[----:B------:R-:W-:Y:S01]  /*30b0*/  FMNMX.FTZ R20, R52, R21, !PT ;  /* 0x0000001534147209 */ /* 0x000fe20007810000 */
[----:B------:R-:W-:Y:S01]  /*30c0*/  MUFU.EX2 R11, R11 ;  /* 0x0000000b000b7308 */ /* 0x000fe20000000800 */
[----:B------:R-:W-:Y:S02]  /*30d0*/  ISETP.GT.AND P3, PT, R2, 0x41, PT ;  /* 0x000000410200780c */ /* 0x000fe40003f64270 */
[----:B------:R-:W-:Y:S02]  /*30e0*/  FMNMX.FTZ R21, R53, R20, !PT ;  /* 0x0000001435157209 */ /* 0x000fe40007810000 */
[----:B------:R-:W-:-:S02]  /*30f0*/  FSEL R57, R57, -INF , P3 ;  /* 0xff80000039397808 */ /* 0x000fc40001800000 */
[----:B------:R-:W-:Y:S01]  /*3100*/  FMNMX.FTZ R20, R56, R21, !PT ;  /* 0x0000001538147209 */ /* 0x000fe20007810000 */
[----:B------:R-:W2:Y:S01]  /*3110*/  MUFU.EX2 R12, R12 ;  /* 0x0000000c000c7308 */ /* 0x000ea20000000800 */
[----:B------:R-:W-:Y:S02]  /*3120*/  ISETP.GT.AND P3, PT, R2, 0x49, PT ;  /* 0x000000490200780c */ /* 0x000fe40003f64270 */
[----:B------:R-:W-:Y:S02]  /*3130*/  FMNMX.FTZ R21, R57, R20, !PT ;  /* 0x0000001439157209 */ /* 0x000fe40007810000 */
[----:B------:R-:W-:Y:S02]  /*3140*/  FSEL R61, R61, -INF , P3 ;  /* 0xff8000003d3d7808 */ /* 0x000fe40001800000 */
[----:B------:R-:W-:Y:S01]  /*3150*/  FMNMX.FTZ R20, R60, R21, !PT ;  /* 0x000000153c147209 */ /* 0x000fe20007810000 */
[----:B------:R-:W-:Y:S01]  /*3160*/  MUFU.EX2 R13, R13 ;  /* 0x0000000d000d7308 */ /* 0x000fe20000000800 */
[----:B------:R-:W-:-:S02]  /*3170*/  ISETP.GT.AND P3, PT, R2, 0x51, PT ;  /* 0x000000510200780c */ /* 0x000fc40003f64270 */
[----:B------:R-:W-:Y:S01]  /*3180*/  FMNMX.FTZ R21, R61, R20, !PT ;  /* 0x000000143d157209 */ /* 0x000fe20007810000 */
[----:B------:R-:W-:-:S01]  /*3190*/  FFMA.FTZ R20, R50, UR46, -R4 ;  /* 0x0000002e32147c23 */ /* 0x000fc20008010804 */
[----:B------:R-:W-:Y:S01]  /*31a0*/  FSEL R65, R65, -INF , P3 ;  /* 0xff80000041417808 */ /* 0x000fe20001800000 */
[----:B------:R-:W-:-:S01]  /*31b0*/  FFMA.FTZ R50, R74, UR46, -R4 ;  /* 0x0000002e4a327c23 */ /* 0x000fc20008010804 */
[----:B------:R-:W-:Y:S01]  /*31c0*/  FMNMX.FTZ R30, R64, R21, !PT ;  /* 0x00000015401e7209 */ /* 0x000fe20007810000 */
[----:B------:R-:W-:Y:S01]  /*31d0*/  MUFU.EX2 R14, R14 ;  /* 0x0000000e000e7308 */ /* 0x000fe20000000800 */
[C---:B------:R-:W-:Y:S02]  /*31e0*/  ISETP.GT.AND P3, PT, R2.reuse, 0x59, PT ;  /* 0x000000590200780c */ /* 0x040fe40003f64270 */
[----:B------:R-:W-:Y:S02]  /*31f0*/  FMNMX.FTZ R21, R65, R30, !PT ;  /* 0x0000001e41157209 */ /* 0x000fe40007810000 */
[----:B------:R-:W-:-:S02]  /*3200*/  ISETP.GT.AND P4, PT, R2, 0x60, PT ;  /* 0x000000600200780c */ /* 0x000fc40003f84270 */
[----:B------:R-:W-:Y:S01]  /*3210*/  FSEL R69, R69, -INF , P3 ;  /* 0xff80000045457808 */ /* 0x000fe20001800000 */
[----:B------:R-:W-:Y:S01]  /*3220*/  MUFU.EX2 R15, R15 ;  /* 0x0000000f000f7308 */ /* 0x000fe20000000800 */
[----:B------:R-:W-:Y:S02]  /*3230*/  FMNMX.FTZ R30, R68, R21, !PT ;  /* 0x00000015441e7209 */ /* 0x000fe40007810000 */
[----:B------:R-:W-:Y:S02]  /*3240*/  ISETP.GT.AND P3, PT, R2, 0x61, PT ;  /* 0x000000610200780c */ /* 0x000fe40003f64270 */
[----:B------:R-:W-:Y:S02]  /*3250*/  FSEL R72, R72, -INF , P4 ;  /* 0xff80000048487808 */ /* 0x000fe40002000000 */
[----:B0-----:R-:W-:Y:S01]  /*3260*/  FMNMX.FTZ R27, R69, R30, !PT ;  /* 0x0000001e451b7209 */ /* 0x001fe20007810000 */
[----:B------:R-:W0:Y:S01]  /*3270*/  MUFU.EX2 R26, R26 ;  /* 0x0000001a001a7308 */ /* 0x000e220000000800 */
[----:B------:R-:W-:-:S02]  /*3280*/  ISETP.GT.AND P4, PT, R2, 0x68, PT ;  /* 0x000000680200780c */ /* 0x000fc40003f84270 */
[----:B------:R-:W-:Y:S02]  /*3290*/  FSEL R73, R73, -INF , P3 ;  /* 0xff80000049497808 */ /* 0x000fe40001800000 */
[----:B------:R-:W-:Y:S02]  /*32a0*/  FMNMX.FTZ R30, R72, R27, !PT ;  /* 0x0000001b481e7209 */ /* 0x000fe40007810000 */
[----:B------:R-:W-:Y:S01]  /*32b0*/  ISETP.GT.AND P3, PT, R2, 0x69, PT ;  /* 0x000000690200780c */ /* 0x000fe20003f64270 */
[----:B------:R-:W-:Y:S01]  /*32c0*/  MUFU.EX2 R20, R20 ;  /* 0x0000001400147308 */ /* 0x000fe20000000800 */
[----:B------:R-:W-:Y:S02]  /*32d0*/  FSEL R76, R76, -INF , P4 ;  /* 0xff8000004c4c7808 */ /* 0x000fe40002000000 */
[----:B------:R-:W-:Y:S01]  /*32e0*/  FMNMX.FTZ R31, R73, R30, !PT ;  /* 0x0000001e491f7209 */ /* 0x000fe20007810000 */
[----:B------:R-:W-:-:S01]  /*32f0*/  FFMA.FTZ R30, R55, UR46, -R4 ;  /* 0x0000002e371e7c23 */ /* 0x000fc20008010804 */
[----:B------:R-:W-:Y:S01]  /*3300*/  ISETP.GT.AND P4, PT, R2, 0x70, PT ;  /* 0x000000700200780c */ /* 0x000fe20003f84270 */
[----:B------:R-:W-:-:S01]  /*3310*/  FFMA.FTZ R55, R82, UR46, -R4 ;  /* 0x0000002e52377c23 */ /* 0x000fc20008010804 */
[----:B------:R-:W-:Y:S01]  /*3320*/  FSEL R77, R77, -INF , P3 ;  /* 0xff8000004d4d7808 */ /* 0x000fe20001800000 */
[----:B------:R3:W-:Y:S01]  /*3330*/  MUFU.EX2 R21, R51 ;  /* 0x0000003300157308 */ /* 0x0007e20000000800 */
[----:B------:R-:W-:-:S02]  /*3340*/  FMNMX.FTZ R34, R76, R31, !PT ;  /* 0x0000001f4c227209 */ /* 0x000fc40007810000 */
[----:B------:R-:W-:Y:S02]  /*3350*/  ISETP.GT.AND P3, PT, R2, 0x71, PT ;  /* 0x000000710200780c */ /* 0x000fe40003f64270 */
[----:B------:R-:W-:Y:S02]  /*3360*/  FSEL R80, R80, -INF , P4 ;  /* 0xff80000050507808 */ /* 0x000fe40002000000 */
[----:B------:R-:W-:Y:S01]  /*3370*/  FMNMX.FTZ R31, R77, R34, !PT ;  /* 0x000000224d1f7209 */ /* 0x000fe20007810000 */
[----:B------:R4:W-:Y:S01]  /*3380*/  MUFU.EX2 R27, R54 ;  /* 0x00000036001b7308 */ /* 0x0009e20000000800 */
[----:B------:R-:W-:Y:S01]  /*3390*/  ISETP.GT.AND P4, PT, R2, 0x78, PT ;  /* 0x000000780200780c */ /* 0x000fe20003f84270 */
[----:B---3--:R-:W-:Y:S01]  /*33a0*/  FFMA.FTZ R51, R78, UR46, -R4 ;  /* 0x0000002e4e337c23 */ /* 0x008fe20008010804 */
[----:B------:R-:W-:Y:S02]  /*33b0*/  FSEL R81, R81, -INF , P3 ;  /* 0xff80000051517808 */ /* 0x000fe40001800000 */
[----:B------:R-:W-:-:S02]  /*33c0*/  FMNMX.FTZ R34, R80, R31, !PT ;  /* 0x0000001f50227209 */ /* 0x000fc40007810000 */
[----:B------:R-:W-:Y:S01]  /*33d0*/  ISETP.GT.AND P3, PT, R2, 0x79, PT ;  /* 0x000000790200780c */ /* 0x000fe20003f64270 */
[----:B------:R-:W-:Y:S01]  /*33e0*/  MUFU.EX2 R31, R58 ;  /* 0x0000003a001f7308 */ /* 0x000fe20000000800 */
[----:B------:R-:W-:Y:S01]  /*33f0*/  FSEL R84, R84, -INF , P4 ;  /* 0xff80000054547808 */ /* 0x000fe20002000000 */
[--C-:B----4-:R-:W-:Y:S01]  /*3400*/  FFMA.FTZ R54, R79, UR46, -R4.reuse ;  /* 0x0000002e4f367c23 */ /* 0x110fe20008010804 */
[----:B------:R-:W-:Y:S01]  /*3410*/  FMNMX.FTZ R35, R81, R34, !PT ;  /* 0x0000002251237209 */ /* 0x000fe20007810000 */
[--C-:B------:R-:W-:Y:S01]  /*3420*/  FFMA.FTZ R34, R59, UR46, -R4.reuse ;  /* 0x0000002e3b227c23 */ /* 0x100fe20008010804 */
[----:B------:R-:W-:Y:S02]  /*3430*/  FSEL R85, R85, -INF , P3 ;  /* 0xff80000055557808 */ /* 0x000fe40001800000 */
[----:B------:R-:W-:Y:S01]  /*3440*/  FMNMX.FTZ R2, R84, R35, !PT ;  /* 0x0000002354027209 */ /* 0x000fe20007810000 */
[----:B------:R-:W-:-:S01]  /*3450*/  FFMA.FTZ R35, R66, UR46, -R4 ;  /* 0x0000002e42237c23 */ /* 0x000fc20008010804 */
[----:B------:R-:W3:Y:S01]  /*3460*/  MUFU.EX2 R30, R30 ;  /* 0x0000001e001e7308 */ /* 0x000ee20000000800 */
[----:B-1----:R-:W-:-:S02]  /*3470*/  F2FP.SATFINITE.E4M3.F32.PACK_AB_MERGE_C R149, R8, R7, RZ ;  /* 0x000000070895723e */ /* 0x002fc400048070ff */
[----:B------:R-:W-:Y:S02]  /*3480*/  FMNMX.FTZ R2, R85, R2, !PT ;  /* 0x0000000255027209 */ /* 0x000fe40007810000 */
[----:B--2---:R-:W-:Y:S02]  /*3490*/  F2FP.SATFINITE.E4M3.F32.PACK_AB_MERGE_C R151, R12, R11, RZ ;  /* 0x0000000b0c97723e */ /* 0x004fe400048070ff */
[----:B0-----:R-:W-:Y:S01]  /*34a0*/  F2FP.SATFINITE.E4M3.F32.PACK_AB_MERGE_C R145, R26, R15, RZ ;  /* 0x0000000f1a91723e */ /* 0x001fe200048070ff */
[----:B------:R-:W0:Y:S01]  /*34b0*/  SHFL.BFLY PT, R43, R2, 0x2, 0x1f ;  /* 0x0c401f00022b7f89 */ /* 0x000e2200000e0000 */
[----:B------:R-:W-:Y:S01]  /*34c0*/  MUFU.EX2 R34, R34 ;  /* 0x0000002200227308 */ /* 0x000fe20000000800 */
[----:B------:R-:W-:Y:S02]  /*34d0*/  F2FP.SATFINITE.E4M3.F32.PACK_AB_MERGE_C R149, R6, R5, R149 ;  /* 0x000000050695723e */ /* 0x000fe40004807095 */
[----:B------:R-:W-:Y:S02]  /*34e0*/  F2FP.SATFINITE.E4M3.F32.PACK_AB_MERGE_C R151, R10, R9, R151 ;  /* 0x000000090a97723e */ /* 0x000fe40004807097 */
[----:B------:R-:W-:-:S03]  /*34f0*/  F2FP.SATFINITE.E4M3.F32.PACK_AB_MERGE_C R145, R14, R13, R145 ;  /* 0x0000000d0e91723e */ /* 0x000fc60004807091 */
[----:B------:R-:W-:Y:S01]  /*3500*/  MUFU.EX2 R39, R39 ;  /* 0x0000002700277308 */ /* 0x000fe20000000800 */
[----:B---3--:R-:W-:-:S04]  /*3510*/  F2FP.SATFINITE.E4M3.F32.PACK_AB_MERGE_C R147, R30, R27, RZ ;  /* 0x0000001b1e93723e */ /* 0x008fc800048070ff */
[----:B------:R-:W-:-:S03]  /*3520*/  F2FP.SATFINITE.E4M3.F32.PACK_AB_MERGE_C R147, R21, R20, R147 ;  /* 0x000000141593723e */ /* 0x000fc60004807093 */
[----:B------:R-:W1:Y:S01]  /*3530*/  MUFU.EX2 R46, R46 ;  /* 0x0000002e002e7308 */ /* 0x000e620000000800 */
[----:B0-----:R-:W-:-:S07]  /*3540*/  FMNMX.FTZ R58, R2, R43, !PT ;  /* 0x0000002b023a7209 */ /* 0x001fce0007810000 */
[----:B------:R-:W-:Y:S01]  /*3550*/  MUFU.EX2 R35, R35 ;  /* 0x0000002300237308 */ /* 0x000fe20000000800 */
[----:B------:R-:W-:-:S01]  /*3560*/  FFMA.FTZ R43, R75, UR46, -R4 ;  /* 0x0000002e4b2b7c23 */ /* 0x000fc20008010804 */
[----:B------:R-:W0:Y:S06]  /*3570*/  SHFL.BFLY PT, R59, R58, 0x1, 0x1f ;  /* 0x0c201f003a3b7f89 */ /* 0x000e2c00000e0000 */
[----:B------:R-:W-:Y:S01]  /*3580*/  MUFU.EX2 R38, R38 ;  /* 0x0000002600267308 */ /* 0x000fe20000000800 */
[----:B-1----:R-:W-:-:S04]  /*3590*/  F2FP.SATFINITE.E4M3.F32.PACK_AB_MERGE_C R141, R46, R39, RZ ;  /* 0x000000272e8d723e */ /* 0x002fc800048070ff */
[----:B------:R-:W-:-:S03]  /*35a0*/  F2FP.SATFINITE.E4M3.F32.PACK_AB_MERGE_C R141, R34, R31, R141 ;  /* 0x0000001f228d723e */ /* 0x000fc6000480708d */
[----:B------:R-:W-:Y:S08]  /*35b0*/  MUFU.EX2 R42, R42 ;  /* 0x0000002a002a7308 */ /* 0x000ff00000000800 */
[----:B------:R-:W-:Y:S01]  /*35c0*/  MUFU.EX2 R47, R47 ;  /* 0x0000002f002f7308 */ /* 0x000fe20000000800 */
[----:B0-----:R-:W-:Y:S01]  /*35d0*/  FMNMX.FTZ R2, R58, R59, !PT ;  /* 0x0000003b3a027209 */ /* 0x001fe20007810000 */
[--C-:B------:R-:W-:Y:S01]  /*35e0*/  FFMA.FTZ R58, R83, UR46, -R4.reuse ;  /* 0x0000002e533a7c23 */ /* 0x100fe20008010804 */
[----:B------:R-:W-:-:S01]  /*35f0*/  FFMA.FTZ R59, R86, UR46, -R4 ;  /* 0x0000002e563b7c23 */ /* 0x000fc20008010804 */
[----:B------:R-:W-:Y:S01]  /*3600*/  FFMA.FTZ R4, R87, UR46, -R4 ;  /* 0x0000002e57047c23 */ /* 0x000fe20008010804 */
[C---:B------:R-:W-:Y:S01]  /*3610*/  FSETP.NEU.FTZ.AND P3, PT, R2.reuse, -INF , PT ;  /* 0xff8000000200780b */ /* 0x040fe20003f7d000 */
[----:B------:R-:W-:-:S02]  /*3620*/  FFMA.FTZ R62, R2, R63, -8 ;  /* 0xc1000000023e7423 */ /* 0x000fc4000001003f */
[----:B------:R-:W-:Y:S03]  /*3630*/  MUFU.EX2 R50, R50 ;  /* 0x0000003200327308 */ /* 0x000fe60000000800 */
[----:B------:R-:W-:Y:S02]  /*3640*/  FSEL R62, R62, RZ, P3 ;  /* 0x000000ff3e3e7208 */ /* 0x000fe40001800000 */
[----:B------:R-:W-:-:S03]  /*3650*/  PLOP3.LUT P3, PT, PT, PT, UP1, 0x80, 0x0 ;  /* 0x000000000000781c */ /* 0x000fc60003f6f018 */
        /* <DEDUP_REMOVED lines=18> */
[----:B------:R-:W-:Y:S01]  /*3780*/  FADD.FTZ R60, R5, R6 ;  /* 0x00000006053c7221 */ /* 0x000fe20000010000 */
[----:B------:R-:W-:-:S01]  /*3790*/  FFMA.FTZ R40, R49, UR46, -R62 ;  /* 0x0000002e31287c23 */ /* 0x000fc2000801083e */
[--C-:B------:R-:W-:Y:S01]  /*37a0*/  FFMA.FTZ R49, R53, UR46, -R62.reuse ;  /* 0x0000002e35317c23 */ /* 0x100fe2000801083e */
[----:B------:R-:W-:-:S01]  /*37b0*/  FFMA.FTZ R70, R45, UR46, -R62 ;  /* 0x0000002e2d467c23 */ /* 0x000fc2000801083e */
[--C-:B------:R-:W-:Y:S01]  /*37c0*/  FFMA.FTZ R53, R61, UR46, -R62.reuse ;  /* 0x0000002e3d357c23 */ /* 0x100fe2000801083e */
[----:B------:R-:W-:-:S01]  /*37d0*/  FFMA.FTZ R45, R57, UR46, -R62 ;  /* 0x0000002e392d7c23 */ /* 0x000fc2000801083e */
[----:B------:R-:W1:Y:S01]  /*37e0*/  MUFU.EX2 R63, R63 ;  /* 0x0000003f003f7308 */ /* 0x000e620000000800 */
[----:B------:R-:W-:-:S01]  /*37f0*/  FADD.FTZ R61, R7, R60 ;  /* 0x0000003c073d7221 */ /* 0x000fc20000010000 */
[--C-:B------:R-:W-:Y:S01]  /*3800*/  FFMA.FTZ R64, R64, UR46, -R62.reuse ;  /* 0x0000002e40407c23 */ /* 0x100fe2000801083e */
[----:B------:R-:W-:-:S01]  /*3810*/  FFMA.FTZ R65, R65, UR46, -R62 ;  /* 0x0000002e41417c23 */ /* 0x000fc2000801083e */
[----:B------:R-:W-:Y:S01]  /*3820*/  FFMA.FTZ R69, R69, UR46, -R62 ;  /* 0x0000002e45457c23 */ /* 0x000fe2000801083e */
[----:B------:R-:W-:-:S01]  /*3830*/  FADD.FTZ R60, R8, R61 ;  /* 0x0000003d083c7221 */ /* 0x000fc20000010000 */
[--C-:B------:R-:W-:Y:S01]  /*3840*/  FFMA.FTZ R73, R73, UR46, -R62.reuse ;  /* 0x0000002e49497c23 */ /* 0x100fe2000801083e */
[----:B------:R-:W-:-:S01]  /*3850*/  FFMA.FTZ R76, R76, UR46, -R62 ;  /* 0x0000002e4c4c7c23 */ /* 0x000fc2000801083e */
[----:B------:R-:W2:Y:S01]  /*3860*/  MUFU.EX2 R66, R66 ;  /* 0x0000004200427308 */ /* 0x000ea20000000800 */
[----:B0-----:R-:W-:-:S01]  /*3870*/  FADD.FTZ R56, R24, R25 ;  /* 0x0000001918387221 */ /* 0x001fc20000010000 */
[----:B------:R-:W-:Y:S01]  /*3880*/  FADD.FTZ R61, R9, R60 ;  /* 0x0000003c093d7221 */ /* 0x000fe20000010000 */
[----:B------:R-:W-:-:S01]  /*3890*/  FFMA.FTZ R77, R77, UR46, -R62 ;  /* 0x0000002e4d4d7c23 */ /* 0x000fc2000801083e */
[--C-:B------:R-:W-:Y:S01]  /*38a0*/  FFMA.FTZ R80, R80, UR46, -R62.reuse ;  /* 0x0000002e50507c23 */ /* 0x100fe2000801083e */
[----:B------:R-:W-:Y:S01]  /*38b0*/  F2FP.SATFINITE.E4M3.F32.PACK_AB_MERGE_C R143, R47, R42, RZ ;  /* 0x0000002a2f8f723e */ /* 0x000fe200048070ff */
[----:B------:R-:W-:Y:S01]  /*38c0*/  FADD.FTZ R74, R10, R61 ;  /* 0x0000003d0a4a7221 */ /* 0x000fe20000010000 */
[----:B------:R-:W-:-:S01]  /*38d0*/  FFMA.FTZ R81, R81, UR46, -R62 ;  /* 0x0000002e51517c23 */ /* 0x000fc2000801083e */
[----:B------:R-:W0:Y:S01]  /*38e0*/  MUFU.EX2 R28, R28 ;  /* 0x0000001c001c7308 */ /* 0x000e220000000800 */
[----:B-1----:R-:W-:-:S01]  /*38f0*/  FADD.FTZ R57, R63, R56 ;  /* 0x000000383f397221 */ /* 0x002fc20000010000 */
[----:B------:R-:W-:-:S02]  /*3900*/  @!P0 VIADD R56, R3, 0x19c40 ;  /* 0x00019c4003388836 */ /* 0x000fc40000000000 */
[----:B------:R-:W-:-:S01]  /*3910*/  FADD.FTZ R61, R11, R74 ;  /* 0x0000004a0b3d7221 */ /* 0x000fc20000010000 */
[----:B------:R-:W-:Y:S01]  /*3920*/  FFMA.FTZ R84, R84, UR46, -R62 ;  /* 0x0000002e54547c23 */ /* 0x000fe2000801083e */
[----:B------:R-:W-:Y:S02]  /*3930*/  F2FP.SATFINITE.E4M3.F32.PACK_AB_MERGE_C R143, R38, R35, R143 ;  /* 0x00000023268f723e */ /* 0x000fe4000480708f */
[----:B------:R-:W-:Y:S01]  /*3940*/  @!P0 PRMT R56, RZ, 0x654, R56 ;  /* 0x00000654ff388816 */ /* 0x000fe20000000038 */
[----:B------:R-:W1:Y:S01]  /*3950*/  MUFU.EX2 R29, R29 ;  /* 0x0000001d001d7308 */ /* 0x000e620000000800 */
[----:B--2---:R-:W-:-:S01]  /*3960*/  FADD.FTZ R57, R66, R57 ;  /* 0x0000003942397221 */ /* 0x004fc20000010000 */
[----:B------:R-:W-:Y:S01]  /*3970*/  F2FP.SATFINITE.E4M3.F32.PACK_AB_MERGE_C R63, R66, R63, RZ ;  /* 0x0000003f423f723e */ /* 0x000fe200048070ff */
[----:B------:R2:W-:Y:S03]  /*3980*/  @!P0 SYNCS.ARRIVE.TRANS64.RED.A1T0 RZ, [R56+URZ], RZ ;  /* 0x000000ff38ff89a7 */ /* 0x0005e6000810043f */
[----:B------:R-:W-:-:S02]  /*3990*/  F2FP.SATFINITE.E4M3.F32.PACK_AB_MERGE_C R148, R25, R24, R63 ;  /* 0x000000181994723e */ /* 0x000fc4000480703f */
[----:B------:R-:W3:Y:S01]  /*39a0*/  MUFU.EX2 R36, R36 ;  /* 0x0000002400247308 */ /* 0x000ee20000000800 */
[----:B0-----:R-:W-:-:S07]  /*39b0*/  FADD.FTZ R60, R28, R57 ;  /* 0x000000391c3c7221 */ /* 0x001fce0000010000 */
[----:B------:R-:W0:Y:S01]  /*39c0*/  MUFU.EX2 R67, R67 ;  /* 0x0000004300437308 */ /* 0x000e220000000800 */
[----:B-1----:R-:W-:-:S01]  /*39d0*/  FADD.FTZ R57, R29, R60 ;  /* 0x0000003c1d397221 */ /* 0x002fc20000010000 */
[----:B------:R-:W-:Y:S01]  /*39e0*/  FFMA.FTZ R60, R68, UR46, -R62 ;  /* 0x0000002e443c7c23 */ /* 0x000fe2000801083e */
[----:B------:R-:W-:-:S04]  /*39f0*/  FADD.FTZ R68, R12, R61 ;  /* 0x0000003d0c447221 */ /* 0x000fc80000010000 */
[----:B------:R-:W-:Y:S01]  /*3a00*/  FADD.FTZ R71, R13, R68 ;  /* 0x000000440d477221 */ /* 0x000fe20000010000 */
[----:B------:R-:W1:Y:S03]  /*3a10*/  MUFU.EX2 R32, R32 ;  /* 0x0000002000207308 */ /* 0x000e660000000800 */
[----:B------:R-:W-:-:S05]  /*3a20*/  FADD.FTZ R68, R14, R71 ;  /* 0x000000470e447221 */ /* 0x000fca0000010000 */
[----:B------:R-:W4:Y:S08]  /*3a30*/  MUFU.EX2 R33, R33 ;  /* 0x0000002100217308 */ /* 0x000f300000000800 */
[----:B------:R-:W5:Y:S08]  /*3a40*/  MUFU.EX2 R41, R41 ;  /* 0x0000002900297308 */ /* 0x000f700000000800 */
[----:B------:R3:W-:Y:S08]  /*3a50*/  MUFU.EX2 R3, R64 ;  /* 0x0000004000037308 */ /* 0x0007f00000000800 */
[----:B------:R-:W2:Y:S01]  /*3a60*/  MUFU.EX2 R70, R70 ;  /* 0x0000004600467308 */ /* 0x000ea20000000800 */
[----:B---3--:R-:W-:-:S01]  /*3a70*/  FADD.FTZ R64, R36, R57 ;  /* 0x0000003924407221 */ /* 0x008fc20000010000 */
[--C-:B------:R-:W-:Y:S01]  /*3a80*/  FFMA.FTZ R57, R72, UR46, -R62.reuse ;  /* 0x0000002e48397c23 */ /* 0x100fe2000801083e */
[----:B------:R-:W-:-:S01]  /*3a90*/  FFMA.FTZ R62, R85, UR46, -R62 ;  /* 0x0000002e553e7c23 */ /* 0x000fc2000801083e */
[C---:B0-----:R-:W-:Y:S01]  /*3aa0*/  F2FP.SATFINITE.E4M3.F32.PACK_AB_MERGE_C R36, R67.reuse, R36, RZ ;  /* 0x000000244324723e */ /* 0x041fe200048070ff */
[----:B------:R-:W-:-:S03]  /*3ab0*/  FADD.FTZ R61, R67, R64 ;  /* 0x00000040433d7221 */ /* 0x000fc60000010000 */
[----:B------:R-:W0:Y:S01]  /*3ac0*/  MUFU.EX2 R37, R37 ;  /* 0x0000002500257308 */ /* 0x000e220000000800 */
[----:B-1----:R-:W-:-:S01]  /*3ad0*/  FADD.FTZ R64, R32, R61 ;  /* 0x0000003d20407221 */ /* 0x002fc20000010000 */
[----:B------:R-:W-:-:S03]  /*3ae0*/  F2FP.SATFINITE.E4M3.F32.PACK_AB_MERGE_C R150, R29, R28, R36 ;  /* 0x0000001c1d96723e */ /* 0x000fc60004807024 */
[----:B----4-:R-:W-:-:S03]  /*3af0*/  FADD.FTZ R64, R33, R64 ;  /* 0x0000004021407221 */ /* 0x010fc60000010000 */
[----:B------:R-:W1:Y:S01]  /*3b00*/  MUFU.EX2 R40, R40 ;  /* 0x0000002800287308 */ /* 0x000e620000000800 */
[----:B-----5:R-:W-:-:S01]  /*3b10*/  FADD.FTZ R61, R41, R64 ;  /* 0x00000040293d7221 */ /* 0x020fc20000010000 */
[----:B--2---:R-:W-:-:S03]  /*3b20*/  F2FP.SATFINITE.E4M3.F32.PACK_AB_MERGE_C R41, R70, R41, RZ ;  /* 0x000000294629723e */ /* 0x004fc600048070ff */
[----:B------:R-:W-:Y:S01]  /*3b30*/  FADD.FTZ R64, R70, R61 ;  /* 0x0000003d46407221 */ /* 0x000fe20000010000 */
[----:B------:R-:W-:Y:S02]  /*3b40*/  F2FP.SATFINITE.E4M3.F32.PACK_AB_MERGE_C R144, R33, R32, R41 ;  /* 0x000000202190723e */ /* 0x000fe40004807029 */
[----:B------:R2:W-:Y:S01]  /*3b50*/  MUFU.EX2 R56, R65 ;  /* 0x0000004100387308 */ /* 0x0005e20000000800 */
[----:B0-----:R-:W-:-:S07]  /*3b60*/  FADD.FTZ R61, R37, R64 ;  /* 0x00000040253d7221 */ /* 0x001fce0000010000 */
[----:B------:R-:W0:Y:S01]  /*3b70*/  MUFU.EX2 R48, R48 ;  /* 0x0000003000307308 */ /* 0x000e220000000800 */
[----:B--2---:R-:W-:-:S01]  /*3b80*/  FADD.FTZ R65, R15, R68 ;  /* 0x000000440f417221 */ /* 0x004fc20000010000 */
[----:B-1----:R-:W-:-:S03]  /*3b90*/  FADD.FTZ R61, R40, R61 ;  /* 0x0000003d283d7221 */ /* 0x002fc60000010000 */
[----:B------:R-:W-:-:S03]  /*3ba0*/  FADD.FTZ R65, R26, R65 ;  /* 0x000000411a417221 */ /* 0x000fc60000010000 */
[----:B------:R-:W1:Y:S01]  /*3bb0*/  MUFU.EX2 R49, R49 ;  /* 0x0000003100317308 */ /* 0x000e620000000800 */
[----:B------:R-:W-:-:S04]  /*3bc0*/  FADD.FTZ R68, R20, R65 ;  /* 0x0000004114447221 */ /* 0x000fc80000010000 */
[----:B------:R-:W-:-:S03]  /*3bd0*/  FADD.FTZ R68, R21, R68 ;  /* 0x0000004415447221 */ /* 0x000fc60000010000 */
[----:B------:R-:W2:Y:S01]  /*3be0*/  MUFU.EX2 R44, R44 ;  /* 0x0000002c002c7308 */ /* 0x000ea20000000800 */
[----:B------:R-:W-:-:S01]  /*3bf0*/  FADD.FTZ R7, R27, R68 ;  /* 0x000000441b077221 */ /* 0x000fc20000010000 */
[----:B0-----:R-:W-:-:S03]  /*3c00*/  FADD.FTZ R12, R48, R61 ;  /* 0x0000003d300c7221 */ /* 0x001fc60000010000 */
[----:B------:R-:W-:-:S03]  /*3c10*/  FADD.FTZ R30, R30, R7 ;  /* 0x000000071e1e7221 */ /* 0x000fc60000010000 */
[----:B------:R-:W0:Y:S01]  /*3c20*/  MUFU.EX2 R45, R45 ;  /* 0x0000002d002d7308 */ /* 0x000e220000000800 */
[----:B-1----:R-:W-:-:S01]  /*3c30*/  FADD.FTZ R7, R49, R12 ;  /* 0x0000000c31077221 */ /* 0x002fc20000010000 */
[----:B------:R-:W-:Y:S01]  /*3c40*/  FADD.FTZ R11, R31, R30 ;  /* 0x0000001e1f0b7221 */ /* 0x000fe20000010000 */
[----:B------:R-:W-:-:S03]  /*3c50*/  F2FP.SATFINITE.E4M3.F32.PACK_AB_MERGE_C R48, R49, R48, RZ ;  /* 0x000000303130723e */ /* 0x000fc600048070ff */
[----:B------:R-:W-:Y:S01]  /*3c60*/  FADD.FTZ R26, R34, R11 ;  /* 0x0000000b221a7221 */ /* 0x000fe20000010000 */
[----:B------:R-:W-:Y:S01]  /*3c70*/  F2FP.SATFINITE.E4M3.F32.PACK_AB_MERGE_C R146, R40, R37, R48 ;  /* 0x000000252892723e */ /* 0x000fe20004807030 */
[----:B------:R-:W1:Y:S01]  /*3c80*/  MUFU.EX2 R52, R52 ;  /* 0x0000003400347308 */ /* 0x000e620000000800 */
[----:B--2---:R-:W-:-:S01]  /*3c90*/  FADD.FTZ R12, R44, R7 ;  /* 0x000000072c0c7221 */ /* 0x004fc20000010000 */
[----:B------:R-:W-:-:S04]  /*3ca0*/  FADD.FTZ R11, R39, R26 ;  /* 0x0000001a270b7221 */ /* 0x000fc80000010000 */
[----:B------:R-:W-:Y:S02]  /*3cb0*/  FADD.FTZ R46, R46, R11 ;  /* 0x0000000b2e2e7221 */ /* 0x000fe40000010000 */
[----:B------:R-:W2:Y:S01]  /*3cc0*/  MUFU.EX2 R53, R53 ;  /* 0x0000003500357308 */ /* 0x000ea20000000800 */
[----:B0-----:R-:W-:-:S07]  /*3cd0*/  FADD.FTZ R7, R45, R12 ;  /* 0x0000000c2d077221 */ /* 0x001fce0000010000 */
[----:B------:R-:W0:Y:S01]  /*3ce0*/  MUFU.EX2 R60, R60 ;  /* 0x0000003c003c7308 */ /* 0x000e220000000800 */
[----:B-1----:R-:W-:-:S01]  /*3cf0*/  FADD.FTZ R6, R52, R7 ;  /* 0x0000000734067221 */ /* 0x002fc20000010000 */
[----:B------:R-:W-:-:S04]  /*3d00*/  FADD.FTZ R7, R35, R46 ;  /* 0x0000002e23077221 */ /* 0x000fc80000010000 */
[----:B------:R-:W-:Y:S02]  /*3d10*/  FADD.FTZ R7, R38, R7 ;  /* 0x0000000726077221 */ /* 0x000fe40000010000 */
[----:B------:R-:W1:Y:S01]  /*3d20*/  MUFU.EX2 R69, R69 ;  /* 0x0000004500457308 */ /* 0x000e620000000800 */
[----:B--2---:R-:W-:-:S01]  /*3d30*/  FADD.FTZ R6, R53, R6 ;  /* 0x0000000635067221 */ /* 0x004fc20000010000 */
[----:B------:R-:W-:Y:S01]  /*3d40*/  FADD.FTZ R10, R42, R7 ;  /* 0x000000072a0a7221 */ /* 0x000fe20000010000 */
[----:B------:R-:W-:Y:S02]  /*3d50*/  F2FP.SATFINITE.E4M3.F32.PACK_AB_MERGE_C R52, R53, R52, RZ ;  /* 0x000000343534723e */ /* 0x000fe400048070ff */
[----:B------:R-:W-:Y:S01]  /*3d60*/  FADD.FTZ R5, R3, R6 ;  /* 0x0000000603057221 */ /* 0x000fe20000010000 */
[----:B------:R-:W-:-:S01]  /*3d70*/  FADD.FTZ R47, R47, R10 ;  /* 0x0000000a2f2f7221 */ /* 0x000fc20000010000 */
[----:B------:R-:W-:Y:S01]  /*3d80*/  F2FP.SATFINITE.E4M3.F32.PACK_AB_MERGE_C R140, R45, R44, R52 ;  /* 0x0000002c2d8c723e */ /* 0x000fe20004807034 */
[----:B------:R-:W2:Y:S01]  /*3d90*/  MUFU.EX2 R57, R57 ;  /* 0x0000003900397308 */ /* 0x000ea20000000800 */
[----:B------:R-:W-:-:S01]  /*3da0*/  FADD.FTZ R5, R56, R5 ;  /* 0x0000000538057221 */ /* 0x000fc20000010000 */
[----:B------:R-:W-:-:S03]  /*3db0*/  FADD.FTZ R10, R50, R47 ;  /* 0x0000002f320a7221 */ /* 0x000fc60000010000 */
[----:B0-----:R-:W-:Y:S01]  /*3dc0*/  FADD.FTZ R6, R60, R5 ;  /* 0x000000053c067221 */ /* 0x001fe20000010000 */
[----:B------:R-:W-:-:S02]  /*3dd0*/  FADD.FTZ R10, R43, R10 ;  /* 0x0000000a2b0a7221 */ /* 0x000fc40000010000 */
[----:B------:R-:W0:Y:S01]  /*3de0*/  MUFU.EX2 R8, R73 ;  /* 0x0000004900087308 */ /* 0x000e220000000800 */
[----:B-1----:R-:W-:-:S01]  /*3df0*/  FADD.FTZ R6, R69, R6 ;  /* 0x0000000645067221 */ /* 0x002fc20000010000 */
[----:B------:R-:W-:-:S04]  /*3e00*/  F2FP.SATFINITE.E4M3.F32.PACK_AB_MERGE_C R60, R69, R60, RZ ;  /* 0x0000003c453c723e */ /* 0x000fc800048070ff */
[----:B------:R-:W-:Y:S02]  /*3e10*/  F2FP.SATFINITE.E4M3.F32.PACK_AB_MERGE_C R142, R56, R3, R60 ;  /* 0x00000003388e723e */ /* 0x000fe4000480703c */
[----:B------:R-:W-:Y:S01]  /*3e20*/  MUFU.EX2 R51, R51 ;  /* 0x0000003300337308 */ /* 0x000fe20000000800 */
[----:B--2---:R-:W-:-:S07]  /*3e30*/  FADD.FTZ R5, R57, R6 ;  /* 0x0000000639057221 */ /* 0x004fce0000010000 */
        /* <DEDUP_REMOVED lines=8> */
[----:B------:R-:W-:Y:S01]  /*3ec0*/  MUFU.EX2 R59, R59 ;  /* 0x0000003b003b7308 */ /* 0x000fe20000000800 */
[----:B0-----:R-:W-:-:S07]  /*3ed0*/  FADD.FTZ R6, R76, R7 ;  /* 0x000000074c067221 */ /* 0x001fce0000010000 */
        /* <DEDUP_REMOVED lines=11> */
[----:B------:R-:W-:Y:S01]  /*3f90*/  MUFU.EX2 R84, R84 ;  /* 0x0000005400547308 */ /* 0x000fe20000000800 */
[C---:B0-----:R-:W-:Y:S01]  /*3fa0*/  F2FP.SATFINITE.E4M3.F32.PACK_AB_MERGE_C R139, R58.reuse, R55, R9 ;  /* 0x000000373a8b723e */ /* 0x041fe20004807009 */
[----:B------:R-:W-:-:S04]  /*3fb0*/  FADD.FTZ R58, R58, R7 ;  /* 0x000000073a3a7221 */ /* 0x000fc80000010000 */
[----:B------:R-:W-:Y:S02]  /*3fc0*/  FADD.FTZ R3, R59, R58 ;  /* 0x0000003a3b037221 */ /* 0x000fe40000010000 */
[----:B------:R-:W0:Y:S01]  /*3fd0*/  MUFU.EX2 R5, R62 ;  /* 0x0000003e00057308 */ /* 0x000e220000000800 */
[----:B-1----:R-:W-:-:S01]  /*3fe0*/  FADD.FTZ R7, R81, R6 ;  /* 0x0000000651077221 */ /* 0x002fc20000010000 */
[----:B------:R-:W-:Y:S01]  /*3ff0*/  FADD.FTZ R3, R4, R3 ;  /* 0x0000000304037221 */ /* 0x000fe20000010000 */
[----:B0-----:R-:W-:Y:S02]  /*4000*/  F2FP.SATFINITE.E4M3.F32.PACK_AB_MERGE_C R6, R5, R84, RZ ;  /* 0x000000540506723e */ /* 0x001fe400048070ff */
[----:B------:R-:W-:Y:S02]  /*4010*/  FADD.FTZ R84, R84, R7 ;  /* 0x0000000754547221 */ /* 0x000fe40000010000 */
[----:B------:R-:W-:Y:S02]  /*4020*/  F2FP.SATFINITE.E4M3.F32.PACK_AB_MERGE_C R138, R81, R80, R6 ;  /* 0x00000050518a723e */ /* 0x000fe40004807006 */
        /* <DEDUP_REMOVED lines=30> */
.L_x_1732:
[----:B------:R-:W-:-:S04]  /*4210*/  UISETP.NE.AND UP1, UPT, UR20, 0x1, UPT ;  /* 0x000000011400788c */ /* 0x000fc8000bf25270 */
[----:B------:R-:W-:-:S04]  /*4220*/  USEL UR48, URZ, 0x1, UP1 ;  /* 0x000000013f307887 */ /* 0x000fc80008800000 */
[----:B------:R-:W-:Y:S01]  /*4230*/  ULOP3.LUT UR48, UR19, UR48, URZ, 0x3c, !UPT ;  /* 0x0000003013307292 */ /* 0x000fe2000f8e3c3f */
[----:B------:R-:W-:Y:S11]  /*4240*/  @!P1 BRA `(.L_x_1723) ;  /* 0x0000000000049947 */ /* 0x000ff60003800000 */
[----:B------:R-:W-:Y:S01]  /*4250*/  BPT.TRAP 0x1 ;  /* 0x000000040000795c */ /* 0x000fe20000300000 */
.L_x_1723:
        /* <DEDUP_REMOVED lines=9> */
.L_x_1724:
[----:B-1----:R-:W-:Y:S05]  /*42f0*/  @P3 BRA `(.L_x_1725) ;  /* 0x0000000000083947 */ /* 0x002fea0003800000 */
[----:B------:R-:W1:Y:S02]  /*4300*/  SYNCS.PHASECHK.TRANS64.TRYWAIT P3, [UR21+0x19c30], R0 ;  /* 0x019c3000ff0075a7 */ /* 0x000e640008060155 */
[----:B-1----:R-:W-:Y:S05]  /*4310*/  @!P3 BRA `(.L_x_1726) ;  /* 0x000000dc0028b947 */ /* 0x002fea0003800000 */
.L_x_1725:
        /* <DEDUP_REMOVED lines=17> */
.L_x_1727:
[----:B------:R-:W-:Y:S01]  /*4430*/  ULEA UR11, UR20, UR51, 0x3 ;  /* 0x00000033140b7291 */ /* 0x000fe2000f8e183f */
[----:B01----:R-:W-:-:S05]  /*4440*/  IMAD.U32 R0, RZ, RZ, UR19 ;  /* 0x00000013ff007e24 */ /* 0x003fca000f8e00ff */
[----:B------:R-:W-:-:S04]  /*4450*/  SHF.L.U32 R0, R0, 0x1f, RZ ;  /* 0x0000001f00007819 */ /* 0x000fc800000006ff */
[----:B------:R0:W1:Y:S01]  /*4460*/  SYNCS.PHASECHK.TRANS64.TRYWAIT P3, [UR11+0x19c50], R0 ;  /* 0x019c5000ff0075a7 */ /* 0x000062000806014b */
[----:B------:R-:W-:Y:S05]  /*4470*/  @!P1 BRA `(.L_x_1728) ;  /* 0x0000000000049947 */ /* 0x000fea0003800000 */
[----:B------:R-:W-:Y:S01]  /*4480*/  BPT.TRAP 0x1 ;  /* 0x000000040000795c */ /* 0x000fe20000300000 */
.L_x_1728:
[----:B-1----:R-:W-:Y:S05]  /*4490*/  @P3 BRA `(.L_x_1729) ;  /* 0x0000000000083947 */ /* 0x002fea0003800000 */
[----:B------:R-:W1:Y:S02]  /*44a0*/  SYNCS.PHASECHK.TRANS64.TRYWAIT P3, [UR11+0x19c50], R0 ;  /* 0x019c5000ff0075a7 */ /* 0x000e64000806014b */
[----:B-1----:R-:W-:Y:S05]  /*44b0*/  @!P3 BRA `(.L_x_1730) ;  /* 0x000000d800d8b947 */ /* 0x002fea0003800000 */
.L_x_1729:
[----:B------:R-:W-:Y:S01]  /*44c0*/  UIADD3 UR6, UR51, 0x3000, URZ ;  /* 0x0000300033067890 */ /* 0x000fe2000fffe03f */
[----:B------:R-:W-:Y:S01]  /*44d0*/  WARPGROUP.ARRIVE ;  /* 0x00000000000079c5 */ /* 0x000fe20000000000 */
[----:B------:R-:W-:Y:S01]  /*44e0*/  UMOV UR7, 0x40000040 ;  /* 0x4000004000077882 */ /* 0x000fe20000000000 */
[----:B-1----:R-:W-:Y:S01]  /*44f0*/  VIADD R2, R17, UR41 ;  /* 0x0000002911027c36 */ /* 0x002fe20008000000 */
[----:B------:R-:W-:Y:S01]  /*4500*/  USHF.R.U32.HI UR6, URZ, 0x4, UR6 ;  /* 0x000000043f067899 */ /* 0x000fe20008011606 */
[----:B------:R-:W-:-:S03]  /*4510*/  IMAD.U32 R9, RZ, RZ, UR53 ;  /* 0x00000035ff097e24 */ /* 0x000fc6000f8e00ff */
[----:B------:R-:W-:-:S04]  /*4520*/  ULOP3.LUT UR6, UR6, 0x3fff, URZ, 0xc0, !UPT ;  /* 0x00003fff06067892 */ /* 0x000fc8000f8ec03f */
        /* <DEDUP_REMOVED lines=14> */
[----:B------:R-:W-:Y:S01]  /*4610*/  @UP0 ULDC UR6, c[0x0][0x44c] ;  /* 0x0001130000060ab9 */ /* 0x000fe20000000800 */
[----:B------:R-:W-:Y:S01]  /*4620*/  UMOV UR7, 0x40000040 ;  /* 0x4000004000077882 */ /* 0x000fe20000000000 */
[----:B0-----:R-:W-:Y:S01]  /*4630*/  @P2 IMAD.HI.U32 R0, R2, UR6, RZ ;  /* 0x0000000602002c27 */ /* 0x001fe2000f8e00ff */
[----:B------:R-:W-:-:S04]  /*4640*/  @UP0 ULDC UR6, c[0x0][0x450] ;  /* 0x0001140000060ab9 */ /* 0x000fc80000000800 */
[----:B------:R-:W-:Y:S01]  /*4650*/  @P2 SHF.R.U32.HI R2, RZ, UR6, R0 ;  /* 0x00000006ff022c19 */ /* 0x000fe20008011600 */
[----:B------:R-:W-:Y:S02]  /*4660*/  UMOV UR6, 0xffffff80 ;  /* 0xffffff8000067882 */ /* 0x000fe40000000000 */
[----:B------:R-:W-:Y:S02]  /*4670*/  UIMAD UR6, UR18, UR6, 0x1 ;  /* 0x00000001120674a4 */ /* 0x000fe4000f8e0206 */
[----:B------:R-:W0:Y:S04]  /*4680*/  SHFL.IDX PT, R7, R2, RZ, 0x1c1f ;  /* 0x001c1fff02077589 */ /* 0x000e2800000e0000 */
[----:B------:R-:W-:Y:S01]  /*4690*/  IADD3 R0, R9, UR6, -R16 ;  /* 0x0000000609007c10 */ /* 0x000fe2000fffe810 */
[----:B------:R-:W1:Y:S01]  /*46a0*/  SHFL.IDX PT, R11, R2, 0x1, 0x1c1f ;  /* 0x003c1f00020b7f89 */ /* 0x000e6200000e0000 */
[----:B------:R-:W-:-:S03]  /*46b0*/  UIADD3 UR6, UR10, 0x6, URZ ;  /* 0x000000060a067890 */ /* 0x000fc6000fffe03f */
[----:B------:R-:W-:-:S04]  /*46c0*/  VIADD R0, R0, -UR54 ;  /* 0x8000003600007c36 */ /* 0x000fc80008000000 */
[----:B0-----:R-:W-:-:S05]  /*46d0*/  IMAD.IADD R7, R0, 0x1, R7 ;  /* 0x0000000100077824 */ /* 0x001fca00078e0207 */
[C---:B------:R-:W-:Y:S01]  /*46e0*/  ISETP.GT.AND P3, PT, R7.reuse, RZ, PT ;  /* 0x000000ff0700720c */ /* 0x040fe20003f64270 */
[----:B-1----:R-:W-:Y:S01]  /*46f0*/  IMAD.IADD R0, R0, 0x1, R11 ;  /* 0x0000000100007824 */ /* 0x002fe200078e020b */
[C---:B------:R-:W-:Y:S02]  /*4700*/  ISETP.GT.AND P4, PT, R7.reuse, 0x1, PT ;  /* 0x000000010700780c */ /* 0x040fe40003f84270 */
[----:B------:R-:W-:Y:S02]  /*4710*/  FSEL R24, R24, -INF , P3 ;  /* 0xff80000018187808 */ /* 0x000fe40001800000 */
        /* <DEDUP_REMOVED lines=31> */
[----:B------:R-:W-:Y:S01]  /*4910*/  FSEL R45, R45, -INF , P4 ;  /* 0xff8000002d2d7808 */ /* 0x000fe20002000000 */
[----:B------:R-:W-:Y:S02]  /*4920*/  WARPGROUP.DEPBAR.LE gsb0, 0x0 ;  /* 0x00008000000079c5 */ /* 0x000fe40000010000 */
[----:B------:R-:W-:Y:S01]  /*4930*/  FMNMX.FTZ R8, R44, R8, !PT ;  /* 0x000000082c087209 */ /* 0x000fe20007810000 */
[----:B------:R-:W-:Y:S01]  /*4940*/  WARPGROUP.ARRIVE ;  /* 0x00000000000079c5 */ /* 0x000fe20000000000 */
[----:B------:R-:W-:-:S02]  /*4950*/  ISETP.GT.AND P4, PT, R7, 0x31, PT ;  /* 0x000000310700780c */ /* 0x000fc40003f84270 */
[----:B------:R-:W-:Y:S02]  /*4960*/  FSEL R48, R48, -INF , P3 ;  /* 0xff80000030307808 */ /* 0x000fe40001800000 */
[----:B------:R-:W-:Y:S01]  /*4970*/  FMNMX.FTZ R8, R45, R8, !PT ;  /* 0x000000082d087209 */ /* 0x000fe20007810000 */
[----:B------:R-:W-:Y:S01]  /*4980*/  QGMMA.64x96x32.F32.E4M3.E4M3 R88, R136, gdesc[UR4], R88, gsb0 ;  /* 0x0160000488587df3 */ /* 0x000fe20008000858 */
[----:B------:R-:W-:Y:S02]  /*4990*/  ISETP.GT.AND P3, PT, R7, 0x38, PT ;  /* 0x000000380700780c */ /* 0x000fe40003f64270 */
[----:B------:R-:W-:Y:S02]  /*49a0*/  FSEL R49, R49, -INF , P4 ;  /* 0xff80000031317808 */ /* 0x000fe40002000000 */
[----:B------:R-:W-:Y:S02]  /*49b0*/  FMNMX.FTZ R8, R48, R8, !PT ;  /* 0x0000000830087209 */ /* 0x000fe40007810000 */
[----:B------:R-:W-:-:S02]  /*49c0*/  ISETP.GT.AND P4, PT, R7, 0x39, PT ;  /* 0x000000390700780c */ /* 0x000fc40003f84270 */
[----:B------:R-:W-:Y:S02]  /*49d0*/  FSEL R52, R52, -INF , P3 ;  /* 0xff80000034347808 */ /* 0x000fe40001800000 */
[----:B------:R-:W-:Y:S02]  /*49e0*/  FMNMX.FTZ R8, R49, R8, !PT ;  /* 0x0000000831087209 */ /* 0x000fe40007810000 */
        /* <DEDUP_REMOVED lines=40> */
[C---:B------:R-:W-:Y:S02]  /*4c70*/  ISETP.GT.AND P6, PT, R7.reuse, 0x78, PT ;  /* 0x000000780700780c */ /* 0x040fe40003fc4270 */
[----:B------:R-:W-:Y:S02]  /*4c80*/  ISETP.GT.AND P5, PT, R7, 0x79, PT ;  /* 0x000000790700780c */ /* 0x000fe40003fa4270 */
[----:B------:R-:W-:Y:S02]  /*4c90*/  FSEL R80, R80, -INF , P3 ;  /* 0xff80000050507808 */ /* 0x000fe40001800000 */
[----:B------:R-:W-:Y:S02]  /*4ca0*/  FMNMX.FTZ R7, R77, R8, !PT ;  /* 0x000000084d077209 */ /* 0x000fe40007810000 */
[----:B------:R-:W-:Y:S02]  /*4cb0*/  FSEL R81, R81, -INF , P4 ;  /* 0xff80000051517808 */ /* 0x000fe40002000000 */
[----:B------:R-:W-:-:S02]  /*4cc0*/  FMNMX.FTZ R8, R80, R7, !PT ;  /* 0x0000000750087209 */ /* 0x000fc40007810000 */
[----:B------:R-:W-:Y:S02]  /*4cd0*/  FSEL R84, R84, -INF , P6 ;  /* 0xff80000054547808 */ /* 0x000fe40003000000 */
[----:B------:R-:W-:Y:S02]  /*4ce0*/  FMNMX.FTZ R7, R81, R8, !PT ;  /* 0x0000000851077209 */ /* 0x000fe40007810000 */
[----:B------:R-:W-:Y:S01]  /*4cf0*/  FSEL R85, R85, -INF , P5 ;  /* 0xff80000055557808 */ /* 0x000fe20002800000 */
[----:B------:R-:W-:Y:S02]  /*4d00*/  WARPGROUP.DEPBAR.LE gsb0, 0x0 ;  /* 0x00008000000079c5 */ /* 0x000fe40000010000 */
[----:B------:R-:W-:Y:S02]  /*4d10*/  FMNMX.FTZ R8, R84, R7, !PT ;  /* 0x0000000754087209 */ /* 0x000fe40007810000 */
[----:B------:R-:W-:Y:S02]  /*4d20*/  ISETP.GT.AND P5, PT, R0, RZ, PT ;  /* 0x000000ff0000720c */ /* 0x000fe40003fa4270 */
[----:B------:R-:W-:-:S02]  /*4d30*/  FMNMX.FTZ R9, R85, R8, !PT ;  /* 0x0000000855097209 */ /* 0x000fc40007810000 */
[----:B------:R-:W-:Y:S02]  /*4d40*/  ISETP.GT.AND P4, PT, R0, 0x1, PT ;  /* 0x000000010000780c */ /* 0x000fe40003f84270 */
[----:B------:R-:W-:Y:S01]  /*4d50*/  FSEL R26, R26, -INF , P5 ;  /* 0xff8000001a1a7808 */ /* 0x000fe20002800000 */
[----:B------:R-:W0:Y:S01]  /*4d60*/  SHFL.BFLY PT, R8, R9, 0x2, 0x1f ;  /* 0x0c401f0009087f89 */ /* 0x000e2200000e0000 */
        /* <DEDUP_REMOVED lines=12> */
[----:B0-----:R-:W-:Y:S02]  /*4e30*/  FMNMX.FTZ R8, R9, R8, !PT ;  /* 0x0000000809087209 */ /* 0x001fe40007810000 */
[----:B------:R-:W-:Y:S02]  /*4e40*/  ISETP.GT.AND P5, PT, R0, 0x18, PT ;  /* 0x000000180000780c */ /* 0x000fe40003fa4270 */
[----:B------:R-:W-:Y:S01]  /*4e50*/  FSEL R35, R35, -INF , P6 ;  /* 0xff80000023237808 */ /* 0x000fe20003000000 */
[----:B------:R-:W0:Y:S01]  /*4e60*/  SHFL.BFLY PT, R7, R8, 0x1, 0x1f ;  /* 0x0c201f0008077f89 */ /* 0x000e2200000e0000 */
        /* <DEDUP_REMOVED lines=12> */
[----:B0-----:R-:W-:Y:S01]  /*4f30*/  FMNMX.FTZ R2, R8, R7, !PT ;  /* 0x0000000708027209 */ /* 0x001fe20007810000 */
[----:B------:R-:W-:Y:S01]  /*4f40*/  IMAD.U32 R7, RZ, RZ, UR46 ;  /* 0x0000002eff077e24 */ /* 0x000fe2000f8e00ff */
[----:B------:R-:W-:-:S02]  /*4f50*/  FMNMX.FTZ R20, R42, R15, !PT ;  /* 0x0000000f2a147209 */ /* 0x000fc40007810000 */
[C---:B------:R-:W-:Y:S01]  /*4f60*/  FSETP.NEU.FTZ.AND P3, PT, R2.reuse, -INF , PT ;  /* 0xff8000000200780b */ /* 0x040fe20003f7d000 */
[----:B------:R-:W-:-:S01]  /*4f70*/  FFMA.FTZ R7, R2, R7, -8 ;  /* 0xc100000002077423 */ /* 0x000fc20000010007 */
[----:B------:R-:W-:Y:S02]  /*4f80*/  ISETP.GT.AND P6, PT, R0, 0x29, PT ;  /* 0x000000290000780c */ /* 0x000fe40003fc4270 */
[----:B------:R-:W-:Y:S02]  /*4f90*/  FSEL R46, R46, -INF , P4 ;  /* 0xff8000002e2e7808 */ /* 0x000fe40002000000 */
[----:B------:R-:W-:Y:S02]  /*4fa0*/  FSEL R7, R7, RZ, P3 ;  /* 0x000000ff07077208 */ /* 0x000fe40001800000 */
[----:B------:R-:W-:Y:S02]  /*4fb0*/  FMNMX.FTZ R21, R43, R20, !PT ;  /* 0x000000142b157209 */ /* 0x000fe40007810000 */
[----:B------:R-:W-:Y:S01]  /*4fc0*/  ISETP.GT.AND P5, PT, R0, 0x30, PT ;  /* 0x000000300000780c */ /* 0x000fe20003fa4270 */
[----:B------:R-:W-:-:S01]  /*4fd0*/  FFMA.FTZ R9, R24, UR46, -R7 ;  /* 0x0000002e18097c23 */ /* 0x000fc20008010807 */
[----:B------:R-:W-:Y:S01]  /*4fe0*/  FSEL R47, R47, -INF , P6 ;  /* 0xff8000002f2f7808 */ /* 0x000fe20003000000 */
[----:B------:R-:W-:-:S01]  /*4ff0*/  FFMA.FTZ R8, R25, UR46, -R7 ;  /* 0x0000002e19087c23 */ /* 0x000fc20008010807 */
[----:B------:R-:W-:Y:S01]  /*5000*/  FMNMX.FTZ R24, R46, R21, !PT ;  /* 0x000000152e187209 */ /* 0x000fe20007810000 */
[----:B------:R-:W-:-:S01]  /*5010*/  FFMA.FTZ R10, R28, UR46, -R7 ;  /* 0x0000002e1c0a7c23 */ /* 0x000fc20008010807 */
        /* <DEDUP_REMOVED lines=9> */
[----:B------:R-:W-:Y:S01]  /*50b0*/  MUFU.EX2 R13, R33 ;  /* 0x00000021000d7308 */ /* 0x000fe20000000800 */
[----:B------:R-:W-:Y:S01]  /*50c0*/  FMNMX.FTZ R24, R50, R21, !PT ;  /* 0x0000001532187209 */ /* 0x000fe20007810000 */
[--C-:B------:R-:W-:Y:S01]  /*50d0*/  FFMA.FTZ R37, R37, UR46, -R7.reuse ;  /* 0x0000002e25257c23 */ /* 0x100fe20008010807 */
[----:B------:R-:W-:Y:S01]  /*50e0*/  ISETP.GT.AND P5, PT, R0, 0x39, PT ;  /* 0x000000390000780c */ /* 0x000fe20003fa4270 */
[--C-:B------:R-:W-:Y:S01]  /*50f0*/  FFMA.FTZ R20, R40, UR46, -R7.reuse ;  /* 0x0000002e28147c23 */ /* 0x100fe20008010807 */
[----:B------:R-:W-:Y:S01]  /*5100*/  FSEL R54, R54, -INF , P6 ;  /* 0xff80000036367808 */ /* 0x000fe20003000000 */
[--C-:B------:R-:W-:Y:S01]  /*5110*/  FFMA.FTZ R41, R41, UR46, -R7.reuse ;  /* 0x0000002e29297c23 */ /* 0x100fe20008010807 */
[----:B------:R-:W-:Y:S01]  /*5120*/  FMNMX.FTZ R25, R51, R24, !PT ;  /* 0x0000001833197209 */ /* 0x000fe20007810000 */
[----:B------:R-:W-:Y:S01]  /*5130*/  MUFU.EX2 R15, R37 ;  /* 0x00000025000f7308 */ /* 0x000fe20000000800 */
        /* <DEDUP_REMOVED lines=9> */
[--C-:B------:R-:W-:Y:S01]  /*51d0*/  FFMA.FTZ R53, R53, UR46, -R7.reuse ;  /* 0x0000002e35357c23 */ /* 0x100fe20008010807 */
[----:B------:R-:W-:Y:S01]  /*51e0*/  FMNMX.FTZ R25, R55, R28, !PT ;  /* 0x0000001c37197209 */ /* 0x000fe20007810000 */
[--C-:B------:R-:W-:Y:S01]  /*51f0*/  FFMA.FTZ R57, R57, UR46, -R7.reuse ;  /* 0x0000002e39397c23 */ /* 0x100fe20008010807 */
[----:B------:R-:W-:Y:S01]  /*5200*/  ISETP.GT.AND P5, PT, R0, 0x48, PT ;  /* 0x000000480000780c */ /* 0x000fe20003fa4270 */
[--C-:B------:R-:W-:Y:S01]  /*5210*/  FFMA.FTZ R44, R64, UR46, -R7.reuse ;  /* 0x0000002e402c7c23 */ /* 0x100fe20008010807 */
[----:B------:R-:W-:Y:S01]  /*5220*/  FSEL R59, R59, -INF , P6 ;  /* 0xff8000003b3b7808 */ /* 0x000fe20003000000 */
[----:B------:R-:W-:Y:S01]  /*5230*/  MUFU.EX2 R9, R9 ;  /* 0x0000000900097308 */ /* 0x000fe20000000800 */
[----:B------:R-:W-:Y:S01]  /*5240*/  FMNMX.FTZ R28, R58, R25, !PT ;  /* 0x000000193a1c7209 */ /* 0x000fe20007810000 */
[--C-:B------:R-:W-:Y:S01]  /*5250*/  FFMA.FTZ R81, R81, UR46, -R7.reuse ;  /* 0x0000002e51517c23 */ /* 0x100fe20008010807 */
[----:B------:R-:W-:Y:S01]  /*5260*/  ISETP.GT.AND P4, PT, R0, 0x49, PT ;  /* 0x000000490000780c */ /* 0x000fe20003f84270 */
[----:B------:R-:W-:Y:S01]  /*5270*/  FFMA.FTZ R64, R84, UR46, -R7 ;  /* 0x0000002e54407c23 */ /* 0x000fe20008010807 */
[----:B------:R-:W-:-:S02]  /*5280*/  FSEL R62, R62, -INF , P5 ;  /* 0xff8000003e3e7808 */ /* 0x000fc40002800000 */
        /* <DEDUP_REMOVED lines=11> */
[----:B------:R-:W-:Y:S01]  /*5340*/  FMNMX.FTZ R29, R63, R32, !PT ;  /* 0x000000203f1d7209 */ /* 0x000fe20007810000 */
[----:B------:R-:W-:Y:S01]  /*5350*/  IMAD.U32 R65, RZ, RZ, UR46 ;  /* 0x0000002eff417e24 */ /* 0x000fe2000f8e00ff */
[----:B------:R-:W-:-:S02]  /*5360*/  ISETP.GT.AND P4, PT, R0, 0x58, PT ;  /* 0x000000580000780c */ /* 0x000fc40003f84270 */
[----:B------:R-:W-:Y:S01]  /*5370*/  FSEL R67, R67, -INF , P5 ;  /* 0xff80000043437808 */ /* 0x000fe20002800000 */
[----:B------:R-:W-:Y:S01]  /*5380*/  MUFU.EX2 R10, R10 ;  /* 0x0000000a000a7308 */ /* 0x000fe20000000800 */
[----:B------:R-:W-:Y:S02]  /*5390*/  FMNMX.FTZ R32, R66, R29, !PT ;  /* 0x0000001d42207209 */ /* 0x000fe40007810000 */
[----:B------:R-:W-:Y:S02]  /*53a0*/  ISETP.GT.AND P6, PT, R0, 0x59, PT ;  /* 0x000000590000780c */ /* 0x000fe40003fc4270 */
[----:B------:R-:W-:Y:S02]  /*53b0*/  FSEL R70, R70, -INF , P4 ;  /* 0xff80000046467808 */ /* 0x000fe40002000000 */
[----:B------:R-:W-:Y:S01]  /*53c0*/  FMNMX.FTZ R33, R67, R32, !PT ;  /* 0x0000002043217209 */ /* 0x000fe20007810000 */
[----:B------:R0:W-:Y:S01]  /*53d0*/  MUFU.EX2 R29, R49 ;  /* 0x00000031001d7308 */ /* 0x0001e20000000800 */
[----:B------:R-:W-:Y:S01]  /*53e0*/  ISETP.GT.AND P5, PT, R0, 0x60, PT ;  /* 0x000000600000780c */ /* 0x000fe20003fa4270 */
[--C-:B------:R-:W-:Y:S01]  /*53f0*/  FFMA.FTZ R32, R52, UR46, -R7.reuse ;  /* 0x0000002e34207c23 */ /* 0x100fe20008010807 */
[----:B------:R-:W-:Y:S01]  /*5400*/  FSEL R71, R71, -INF , P6 ;  /* 0xff80000047477808 */ /* 0x000fe20003000000 */
[----:B------:R-:W-:Y:S01]  /*5410*/  FFMA.FTZ R52, R72, UR46, -R7 ;  /* 0x0000002e48347c23 */ /* 0x000fe20008010807 */
[----:B------:R-:W-:-:S02]  /*5420*/  FMNMX.FTZ R36, R70, R33, !PT ;  /* 0x0000002146247209 */ /* 0x000fc40007810000 */
[----:B------:R-:W-:Y:S01]  /*5430*/  ISETP.GT.AND P4, PT, R0, 0x61, PT ;  /* 0x000000610000780c */ /* 0x000fe20003f84270 */
[----:B------:R-:W-:Y:S01]  /*5440*/  MUFU.EX2 R11, R11 ;  /* 0x0000000b000b7308 */ /* 0x000fe20000000800 */
[----:B------:R-:W-:Y:S01]  /*5450*/  FSEL R74, R74, -INF , P5 ;  /* 0xff8000004a4a7808 */ /* 0x000fe20002800000 */
[----:B0-----:R-:W-:Y:S01]  /*5460*/  FFMA.FTZ R49, R69, UR46, -R7 ;  /* 0x0000002e45317c23 */ /* 0x001fe20008010807 */
[----:B------:R-:W-:Y:S02]  /*5470*/  FMNMX.FTZ R33, R71, R36, !PT ;  /* 0x0000002447217209 */ /* 0x000fe40007810000 */
[----:B------:R-:W-:Y:S02]  /*5480*/  ISETP.GT.AND P6, PT, R0, 0x68, PT ;  /* 0x000000680000780c */ /* 0x000fe40003fc4270 */
[----:B------:R-:W-:Y:S01]  /*5490*/  FSEL R75, R75, -INF , P4 ;  /* 0xff8000004b4b7808 */ /* 0x000fe20002000000 */
[----:B------:R-:W-:Y:S01]  /*54a0*/  MUFU.EX2 R12, R12 ;  /* 0x0000000c000c7308 */ /* 0x000fe20000000800 */
[----:B------:R-:W-:-:S02]  /*54b0*/  FMNMX.FTZ R36, R74, R33, !PT ;  /* 0x000000214a247209 */ /* 0x000fc40007810000 */
[----:B------:R-:W-:Y:S02]  /*54c0*/  ISETP.GT.AND P5, PT, R0, 0x69, PT ;  /* 0x000000690000780c */ /* 0x000fe40003fa4270 */
[----:B------:R-:W-:Y:S02]  /*54d0*/  FSEL R78, R78, -INF , P6 ;  /* 0xff8000004e4e7808 */ /* 0x000fe40003000000 */
[----:B------:R-:W-:Y:S01]  /*54e0*/  FMNMX.FTZ R37, R75, R36, !PT ;  /* 0x000000244b257209 */ /* 0x000fe20007810000 */
[----:B------:R-:W-:Y:S01]  /*54f0*/  MUFU.EX2 R14, R14 ;  /* 0x0000000e000e7308 */ /* 0x000fe20000000800 */
[----:B------:R-:W-:Y:S01]  /*5500*/  ISETP.GT.AND P4, PT, R0, 0x70, PT ;  /* 0x000000700000780c */ /* 0x000fe20003f84270 */
[--C-:B------:R-:W-:Y:S01]  /*5510*/  FFMA.FTZ R36, R56, UR46, -R7.reuse ;  /* 0x0000002e38247c23 */ /* 0x100fe20008010807 */
[----:B------:R-:W-:Y:S01]  /*5520*/  FSEL R79, R79, -INF , P5 ;  /* 0xff8000004f4f7808 */ /* 0x000fe20002800000 */
[----:B------:R-:W-:Y:S01]  /*5530*/  FFMA.FTZ R56, R76, UR46, -R7 ;  /* 0x0000002e4c387c23 */ /* 0x000fe20008010807 */
[----:B------:R-:W-:-:S02]  /*5540*/  FMNMX.FTZ R40, R78, R37, !PT ;  /* 0x000000254e287209 */ /* 0x000fc40007810000 */
[----:B------:R-:W-:Y:S01]  /*5550*/  ISETP.GT.AND P6, PT, R0, 0x71, PT ;  /* 0x000000710000780c */ /* 0x000fe20003fc4270 */
[----:B------:R-:W-:Y:S01]  /*5560*/  MUFU.EX2 R20, R20 ;  /* 0x0000001400147308 */ /* 0x000fe20000000800 */
[----:B------:R-:W-:Y:S02]  /*5570*/  FSEL R82, R82, -INF , P4 ;  /* 0xff80000052527808 */ /* 0x000fe40002000000 */
[----:B------:R-:W-:Y:S01]  /*5580*/  FMNMX.FTZ R37, R79, R40, !PT ;  /* 0x000000284f257209 */ /* 0x000fe20007810000 */
[----:B------:R-:W-:-:S01]  /*5590*/  FFMA.FTZ R40, R60, UR46, -R7 ;  /* 0x0000002e3c287c23 */ /* 0x000fc20008010807 */
[----:B------:R-:W-:Y:S01]  /*55a0*/  ISETP.GT.AND P5, PT, R0, 0x78, PT ;  /* 0x000000780000780c */ /* 0x000fe20003fa4270 */
[----:B------:R-:W-:-:S01]  /*55b0*/  FFMA.FTZ R60, R80, UR46, -R7 ;  /* 0x0000002e503c7c23 */ /* 0x000fc20008010807 */
[----:B------:R-:W-:Y:S01]  /*55c0*/  ISETP.GT.AND P4, PT, R0, 0x79, PT ;  /* 0x000000790000780c */ /* 0x000fe20003f84270 */
[----:B------:R-:W-:Y:S01]  /*55d0*/  MUFU.EX2 R24, R24 ;  /* 0x0000001800187308 */ /* 0x000fe20000000800 */
[----:B------:R-:W-:-:S02]  /*55e0*/  FSEL R83, R83, -INF , P6 ;  /* 0xff80000053537808 */ /* 0x000fc40003000000 */
[----:B------:R-:W-:Y:S02]  /*55f0*/  FMNMX.FTZ R0, R82, R37, !PT ;  /* 0x0000002552007209 */ /* 0x000fe40007810000 */
[----:B------:R-:W-:Y:S02]  /*5600*/  FSEL R86, R86, -INF , P5 ;  /* 0xff80000056567808 */ /* 0x000fe40002800000 */
[----:B------:R-:W-:Y:S01]  /*5610*/  FMNMX.FTZ R41, R83, R0, !PT ;  /* 0x0000000053297209 */ /* 0x000fe20007810000 */
[----:B------:R-:W-:Y:S01]  /*5620*/  MUFU.EX2 R28, R28 ;  /* 0x0000001c001c7308 */ /* 0x000fe20000000800 */
[----:B------:R-:W-:Y:S02]  /*5630*/  FSEL R87, R87, -INF , P4 ;  /* 0xff80000057577808 */ /* 0x000fe40002000000 */
[----:B------:R-:W-:Y:S01]  /*5640*/  FMNMX.FTZ R0, R86, R41, !PT ;  /* 0x0000002956007209 */ /* 0x000fe20007810000 */
[----:B------:R-:W-:-:S01]  /*5650*/  FFMA.FTZ R41, R61, UR46, -R7 ;  /* 0x0000002e3d297c23 */ /* 0x000fc20008010807 */
[----:B------:R-:W-:-:S02]  /*5660*/  FSEL R69, R2, RZ, P3 ;  /* 0x000000ff02457208 */ /* 0x000fc40001800000 */
[----:B------:R-:W-:Y:S01]  /*5670*/  FMNMX.FTZ R0, R87, R0, !PT ;  /* 0x0000000057007209 */ /* 0x000fe20007810000 */
[----:B------:R0:W-:Y:S02]  /*5680*/  MUFU.EX2 R33, R53 ;  /* 0x0000003500217308 */ /* 0x0001e40000000800 */
[----:B------:R-:W-:-:S02]  /*5690*/  FADD.FTZ R69, -R69, R6 ;  /* 0x0000000645457221 */ /* 0x000fc40000010100 */
[----:B------:R-:W1:Y:S04]  /*56a0*/  SHFL.BFLY PT, R61, R0, 0x2, 0x1f ;  /* 0x0c401f00003d7f89 */ /* 0x000e6800000e0000 */
[----:B------:R-:W-:Y:S01]  /*56b0*/  MUFU.EX2 R32, R32 ;  /* 0x0000002000207308 */ /* 0x000fe20000000800 */
[----:B0-----:R-:W-:-:S07]  /*56c0*/  FFMA.FTZ R53, R73, UR46, -R7 ;  /* 0x0000002e49357c23 */ /* 0x001fce0008010807 */
[----:B------:R-:W-:Y:S08]  /*56d0*/  MUFU.EX2 R36, R36 ;  /* 0x0000002400247308 */ /* 0x000ff00000000800 */
[----:B------:R0:W-:Y:S01]  /*56e0*/  MUFU.EX2 R37, R57 ;  /* 0x0000003900257308 */ /* 0x0001e20000000800 */
[----:B-1----:R-:W-:-:S07]  /*56f0*/  FMNMX.FTZ R61, R0, R61, !PT ;  /* 0x0000003d003d7209 */ /* 0x002fce0007810000 */
[----:B------:R-:W-:Y:S01]  /*5700*/  MUFU.EX2 R40, R40 ;  /* 0x0000002800287308 */ /* 0x000fe20000000800 */
[----:B------:R-:W1:Y:S01]  /*5710*/  SHFL.BFLY PT, R0, R61, 0x1, 0x1f ;  /* 0x0c201f003d007f89 */ /* 0x000e6200000e0000 */
[----:B0-----:R-:W-:-:S01]  /*5720*/  FFMA.FTZ R57, R77, UR46, -R7 ;  /* 0x0000002e4d397c23 */ /* 0x001fc20008010807 */
[----:B------:R-:W-:-:S05]  /*5730*/  FFMA.FTZ R7, R85, UR46, -R7 ;  /* 0x0000002e55077c23 */ /* 0x000fca0008010807 */
[----:B------:R-:W-:Y:S08]  /*5740*/  MUFU.EX2 R41, R41 ;  /* 0x0000002900297308 */ /* 0x000ff00000000800 */
[----:B------:R-:W-:Y:S08]  /*5750*/  MUFU.EX2 R44, R44 ;  /* 0x0000002c002c7308 */ /* 0x000ff00000000800 */
[----:B------:R-:W-:Y:S01]  /*5760*/  MUFU.EX2 R45, R45 ;  /* 0x0000002d002d7308 */ /* 0x000fe20000000800 */
[----:B-1----:R-:W-:-:S04]  /*5770*/  FMNMX.FTZ R0, R61, R0, !PT ;  /* 0x000000003d007209 */ /* 0x002fc80007810000 */
[C---:B------:R-:W-:Y:S01]  /*5780*/  FSETP.NEU.FTZ.AND P4, PT, R0.reuse, -INF , PT ;  /* 0xff8000000000780b */ /* 0x040fe20003f9d000 */
[----:B------:R-:W-:-:S02]  /*5790*/  FFMA.FTZ R65, R0, R65, -8 ;  /* 0xc100000000417423 */ /* 0x000fc40000010041 */
[----:B------:R-:W-:Y:S01]  /*57a0*/  MUFU.EX2 R48, R48 ;  /* 0x0000003000307308 */ /* 0x000fe20000000800 */
[----:B------:R-:W-:Y:S02]  /*57b0*/  FSEL R68, R0, RZ, P4 ;  /* 0x000000ff00447208 */ /* 0x000fe40002000000 */
[----:B------:R-:W-:-:S03]  /*57c0*/  FSEL R65, R65, RZ, P4 ;  /* 0x000000ff41417208 */ /* 0x000fc60002000000 */
[----:B------:R-:W-:Y:S02]  /*57d0*/  FADD.FTZ R68, -R68, R5 ;  /* 0x0000000544447221 */ /* 0x000fe40000010100 */
[----:B------:R-:W-:-:S01]  /*57e0*/  FFMA.FTZ R72, R54, UR46, -R65 ;  /* 0x0000002e36487c23 */ /* 0x000fc20008010841 */
[----:B------:R-:W-:Y:S01]  /*57f0*/  FMUL.FTZ R54, R69, UR46 ;  /* 0x0000002e45367c20 */ /* 0x000fe20008410000 */
[----:B------:R-:W-:-:S01]  /*5800*/  FFMA.FTZ R26, R26, UR46, -R65 ;  /* 0x0000002e1a1a7c23 */ /* 0x000fc20008010841 */
[----:B------:R-:W-:Y:S01]  /*5810*/  FMUL.FTZ R5, R68, UR46 ;  /* 0x0000002e44057c20 */ /* 0x000fe20008410000 */
        /* <DEDUP_REMOVED lines=24> */
[----:B------:R-:W-:-:S01]  /*59a0*/  FADD.FTZ R69, R8, R69 ;  /* 0x0000004508457221 */ /* 0x000fc20000010000 */
[----:B------:R-:W-:-:S02]  /*59b0*/  FFMA.FTZ R83, R83, UR46, -R65 ;  /* 0x0000002e53537c23 */ /* 0x000fc40008010841 */
        /* <DEDUP_REMOVED lines=28> */
[----:B------:R-:W-:Y:S01]  /*5b80*/  FFMA.FTZ R68, R70, UR46, -R65 ;  /* 0x0000002e46447c23 */ /* 0x000fe20008010841 */
[----:B------:R-:W-:-:S04]  /*5b90*/  FADD.FTZ R3, R29, R4 ;  /* 0x000000041d037221 */ /* 0x000fc80000010000 */
[----:B------:R-:W-:Y:S01]  /*5ba0*/  FADD.FTZ R4, R32, R3 ;  /* 0x0000000320047221 */ /* 0x000fe20000010000 */
[----:B------:R-:W0:Y:S01]  /*5bb0*/  MUFU.EX2 R46, R46 ;  /* 0x0000002e002e7308 */ /* 0x000e220000000800 */
[----:B--2---:R-:W-:-:S01]  /*5bc0*/  FADD.FTZ R70, R42, R69 ;  /* 0x000000452a467221 */ /* 0x004fc20000010000 */
[----:B------:R-:W-:Y:S01]  /*5bd0*/  FFMA.FTZ R69, R71, UR46, -R65 ;  /* 0x0000002e47457c23 */ /* 0x000fe20008010841 */
[----:B------:R-:W-:-:S04]  /*5be0*/  FADD.FTZ R3, R33, R4 ;  /* 0x0000000421037221 */ /* 0x000fc80000010000 */
[----:B------:R-:W-:Y:S01]  /*5bf0*/  FADD.FTZ R4, R36, R3 ;  /* 0x0000000324047221 */ /* 0x000fe20000010000 */
[----:B------:R-:W2:Y:S01]  /*5c00*/  MUFU.EX2 R47, R47 ;  /* 0x0000002f002f7308 */ /* 0x000ea20000000800 */
[----:B-1----:R-:W-:-:S02]  /*5c10*/  FADD.FTZ R73, R43, R70 ;  /* 0x000000462b497221 */ /* 0x002fc40000010000 */
[----:B------:R-:W-:-:S04]  /*5c20*/  FADD.FTZ R3, R37, R4 ;  /* 0x0000000425037221 */ /* 0x000fc80000010000 */
[----:B------:R-:W-:Y:S01]  /*5c30*/  FADD.FTZ R4, R40, R3 ;  /* 0x0000000328047221 */ /* 0x000fe20000010000 */
[----:B------:R-:W1:Y:S01]  /*5c40*/  MUFU.EX2 R50, R50 ;  /* 0x0000003200327308 */ /* 0x000e620000000800 */
[----:B0-----:R-:W-:-:S02]  /*5c50*/  FADD.FTZ R70, R46, R73 ;  /* 0x000000492e467221 */ /* 0x001fc40000010000 */
[----:B------:R-:W-:-:S04]  /*5c60*/  FADD.FTZ R3, R41, R4 ;  /* 0x0000000429037221 */ /* 0x000fc80000010000 */
[----:B------:R-:W-:Y:S01]  /*5c70*/  FADD.FTZ R4, R44, R3 ;  /* 0x000000032c047221 */ /* 0x000fe20000010000 */
[----:B------:R-:W0:Y:S01]  /*5c80*/  MUFU.EX2 R51, R51 ;  /* 0x0000003300337308 */ /* 0x000e220000000800 */
[----:B--2---:R-:W-:-:S01]  /*5c90*/  FADD.FTZ R71, R47, R70 ;  /* 0x000000462f477221 */ /* 0x004fc20000010000 */
[----:B------:R-:W-:Y:S01]  /*5ca0*/  FFMA.FTZ R70, R74, UR46, -R65 ;  /* 0x0000002e4a467c23 */ /* 0x000fe20008010841 */
[----:B------:R-:W-:-:S04]  /*5cb0*/  FADD.FTZ R3, R45, R4 ;  /* 0x000000042d037221 */ /* 0x000fc80000010000 */
[----:B------:R-:W-:Y:S01]  /*5cc0*/  FADD.FTZ R4, R48, R3 ;  /* 0x0000000330047221 */ /* 0x000fe20000010000 */
[----:B------:R1:W2:Y:S08]  /*5cd0*/  MUFU.EX2 R6, R72 ;  /* 0x0000004800067308 */ /* 0x0002b00000000800 */
[----:B------:R-:W3:Y:S01]  /*5ce0*/  MUFU.EX2 R55, R55 ;  /* 0x0000003700377308 */ /* 0x000ee20000000800 */
[----:B-1----:R-:W-:-:S01]  /*5cf0*/  FADD.FTZ R72, R50, R71 ;  /* 0x0000004732487221 */ /* 0x002fc20000010000 */
[----:B------:R-:W-:-:S03]  /*5d00*/  FFMA.FTZ R71, R75, UR46, -R65 ;  /* 0x0000002e4b477c23 */ /* 0x000fc60008010841 */
[----:B0-----:R-:W-:-:S03]  /*5d10*/  FADD.FTZ R73, R51, R72 ;  /* 0x0000004833497221 */ /* 0x001fc60000010000 */
[----:B------:R-:W0:Y:S01]  /*5d20*/  MUFU.EX2 R58, R58 ;  /* 0x0000003a003a7308 */ /* 0x000e220000000800 */
[----:B--2---:R-:W-:-:S07]  /*5d30*/  FADD.FTZ R72, R6, R73 ;  /* 0x0000004906487221 */ /* 0x004fce0000010000 */
[----:B------:R-:W1:Y:S01]  /*5d40*/  MUFU.EX2 R59, R59 ;  /* 0x0000003b003b7308 */ /* 0x000e620000000800 */
[----:B---3--:R-:W-:-:S01]  /*5d50*/  FADD.FTZ R73, R55, R72 ;  /* 0x0000004837497221 */ /* 0x008fc20000010000 */
[----:B------:R-:W-:-:S06]  /*5d60*/  FFMA.FTZ R72, R78, UR46, -R65 ;  /* 0x0000002e4e487c23 */ /* 0x000fcc0008010841 */
[----:B------:R-:W2:Y:S01]  /*5d70*/  MUFU.EX2 R62, R62 ;  /* 0x0000003e003e7308 */ /* 0x000ea20000000800 */
[----:B0-----:R-:W-:-:S01]  /*5d80*/  FADD.FTZ R74, R58, R73 ;  /* 0x000000493a4a7221 */ /* 0x001fc20000010000 */
[----:B------:R-:W-:Y:S01]  /*5d90*/  FFMA.FTZ R73, R79, UR46, -R65 ;  /* 0x0000002e4f497c23 */ /* 0x000fe20008010841 */
[----:B------:R-:W-:-:S05]  /*5da0*/  IMAD.U32 R79, RZ, RZ, UR21 ;  /* 0x00000015ff4f7e24 */ /* 0x000fca000f8e00ff */
        /* <DEDUP_REMOVED lines=8> */
[----:B-1----:R-:W-:-:S01]  /*5e30*/  FADD.FTZ R76, R66, R75 ;  /* 0x0000004b424c7221 */ /* 0x002fc20000010000 */
[----:B------:R-:W-:-:S06]  /*5e40*/  FFMA.FTZ R75, R86, UR46, -R65 ;  /* 0x0000002e564b7c23 */ /* 0x000fcc0008010841 */
        /* <DEDUP_REMOVED lines=11> */
[----:B------:R-:W-:-:S05]  /*5f00*/  @!P0 VIADD R3, R79, 0x19c40 ;  /* 0x00019c404f038836 */ /* 0x000fca0000000000 */
[----:B------:R-:W-:Y:S01]  /*5f10*/  @!P0 PRMT R3, RZ, 0x654, R3 ;  /* 0x00000654ff038816 */ /* 0x000fe20000000003 */
[----:B------:R-:W0:Y:S01]  /*5f20*/  MUFU.EX2 R71, R71 ;  /* 0x0000004700477308 */ /* 0x000e220000000800 */
[----:B-1----:R-:W-:-:S02]  /*5f30*/  FADD.FTZ R78, R70, R77 ;  /* 0x0000004d464e7221 */ /* 0x002fc40000010000 */
[----:B------:R1:W-:Y:S05]  /*5f40*/  @!P0 SYNCS.ARRIVE.TRANS64.RED.A1T0 RZ, [R3+URZ], RZ ;  /* 0x000000ff03ff89a7 */ /* 0x0003ea000810043f */
        /* <DEDUP_REMOVED lines=24> */
[----:B--2---:R-:W-:-:S03]  /*60d0*/  FADD.FTZ R4, R7, R4 ;  /* 0x0000000407047221 */ /* 0x004fc60000010000 */
[----:B-1----:R-:W-:Y:S01]  /*60e0*/  FADD.FTZ R3, R76, R3 ;  /* 0x000000034c037221 */ /* 0x002fe20000010000 */
[----:B------:R-:W-:Y:S06]  /*60f0*/  @!P1 BRA `(.L_x_1731) ;  /* 0x0000000000049947 */ /* 0x000fec0003800000 */
[----:B------:R-:W-:Y:S01]  /*6100*/  BPT.TRAP 0x1 ;  /* 0x000000040000795c */ /* 0x000fe20000300000 */
.L_x_1731:
        /* <DEDUP_REMOVED lines=8> */
[----:B------:R-:W-:Y:S01]  /*6190*/  UMOV UR19, UR48 ;  /* 0x0000003000137c82 */ /* 0x000fe20008000000 */
[----:B------:R-:W-:Y:S01]  /*61a0*/  F2FP.SATFINITE.E4M3.F32.PACK_AB_MERGE_C R14, R15, R14, RZ ;  /* 0x0000000e0f0e723e */ /* 0x000fe200048070ff */
[----:B------:R-:W-:Y:S01]  /*61b0*/  UMOV UR20, UR36 ;  /* 0x0000002400147c82 */ /* 0x000fe20008000000 */
[----:B------:R-:W-:Y:S01]  /*61c0*/  F2FP.SATFINITE.E4M3.F32.PACK_AB_MERGE_C R38, R39, R38, RZ ;  /* 0x000000262726723e */ /* 0x000fe200048070ff */
[-C--:B------:R-:W-:Y:S01]  /*61d0*/  FMUL.FTZ R90, R90, R5.reuse ;  /* 0x000000055a5a7220 */ /* 0x080fe20000410000 */
[----:B------:R-:W-:Y:S01]  /*61e0*/  F2FP.SATFINITE.E4M3.F32.PACK_AB_MERGE_C R24, R25, R24, RZ ;  /* 0x000000181918723e */ /* 0x000fe200048070ff */
[-C--:B------:R-:W-:Y:S01]  /*61f0*/  FMUL.FTZ R91, R91, R5.reuse ;  /* 0x000000055b5b7220 */ /* 0x080fe20000410000 */
        /* <DEDUP_REMOVED lines=76> */
.L_x_1722:
[----:B------:R-:W-:-:S06]  /*66c0*/  UISETP.GE.AND UP0, UPT, UR18, UR52, UPT ;  /* 0x000000341200728c */ /* 0x000fcc000bf06270 */
[----:B------:R-:W-:-:S13]  /*66d0*/  PLOP3.LUT P2, PT, PT, PT, UP0, 0x80, 0x0 ;  /* 0x000000000000781c */ /* 0x000fda0003f4f008 */
[----:B------:R-:W-:Y:S05]  /*66e0*/  @!P2 BRA `(.L_x_1733) ;  /* 0x0000001800eca947 */ /* 0x000fea0003800000 */
[----:B------:R-:W-:Y:S01]  /*66f0*/  IMAD.MOV.U32 R5, RZ, RZ, R0 ;  /* 0x000000ffff057224 */ /* 0x000fe200078e0000 */
[----:B------:R-:W-:Y:S01]  /*6700*/  UMOV UR17, UR48 ;  /* 0x0000003000117c82 */ /* 0x000fe20008000000 */
[----:B------:R-:W-:Y:S01]  /*6710*/  IMAD.MOV.U32 R6, RZ, RZ, R2 ;  /* 0x000000ffff067224 */ /* 0x000fe200078e0002 */
[----:B------:R-:W-:-:S06]  /*6720*/  UMOV UR19, UR36 ;  /* 0x0000002400137c82 */ /* 0x000fcc0008000000 */
.L_x_1743:
[----:B------:R-:W-:-:S04]  /*6730*/  UIADD3 UR36, UR19, 0x1, URZ ;  /* 0x0000000113247890 */ /* 0x000fc8000fffe03f */
[----:B------:R-:W-:-:S04]  /*6740*/  UISETP.NE.AND UP0, UPT, UR36, 0x2, UPT ;  /* 0x000000022400788c */ /* 0x000fc8000bf05270 */
[----:B------:R-:W-:Y:S02]  /*6750*/  USEL UR48, URZ, 0x1, UP0 ;  /* 0x000000013f307887 */ /* 0x000fe40008000000 */
[----:B------:R-:W-:Y:S02]  /*6760*/  USEL UR36, UR36, URZ, UP0 ;  /* 0x0000003f24247287 */ /* 0x000fe40008000000 */
[----:B------:R-:W-:Y:S01]  /*6770*/  ULOP3.LUT UR48, UR17, UR48, URZ, 0x3c, !UPT ;  /* 0x0000003011307292 */ /* 0x000fe2000f8e3c3f */
[----:B------:R-:W-:Y:S11]  /*6780*/  @!P1 BRA `(.L_x_1734) ;  /* 0x0000000000049947 */ /* 0x000ff60003800000 */
[----:B------:R-:W-:Y:S01]  /*6790*/  BPT.TRAP 0x1 ;  /* 0x000000040000795c */ /* 0x000fe20000300000 */
.L_x_1734:
[----:B------:R-:W-:Y:S01]  /*67a0*/  ULEA UR6, UR36, UR51, 0x3 ;  /* 0x0000003324067291 */ /* 0x000fe2000f8e183f */
[----:B------:R-:W-:-:S05]  /*67b0*/  IMAD.U32 R0, RZ, RZ, UR48 ;  /* 0x00000030ff007e24 */ /* 0x000fca000f8e00ff */
[----:B------:R-:W-:-:S04]  /*67c0*/  SHF.L.U32 R0, R0, 0x1f, RZ ;  /* 0x0000001f00007819 */ /* 0x000fc800000006ff */
[----:B------:R0:W1:Y:S01]  /*67d0*/  SYNCS.PHASECHK.TRANS64.TRYWAIT P2, [UR6+0x19c30], R0 ;  /* 0x019c3000ff0075a7 */ /* 0x0000620008040146 */
[----:B------:R-:W-:Y:S05]  /*67e0*/  @!P1 BRA `(.L_x_1735) ;  /* 0x0000000000049947 */ /* 0x000fea0003800000 */
[----:B------:R-:W-:Y:S01]  /*67f0*/  BPT.TRAP 0x1 ;  /* 0x000000040000795c */ /* 0x000fe20000300000 */
.L_x_1735:
[----:B-1----:R-:W-:Y:S05]  /*6800*/  @P2 BRA `(.L_x_1736) ;  /* 0x0000000000082947 */ /* 0x002fea0003800000 */
[----:B------:R-:W1:Y:S02]  /*6810*/  SYNCS.PHASECHK.TRANS64.TRYWAIT P2, [UR6+0x19c30], R0 ;  /* 0x019c3000ff0075a7 */ /* 0x000e640008040146 */
[----:B-1----:R-:W-:Y:S05]  /*6820*/  @!P2 BRA `(.L_x_1737) ;  /* 0x000000b80014a947 */ /* 0x002fea0003800000 */
.L_x_1736:
        /* <DEDUP_REMOVED lines=17> */
.L_x_1738:
[----:B------:R-:W-:Y:S01]  /*6940*/  ULEA UR11, UR19, UR51, 0x3 ;  /* 0x00000033130b7291 */ /* 0x000fe2000f8e183f */
[----:B01----:R-:W-:-:S05]  /*6950*/  IMAD.U32 R0, RZ, RZ, UR17 ;  /* 0x00000011ff007e24 */ /* 0x003fca000f8e00ff */
[----:B------:R-:W-:-:S04]  /*6960*/  SHF.L.U32 R0, R0, 0x1f, RZ ;  /* 0x0000001f00007819 */ /* 0x000fc800000006ff */
[----:B------:R0:W1:Y:S01]  /*6970*/  SYNCS.PHASECHK.TRANS64.TRYWAIT P2, [UR11+0x19c50], R0 ;  /* 0x019c5000ff0075a7 */ /* 0x000062000804014b */
[----:B------:R-:W-:Y:S05]  /*6980*/  @!P1 BRA `(.L_x_1739) ;  /* 0x0000000000049947 */ /* 0x000fea0003800000 */
[----:B------:R-:W-:Y:S01]  /*6990*/  BPT.TRAP 0x1 ;  /* 0x000000040000795c */ /* 0x000fe20000300000 */
.L_x_1739:
[----:B-1----:R-:W-:Y:S05]  /*69a0*/  @P2 BRA `(.L_x_1740) ;  /* 0x0000000000082947 */ /* 0x002fea0003800000 */
[----:B------:R-:W1:Y:S02]  /*69b0*/  SYNCS.PHASECHK.TRANS64.TRYWAIT P2, [UR11+0x19c50], R0 ;  /* 0x019c5000ff0075a7 */ /* 0x000e64000804014b */
[----:B-1----:R-:W-:Y:S05]  /*69c0*/  @!P2 BRA `(.L_x_1741) ;  /* 0x000000b400c4a947 */ /* 0x002fea0003800000 */
.L_x_1740:
[----:B------:R-:W-:Y:S01]  /*69d0*/  UIADD3 UR6, UR51, 0x3000, URZ ;  /* 0x0000300033067890 */ /* 0x000fe2000fffe03f */
[----:B------:R-:W-:Y:S01]  /*69e0*/  WARPGROUP.ARRIVE ;  /* 0x00000000000079c5 */ /* 0x000fe20000000000 */
[----:B------:R-:W-:Y:S01]  /*69f0*/  UMOV UR7, 0x40000040 ;  /* 0x4000004000077882 */ /* 0x000fe20000000000 */
[----:B01----:R-:W-:Y:S01]  /*6a00*/  FMNMX.FTZ R0, R24, R6, !PT ;  /* 0x0000000618007209 */ /* 0x003fe20007810000 */
[----:B------:R-:W-:-:S03]  /*6a10*/  USHF.R.U32.HI UR6, URZ, 0x4, UR6 ;  /* 0x000000043f067899 */ /* 0x000fc60008011606 */
[----:B------:R-:W-:Y:S01]  /*6a20*/  FMNMX.FTZ R7, R25, R0, !PT ;  /* 0x0000000019077209 */ /* 0x000fe20007810000 */
[----:B------:R-:W-:Y:S01]  /*6a30*/  ULOP3.LUT UR6, UR6, 0x3fff, URZ, 0xc0, !UPT ;  /* 0x00003fff06067892 */ /* 0x000fe2000f8ec03f */
[----:B------:R-:W-:-:S03]  /*6a40*/  FMNMX.FTZ R0, R26, R5, !PT ;  /* 0x000000051a007209 */ /* 0x000fc60007810000 */
[----:B------:R-:W-:Y:S01]  /*6a50*/  ULOP3.LUT UR6, UR6, 0x10000, URZ, 0xfc, !UPT ;  /* 0x0001000006067892 */ /* 0x000fe2000f8efc3f */
[----:B------:R-:W-:Y:S02]  /*6a60*/  FMNMX.FTZ R9, R27, R0, !PT ;  /* 0x000000001b097209 */ /* 0x000fe40007810000 */
        /* <DEDUP_REMOVED lines=64> */
[----:B------:R-:W-:Y:S01]  /*6e70*/  FMNMX.FTZ R8, R87, R8, !PT ;  /* 0x0000000857087209 */ /* 0x000fe20007810000 */
[----:B------:R-:W-:Y:S02]  /*6e80*/  WARPGROUP.DEPBAR.LE gsb0, 0x0 ;  /* 0x00008000000079c5 */ /* 0x000fe40000010000 */
[----:B------:R-:W-:Y:S01]  /*6e90*/  WARPGROUP.ARRIVE ;  /* 0x00000000000079c5 */ /* 0x000fe20000000000 */
[----:B------:R-:W0:Y:S04]  /*6ea0*/  SHFL.BFLY PT, R0, R9, 0x2, 0x1f ;  /* 0x0c401f0009007f89 */ /* 0x000e2800000e0000 */
[----:B------:R-:W1:Y:S01]  /*6eb0*/  SHFL.BFLY PT, R11, R8, 0x2, 0x1f ;  /* 0x0c401f00080b7f89 */ /* 0x000e6200000e0000 */
[----:B------:R-:W-:Y:S01]  /*6ec0*/  QGMMA.64x96x32.F32.E4M3.E4M3 R88, R144, gdesc[UR4], R88, gsb0 ;  /* 0x0160000490587df3 */ /* 0x000fe20008000858 */
[----:B------:R-:W-:Y:S01]  /*6ed0*/  UIADD3 UR6, UR10, 0x4, URZ ;  /* 0x000000040a067890 */ /* 0x000fe2000fffe03f */
[----:B------:R-:W-:Y:S01]  /*6ee0*/  UMOV UR7, 0x40000040 ;  /* 0x4000004000077882 */ /* 0x000fe20000000000 */
[----:B0-----:R-:W-:Y:S01]  /*6ef0*/  FMNMX.FTZ R7, R9, R0, !PT ;  /* 0x0000000009077209 */ /* 0x001fe20007810000 */
[----:B------:R-:W-:Y:S01]  /*6f00*/  IMAD.U32 R9, RZ, RZ, UR46 ;  /* 0x0000002eff097e24 */ /* 0x000fe2000f8e00ff */
[----:B-1----:R-:W-:-:S03]  /*6f10*/  FMNMX.FTZ R11, R8, R11, !PT ;  /* 0x0000000b080b7209 */ /* 0x002fc60007810000 */
[----:B------:R-:W0:Y:S04]  /*6f20*/  SHFL.BFLY PT, R2, R7, 0x1, 0x1f ;  /* 0x0c201f0007027f89 */ /* 0x000e2800000e0000 */
[----:B------:R-:W1:Y:S01]  /*6f30*/  SHFL.BFLY PT, R0, R11, 0x1, 0x1f ;  /* 0x0c201f000b007f89 */ /* 0x000e6200000e0000 */
[----:B0-----:R-:W-:Y:S02]  /*6f40*/  FMNMX.FTZ R2, R7, R2, !PT ;  /* 0x0000000207027209 */ /* 0x001fe40007810000 */
[----:B-1----:R-:W-:-:S03]  /*6f50*/  FMNMX.FTZ R0, R11, R0, !PT ;  /* 0x000000000b007209 */ /* 0x002fc60007810000 */
[C---:B------:R-:W-:Y:S01]  /*6f60*/  FFMA.FTZ R7, R2.reuse, R9, -8 ;  /* 0xc100000002077423 */ /* 0x040fe20000010009 */
[----:B------:R-:W-:-:S03]  /*6f70*/  FADD.FTZ R6, -R2, R6 ;  /* 0x0000000602067221 */ /* 0x000fc60000010100 */
[--C-:B------:R-:W-:Y:S01]  /*6f80*/  FFMA.FTZ R9, R25, UR46, -R7.reuse ;  /* 0x0000002e19097c23 */ /* 0x100fe20008010807 */
[----:B------:R-:W-:-:S01]  /*6f90*/  FFMA.FTZ R25, R45, UR46, -R7 ;  /* 0x0000002e2d197c23 */ /* 0x000fc20008010807 */
[----:B------:R-:W-:Y:S01]  /*6fa0*/  FFMA.FTZ R45, R65, UR46, -R7 ;  /* 0x0000002e412d7c23 */ /* 0x000fe20008010807 */
[----:B------:R-:W-:Y:S02]  /*6fb0*/  IMAD.U32 R65, RZ, RZ, UR46 ;  /* 0x0000002eff417e24 */ /* 0x000fe4000f8e00ff */
[----:B------:R-:W-:Y:S01]  /*6fc0*/  FMUL.FTZ R12, R6, UR46 ;  /* 0x0000002e060c7c20 */ /* 0x000fe20008410000 */
[----:B------:R-:W-:-:S01]  /*6fd0*/  FADD.FTZ R6, -R0, R5 ;  /* 0x0000000500067221 */ /* 0x000fc20000010100 */
[----:B------:R-:W-:Y:S01]  /*6fe0*/  FFMA.FTZ R11, R29, UR46, -R7 ;  /* 0x0000002e1d0b7c23 */ /* 0x000fe20008010807 */
[----:B------:R-:W-:-:S01]  /*6ff0*/  FFMA.FTZ R65, R0, R65, -8 ;  /* 0xc100000000417423 */ /* 0x000fc20000010041 */
[--C-:B------:R-:W-:Y:S01]  /*7000*/  FFMA.FTZ R29, R49, UR46, -R7.reuse ;  /* 0x0000002e311d7c23 */ /* 0x100fe20008010807 */
[----:B------:R-:W-:-:S01]  /*7010*/  FFMA.FTZ R8, R24, UR46, -R7 ;  /* 0x0000002e18087c23 */ /* 0x000fc20008010807 */
[----:B------:R-:W-:Y:S01]  /*7020*/  FFMA.FTZ R49, R69, UR46, -R7 ;  /* 0x0000002e45317c23 */ /* 0x000fe20008010807 */
[----:B------:R-:W-:Y:S01]  /*7030*/  FMUL.FTZ R6, R6, UR46 ;  /* 0x0000002e06067c20 */ /* 0x000fe20008410000 */
[--C-:B------:R-:W-:Y:S01]  /*7040*/  FFMA.FTZ R69, R26, UR46, -R65.reuse ;  /* 0x0000002e1a457c23 */ /* 0x100fe20008010841 */
[----:B------:R-:W-:-:S01]  /*7050*/  FFMA.FTZ R26, R27, UR46, -R65 ;  /* 0x0000002e1b1a7c23 */ /* 0x000fc20008010841 */
[----:B------:R0:W-:Y:S01]  /*7060*/  MUFU.EX2 R5, R12 ;  /* 0x0000000c00057308 */ /* 0x0001e20000000800 */
[----:B------:R-:W-:-:S01]  /*7070*/  FFMA.FTZ R27, R30, UR46, -R65 ;  /* 0x0000002e1e1b7c23 */ /* 0x000fc20008010841 */
[----:B------:R-:W-:Y:S01]  /*7080*/  FFMA.FTZ R10, R28, UR46, -R7 ;  /* 0x0000002e1c0a7c23 */ /* 0x000fe20008010807 */
[----:B------:R-:W-:-:S01]  /*7090*/  FFMA.FTZ R30, R31, UR46, -R65 ;  /* 0x0000002e1f1e7c23 */ /* 0x000fc20008010841 */
[--C-:B------:R-:W-:Y:S01]  /*70a0*/  FFMA.FTZ R31, R34, UR46, -R65.reuse ;  /* 0x0000002e221f7c23 */ /* 0x100fe20008010841 */
[----:B------:R-:W-:-:S01]  /*70b0*/  FFMA.FTZ R34, R35, UR46, -R65 ;  /* 0x0000002e23227c23 */ /* 0x000fc20008010841 */
[--C-:B------:R-:W-:Y:S01]  /*70c0*/  FFMA.FTZ R13, R33, UR46, -R7.reuse ;  /* 0x0000002e210d7c23 */ /* 0x100fe20008010807 */
[----:B------:R-:W-:-:S01]  /*70d0*/  FFMA.FTZ R33, R53, UR46, -R7 ;  /* 0x0000002e35217c23 */ /* 0x000fc20008010807 */
[----:B------:R-:W1:Y:S01]  /*70e0*/  MUFU.EX2 R8, R8 ;  /* 0x0000000800087308 */ /* 0x000e620000000800 */
[----:B0-----:R-:W-:-:S01]  /*70f0*/  FFMA.FTZ R12, R32, UR46, -R7 ;  /* 0x0000002e200c7c23 */ /* 0x001fc20008010807 */
[----:B------:R-:W-:Y:S01]  /*7100*/  FFMA.FTZ R35, R38, UR46, -R65 ;  /* 0x0000002e26237c23 */ /* 0x000fe20008010841 */
        /* <DEDUP_REMOVED lines=14> */
[----:B-1----:R-:W-:-:S01]  /*71f0*/  FFMA.FTZ R4, R5, R4, R8 ;  /* 0x0000000405047223 */ /* 0x002fc20000010008 */
[----:B------:R-:W-:Y:S01]  /*7200*/  FFMA.FTZ R20, R40, UR46, -R7 ;  /* 0x0000002e28147c23 */ /* 0x000fe20008010807 */
[----:B------:R-:W-:-:S01]  /*7210*/  FFMA.FTZ R51, R54, UR46, -R65 ;  /* 0x0000002e36337c23 */ /* 0x000fc20008010841 */
[--C-:B------:R-:W-:Y:S01]  /*7220*/  FFMA.FTZ R54, R55, UR46, -R65.reuse ;  /* 0x0000002e37367c23 */ /* 0x100fe20008010841 */
[----:B------:R-:W-:-:S01]  /*7230*/  FFMA.FTZ R55, R58, UR46, -R65 ;  /* 0x0000002e3a377c23 */ /* 0x000fc20008010841 */
[----:B------:R-:W-:Y:S01]  /*7240*/  FFMA.FTZ R58, R59, UR46, -R65 ;  /* 0x0000002e3b3a7c23 */ /* 0x000fe20008010841 */
[----:B------:R-:W-:-:S01]  /*7250*/  FFMA.FTZ R21, R41, UR46, -R7 ;  /* 0x0000002e29157c23 */ /* 0x000fc20008010807 */
[----:B------:R-:W1:Y:S01]  /*7260*/  MUFU.EX2 R9, R9 ;  /* 0x0000000900097308 */ /* 0x000e620000000800 */
[----:B------:R-:W-:-:S01]  /*7270*/  FFMA.FTZ R59, R62, UR46, -R65 ;  /* 0x0000002e3e3b7c23 */ /* 0x000fc20008010841 */
[--C-:B------:R-:W-:Y:S01]  /*7280*/  FFMA.FTZ R62, R63, UR46, -R65.reuse ;  /* 0x0000002e3f3e7c23 */ /* 0x100fe20008010841 */
[----:B------:R-:W-:-:S01]  /*7290*/  FFMA.FTZ R63, R66, UR46, -R65 ;  /* 0x0000002e423f7c23 */ /* 0x000fc20008010841 */
[--C-:B------:R-:W-:Y:S01]  /*72a0*/  FFMA.FTZ R24, R44, UR46, -R7.reuse ;  /* 0x0000002e2c187c23 */ /* 0x100fe20008010807 */
[----:B------:R-:W-:-:S01]  /*72b0*/  FFMA.FTZ R32, R52, UR46, -R7 ;  /* 0x0000002e34207c23 */ /* 0x000fc20008010807 */
[----:B------:R-:W-:Y:S01]  /*72c0*/  FFMA.FTZ R36, R56, UR46, -R7 ;  /* 0x0000002e38247c23 */ /* 0x000fe20008010807 */
[----:B------:R-:W-:-:S02]  /*72d0*/  WARPGROUP.DEPBAR.LE gsb0, 0x0 ;  /* 0x00008000000079c5 */ /* 0x000fc40000010000 */
[----:B------:R-:W-:Y:S01]  /*72e0*/  WARPGROUP.ARRIVE ;  /* 0x00000000000079c5 */ /* 0x000fe20000000000 */
[----:B------:R-:W2:Y:S01]  /*72f0*/  MUFU.EX2 R26, R26 ;  /* 0x0000001a001a7308 */ /* 0x000ea20000000800 */
[----:B0-----:R-:W-:-:S01]  /*7300*/  FFMA.FTZ R3, R6, R3, R69 ;  /* 0x0000000306037223 */ /* 0x001fc20000010045 */
[--C-:B------:R-:W-:Y:S01]  /*7310*/  FFMA.FTZ R37, R57, UR46, -R7.reuse ;  /* 0x0000002e39257c23 */ /* 0x100fe20008010807 */
[----:B------:R-:W-:-:S01]  /*7320*/  FFMA.FTZ R52, R72, UR46, -R7 ;  /* 0x0000002e48347c23 */ /* 0x000fc20008010807 */
[--C-:B------:R-:W-:Y:S01]  /*7330*/  FFMA.FTZ R40, R60, UR46, -R7.reuse ;  /* 0x0000002e3c287c23 */ /* 0x100fe20008010807 */
[----:B------:R-:W-:Y:S01]  /*7340*/  QGMMA.64x96x32.F32.E4M3.E4M3 R88, R140, gdesc[UR4], R88, gsb0 ;  /* 0x016000048c587df3 */ /* 0x000fe20008000858 */
[----:B------:R-:W-:Y:S01]  /*7350*/  UIADD3 UR6, UR10, 0x6, URZ ;  /* 0x000000060a067890 */ /* 0x000fe2000fffe03f */
[----:B-1----:R-:W-:Y:S01]  /*7360*/  FADD.FTZ R73, R9, R4 ;  /* 0x0000000409497221 */ /* 0x002fe20000010000 */
[----:B------:R-:W0:Y:S01]  /*7370*/  MUFU.EX2 R27, R27 ;  /* 0x0000001b001b7308 */ /* 0x000e220000000800 */
[----:B------:R-:W-:Y:S01]  /*7380*/  UMOV UR7, 0x40000040 ;  /* 0x4000004000077882 */ /* 0x000fe20000000000 */
[--C-:B------:R-:W-:Y:S01]  /*7390*/  FFMA.FTZ R41, R61, UR46, -R7.reuse ;  /* 0x0000002e3d297c23 */ /* 0x100fe20008010807 */
[----:B------:R-:W-:-:S01]  /*73a0*/  FFMA.FTZ R44, R64, UR46, -R7 ;  /* 0x0000002e402c7c23 */ /* 0x000fc20008010807 */
[--C-:B------:R-:W-:Y:S01]  /*73b0*/  FFMA.FTZ R56, R76, UR46, -R7.reuse ;  /* 0x0000002e4c387c23 */ /* 0x100fe20008010807 */
[----:B------:R-:W-:-:S01]  /*73c0*/  FFMA.FTZ R57, R77, UR46, -R7 ;  /* 0x0000002e4d397c23 */ /* 0x000fc20008010807 */
[--C-:B------:R-:W-:Y:S01]  /*73d0*/  FFMA.FTZ R60, R80, UR46, -R7.reuse ;  /* 0x0000002e503c7c23 */ /* 0x100fe20008010807 */
[----:B------:R-:W-:-:S01]  /*73e0*/  FFMA.FTZ R61, R81, UR46, -R7 ;  /* 0x0000002e513d7c23 */ /* 0x000fc20008010807 */
[----:B------:R-:W1:Y:S01]  /*73f0*/  MUFU.EX2 R10, R10 ;  /* 0x0000000a000a7308 */ /* 0x000e620000000800 */
[----:B--2---:R-:W-:-:S01]  /*7400*/  FADD.FTZ R4, R26, R3 ;  /* 0x000000031a047221 */ /* 0x004fc20000010000 */
[----:B------:R-:W-:Y:S01]  /*7410*/  FFMA.FTZ R83, R83, UR46, -R65 ;  /* 0x0000002e53537c23 */ /* 0x000fe20008010841 */
[----:B------:R-:W-:-:S01]  /*7420*/  FFMA.FTZ R64, R84, UR46, -R7 ;  /* 0x0000002e54407c23 */ /* 0x000fc20008010807 */
[----:B------:R-:W-:-:S04]  /*7430*/  FFMA.FTZ R7, R85, UR46, -R7 ;  /* 0x0000002e55077c23 */ /* 0x000fc80008010807 */
        /* <DEDUP_REMOVED lines=16> */
[--C-:B------:R-:W-:Y:S01]  /*7540*/  FFMA.FTZ R66, R67, UR46, -R65.reuse ;  /* 0x0000002e43427c23 */ /* 0x100fe20008010841 */
[----:B------:R-:W-:-:S05]  /*7550*/  FFMA.FTZ R67, R70, UR46, -R65 ;  /* 0x0000002e46437c23 */ /* 0x000fca0008010841 */
        /* <DEDUP_REMOVED lines=9> */
[----:B------:R-:W-:-:S04]  /*75f0*/  WARPGROUP.ARRIVE ;  /* 0x00000000000079c5 */ /* 0x000fc80000000000 */
[----:B------:R-:W2:Y:S01]  /*7600*/  MUFU.EX2 R42, R42 ;  /* 0x0000002a002a7308 */ /* 0x000ea20000000800 */
[----:B0-----:R-:W-:-:S01]  /*7610*/  FADD.FTZ R3, R39, R4 ;  /* 0x0000000427037221 */ /* 0x001fc20000010000 */
[----:B------:R-:W-:Y:S06]  /*7620*/  QGMMA.64x96x32.F32.E4M3.E4M3 R88, R136, gdesc[UR4], R88, gsb0 ;  /* 0x0160000488587df3 */ /* 0x000fec0008000858 */
        /* <DEDUP_REMOVED lines=31> */
[----:B------:R-:W-:-:S06]  /*7820*/  WARPGROUP.DEPBAR.LE gsb0, 0x0 ;  /* 0x00008000000079c5 */ /* 0x000fcc0000010000 */
        /* <DEDUP_REMOVED lines=32> */
[----:B-1----:R-:W-:-:S01]  /*7a30*/  FADD.FTZ R3, R67, R4 ;  /* 0x0000000443037221 */ /* 0x002fc20000010000 */
[----:B------:R-:W-:-:S06]  /*7a40*/  IMAD.U32 R4, RZ, RZ, UR36 ;  /* 0x00000024ff047e24 */ /* 0x000fcc000f8e00ff */
[----:B------:R-:W1:Y:S01]  /*7a50*/  MUFU.EX2 R68, R68 ;  /* 0x0000004400447308 */ /* 0x000e620000000800 */
[----:B--2---:R-:W-:-:S07]  /*7a60*/  FADD.FTZ R78, R48, R77 ;  /* 0x0000004d304e7221 */ /* 0x004fce0000010000 */
[----:B------:R-:W2:Y:S01]  /*7a70*/  MUFU.EX2 R52, R52 ;  /* 0x0000003400347308 */ /* 0x000ea20000000800 */
[----:B0-----:R-:W-:-:S07]  /*7a80*/  FADD.FTZ R77, R49, R78 ;  /* 0x0000004e314d7221 */ /* 0x001fce0000010000 */
[----:B------:R-:W0:Y:S01]  /*7a90*/  MUFU.EX2 R70, R70 ;  /* 0x0000004600467308 */ /* 0x000e220000000800 */
[----:B-1----:R-:W-:-:S01]  /*7aa0*/  FADD.FTZ R79, R68, R3 ;  /* 0x00000003444f7221 */ /* 0x002fc20000010000 */
[----:B------:R-:W-:-:S05]  /*7ab0*/  @!P0 LEA R3, R4, UR51, 0x3 ;  /* 0x0000003304038c11 */ /* 0x000fca000f8e18ff */
[----:B------:R-:W-:Y:S01]  /*7ac0*/  @!P0 VIADD R3, R3, 0x19c40 ;  /* 0x00019c4003038836 */ /* 0x000fe20000000000 */
[----:B------:R-:W1:Y:S01]  /*7ad0*/  MUFU.EX2 R53, R53 ;  /* 0x0000003500357308 */ /* 0x000e620000000800 */
[----:B--2---:R-:W-:-:S03]  /*7ae0*/  FADD.FTZ R4, R52, R77 ;  /* 0x0000004d34047221 */ /* 0x004fc60000010000 */
[----:B------:R-:W-:-:S04]  /*7af0*/  @!P0 PRMT R3, RZ, 0x654, R3 ;  /* 0x00000654ff038816 */ /* 0x000fc80000000003 */
[----:B------:R-:W2:Y:S01]  /*7b00*/  MUFU.EX2 R71, R71 ;  /* 0x0000004700477308 */ /* 0x000ea20000000800 */
[----:B0-----:R-:W-:-:S01]  /*7b10*/  FADD.FTZ R78, R70, R79 ;  /* 0x0000004f464e7221 */ /* 0x001fc20000010000 */
[----:B------:R0:W-:Y:S06]  /*7b20*/  @!P0 SYNCS.ARRIVE.TRANS64.RED.A1T0 RZ, [R3+URZ], RZ ;  /* 0x000000ff03ff89a7 */ /* 0x0001ec000810043f */
        /* <DEDUP_REMOVED lines=28> */
.L_x_1742:
        /* <DEDUP_REMOVED lines=91> */
.L_x_1733:
[----:B------:R-:W-:Y:S06]  /*82a0*/  BAR.ARV 0x8, 0x200 ;  /* 0x0208000000007b1d */ /* 0x000fec0000002000 */
[----:B------:R-:W-:Y:S05]  /*82b0*/  @!P1 BRA `(.L_x_1744) ;  /* 0x0000000000049947 */ /* 0x000fea0003800000 */
[----:B------:R-:W-:Y:S01]  /*82c0*/  BPT.TRAP 0x1 ;  /* 0x000000040000795c */ /* 0x000fe20000300000 */
.L_x_1744:
[----:B------:R-:W-:Y:S01]  /*82d0*/  ULEA UR5, UR36, UR51, 0x3 ;  /* 0x0000003324057291 */ /* 0x000fe2000f8e183f */
[----:B------:R-:W-:-:S05]  /*82e0*/  IMAD.U32 R5, RZ, RZ, UR48 ;  /* 0x00000030ff057e24 */ /* 0x000fca000f8e00ff */
[----:B------:R-:W-:-:S04]  /*82f0*/  SHF.L.U32 R5, R5, 0x1f, RZ ;  /* 0x0000001f05057819 */ /* 0x000fc800000006ff */
[----:B------:R0:W1:Y:S01]  /*8300*/  SYNCS.PHASECHK.TRANS64.TRYWAIT P0, [UR5+0x19c50], R5 ;  /* 0x019c5005ff0075a7 */ /* 0x0000620008000145 */
[----:B------:R-:W-:Y:S05]  /*8310*/  @!P1 BRA `(.L_x_1745) ;  /* 0x0000000000049947 */ /* 0x000fea0003800000 */
[----:B------:R-:W-:Y:S01]  /*8320*/  BPT.TRAP 0x1 ;  /* 0x000000040000795c */ /* 0x000fe20000300000 */
.L_x_1745:
[----:B-1----:R-:W-:Y:S05]  /*8330*/  @P0 BRA `(.L_x_1746) ;  /* 0x0000000000080947 */ /* 0x002fea0003800000 */
[----:B------:R-:W1:Y:S02]  /*8340*/  SYNCS.PHASECHK.TRANS64.TRYWAIT P0, [UR5+0x19c50], R5 ;  /* 0x019c5005ff0075a7 */ /* 0x000e640008000145 */
[----:B-1----:R-:W-:Y:S05]  /*8350*/  @!P0 BRA `(.L_x_1747) ;  /* 0x0000009c00788947 */ /* 0x002fea0003800000 */
.L_x_1746:
[----:B------:R-:W-:Y:S01]  /*8360*/  UIADD3 UR51, UR51, 0x3000, URZ ;  /* 0x0000300033337890 */ /* 0x000fe2000fffe03f */
[----:B------:R-:W-:Y:S01]  /*8370*/  WARPGROUP.ARRIVE ;  /* 0x00000000000079c5 */ /* 0x000fe20000000000 */
[----:B------:R-:W-:Y:S01]  /*8380*/  ULDC.64 UR8, c[0x0][0x9a0] ;  /* 0x0002680000087ab9 */ /* 0x000fe20000000a00 */
[----:B------:R-:W-:Y:S01]  /*8390*/  UMOV UR7, 0x40000040 ;  /* 0x4000004000077882 */ /* 0x000fe20000000000 */
[----:B------:R-:W-:Y:S01]  /*83a0*/  USHF.R.U32.HI UR51, URZ, 0x4, UR51 ;  /* 0x000000043f337899 */ /* 0x000fe20008011633 */
[----:B------:R-:W-:-:S03]  /*83b0*/  ISETP.NE.U32.AND P0, PT, RZ, UR8, PT ;  /* 0x00000008ff007c0c */ /* 0x000fc6000bf05070 */
[----:B------:R-:W-:Y:S01]  /*83c0*/  ULOP3.LUT UR51, UR51, 0x3fff, URZ, 0xc0, !UPT ;  /* 0x00003fff33337892 */ /* 0x000fe2000f8ec03f */
[----:B------:R-:W-:-:S03]  /*83d0*/  ISETP.NE.AND.EX P0, PT, RZ, UR9, PT, P0 ;  /* 0x00000009ff007c0c */ /* 0x000fc6000bf05300 */
[----:B------:R-:W-:-:S04]  /*83e0*/  ULOP3.LUT UR4, UR51, 0x10000, URZ, 0xfc, !UPT ;  /* 0x0001000033047892 */ /* 0x000fc8000f8efc3f */
[----:B------:R-:W-:-:S06]  /*83f0*/  UIMAD UR4, UR36, 0x300, UR4 ;  /* 0x00000300240478a4 */ /* 0x000fcc000f8e0204 */
[----:B------:R-:W1:Y:S01]  /*8400*/  @P0 LDC.64 R8, c[0x0][0x9c8] ;  /* 0x00027200ff080b82 */ /* 0x000e620000000a00 */
[----:B------:R-:W-:Y:S02]  /*8410*/  UMOV UR6, UR4 ;  /* 0x0000000400067c82 */ /* 0x000fe40008000000 */
[----:B------:R-:W-:Y:S05]  /*8420*/  QGMMA.64x96x32.F32.E4M3.E4M3 R88, R148, gdesc[UR4], R88, gsb0 ;  /* 0x0160000494587df3 */ /* 0x000fea0008000858 */
[----:B------:R-:W2:Y:S01]  /*8430*/  @P0 LDC.64 R10, c[0x0][0x9d0] ;  /* 0x00027400ff0a0b82 */ /* 0x000ea20000000a00 */
[----:B-1----:R-:W-:-:S04]  /*8440*/  @P0 IMAD R6, R8, UR38, RZ ;  /* 0x0000002608060c24 */ /* 0x002fc8000f8e02ff */
[----:B0-----:R-:W-:Y:S02]  /*8450*/  @P0 IMAD R5, R9, UR37, R6 ;  /* 0x0000002509050c24 */ /* 0x001fe4000f8e0206 */
[----:B------:R-:W-:-:S04]  /*8460*/  @P0 IMAD.WIDE.U32 R6, R8, UR37, RZ ;  /* 0x0000002508060c25 */ /* 0x000fc8000f8e00ff */
[----:B------:R-:W-:Y:S02]  /*8470*/  @P0 IMAD.IADD R7, R7, 0x1, R5 ;  /* 0x0000000107070824 */ /* 0x000fe400078e0205 */
[----:B--2---:R-:W-:-:S04]  /*8480*/  @P0 IMAD.WIDE.U32 R6, R10, UR39, R6 ;  /* 0x000000270a060c25 */ /* 0x004fc8000f8e0006 */
[----:B------:R-:W-:Y:S01]  /*8490*/  @P0 IMAD R5, R11, UR39, R7 ;  /* 0x000000270b050c24 */ /* 0x000fe2000f8e0207 */
[----:B------:R-:W-:-:S04]  /*84a0*/  @P0 LEA R8, P2, R6, UR8, 0x2 ;  /* 0x0000000806080c11 */ /* 0x000fc8000f8410ff */
[----:B------:R-:W-:Y:S01]  /*84b0*/  @P0 LEA.HI.X R9, R6, UR9, R5, 0x2, P2 ;  /* 0x0000000906090c11 */ /* 0x000fe200090f1405 */
[----:B------:R-:W-:-:S06]  /*84c0*/  IMAD.MOV.U32 R5, RZ, RZ, 0x3f800000 ;  /* 0x3f800000ff057424 */ /* 0x000fcc00078e00ff */
        /* <DEDUP_REMOVED lines=8> */
[----:B------:R-:W1:Y:S04]  /*8550*/  SHFL.BFLY PT, R7, R4, 0x2, 0x1f ;  /* 0x0c401f0004077f89 */ /* 0x000e6800000e0000 */
[----:B------:R-:W3:Y:S01]  /*8560*/  SHFL.BFLY PT, R10, R3, 0x2, 0x1f ;  /* 0x0c401f00030a7f89 */ /* 0x000ee200000e0000 */
[----:B------:R-:W-:Y:S02]  /*8570*/  WARPGROUP.DEPBAR.LE gsb0, 0x0 ;  /* 0x00008000000079c5 */ /* 0x000fe40000010000 */
[----:B------:R-:W-:-:S06]  /*8580*/  WARPGROUP.ARRIVE ;  /* 0x00000000000079c5 */ /* 0x000fcc0000000000 */
[----:B------:R-:W-:Y:S01]  /*8590*/  QGMMA.64x96x32.F32.E4M3.E4M3 R88, R140, gdesc[UR4], R88, gsb0 ;  /* 0x016000048c587df3 */ /* 0x000fe20008000858 */
[----:B------:R-:W-:Y:S01]  /*85a0*/  UIADD3 UR6, UR4, 0x6, URZ ;  /* 0x0000000604067890 */ /* 0x000fe2000fffe03f */
[----:B------:R-:W-:Y:S01]  /*85b0*/  UMOV UR7, 0x40000040 ;  /* 0x4000004000077882 */ /* 0x000fe20000000000 */
[----:B-1----:R-:W-:-:S01]  /*85c0*/  FADD.FTZ R7, R7, R4 ;  /* 0x0000000407077221 */ /* 0x002fc20000010000 */
[----:B---3--:R-:W-:-:S04]  /*85d0*/  FADD.FTZ R10, R10, R3 ;  /* 0x000000030a0a7221 */ /* 0x008fc80000010000 */
[----:B------:R-:W1:Y:S04]  /*85e0*/  SHFL.BFLY PT, R6, R7, 0x1, 0x1f ;  /* 0x0c201f0007067f89 */ /* 0x000e6800000e0000 */
[----:B0-----:R-:W0:Y:S01]  /*85f0*/  SHFL.BFLY PT, R9, R10, 0x1, 0x1f ;  /* 0x0c201f000a097f89 */ /* 0x001e2200000e0000 */
[----:B------:R-:W-:Y:S02]  /*8600*/  IMAD.MOV.U32 R4, RZ, RZ, RZ ;  /* 0x000000ffff047224 */ /* 0x000fe400078e00ff */
[----:B-1----:R-:W-:Y:S01]  /*8610*/  FADD.FTZ R11, R7, R6 ;  /* 0x00000006070b7221 */ /* 0x002fe20000010000 */
[----:B0-----:R-:W-:-:S04]  /*8620*/  FADD.FTZ R12, R10, R9 ;  /* 0x000000090a0c7221 */ /* 0x001fc80000010000 */
        /* <DEDUP_REMOVED lines=24> */
[----:B------:R-:W-:-:S01]  /*87b0*/  @P3 FFMA.FTZ R20, R10, R0, R9 ;  /* 0x000000000a143223 */ /* 0x000fc20000010009 */
[----:B---3--:R-:W-:Y:S01]  /*87c0*/  FMUL.FTZ R5, R8, R5 ;  /* 0x0000000508057220 */ /* 0x008fe20000410000 */
[----:B------:R-:W-:-:S02]  /*87d0*/  WARPGROUP.DEPBAR.LE gsb0, 0x0 ;  /* 0x00008000000079c5 */ /* 0x000fc40000010000 */
[----:B------:R-:W-:Y:S05]  /*87e0*/  @!P1 BRA `(.L_x_1748) ;  /* 0x0000000000049947 */ /* 0x000fea0003800000 */
[----:B------:R-:W-:Y:S01]  /*87f0*/  BPT.TRAP 0x1 ;  /* 0x000000040000795c */ /* 0x000fe20000300000 */
.L_x_1748:
        /* <DEDUP_REMOVED lines=58> */
.L_x_1715:
        /* <DEDUP_REMOVED lines=82> */
[----:B------:R-:W0:Y:S01]  /*90c0*/  SHFL.IDX PT, R76, R15, R54, 0x1c1f ;  /* 0x001c1f360f4c7589 */ /* 0x000e2200000e0000 */
[C---:B------:R-:W-:Y:S02]  /*90d0*/  IADD3 R21, P5, R12.reuse, 0x20, RZ ;  /* 0x000000200c157810 */ /* 0x040fe40007fbe0ff */
[C---:B------:R-:W-:Y:S01]  /*90e0*/  IADD3 R105, P3, R12.reuse, 0x3020, RZ ;  /* 0x000030200c697810 */ /* 0x040fe20007f7e0ff */
[----:B------:R-:W1:Y:S01]  /*90f0*/  SHFL.IDX PT, R68, R25, R54, 0x1c1f ;  /* 0x001c1f3619447589 */ /* 0x000e6200000e0000 */
[----:B------:R-:W-:Y:S01]  /*9100*/  LOP3.LUT R2, R21, 0x180, RZ, 0xc0, !PT ;  /* 0x0000018015027812 */ /* 0x000fe200078ec0ff */
[--C-:B------:R-:W-:Y:S01]  /*9110*/  IMAD.X R11, RZ, RZ, R13.reuse, P5 ;  /* 0x000000ffff0b7224 */ /* 0x100fe200028e060d */
[----:B------:R-:W-:Y:S01]  /*9120*/  IADD3 R38, P2, R12, 0x6000, RZ ;  /* 0x000060000c267810 */ /* 0x000fe20007f5e0ff */
[----:B------:R-:W-:Y:S01]  /*9130*/  IMAD.X R7, RZ, RZ, R13, P3 ;  /* 0x000000ffff077224 */ /* 0x000fe200018e060d */
[----:B------:R-:W-:Y:S01]  /*9140*/  SHF.R.U64 R2, R2, 0x3, RZ ;  /* 0x0000000302027819 */ /* 0x000fe200000012ff */
[----:B------:R-:W-:Y:S01]  /*9150*/  SHFL.IDX PT, R55, R55, R14, 0x1c1f ;  /* 0x001c1f0e37377589 */ /* 0x000fe200000e0000 */
[----:B------:R-:W-:-:S02]  /*9160*/  LOP3.LUT R5, R12, 0x180, RZ, 0xc0, !PT ;  /* 0x000001800c057812 */ /* 0x000fc400078ec0ff */
[----:B------:R-:W-:Y:S01]  /*9170*/  IADD3 R83, P4, R12, 0x3000, RZ ;  /* 0x000030000c537810 */ /* 0x000fe20007f9e0ff */
[----:B------:R-:W-:Y:S01]  /*9180*/  SHFL.IDX PT, R59, R59, R14, 0x1c1f ;  /* 0x001c1f0e3b3b7589 */ /* 0x000fe200000e0000 */
[----:B------:R-:W-:Y:S02]  /*9190*/  LOP3.LUT R10, R2, R21, RZ, 0x3c, !PT ;  /* 0x00000015020a7212 */ /* 0x000fe400078e3cff */
[----:B------:R-:W-:Y:S01]  /*91a0*/  LOP3.LUT R4, R105, 0x180, RZ, 0xc0, !PT ;  /* 0x0000018069047812 */ /* 0x000fe200078ec0ff */
[--C-:B------:R-:W-:Y:S01]  /*91b0*/  IMAD.X R9, RZ, RZ, R13.reuse, P4 ;  /* 0x000000ffff097224 */ /* 0x100fe200020e060d */
[----:B------:R-:W-:Y:S01]  /*91c0*/  LOP3.LUT R21, R38, 0x180, RZ, 0xc0, !PT ;  /* 0x0000018026157812 */ /* 0x000fe200078ec0ff */
[----:B------:R-:W-:Y:S01]  /*91d0*/  SHFL.IDX PT, R60, R61, R14, 0x1c1f ;  /* 0x001c1f0e3d3c7589 */ /* 0x000fe200000e0000 */
[----:B------:R-:W-:Y:S02]  /*91e0*/  IADD3 R107, P1, R12, 0x6020, RZ ;  /* 0x000060200c6b7810 */ /* 0x000fe40007f3e0ff */
[----:B------:R-:W-:Y:S01]  /*91f0*/  SHF.R.U64 R5, R5, 0x3, RZ ;  /* 0x0000000305057819 */ /* 0x000fe200000012ff */
[----:B------:R-:W-:Y:S01]  /*9200*/  SHFL.IDX PT, R52, R65, R14, 0x1c1f ;  /* 0x001c1f0e41347589 */ /* 0x000fe200000e0000 */
[----:B------:R-:W-:Y:S01]  /*9210*/  LOP3.LUT R2, R83, 0x180, RZ, 0xc0, !PT ;  /* 0x0000018053027812 */ /* 0x000fe200078ec0ff */
[----:B------:R-:W-:Y:S01]  /*9220*/  IMAD.X R81, RZ, RZ, R13, P1 ;  /* 0x000000ffff517224 */ /* 0x000fe200008e060d */
[----:B------:R-:W-:Y:S01]  /*9230*/  SHF.R.U64 R4, R4, 0x3, RZ ;  /* 0x0000000304047819 */ /* 0x000fe200000012ff */
[----:B------:R-:W-:Y:S01]  /*9240*/  SHFL.IDX PT, R44, R69, R14, 0x1c1f ;  /* 0x001c1f0e452c7589 */ /* 0x000fe200000e0000 */
[----:B------:R-:W-:-:S02]  /*9250*/  SHF.R.U64 R21, R21, 0x3, RZ ;  /* 0x0000000315157819 */ /* 0x000fc400000012ff */
[----:B------:R-:W-:Y:S01]  /*9260*/  LOP3.LUT R12, R5, R12, RZ, 0x3c, !PT ;  /* 0x0000000c050c7212 */ /* 0x000fe200078e3cff */
[----:B------:R-:W-:Y:S01]  /*9270*/  IMAD.X R5, RZ, RZ, R13, P2 ;  /* 0x000000ffff057224 */ /* 0x000fe200010e060d */
[----:B------:R-:W-:Y:S01]  /*9280*/  LOP3.LUT R40, R107, 0x180, RZ, 0xc0, !PT ;  /* 0x000001806b287812 */ /* 0x000fe200078ec0ff */
[----:B------:R-:W-:Y:S01]  /*9290*/  SHFL.IDX PT, R56, R79, R14, 0x1c1f ;  /* 0x001c1f0e4f387589 */ /* 0x000fe200000e0000 */
[----:B------:R-:W-:Y:S02]  /*92a0*/  SHF.R.U64 R2, R2, 0x3, RZ ;  /* 0x0000000302027819 */ /* 0x000fe400000012ff */
[----:B------:R-:W-:Y:S01]  /*92b0*/  LOP3.LUT R6, R4, R105, RZ, 0x3c, !PT ;  /* 0x0000006904067212 */ /* 0x000fe200078e3cff */
[----:B------:R-:W-:Y:S01]  /*92c0*/  SHFL.IDX PT, R85, R85, R14, 0x1c1f ;  /* 0x001c1f0e55557589 */ /* 0x000fe200000e0000 */
[----:B------:R-:W-:Y:S02]  /*92d0*/  LOP3.LUT R4, R21, R38, RZ, 0x3c, !PT ;  /* 0x0000002615047212 */ /* 0x000fe400078e3cff */
[----:B------:R-:W-:Y:S01]  /*92e0*/  SHF.R.U64 R40, R40, 0x3, RZ ;  /* 0x0000000328287819 */ /* 0x000fe200000012ff */
[----:B------:R-:W-:Y:S01]  /*92f0*/  SHFL.IDX PT, R87, R87, R14, 0x1c1f ;  /* 0x001c1f0e57577589 */ /* 0x000fe200000e0000 */
[----:B------:R-:W-:-:S02]  /*9300*/  LOP3.LUT R8, R2, R83, RZ, 0x3c, !PT ;  /* 0x0000005302087212 */ /* 0x000fc400078e3cff */
[----:B------:R-:W-:Y:S01]  /*9310*/  MOV R38, R4 ;  /* 0x0000000400267202 */ /* 0x000fe20000000f00 */
[----:B------:R-:W-:Y:S01]  /*9320*/  SHFL.IDX PT, R89, R89, R14, 0x1c1f ;  /* 0x001c1f0e59597589 */ /* 0x000fe200000e0000 */
[----:B------:R-:W-:Y:S02]  /*9330*/  LOP3.LUT R80, R40, R107, RZ, 0x3c, !PT ;  /* 0x0000006b28507212 */ /* 0x000fe400078e3cff */
[----:B------:R-:W-:Y:S01]  /*9340*/  MOV R82, R12 ;  /* 0x0000000c00527202 */ /* 0x000fe20000000f00 */
[----:B------:R-:W-:Y:S01]  /*9350*/  SHFL.IDX PT, R5, R73, R14, 0x1c1f ;  /* 0x001c1f0e49057589 */ /* 0x000fe200000e0000 */
[----:B------:R-:W-:Y:S02]  /*9360*/  MOV R83, R10 ;  /* 0x0000000a00537202 */ /* 0x000fe40000000f00 */
[----:B------:R-:W-:Y:S01]  /*9370*/  MOV R21, R8 ;  /* 0x0000000800157202 */ /* 0x000fe20000000f00 */
[----:B------:R-:W2:Y:S01]  /*9380*/  SHFL.IDX PT, R73, R46, R54, 0x1c1f ;  /* 0x001c1f362e497589 */ /* 0x000ea200000e0000 */
[----:B------:R-:W-:-:S02]  /*9390*/  MOV R2, R6 ;  /* 0x0000000600027202 */ /* 0x000fc40000000f00 */
[----:B------:R-:W-:Y:S01]  /*93a0*/  MOV R80, R80 ;  /* 0x0000005000507202 */ /* 0x000fe20000000f00 */
[----:B------:R-:W-:Y:S01]  /*93b0*/  SHFL.IDX PT, R11, R63, R14, 0x1c1f ;  /* 0x001c1f0e3f0b7589 */ /* 0x000fe200000e0000 */
[----:B0-----:R-:W-:Y:S02]  /*93c0*/  SEL R78, R53, R76, P0 ;  /* 0x0000004c354e7207 */ /* 0x001fe40000000000 */
[----:B-1----:R-:W-:Y:S01]  /*93d0*/  SEL R70, R57, R68, P0 ;  /* 0x0000004439467207 */ /* 0x002fe20000000000 */
[----:B------:R-:W-:Y:S01]  /*93e0*/  SHFL.IDX PT, R9, R67, R14, 0x1c1f ;  /* 0x001c1f0e43097589 */ /* 0x000fe200000e0000 */
[----:B------:R-:W-:Y:S02]  /*93f0*/  SEL R76, R76, R53, P0 ;  /* 0x000000354c4c7207 */ /* 0x000fe40000000000 */
[----:B------:R-:W-:Y:S01]  /*9400*/  SEL R68, R68, R57, P0 ;  /* 0x0000003944447207 */ /* 0x000fe20000000000 */
[----:B------:R-:W-:Y:S04]  /*9410*/  SHFL.IDX PT, R6, R71, R14, 0x1c1f ;  /* 0x001c1f0e47067589 */ /* 0x000fe800000e0000 */
[----:B------:R-:W-:Y:S04]  /*9420*/  SHFL.IDX PT, R4, R75, R14, 0x1c1f ;  /* 0x001c1f0e4b047589 */ /* 0x000fe800000e0000 */
[----:B------:R-:W-:Y:S04]  /*9430*/  SHFL.IDX PT, R86, R103, R14, 0x1c1f ;  /* 0x001c1f0e67567589 */ /* 0x000fe800000e0000 */
[----:B------:R-:W-:Y:S01]  /*9440*/  SHFL.IDX PT, R12, R99, R14, 0x1c1f ;  /* 0x001c1f0e630c7589 */ /* 0x000fe200000e0000 */
[----:B--2---:R-:W-:-:S02]  /*9450*/  SEL R74, R72, R73, P0 ;  /* 0x00000049484a7207 */ /* 0x004fc40000000000 */
[----:B------:R-:W-:Y:S01]  /*9460*/  SEL R72, R73, R72, P0 ;  /* 0x0000004849487207 */ /* 0x000fe20000000000 */
[----:B------:R-:W-:Y:S04]  /*9470*/  SHFL.IDX PT, R10, R101, R14, 0x1c1f ;  /* 0x001c1f0e650a7589 */ /* 0x000fe800000e0000 */
        /* <DEDUP_REMOVED lines=10> */
[----:B------:R-:W-:Y:S01]  /*9520*/  SHFL.IDX PT, R13, R31, R54, 0x1c1f ;  /* 0x001c1f361f0d7589 */ /* 0x000fe200000e0000 */
[----:B0-----:R-:W-:-:S02]  /*9530*/  SEL R79, R55, R24, P0 ;  /* 0x00000018374f7207 */ /* 0x001fc40000000000 */
[----:B------:R-:W-:Y:S01]  /*9540*/  SEL R77, R24, R55, P0 ;  /* 0x00000037184d7207 */ /* 0x000fe20000000000 */
[----:B------:R-:W0:Y:S01]  /*9550*/  SHFL.IDX PT, R35, R35, R54, 0x1c1f ;  /* 0x001c1f3623237589 */ /* 0x000e2200000e0000 */
[----:B-1----:R-:W-:Y:S02]  /*9560*/  SEL R71, R59, R26, P0 ;  /* 0x0000001a3b477207 */ /* 0x002fe40000000000 */
[----:B------:R-:W-:Y:S01]  /*9570*/  SEL R69, R26, R59, P0 ;  /* 0x0000003b1a457207 */ /* 0x000fe20000000000 */
[----:B------:R-:W1:Y:S01]  /*9580*/  SHFL.IDX PT, R61, R135, R54, 0x1c1f ;  /* 0x001c1f36873d7589 */ /* 0x000e6200000e0000 */
[----:B--2---:R-:W-:Y:S02]  /*9590*/  SEL R75, R56, R47, P0 ;  /* 0x0000002f384b7207 */ /* 0x004fe40000000000 */
[----:B------:R-:W-:Y:S01]  /*95a0*/  SEL R73, R47, R56, P0 ;  /* 0x000000382f497207 */ /* 0x000fe20000000000 */
[----:B------:R-:W2:Y:S01]  /*95b0*/  SHFL.IDX PT, R27, R27, R54, 0x1c1f ;  /* 0x001c1f361b1b7589 */ /* 0x000ea200000e0000 */
[----:B---3--:R-:W-:-:S02]  /*95c0*/  SEL R66, R85, R64, P0 ;  /* 0x0000004055427207 */ /* 0x008fc40000000000 */
[----:B------:R-:W-:Y:S01]  /*95d0*/  SEL R64, R64, R85, P0 ;  /* 0x0000005540407207 */ /* 0x000fe20000000000 */
[----:B------:R-:W3:Y:S01]  /*95e0*/  SHFL.IDX PT, R15, R36, R54, 0x1c1f ;  /* 0x001c1f36240f7589 */ /* 0x000ee200000e0000 */
[----:B----4-:R-:W-:Y:S02]  /*95f0*/  SEL R67, R87, R14, P0 ;  /* 0x0000000e57437207 */ /* 0x010fe40000000000 */
[----:B------:R-:W-:Y:S01]  /*9600*/  SEL R65, R14, R87, P0 ;  /* 0x000000570e417207 */ /* 0x000fe20000000000 */
[----:B------:R-:W4:Y:S01]  /*9610*/  SHFL.IDX PT, R43, R43, R54, 0x1c1f ;  /* 0x001c1f362b2b7589 */ /* 0x000f2200000e0000 */
[----:B------:R-:W-:Y:S02]  /*9620*/  SEL R59, R86, R45, P0 ;  /* 0x0000002d563b7207 */ /* 0x000fe40000000000 */
[----:B------:R-:W-:Y:S01]  /*9630*/  SEL R57, R45, R86, P0 ;  /* 0x000000562d397207 */ /* 0x000fe20000000000 */
[----:B------:R-:W4:Y:S01]  /*9640*/  SHFL.IDX PT, R30, R30, R54, 0x1c1f ;  /* 0x001c1f361e1e7589 */ /* 0x000f2200000e0000 */
[----:B------:R-:W-:-:S02]  /*9650*/  F2FP.BF16.F32.PACK_AB R14, R77, R76 ;  /* 0x0000004c4d0e723e */ /* 0x000fc400000010ff */
[----:B------:R-:W-:Y:S01]  /*9660*/  F2FP.BF16.F32.PACK_AB R24, R71, R70 ;  /* 0x000000464718723e */ /* 0x000fe200000010ff */
[----:B------:R-:W4:Y:S01]  /*9670*/  SHFL.IDX PT, R42, R42, R54, 0x1c1f ;  /* 0x001c1f362a2a7589 */ /* 0x000f2200000e0000 */
[----:B0-----:R-:W-:Y:S02]  /*9680*/  SEL R47, R6, R35, P0 ;  /* 0x00000023062f7207 */ /* 0x001fe40000000000 */
[----:B------:R-:W-:Y:S01]  /*9690*/  SEL R45, R35, R6, P0 ;  /* 0x00000006232d7207 */ /* 0x000fe20000000000 */
[----:B------:R-:W-:Y:S01]  /*96a0*/  SHFL.IDX PT, R49, R49, R54, 0x1c1f ;  /* 0x001c1f3631317589 */ /* 0x000fe200000e0000 */
[----:B-1----:R-:W-:Y:S02]  /*96b0*/  SEL R31, R61, R58, P0 ;  /* 0x0000003a3d1f7207 */ /* 0x002fe40000000000 */
[----:B------:R-:W-:Y:S01]  /*96c0*/  F2FP.BF16.F32.PACK_AB R26, R69, R68 ;  /* 0x00000044451a723e */ /* 0x000fe200000010ff */
[----:B------:R4:W0:Y:S01]  /*96d0*/  SHFL.IDX PT, R25, R50, R54, 0x1c1f ;  /* 0x001c1f3632197589 */ /* 0x00082200000e0000 */
[----:B--2---:R-:W-:-:S02]  /*96e0*/  SEL R62, R60, R27, P0 ;  /* 0x0000001b3c3e7207 */ /* 0x004fc40000000000 */
[----:B------:R-:W-:Y:S01]  /*96f0*/  SEL R60, R27, R60, P0 ;  /* 0x0000003c1b3c7207 */ /* 0x000fe20000000000 */
[----:B------:R1:W2:Y:S01]  /*9700*/  SHFL.IDX PT, R84, R33, R54, 0x1c1f ;  /* 0x001c1f3621547589 */ /* 0x0002a200000e0000 */
[----:B---3--:R-:W-:Y:S02]  /*9710*/  SEL R37, R4, R15, P0 ;  /* 0x0000000f04257207 */ /* 0x008fe40000000000 */
[----:B------:R-:W-:Y:S01]  /*9720*/  SEL R35, R15, R4, P0 ;  /* 0x000000040f237207 */ /* 0x000fe20000000000 */
[----:B------:R-:W3:Y:S01]  /*9730*/  SHFL.IDX PT, R81, R32, R54, 0x1c1f ;  /* 0x001c1f3620517589 */ /* 0x000ee200000e0000 */
[----:B------:R-:W-:Y:S02]  /*9740*/  F2FP.BF16.F32.PACK_AB R15, R73, R72 ;  /* 0x00000048490f723e */ /* 0x000fe400000010ff */
[----:B----4-:R-:W-:Y:S01]  /*9750*/  SEL R50, R12, R43, P0 ;  /* 0x0000002b0c327207 */ /* 0x010fe20000000000 */
[----:B------:R4:W3:Y:S01]  /*9760*/  SHFL.IDX PT, R91, R48, R54, 0x1c1f ;  /* 0x001c1f36305b7589 */ /* 0x0008e200000e0000 */
[----:B------:R-:W-:-:S02]  /*9770*/  SEL R63, R11, R30, P0 ;  /* 0x0000001e0b3f7207 */ /* 0x000fc40000000000 */
[----:B-1----:R-:W-:Y:S01]  /*9780*/  SEL R33, R58, R61, P0 ;  /* 0x0000003d3a217207 */ /* 0x002fe20000000000 */
[----:B------:R-:W1:Y:S01]  /*9790*/  SHFL.IDX PT, R34, R34, R54, 0x1c1f ;  /* 0x001c1f3622227589 */ /* 0x000e6200000e0000 */
[----:B------:R-:W-:Y:S02]  /*97a0*/  SEL R61, R30, R11, P0 ;  /* 0x0000000b1e3d7207 */ /* 0x000fe40000000000 */
[----:B------:R-:W-:Y:S01]  /*97b0*/  SEL R58, R89, R42, P0 ;  /* 0x0000002a593a7207 */ /* 0x000fe20000000000 */
[----:B------:R2:W1:Y:S01]  /*97c0*/  SHFL.IDX PT, R88, R51, R54, 0x1c1f ;  /* 0x001c1f3633587589 */ /* 0x00046200000e0000 */
[----:B------:R-:W-:Y:S02]  /*97d0*/  SEL R56, R42, R89, P0 ;  /* 0x000000592a387207 */ /* 0x000fe40000000000 */
[----:B----4-:R-:W-:Y:S02]  /*97e0*/  SEL R48, R43, R12, P0 ;  /* 0x0000000c2b307207 */ /* 0x010fe40000000000 */
[----:B0-----:R-:W-:-:S02]  /*97f0*/  SEL R43, R8, R25, P0 ;  /* 0x00000019082b7207 */ /* 0x001fc40000000000 */
[----:B------:R-:W-:Y:S02]  /*9800*/  SEL R41, R25, R8, P0 ;  /* 0x0000000819297207 */ /* 0x000fe40000000000 */
[----:B------:R-:W-:Y:S02]  /*9810*/  F2FP.BF16.F32.PACK_AB R12, R79, R78 ;  /* 0x0000004e4f0c723e */ /* 0x000fe400000010ff */
[----:B--2---:R-:W-:Y:S02]  /*9820*/  SEL R54, R52, R13, P0 ;  /* 0x0000000d34367207 */ /* 0x004fe40000000000 */
[----:B------:R-:W-:Y:S02]  /*9830*/  SEL R52, R13, R52, P0 ;  /* 0x000000340d347207 */ /* 0x000fe40000000000 */
[----:B------:R-:W-:Y:S02]  /*9840*/  SEL R51, R10, R49, P0 ;  /* 0x000000310a337207 */ /* 0x000fe40000000000 */
[----:B------:R-:W-:-:S02]  /*9850*/  F2FP.BF16.F32.PACK_AB R13, R75, R74 ;  /* 0x0000004a4b0d723e */ /* 0x000fc400000010ff */
[----:B------:R-:W-:Y:S02]  /*9860*/  SEL R55, R9, R84, P0 ;  /* 0x0000005409377207 */ /* 0x000fe40000000000 */
[----:B------:R-:W-:Y:S01]  /*9870*/  SEL R53, R84, R9, P0 ;  /* 0x0000000954357207 */ /* 0x000fe20000000000 */
[----:B------:R0:W-:Y:S01]  /*9880*/  STSM.16.M88.4 [R82], R12 ;  /* 0x0000000c52007844 */ /* 0x0001e20000000200 */
[----:B------:R-:W-:Y:S02]  /*9890*/  SEL R49, R49, R10, P0 ;  /* 0x0000000a31317207 */ /* 0x000fe40000000000 */
[----:B---3--:R-:W-:Y:S02]  /*98a0*/  SEL R46, R44, R81, P0 ;  /* 0x000000512c2e7207 */ /* 0x008fe40000000000 */
[----:B------:R-:W-:Y:S02]  /*98b0*/  SEL R42, R40, R91, P0 ;  /* 0x0000005b282a7207 */ /* 0x000fe40000000000 */
[----:B------:R-:W-:-:S02]  /*98c0*/  F2FP.BF16.F32.PACK_AB R25, R67, R66 ;  /* 0x000000424319723e */ /* 0x000fc400000010ff */
[----:B------:R-:W-:Y:S02]  /*98d0*/  F2FP.BF16.F32.PACK_AB R27, R65, R64 ;  /* 0x00000040411b723e */ /* 0x000fe400000010ff */
[----:B------:R-:W-:Y:S02]  /*98e0*/  SEL R44, R81, R44, P0 ;  /* 0x0000002c512c7207 */ /* 0x000fe40000000000 */
[----:B------:R-:W-:Y:S01]  /*98f0*/  SEL R40, R91, R40, P0 ;  /* 0x000000285b287207 */ /* 0x000fe20000000000 */
[----:B------:R2:W-:Y:S01]  /*9900*/  STSM.16.M88.4 [R83], R24 ;  /* 0x0000001853007844 */ /* 0x0005e20000000200 */
[----:B-1----:R-:W-:Y:S01]  /*9910*/  SEL R36, R5, R34, P0 ;  /* 0x0000002205247207 */ /* 0x002fe20000000000 */
[----:B0-----:R-:W-:Y:S01]  /*9920*/  IMAD.U32 R82, RZ, RZ, UR8 ;  /* 0x00000008ff527e24 */ /* 0x001fe2000f8e00ff */
[----:B------:R-:W-:Y:S02]  /*9930*/  SEL R34, R34, R5, P0 ;  /* 0x0000000522227207 */ /* 0x000fe40000000000 */
[----:B------:R-:W-:-:S02]  /*9940*/  SEL R32, R7, R88, P0 ;  /* 0x0000005807207207 */ /* 0x000fc40000000000 */
[----:B------:R-:W-:Y:S02]  /*9950*/  SEL R30, R88, R7, P0 ;  /* 0x00000007581e7207 */ /* 0x000fe40000000000 */
[----:B------:R-:W-:Y:S02]  /*9960*/  F2FP.BF16.F32.PACK_AB R4, R63, R62 ;  /* 0x0000003e3f04723e */ /* 0x000fe400000010ff */
[----:B------:R-:W-:Y:S02]  /*9970*/  F2FP.BF16.F32.PACK_AB R5, R59, R58 ;  /* 0x0000003a3b05723e */ /* 0x000fe400000010ff */
[----:B------:R-:W-:Y:S02]  /*9980*/  F2FP.BF16.F32.PACK_AB R6, R61, R60 ;  /* 0x0000003c3d06723e */ /* 0x000fe400000010ff */
[----:B------:R-:W-:Y:S01]  /*9990*/  F2FP.BF16.F32.PACK_AB R7, R57, R56 ;  /* 0x000000383907723e */ /* 0x000fe200000010ff */
[----:B--2---:R-:W-:Y:S01]  /*99a0*/  IMAD.U32 R83, RZ, RZ, UR9 ;  /* 0x00000009ff537e24 */ /* 0x004fe2000f8e00ff */
[----:B------:R-:W-:Y:S01]  /*99b0*/  F2FP.BF16.F32.PACK_AB R8, R55, R54 ;  /* 0x000000363708723e */ /* 0x000fe200000010ff */
[----:B------:R-:W-:Y:S01]  /*99c0*/  ULDC.64 UR8, c[0x0][0xc08] ;  /* 0x0003020000087ab9 */ /* 0x000fe20000000a00 */
[----:B------:R-:W-:Y:S01]  /*99d0*/  F2FP.BF16.F32.PACK_AB R9, R51, R50 ;  /* 0x000000323309723e */ /* 0x000fe200000010ff */
[----:B------:R0:W-:Y:S01]  /*99e0*/  STSM.16.M88.4 [R21], R4 ;  /* 0x0000000415007844 */ /* 0x0001e20000000200 */
[----:B------:R-:W-:-:S02]  /*99f0*/  F2FP.BF16.F32.PACK_AB R10, R53, R52 ;  /* 0x00000034350a723e */ /* 0x000fc400000010ff */
[----:B------:R-:W-:Y:S02]  /*9a00*/  F2FP.BF16.F32.PACK_AB R11, R49, R48 ;  /* 0x00000030310b723e */ /* 0x000fe400000010ff */
[----:B------:R-:W-:Y:S02]  /*9a10*/  F2FP.BF16.F32.PACK_AB R12, R47, R46 ;  /* 0x0000002e2f0c723e */ /* 0x000fe400000010ff */
[----:B------:R-:W-:Y:S01]  /*9a20*/  F2FP.BF16.F32.PACK_AB R13, R43, R42 ;  /* 0x0000002a2b0d723e */ /* 0x000fe200000010ff */
[----:B------:R1:W-:Y:S01]  /*9a30*/  STSM.16.M88.4 [R2], R8 ;  /* 0x0000000802007844 */ /* 0x0003e20000000200 */
[----:B------:R-:W-:Y:S02]  /*9a40*/  F2FP.BF16.F32.PACK_AB R14, R45, R44 ;  /* 0x0000002c2d0e723e */ /* 0x000fe400000010ff */
[----:B------:R-:W-:Y:S02]  /*9a50*/  F2FP.BF16.F32.PACK_AB R15, R41, R40 ;  /* 0x00000028290f723e */ /* 0x000fe400000010ff */
[----:B------:R-:W-:-:S02]  /*9a60*/  F2FP.BF16.F32.PACK_AB R24, R37, R36 ;  /* 0x000000242518723e */ /* 0x000fc400000010ff */
[----:B------:R-:W-:Y:S01]  /*9a70*/  F2FP.BF16.F32.PACK_AB R25, R33, R32 ;  /* 0x000000202119723e */ /* 0x000fe200000010ff */
[----:B------:R2:W-:Y:S01]  /*9a80*/  STSM.16.M88.4 [R38], R12 ;  /* 0x0000000c26007844 */ /* 0x0005e20000000200 */
[----:B------:R-:W-:Y:S01]  /*9a90*/  F2FP.BF16.F32.PACK_AB R26, R35, R34 ;  /* 0x00000022231a723e */ /* 0x000fe200000010ff */
[----:B0-----:R-:W0:Y:S01]  /*9aa0*/  LDC R21, c[0x0][0xbe8] ;  /* 0x0002fa00ff157b82 */ /* 0x001e220000000800 */
[----:B------:R-:W-:Y:S02]  /*9ab0*/  F2FP.BF16.F32.PACK_AB R27, R31, R30 ;  /* 0x0000001e1f1b723e */ /* 0x000fe400000010ff */
[----:B------:R-:W-:-:S03]  /*9ac0*/  ISETP.NE.U32.AND P0, PT, RZ, UR10, PT ;  /* 0x0000000aff007c0c */ /* 0x000fc6000bf05070 */
[----:B------:R3:W-:Y:S02]  /*9ad0*/  STSM.16.M88.4 [R80], R24 ;  /* 0x0000001850007844 */ /* 0x0007e40000000200 */
[----:B------:R-:W-:Y:S01]  /*9ae0*/  BAR.SYNC.DEFER_BLOCKING 0x1, 0x180 ;  /* 0x0046000000007b1d */ /* 0x000fe20000010000 */
[----:B------:R-:W-:-:S13]  /*9af0*/  ISETP.NE.AND.EX P0, PT, RZ, UR11, PT, P0 ;  /* 0x0000000bff007c0c */ /* 0x000fda000bf05300 */
[----:B------:R-:W4:Y:S01]  /*9b00*/  @P0 LDG.E R81, desc[UR44][R82.64] ;  /* 0x0000002c52510981 */ /* 0x000f22000c1e1900 */
[----:B------:R-:W-:Y:S01]  /*9b10*/  UISETP.NE.U32.AND UP0, UPT, UR8, URZ, UPT ;  /* 0x0000003f0800728c */ /* 0x000fe2000bf05070 */
[----:B0-----:R-:W-:Y:S01]  /*9b20*/  ISETP.NE.AND P1, PT, R21, 0x1, PT ;  /* 0x000000011500780c */ /* 0x001fe20003f25270 */
[----:B------:R-:W-:Y:S02]  /*9b30*/  ULDC UR4, c[0x0][0xa88] ;  /* 0x0002a20000047ab9 */ /* 0x000fe40000000800 */
[----:B------:R-:W-:Y:S01]  /*9b40*/  UISETP.NE.AND.EX UP0, UPT, UR9, URZ, UPT, UP0 ;  /* 0x0000003f0900728c */ /* 0x000fe2000bf05300 */
[----:B-1----:R-:W-:Y:S01]  /*9b50*/  IMAD.U32 R2, RZ, RZ, UR4 ;  /* 0x00000004ff027e24 */ /* 0x002fe2000f8e00ff */
[----:B------:R-:W-:-:S04]  /*9b60*/  UMOV UR16, 0x9b8 ;  /* 0x000009b800107882 */ /* 0x000fc80000000000 */
[----:B------:R-:W-:-:S04]  /*9b70*/  PLOP3.LUT P4, PT, PT, PT, UP0, 0x80, 0x0 ;  /* 0x000000000000781c */ /* 0x000fc80003f8f008 */
[----:B------:R-:W0:Y:S01]  /*9b80*/  @P1 LDC R6, c[0x0][0xbec] ;  /* 0x0002fb00ff061b82 */ /* 0x000e220000000800 */
[----:B------:R-:W-:-:S04]  /*9b90*/  @UP0 ULEA UR8, UP1, UR37, UR8, 0x2 ;  /* 0x0000000825080291 */ /* 0x000fc8000f82103f */
[----:B------:R-:W-:Y:S02]  /*9ba0*/  @UP0 ULEA.HI.X UR9, UR37, UR9, UR38, 0x2, UP1 ;  /* 0x0000000925090291 */ /* 0x000fe400088f1426 */
[----:B------:R-:W-:Y:S01]  /*9bb0*/  UISETP.GT.AND UP1, UPT, UR43, 0x1, UPT ;  /* 0x000000012b00788c */ /* 0x000fe2000bf24270 */
[----:B------:R-:W1:Y:S01]  /*9bc0*/  @P1 LDC R9, c[0x0][0xbf0] ;  /* 0x0002fc00ff091b82 */ /* 0x000e620000000800 */
[----:B------:R-:W-:Y:S02]  /*9bd0*/  IMAD.U32 R4, RZ, RZ, UR8 ;  /* 0x00000008ff047e24 */ /* 0x000fe4000f8e00ff */
[----:B------:R-:W-:Y:S01]  /*9be0*/  USEL UR16, UR16, 0x978, UP1 ;  /* 0x0000097810107887 */ /* 0x000fe20008800000 */
[----:B------:R-:W-:Y:S01]  /*9bf0*/  IMAD.U32 R5, RZ, RZ, UR9 ;  /* 0x00000009ff057e24 */ /* 0x000fe2000f8e00ff */
[----:B------:R-:W-:Y:S01]  /*9c00*/  UISETP.NE.U32.AND UP0, UPT, UR10, URZ, UPT ;  /* 0x0000003f0a00728c */ /* 0x000fe2000bf05070 */
[----:B--2---:R-:W-:Y:S01]  /*9c10*/  VIADD R13, R17, UR41 ;  /* 0x00000029110d7c36 */ /* 0x004fe20008000000 */
[----:B------:R-:W-:-:S02]  /*9c20*/  UMOV UR4, URZ ;  /* 0x0000003f00047c82 */ /* 0x000fc40008000000 */
[----:B------:R-:W-:Y:S01]  /*9c30*/  UISETP.NE.AND.EX UP0, UPT, UR11, URZ, UPT, UP0 ;  /* 0x0000003f0b00728c */ /* 0x000fe2000bf05300 */
[----:B------:R0:W5:Y:S01]  /*9c40*/  @P4 LDG.E R2, desc[UR44][R4.64] ;  /* 0x0000002c04024981 */ /* 0x000162000c1e1900 */
[----:B------:R-:W-:Y:S01]  /*9c50*/  USEL UR7, UR42, URZ, UP1 ;  /* 0x0000003f2a077287 */ /* 0x000fe20008800000 */
[----:B------:R-:W-:Y:S01]  /*9c60*/  IMAD.MOV.U32 R7, RZ, RZ, R13 ;  /* 0x000000ffff077224 */ /* 0x000fe200078e000d */
[----:B------:R-:W-:Y:S02]  /*9c70*/  USEL UR37, UR37, URZ, !UP0 ;  /* 0x0000003f25257287 */ /* 0x000fe4000c000000 */
[----:B------:R-:W-:Y:S01]  /*9c80*/  ULDC.64 UR10, c[0x0][UR16+0x218] ;  /* 0x00008600100a7abb */ /* 0x000fe20008000a00 */
[----:B------:R-:W-:Y:S01]  /*9c90*/  ULDC.64 UR14, c[0x0][UR16+0x228] ;  /* 0x00008a00100e7abb */ /* 0x000fe20008000a00 */
[----:B------:R-:W-:Y:S01]  /*9ca0*/  ULDC.64 UR12, c[0x0][UR16+0x220] ;  /* 0x00008800100c7abb */ /* 0x000fe20008000a00 */
[----:B------:R-:W-:Y:S02]  /*9cb0*/  UIMAD.WIDE.U32 UR8, UR10, UR39, URZ ;  /* 0x000000270a0872a5 */ /* 0x000fe4000f8e003f */
[----:B------:R-:W-:Y:S01]  /*9cc0*/  UIMAD.WIDE.U32 UR18, UR14, UR7, URZ ;  /* 0x000000070e1272a5 */ /* 0x000fe2000f8e003f */
[----:B0-----:R-:W-:Y:S01]  /*9cd0*/  @P1 IMAD.HI.U32 R4, R13, R6, RZ ;  /* 0x000000060d041227 */ /* 0x001fe200078e00ff */
[----:B------:R-:W-:-:S02]  /*9ce0*/  UIMAD UR10, UR11, UR39, URZ ;  /* 0x000000270b0a72a4 */ /* 0x000fc4000f8e023f */
[----:B------:R-:W-:Y:S02]  /*9cf0*/  UIMAD UR14, UR15, UR7, URZ ;  /* 0x000000070f0e72a4 */ /* 0x000fe4000f8e023f */
[----:B------:R-:W-:Y:S01]  /*9d00*/  USEL UR38, UR38, URZ, !UP0 ;  /* 0x0000003f26267287 */ /* 0x000fe2000c000000 */
[----:B-1----:R-:W-:Y:S01]  /*9d10*/  @P1 SHF.R.U32.HI R7, RZ, R9, R4 ;  /* 0x00000009ff071219 */ /* 0x002fe20000011604 */
[----:B------:R-:W-:Y:S01]  /*9d20*/  UIMAD UR7, UR13, UR37, URZ ;  /* 0x000000250d0772a4 */ /* 0x000fe2000f8e023f */
[----:B------:R-:W-:Y:S01]  /*9d30*/  IMAD.U32 R4, RZ, RZ, UR18 ;  /* 0x00000012ff047e24 */ /* 0x000fe2000f8e00ff */
[----:B------:R-:W-:Y:S01]  /*9d40*/  UIADD3 UR9, UR9, UR10, URZ ;  /* 0x0000000a09097290 */ /* 0x000fe2000fffe03f */
[----:B------:R-:W-:Y:S01]  /*9d50*/  IMAD.U32 R5, RZ, RZ, UR19 ;  /* 0x00000013ff057e24 */ /* 0x000fe2000f8e00ff */
[----:B------:R-:W-:Y:S01]  /*9d60*/  UIMAD.WIDE.U32 UR10, UR12, UR37, URZ ;  /* 0x000000250c0a72a5 */ /* 0x000fe2000f8e003f */
[--C-:B------:R-:W-:Y:S01]  /*9d70*/  IMAD.MOV R6, RZ, RZ, -R7.reuse ;  /* 0x000000ffff067224 */ /* 0x100fe200078e0a07 */
[----:B------:R-:W-:Y:S01]  /*9d80*/  UIMAD UR7, UR12, UR38, UR7 ;  /* 0x000000260c0772a4 */ /* 0x000fe2000f8e0207 */
[----:B------:R-:W-:Y:S01]  /*9d90*/  SHF.R.S32.HI R5, RZ, 0x1f, R7 ;  /* 0x0000001fff057819 */ /* 0x000fe20000011407 */
[----:B------:R-:W-:Y:S01]  /*9da0*/  UIADD3 UR14, UR19, UR14, URZ ;  /* 0x0000000e130e7290 */ /* 0x000fe2000fffe03f */
[----:B------:R-:W-:Y:S01]  /*9db0*/  IMAD R9, R21, R6, R13 ;  /* 0x0000000615097224 */ /* 0x000fe200078e020d */
[----:B------:R-:W-:-:S04]  /*9dc0*/  UIADD3 UR7, UR11, UR7, URZ ;  /* 0x000000070b077290 */ /* 0x000fc8000fffe03f */
[----:B------:R-:W-:Y:S01]  /*9dd0*/  IMAD.U32 R8, RZ, RZ, UR14 ;  /* 0x0000000eff087e24 */ /* 0x000fe2000f8e00ff */
        /* <DEDUP_REMOVED lines=22> */
.L_x_1751:
        /* <DEDUP_REMOVED lines=37> */
[----:B------:R-:W-:Y:S01]  /*a190*/  UIMAD.WIDE.U32 UR8, UR4, UR10, URZ ;  /* 0x0000000a040872a5 */ /* 0x000fe2000f8e003f */
[----:B------:R-:W-:Y:S01]  /*a1a0*/  IADD3 R9, P0, R28, 0x1800, RZ ;  /* 0x000018001c097810 */ /* 0x000fe20007f1e0ff */
[----:B------:R-:W-:Y:S01]  /*a1b0*/  UIMAD UR7, UR4, UR11, UR7 ;  /* 0x0000000b040772a4 */ /* 0x000fe2000f8e0207 */
[----:B------:R-:W-:Y:S01]  /*a1c0*/  SHF.R.U64 R3, R3, 0x3, RZ ;  /* 0x0000000303037819 */ /* 0x000fe200000012ff */
[----:B------:R-:W-:Y:S01]  /*a1d0*/  IMAD.IADD R20, R38, 0x1, -R20 ;  /* 0x0000000126147824 */ /* 0x000fe200078e0a14 */
[----:B------:R-:W-:Y:S01]  /*a1e0*/  ULDC.64 UR10, c[0x0][0xae8] ;  /* 0x0002ba00000a7ab9 */ /* 0x000fe20000000a00 */
[----:B------:R-:W-:Y:S01]  /*a1f0*/  UIADD3 UR9, UR9, UR7, URZ ;  /* 0x0000000709097290 */ /* 0x000fe2000fffe03f */
[----:B------:R-:W-:Y:S01]  /*a200*/  LOP3.LUT R32, R3, R6, RZ, 0x3c, !PT ;  /* 0x0000000603207212 */ /* 0x000fe200078e3cff */
[----:B------:R-:W-:Y:S01]  /*a210*/  IMAD R3, R20, 0x60, R80 ;  /* 0x0000006014037824 */ /* 0x000fe200078e0250 */
[C---:B------:R-:W-:Y:S01]  /*a220*/  IADD3 R13, P2, R28.reuse, 0x3000, RZ ;  /* 0x000030001c0d7810 */ /* 0x040fe20007f5e0ff */
[----:B------:R-:W-:Y:S01]  /*a230*/  UIMAD.WIDE.U32 UR8, UR39, UR10, UR8 ;  /* 0x0000000a270872a5 */ /* 0x000fe2000f8e0008 */
[C---:B------:R-:W-:Y:S01]  /*a240*/  IADD3 R25, P3, R28.reuse, 0x4800, RZ ;  /* 0x000048001c197810 */ /* 0x040fe20007f7e0ff */
[----:B------:R-:W-:Y:S01]  /*a250*/  VIADD R40, R3, UR41 ;  /* 0x0000002903287c36 */ /* 0x000fe20008000000 */
[----:B------:R-:W-:Y:S01]  /*a260*/  USHF.R.S32.HI UR4, URZ, 0x1f, UR37 ;  /* 0x0000001f3f047899 */ /* 0x000fe20008011425 */
[----:B------:R-:W-:Y:S01]  /*a270*/  IADD3 R31, P4, R28, 0x6000, RZ ;  /* 0x000060001c1f7810 */ /* 0x000fe20007f9e0ff */
        /* <DEDUP_REMOVED lines=14> */
[----:B------:R-:W-:Y:S01]  /*a360*/  IMAD.X R33, RZ, RZ, R29, P5 ;  /* 0x000000ffff217224 */ /* 0x000fe200028e061d */
        /* <DEDUP_REMOVED lines=31> */
[----:B------:R-:W5:Y:S04]  /*a560*/  LD.E.128 R28, desc[UR44][R30.64] ;  /* 0x0000002c1e1c7980 */ /* 0x000f68000c101d00 */
        /* <DEDUP_REMOVED lines=38> */
.L_x_1754:
[----:B------:R-:W-:Y:S05]  /*a7d0*/  BSYNC B1 ;  /* 0x0000000000017941 */ /* 0x000fea0003800000 */
.L_x_1753:
        /* <DEDUP_REMOVED lines=19> */
.L_x_1752:
[----:B------:R-:W-:Y:S01]  /*a910*/  ULDC.64 UR10, c[0x0][0xb08] ;  /* 0x0002c200000a7ab9 */ /* 0x000fe20000000a00 */
[----:B------:R-:W0:Y:S01]  /*a920*/  @P1 LDC R4, c[0x0][0xbec] ;  /* 0x0002fb00ff041b82 */ /* 0x000e220000000800 */
[----:B------:R-:W-:Y:S01]  /*a930*/  UIMAD UR7, UR12, UR10, URZ ;  /* 0x0000000a0c0772a4 */ /* 0x000fe2000f8e023f */
[----:B------:R-:W-:Y:S01]  /*a940*/  IMAD.MOV.U32 R3, RZ, RZ, R13 ;  /* 0x000000ffff037224 */ /* 0x000fe200078e000d */
[----:B------:R-:W-:Y:S01]  /*a950*/  UIMAD.WIDE.U32 UR8, UR4, UR10, URZ ;  /* 0x0000000a040872a5 */ /* 0x000fe2000f8e003f */
[----:B------:R-:W-:Y:S01]  /*a960*/  ISETP.GE.AND P0, PT, R11, R2, PT ;  /* 0x000000020b00720c */ /* 0x000fe20003f06270 */
[----:B------:R-:W-:Y:S01]  /*a970*/  UIMAD UR7, UR4, UR11, UR7 ;  /* 0x0000000b040772a4 */ /* 0x000fe2000f8e0207 */
[C---:B------:R-:W-:Y:S01]  /*a980*/  VIADD R27, R16.reuse, 0x8 ;  /* 0x00000008101b7836 */ /* 0x040fe20000000000 */
[----:B------:R-:W-:Y:S01]  /*a990*/  USHF.R.S32.HI UR4, URZ, 0x1f, UR37 ;  /* 0x0000001f3f047899 */ /* 0x000fe20008011425 */
[----:B------:R-:W1:Y:S01]  /*a9a0*/  @P1 LDC R5, c[0x0][0xbf0] ;  /* 0x0002fc00ff051b82 */ /* 0x000e620000000800 */
[----:B------:R-:W-:Y:S01]  /*a9b0*/  UIADD3 UR9, UR9, UR7, URZ ;  /* 0x0000000709097290 */ /* 0x000fe2000fffe03f */
[C---:B------:R-:W-:Y:S01]  /*a9c0*/  VIADD R29, R16.reuse, 0x10 ;  /* 0x00000010101d7836 */ /* 0x040fe20000000000 */
[----:B------:R-:W-:Y:S01]  /*a9d0*/  ULDC.64 UR10, c[0x0][0xb38] ;  /* 0x0002ce00000a7ab9 */ /* 0x000fe20000000a00 */
[C---:B------:R-:W-:Y:S01]  /*a9e0*/  VIADD R86, R16.reuse, 0x20 ;  /* 0x0000002010567836 */ /* 0x040fe20000000000 */
[----:B------:R-:W-:Y:S01]  /*a9f0*/  UIMAD.WIDE.U32 UR8, UR39, UR10, UR8 ;  /* 0x0000000a270872a5 */ /* 0x000fe2000f8e0008 */
[C---:B------:R-:W-:Y:S01]  /*aa00*/  VIADD R88, R16.reuse, 0x18 ;  /* 0x0000001810587836 */ /* 0x040fe20000000000 */
[----:B------:R-:W-:Y:S01]  /*aa10*/  BSSY B1, `(.L_x_1756) ;  /* 0x0000063000017945 */ /* 0x000fe20003800000 */
[----:B------:R-:W-:Y:S01]  /*aa20*/  SHF.R.S32.HI R24, RZ, 0x1f, R27 ;  /* 0x0000001fff187819 */ /* 0x000fe2000001141b */
[----:B------:R-:W-:Y:S01]  /*aa30*/  UIMAD UR9, UR39, UR11, UR9 ;  /* 0x0000000b270972a4 */ /* 0x000fe2000f8e0209 */
[----:B------:R-:W-:Y:S01]  /*aa40*/  SHF.R.S32.HI R26, RZ, 0x1f, R29 ;  /* 0x0000001fff1a7819 */ /* 0x000fe2000001141d */
[----:B------:R-:W-:Y:S01]  /*aa50*/  VIADD R85, R16, 0x20 ;  /* 0x0000002010557836 */ /* 0x000fe20000000000 */
[----:B------:R-:W-:Y:S01]  /*aa60*/  ULDC.64 UR10, c[0x0][0xb40] ;  /* 0x0002d000000a7ab9 */ /* 0x000fe20000000a00 */
[----:B------:R-:W-:Y:S01]  /*aa70*/  SHF.R.S32.HI R28, RZ, 0x1f, R23 ;  /* 0x0000001fff1c7819 */ /* 0x000fe20000011417 */
[----:B------:R-:W-:Y:S01]  /*aa80*/  UIMAD UR4, UR4, UR10, URZ ;  /* 0x0000000a040472a4 */ /* 0x000fe2000f8e023f */
[----:B------:R-:W-:Y:S01]  /*aa90*/  SHF.R.S32.HI R38, RZ, 0x1f, R152 ;  /* 0x0000001fff267819 */ /* 0x000fe20000011498 */
[----:B------:R-:W-:Y:S01]  /*aaa0*/  UIMAD.WIDE.U32 UR8, UR37, UR10, UR8 ;  /* 0x0000000a250872a5 */ /* 0x000fe2000f8e0008 */
[----:B0-----:R-:W-:Y:S01]  /*aab0*/  @P1 IMAD.HI.U32 R4, R13, R4, RZ ;  /* 0x000000040d041227 */ /* 0x001fe200078e00ff */
[----:B------:R-:W-:Y:S01]  /*aac0*/  UIMAD UR4, UR37, UR11, UR4 ;  /* 0x0000000b250472a4 */ /* 0x000fe2000f8e0204 */
[----:B------:R-:W-:-:S02]  /*aad0*/  SHF.R.S32.HI R80, RZ, 0x1f, R153 ;  /* 0x0000001fff507819 */ /* 0x000fc40000011499 */
[----:B------:R-:W-:Y:S01]  /*aae0*/  ULDC.64 UR10, c[0x0][0xb48] ;  /* 0x0002d200000a7ab9 */ /* 0x000fe20000000a00 */
[----:B------:R-:W-:Y:S01]  /*aaf0*/  UIADD3 UR9, UR9, UR4, URZ ;  /* 0x0000000409097290 */ /* 0x000fe2000fffe03f */
[----:B------:R-:W-:Y:S01]  /*ab00*/  SHF.R.S32.HI R81, RZ, 0x1f, R154 ;  /* 0x0000001fff517819 */ /* 0x000fe2000001149a */
[----:B------:R-:W-:Y:S01]  /*ab10*/  VIADD R87, R16, 0x18 ;  /* 0x0000001810577836 */ /* 0x000fe20000000000 */
[----:B-1----:R-:W-:Y:S01]  /*ab20*/  @P1 SHF.R.U32.HI R3, RZ, R5, R4 ;  /* 0x00000005ff031219 */ /* 0x002fe20000011604 */
[----:B------:R-:W-:Y:S01]  /*ab30*/  UIMAD.WIDE.U32 UR8, UR42, UR10, UR8 ;  /* 0x0000000a2a0872a5 */ /* 0x000fe2000f8e0008 */
[----:B------:R-:W-:Y:S02]  /*ab40*/  SHF.R.S32.HI R82, RZ, 0x1f, R155 ;  /* 0x0000001fff527819 */ /* 0x000fe4000001149b */
[--C-:B------:R-:W-:Y:S01]  /*ab50*/  SHF.R.S32.HI R4, RZ, 0x1f, R3.reuse ;  /* 0x0000001fff047819 */ /* 0x100fe20000011403 */
[----:B------:R-:W-:Y:S01]  /*ab60*/  IMAD.MOV R6, RZ, RZ, -R3 ;  /* 0x000000ffff067224 */ /* 0x000fe200078e0a03 */
[----:B------:R-:W-:-:S02]  /*ab70*/  UIMAD UR42, UR42, UR11, UR9 ;  /* 0x0000000b2a2a72a4 */ /* 0x000fc4000f8e0209 */
[----:B------:R-:W-:Y:S01]  /*ab80*/  IMAD.U32 R5, RZ, RZ, UR9 ;  /* 0x00000009ff057e24 */ /* 0x000fe2000f8e00ff */
[----:B------:R-:W-:Y:S01]  /*ab90*/  SHF.R.S32.HI R83, RZ, 0x1f, R156 ;  /* 0x0000001fff537819 */ /* 0x000fe2000001149c */
[----:B------:R-:W-:Y:S01]  /*aba0*/  ULDC.64 UR10, c[0x0][0xb30] ;  /* 0x0002cc00000a7ab9 */ /* 0x000fe20000000a00 */
[----:B------:R-:W-:Y:S01]  /*abb0*/  IMAD R21, R21, R6, R13 ;  /* 0x0000000615157224 */ /* 0x000fe200078e020d */
        /* <DEDUP_REMOVED lines=15> */
[----:B------:R-:W-:Y:S01]  /*acb0*/  VIADD R6, R0, 0x19c20 ;  /* 0x00019c2000067836 */ /* 0x000fe20000000000 */
[----:B------:R-:W-:Y:S01]  /*acc0*/  LEA R0, P1, R4, UR8, 0x2 ;  /* 0x0000000804007c11 */ /* 0x000fe2000f8210ff */
[----:B------:R-:W-:-:S03]  /*acd0*/  IMAD.IADD R3, R5, 0x1, R3 ;  /* 0x0000000105037824 */ /* 0x000fc600078e0203 */
[----:B------:R-:W-:Y:S02]  /*ace0*/  PRMT R6, RZ, 0x654, R6 ;  /* 0x00000654ff067816 */ /* 0x000fe40000000006 */
[----:B------:R-:W-:Y:S02]  /*acf0*/  LEA.HI.X R3, R4, UR9, R3, 0x2, P1 ;  /* 0x0000000904037c11 */ /* 0x000fe400088f1403 */
[----:B------:R0:W-:Y:S03]  /*ad00*/  SYNCS.ARRIVE.TRANS64.RED.A1T0 RZ, [R6+URZ], RZ ;  /* 0x000000ff06ff79a7 */ /* 0x0001e6000810043f */
[----:B------:R1:W2:Y:S04]  /*ad10*/  SHFL.IDX PT, R7, R3, RZ, 0x1c1f ;  /* 0x001c1fff03077589 */ /* 0x0002a800000e0000 */
[----:B0-----:R1:W0:Y:S01]  /*ad20*/  SHFL.IDX PT, R6, R0, RZ, 0x1c1f ;  /* 0x001c1fff00067589 */ /* 0x00122200000e0000 */
[----:B------:R-:W-:Y:S05]  /*ad30*/  @P0 BRA `(.L_x_1757) ;  /* 0x0000000000c00947 */ /* 0x000fea0003800000 */
[----:B------:R-:W-:Y:S02]  /*ad40*/  ULDC UR4, c[0x0][0xac8] ;  /* 0x0002b20000047ab9 */ /* 0x000fe40000000800 */
[----:B------:R-:W-:Y:S02]  /*ad50*/  ISETP.GE.AND P1, PT, R27, UR4, PT ;  /* 0x000000041b007c0c */ /* 0x000fe4000bf26270 */
[----:B------:R-:W-:Y:S02]  /*ad60*/  ISETP.GE.AND P2, PT, R16, UR4, PT ;  /* 0x0000000410007c0c */ /* 0x000fe4000bf46270 */
[----:B------:R-:W-:Y:S02]  /*ad70*/  ISETP.GE.AND P0, PT, R29, UR4, PT ;  /* 0x000000041d007c0c */ /* 0x000fe4000bf06270 */
[----:B------:R-:W-:Y:S02]  /*ad80*/  ISETP.GE.AND P3, PT, R87, UR4, PT ;  /* 0x0000000457007c0c */ /* 0x000fe4000bf66270 */
[----:B------:R-:W-:-:S05]  /*ad90*/  ISETP.GE.AND P4, PT, R85, UR4, PT ;  /* 0x0000000455007c0c */ /* 0x000fca000bf86270 */
[CC--:B0-----:R-:W-:Y:S02]  /*ada0*/  @!P1 LEA R8, P6, R27.reuse, R6.reuse, 0x2 ;  /* 0x000000061b089211 */ /* 0x0c1fe400078c10ff */
        /* <DEDUP_REMOVED lines=19> */
[C---:B0-----:R-:W-:Y:S02]  /*aee0*/  @!P1 LEA R4, P4, R156.reuse, R6, 0x2 ;  /* 0x000000069c049211 */ /* 0x041fe400078810ff */
        /* <DEDUP_REMOVED lines=12> */
[CC--:B-----5:R-:W-:Y:S01]  /*afb0*/  @!P4 LEA R14, P1, R152.reuse, R6.reuse, 0x2 ;  /* 0x00000006980ec211 */ /* 0x0e0fe200078210ff */
        /* <DEDUP_REMOVED lines=8> */
.L_x_1757:
[----:B------:R-:W-:Y:S05]  /*b040*/  BSYNC B1 ;  /* 0x0000000000017941 */ /* 0x000fea0003800000 */
.L_x_1756:
[----:B------:R-:W-:Y:S01]  /*b050*/  ISETP.GE.AND P0, PT, R25, R2, PT ;  /* 0x000000021900720c */ /* 0x000fe20003f06270 */
[----:B0-----:R0:W3:Y:S04]  /*b060*/  SHFL.IDX PT, R5, R3, 0x1, 0x1c1f ;  /* 0x003c1f0003057f89 */ /* 0x0010e800000e0000 */
[----:B------:R0:W4:Y:S08]  /*b070*/  SHFL.IDX PT, R4, R0, 0x1, 0x1c1f ;  /* 0x003c1f0000047f89 */ /* 0x00013000000e0000 */
[----:B0-----:R-:W-:Y:S05]  /*b080*/  @P0 BRA `(.L_x_1755) ;  /* 0x0000000c00940947 */ /* 0x001fea0003800000 */
[----:B------:R-:W-:Y:S02]  /*b090*/  ULDC UR4, c[0x0][0xac8] ;  /* 0x0002b20000047ab9 */ /* 0x000fe40000000800 */
[----:B------:R-:W-:Y:S02]  /*b0a0*/  ISETP.GE.AND P6, PT, R27, UR4, PT ;  /* 0x000000041b007c0c */ /* 0x000fe4000bfc6270 */
[----:B------:R-:W-:Y:S02]  /*b0b0*/  ISETP.GE.AND P5, PT, R16, UR4, PT ;  /* 0x0000000410007c0c */ /* 0x000fe4000bfa6270 */
[----:B------:R-:W-:Y:S02]  /*b0c0*/  ISETP.GE.AND P2, PT, R29, UR4, PT ;  /* 0x000000041d007c0c */ /* 0x000fe4000bf46270 */
[----:B------:R-:W-:Y:S02]  /*b0d0*/  ISETP.GE.AND P4, PT, R87, UR4, PT ;  /* 0x0000000457007c0c */ /* 0x000fe4000bf86270 */
[----:B------:R-:W-:-:S05]  /*b0e0*/  ISETP.GE.AND P3, PT, R85, UR4, PT ;  /* 0x0000000455007c0c */ /* 0x000fca000bf66270 */
[CC--:B----4-:R-:W-:Y:S02]  /*b0f0*/  @!P6 LEA R6, P0, R27.reuse, R4.reuse, 0x2 ;  /* 0x000000041b06e211 */ /* 0x0d0fe400078010ff */
[----:B-1-3--:R-:W-:Y:S02]  /*b100*/  @!P5 IMAD.WIDE R2, R16, 0x4, R4 ;  /* 0x000000041002d825 */ /* 0x00afe400078e0204 */
[-C--:B--2---:R-:W-:Y:S02]  /*b110*/  @!P6 LEA.HI.X R7, R27, R5.reuse, R24, 0x2, P0 ;  /* 0x000000051b07e211 */ /* 0x084fe400000f1418 */
[----:B------:R-:W-:Y:S01]  /*b120*/  ISETP.GE.AND P0, PT, R157, UR4, PT ;  /* 0x000000049d007c0c */ /* 0x000fe2000bf06270 */
[----:B------:R0:W-:Y:S01]  /*b130*/  @!P5 ST.E.64 desc[UR44][R2.64], R74 ;  /* 0x0000004a0200d985 */ /* 0x0001e2000c101b2c */
[-C--:B------:R-:W-:Y:S02]  /*b140*/  @!P2 LEA R8, P1, R29, R4.reuse, 0x2 ;  /* 0x000000041d08a211 */ /* 0x080fe400078210ff */
[----:B------:R-:W-:Y:S01]  /*b150*/  @!P4 LEA R10, P5, R87, R4, 0x2 ;  /* 0x00000004570ac211 */ /* 0x000fe200078a10ff */
[----:B------:R1:W-:Y:S01]  /*b160*/  @!P6 ST.E.64 desc[UR44][R6.64], R72 ;  /* 0x000000480600e985 */ /* 0x0003e2000c101b2c */
[----:B------:R-:W-:-:S02]  /*b170*/  @!P2 LEA.HI.X R9, R29, R5, R26, 0x2, P1 ;  /* 0x000000051d09a211 */ /* 0x000fc400008f141a */
[-C--:B------:R-:W-:Y:S02]  /*b180*/  @!P4 LEA.HI.X R11, R87, R5.reuse, R88, 0x2, P5 ;  /* 0x00000005570bc211 */ /* 0x080fe400028f1458 */
[----:B------:R-:W-:Y:S01]  /*b190*/  ISETP.GE.AND P1, PT, R156, UR4, PT ;  /* 0x000000049c007c0c */ /* 0x000fe2000bf26270 */
[----:B------:R2:W-:Y:S01]  /*b1a0*/  @!P2 ST.E.64 desc[UR44][R8.64], R66 ;  /* 0x000000420800a985 */ /* 0x0005e2000c101b2c */
[-C--:B------:R-:W-:Y:S02]  /*b1b0*/  @!P3 LEA R12, P6, R85, R4.reuse, 0x2 ;  /* 0x00000004550cb211 */ /* 0x080fe400078c10ff */
[----:B------:R-:W-:Y:S01]  /*b1c0*/  ISETP.GE.AND P2, PT, R155, UR4, PT ;  /* 0x000000049b007c0c */ /* 0x000fe2000bf46270 */
[----:B------:R3:W-:Y:S01]  /*b1d0*/  @!P4 ST.E.64 desc[UR44][R10.64], R64 ;  /* 0x000000400a00c985 */ /* 0x0007e2000c101b2c */
[----:B------:R-:W-:Y:S02]  /*b1e0*/  @!P3 LEA.HI.X R13, R85, R5, R86, 0x2, P6 ;  /* 0x00000005550db211 */ /* 0x000fe400030f1456 */
[----:B0-----:R-:W-:-:S02]  /*b1f0*/  @!P0 LEA R2, P4, R157, R4, 0x2 ;  /* 0x000000049d028211 */ /* 0x001fc400078810ff */
[----:B------:R-:W-:Y:S01]  /*b200*/  ISETP.GE.AND P5, PT, R154, UR4, PT ;  /* 0x000000049a007c0c */ /* 0x000fe2000bfa6270 */
[----:B------:R0:W-:Y:S01]  /*b210*/  @!P3 ST.E.64 desc[UR44][R12.64], R58 ;  /* 0x0000003a0c00b985 */ /* 0x0001e2000c101b2c */
[----:B------:R-:W-:Y:S02]  /*b220*/  @!P0 LEA.HI.X R3, R157, R5, R84, 0x2, P4 ;  /* 0x000000059d038211 */ /* 0x000fe400020f1454 */
[----:B------:R-:W-:Y:S02]  /*b230*/  ISETP.GE.AND P4, PT, R153, UR4, PT ;  /* 0x0000000499007c0c */ /* 0x000fe4000bf86270 */
[----:B------:R-:W-:Y:S01]  /*b240*/  ISETP.GE.AND P3, PT, R152, UR4, PT ;  /* 0x0000000498007c0c */ /* 0x000fe2000bf66270 */
[----:B------:R4:W-:Y:S01]  /*b250*/  @!P0 ST.E.64 desc[UR44][R2.64], R56 ;  /* 0x0000003802008985 */ /* 0x0009e2000c101b2c */
[----:B-1----:R-:W-:-:S04]  /*b260*/  @!P1 LEA R6, P6, R156, R4, 0x2 ;  /* 0x000000049c069211 */ /* 0x002fc800078c10ff */
[-C--:B------:R-:W-:Y:S02]  /*b270*/  @!P1 LEA.HI.X R7, R156, R5.reuse, R83, 0x2, P6 ;  /* 0x000000059c079211 */ /* 0x080fe400030f1453 */
[CC--:B--2---:R-:W-:Y:S02]  /*b280*/  @!P2 LEA R8, P6, R155.reuse, R4.reuse, 0x2 ;  /* 0x000000049b08a211 */ /* 0x0c4fe400078c10ff */
[-C--:B---3--:R-:W-:Y:S01]  /*b290*/  @!P5 LEA R10, P0, R154, R4.reuse, 0x2 ;  /* 0x000000049a0ad211 */ /* 0x088fe200078010ff */
[----:B------:R4:W-:Y:S01]  /*b2a0*/  @!P1 ST.E.64 desc[UR44][R6.64], R50 ;  /* 0x0000003206009985 */ /* 0x0009e2000c101b2c */
[-C--:B------:R-:W-:Y:S02]  /*b2b0*/  @!P2 LEA.HI.X R9, R155, R5.reuse, R82, 0x2, P6 ;  /* 0x000000059b09a211 */ /* 0x080fe400030f1452 */
[-C--:B0-----:R-:W-:Y:S02]  /*b2c0*/  @!P4 LEA R12, P1, R153, R4.reuse, 0x2 ;  /* 0x00000004990cc211 */ /* 0x081fe400078210ff */
        /* <DEDUP_REMOVED lines=10> */
[----:B----4-:R-:W-:-:S04]  /*b370*/  LEA R2, P0, R23, R4, 0x2 ;  /* 0x0000000417027211 */ /* 0x010fc800078010ff */
[----:B------:R-:W-:-:S05]  /*b380*/  LEA.HI.X R3, R23, R5, R28, 0x2, P0 ;  /* 0x0000000517037211 */ /* 0x000fca00000f141c */
[----:B------:R0:W-:Y:S01]  /*b390*/  ST.E.64 desc[UR44][R2.64], R30 ;  /* 0x0000001e02007985 */ /* 0x0001e2000c101b2c */
[----:B------:R-:W-:Y:S05]  /*b3a0*/  BRA `(.L_x_1755) ;  /* 0x0000000800cc7947 */ /* 0x000fea0003800000 */
.L_x_1750:
        /* <DEDUP_REMOVED lines=31> */
.L_x_1758:
[----:B------:R-:W-:Y:S01]  /*b5a0*/  USEL UR37, UR37, URZ, !UP0 ;  /* 0x0000003f25257287 */ /* 0x000fe2000c000000 */
[----:B------:R-:W-:Y:S01]  /*b5b0*/  BSSY B1, `(.L_x_1759) ;  /* 0x0000037000017945 */ /* 0x000fe20003800000 */
[----:B------:R-:W-:-:S03]  /*b5c0*/  USEL UR38, UR38, URZ, !UP0 ;  /* 0x0000003f26267287 */ /* 0x000fc6000c000000 */
[----:B------:R-:W-:Y:S09]  /*b5d0*/  @P0 BRA `(.L_x_1760) ;  /* 0x0000000000d00947 */ /* 0x000ff20003800000 */
        /* <DEDUP_REMOVED lines=16> */
[----:B------:R-:W-:Y:S01]  /*b6e0*/  UIMAD UR7, UR11, UR37, URZ ;  /* 0x000000250b0772a4 */ /* 0x000fe2000f8e023f */
[----:B------:R-:W1:Y:S01]  /*b6f0*/  @P0 LDC R7, c[0x0][0xbf0] ;  /* 0x0002fc00ff070b82 */ /* 0x000e620000000800 */
[----:B------:R-:W-:Y:S02]  /*b700*/  UIMAD.WIDE.U32 UR14, UR8, UR39, URZ ;  /* 0x00000027080e72a5 */ /* 0x000fe4000f8e003f */
        /* <DEDUP_REMOVED lines=12> */
[----:B------:R-:W-:Y:S01]  /*b7d0*/  UIADD3.X UR7, UR7, UR11, UR16, UP0, UP1 ;  /* 0x0000000b07077290 */ /* 0x000fe200087e2410 */
[----:B-1----:R-:W-:Y:S01]  /*b7e0*/  @P0 SHF.R.U32.HI R5, RZ, R7, R2 ;  /* 0x00000007ff050219 */ /* 0x002fe20000011602 */
[----:B------:R-:W-:Y:S01]  /*b7f0*/  IMAD.U32 R2, RZ, RZ, UR20 ;  /* 0x00000014ff027e24 */ /* 0x000fe2000f8e00ff */
[----:B------:R-:W-:Y:S01]  /*b800*/  ULDC.64 UR8, c[0x0][UR17+0x210] ;  /* 0x0000840011087abb */ /* 0x000fe20008000a00 */
[----:B------:R-:W-:Y:S01]  /*b810*/  ULDC.64 UR10, c[0x0][0xba8] ;  /* 0x0002ea00000a7ab9 */ /* 0x000fe20000000a00 */
[----:B------:R-:W-:Y:S01]  /*b820*/  @!UP2 ULDC UR10, c[0x0][0xb50] ;  /* 0x0002d400000aaab9 */ /* 0x000fe20000000800 */
[--C-:B------:R-:W-:Y:S01]  /*b830*/  IMAD.MOV R7, RZ, RZ, -R5.reuse ;  /* 0x000000ffff077224 */ /* 0x100fe200078e0a05 */
[----:B------:R-:W-:Y:S01]  /*b840*/  IADD3 R2, P0, P1, R5, UR14, R2 ;  /* 0x0000000e05027c10 */ /* 0x000fe2000f91e002 */
[----:B------:R-:W-:Y:S01]  /*b850*/  @!UP2 ULDC UR11, c[0x0][0xb54] ;  /* 0x0002d500000baab9 */ /* 0x000fe20000000800 */
[----:B------:R-:W-:Y:S01]  /*b860*/  SHF.R.S32.HI R5, RZ, 0x1f, R5 ;  /* 0x0000001fff057819 */ /* 0x000fe20000011405 */
[----:B------:R-:W-:-:S03]  /*b870*/  IMAD R7, R9, R7, R4 ;  /* 0x0000000709077224 */ /* 0x000fc600078e0204 */
[----:B------:R-:W-:Y:S01]  /*b880*/  IADD3.X R3, R5, UR7, R6, P0, P1 ;  /* 0x0000000705037c10 */ /* 0x000fe200087e2406 */
[C---:B------:R-:W-:Y:S01]  /*b890*/  IMAD R9, R7.reuse, UR9, RZ ;  /* 0x0000000907097c24 */ /* 0x040fe2000f8e02ff */
[----:B------:R-:W-:Y:S01]  /*b8a0*/  SHF.R.S32.HI R4, RZ, 0x1f, R7 ;  /* 0x0000001fff047819 */ /* 0x000fe20000011407 */
[----:B------:R-:W-:-:S04]  /*b8b0*/  IMAD.WIDE.U32 R2, R7, UR8, R2 ;  /* 0x0000000807027c25 */ /* 0x000fc8000f8e0002 */
[----:B------:R-:W-:Y:S01]  /*b8c0*/  IMAD R9, R4, UR8, R9 ;  /* 0x0000000804097c24 */ /* 0x000fe2000f8e0209 */
[----:B------:R-:W-:-:S03]  /*b8d0*/  LEA R4, P0, R2, UR10, 0x2 ;  /* 0x0000000a02047c11 */ /* 0x000fc6000f8010ff */
[----:B------:R-:W-:-:S05]  /*b8e0*/  IMAD.IADD R3, R3, 0x1, R9 ;  /* 0x0000000103037824 */ /* 0x000fca00078e0209 */
[----:B------:R-:W-:Y:S01]  /*b8f0*/  LEA.HI.X R5, R2, UR11, R3, 0x2, P0 ;  /* 0x0000000b02057c11 */ /* 0x000fe200080f1403 */
[----:B------:R-:W-:-:S05]  /*b900*/  IMAD.MOV.U32 R3, RZ, RZ, -0x800000 ;  /* 0xff800000ff037424 */ /* 0x000fca00078e00ff */
[----:B------:R0:W-:Y:S02]  /*b910*/  STG.E desc[UR44][R4.64], R3 ;  /* 0x0000000304007986 */ /* 0x0001e4000c10192c */
.L_x_1760:
[----:B------:R-:W-:Y:S05]  /*b920*/  BSYNC B1 ;  /* 0x0000000000017941 */ /* 0x000fea0003800000 */
.L_x_1759:
        /* <DEDUP_REMOVED lines=73> */
.L_x_1762:
[----:B------:R-:W-:Y:S05]  /*bdc0*/  BSYNC B1 ;  /* 0x0000000000017941 */ /* 0x000fea0003800000 */
.L_x_1761:
        /* <DEDUP_REMOVED lines=17> */
.L_x_1755:
[----:B------:R-:W-:Y:S05]  /*bee0*/  BSYNC B0 ;  /* 0x0000000000007941 */ /* 0x000fea0003800000 */
.L_x_1749:
[----:B------:R-:W-:Y:S02]  /*bef0*/  ULDC UR4, c[0x0][0xc3c] ;  /* 0x00030f0000047ab9 */ /* 0x000fe40000000800 */
[----:B------:R-:W-:-:S13]  /*bf00*/  ISETP.GE.AND P0, PT, R39, UR4, PT ;  /* 0x0000000427007c0c */ /* 0x000fda000bf06270 */
[----:B------:R-:W-:Y:S05]  /*bf10*/  @!P0 BRA `(.L_x_1763) ;  /* 0xffffff4c00f88947 */ /* 0x000fea000383ffff */
[----:B------:R-:W-:Y:S05]  /*bf20*/  EXIT ;  /* 0x000000000000794d */ /* 0x000fea0003800000 */
.L_x_1709:
[----:B------:R-:W-:-:S08]  /*bf30*/  NOP ;  /* 0x0000000000007918 */ /* 0x000fd00000000000 */
[----:B------:R-:W0:-:S00]  /*bf40*/  USETMAXREG.DEALLOC.CTAPOOL 0x20 ;  /* 0x00000020000079c8 */ /* 0x000e0000080e0500 */
[----:B0-----:R-:W-:Y:S01]  /*bf50*/  LOP3.LUT R0, R6, 0x3, RZ, 0xc0, !PT ;  /* 0x0000000306007812 */ /* 0x001fe200078ec0ff */
[----:B------:R-:W-:-:S05]  /*bf60*/  IMAD.MOV.U32 R25, RZ, RZ, RZ ;  /* 0x000000ffff197224 */ /* 0x000fca00078e00ff */
[----:B------:R-:W0:Y:S02]  /*bf70*/  SHFL.IDX PT, R0, R0, RZ, 0x1f ;  /* 0x00001fff00007589 */ /* 0x000e2400000e0000 */
[----:B0-----:R-:W-:-:S04]  /*bf80*/  ISETP.NE.AND P0, PT, R0, RZ, PT ;  /* 0x000000ff0000720c */ /* 0x001fc80003f05270 */
[----:B------:R-:W-:-:S05]  /*bf90*/  P2R R0, PR, RZ, 0x1 ;  /* 0x00000001ff007803 */ /* 0x000fca0000000000 */
[----:B------:R0:W-:Y:S04]  /*bfa0*/  STL [R1+0x14], R0 ;  /* 0x0000140001007387 */ /* 0x0001e80000100800 */
        /* <DEDUP_REMOVED lines=9> */
.L_x_1764:
[----:B0-----:R-:W0:Y:S01]  /*c040*/  S2R R0, SR_TID.X ;  /* 0x0000000000007919 */ /* 0x001e220000002100 */
        /* <DEDUP_REMOVED lines=43> */
.L_x_1768:
        /* <DEDUP_REMOVED lines=38> */
.L_x_1766:
        /* <DEDUP_REMOVED lines=17> */
.L_x_1769:
        /* <DEDUP_REMOVED lines=61> */
.L_x_1770:
        /* <DEDUP_REMOVED lines=63> */
.L_x_1771:
[----:B------:R-:W-:-:S05]  /*ce30*/  LOP3.LUT R2, RZ, R2, RZ, 0x33, !PT ;  /* 0x00000002ff027212 */ /* 0x000fca00078e33ff */
[----:B------:R-:W-:Y:S01]  /*ce40*/  IMAD.IADD R25, R25, 0x1, R2 ;  /* 0x0000000119197824 */ /* 0x000fe200078e0202 */
[----:B------:R-:W-:Y:S06]  /*ce50*/  BRA `(.L_x_1772) ;  /* 0x00000000000c7947 */ /* 0x000fec0003800000 */
.L_x_1767:
[----:B------:R-:W-:Y:S02]  /*ce60*/  IMAD.MOV.U32 R24, RZ, RZ, R7 ;  /* 0x000000ffff187224 */ /* 0x000fe400078e0007 */
[----:B------:R-:W-:Y:S02]  /*ce70*/  IMAD.MOV.U32 R25, RZ, RZ, RZ ;  /* 0x000000ffff197224 */ /* 0x000fe400078e00ff */
[----:B------:R-:W-:-:S07]  /*ce80*/  IMAD.MOV.U32 R26, RZ, RZ, RZ ;  /* 0x000000ffff1a7224 */ /* 0x000fce00078e00ff */
.L_x_1772:
[----:B------:R-:W-:Y:S01]  /*ce90*/  ISETP.NE.AND P0, PT, R0, RZ, PT ;  /* 0x000000ff0000720c */ /* 0x000fe20003f05270 */
[----:B------:R-:W-:-:S12]  /*cea0*/  IMAD.U32 R27, RZ, RZ, UR43 ;  /* 0x0000002bff1b7e24 */ /* 0x000fd8000f8e00ff */
[----:B------:R-:W0:Y:S01]  /*ceb0*/  @!P0 S2R R3, SR_CgaCtaId ;  /* 0x0000000000038919 */ /* 0x000e220000008800 */
[----:B------:R-:W-:-:S04]  /*cec0*/  @!P0 MOV R0, 0x400 ;  /* 0x0000040000008802 */ /* 0x000fc80000000f00 */
[----:B0-----:R-:W-:-:S05]  /*ced0*/  @!P0 LEA R0, R3, R0, 0x18 ;  /* 0x0000000003008211 */ /* 0x001fca00078ec0ff */
[----:B------:R1:W-:Y:S01]  /*cee0*/  @!P0 STS.128 [R0+0x19cd0], R24 ;  /* 0x019cd01800008388 */ /* 0x0003e20000000c00 */
[----:B------:R-:W-:Y:S06]  /*cef0*/  BAR.ARV 0x5, 0x200 ;  /* 0x0148000000007b1d */ /* 0x000fec0000002000 */
.L_x_1765:
        /* <DEDUP_REMOVED lines=20> */
[C---:B--2---:R-:W-:Y:S01]  /*d040*/  LOP3.LUT R12, R13.reuse, 0x7f, RZ, 0xc0, !PT ;  /* 0x0000007f0d0c7812 */ /* 0x044fe200078ec0ff */
[C---:B------:R-:W-:Y:S01]  /*d050*/  IMAD.SHL.U32 R2, R13.reuse, 0x20, RZ ;  /* 0x000000200d027824 */ /* 0x040fe200078e00ff */
[----:B------:R-:W-:Y:S01]  /*d060*/  SHF.R.U32.HI R3, RZ, 0x1, R13 ;  /* 0x00000001ff037819 */ /* 0x000fe2000001160d */
[C---:B------:R-:W-:Y:S01]  /*d070*/  IMAD.SHL.U32 R10, R13.reuse, 0x4, RZ ;  /* 0x000000040d0a7824 */ /* 0x040fe200078e00ff */
[C---:B------:R-:W-:Y:S01]  /*d080*/  LOP3.LUT P0, RZ, R13.reuse, 0x4, RZ, 0xc0, !PT ;  /* 0x000000040dff7812 */ /* 0x040fe2000780c0ff */
[----:B------:R-:W-:Y:S01]  /*d090*/  IMAD.SHL.U32 R5, R12, 0x10, RZ ;  /* 0x000000100c057824 */ /* 0x000fe200078e00ff */
[----:B01----:R-:W-:Y:S01]  /*d0a0*/  LOP3.LUT R0, R2, 0x80, RZ, 0xc0, !PT ;  /* 0x0000008002007812 */ /* 0x003fe200078ec0ff */
        /* <DEDUP_REMOVED lines=31> */
.L_x_1847:
[----:B------:R-:W-:Y:S01]  /*d2a0*/  ULDC.64 UR4, c[0x0][0xc88] ;  /* 0x0003220000047ab9 */ /* 0x000fe20000000a00 */
[----:B------:R-:W-:Y:S01]  /*d2b0*/  ULDC.64 UR6, c[0x0][0xa18] ;  /* 0x0002860000067ab9 */ /* 0x000fe20000000a00 */
[----:B------:R-:W-:Y:S01]  /*d2c0*/  UIMAD.WIDE UR4, UR43, 0x4, UR4 ;  /* 0x000000042b0478a5 */ /* 0x000fe2000f8e0204 */
[----:B0-----:R-:W0:Y:S01]  /*d2d0*/  LDC R0, c[0x0][0x288] ;  /* 0x0000a200ff007b82 */ /* 0x001e220000000800 */
[----:B------:R-:W-:-:S04]  /*d2e0*/  ULDC.64 UR8, c[0x0][0xa08] ;  /* 0x0002820000087ab9 */ /* 0x000fc80000000a00 */
[----:B------:R-:W-:Y:S02]  /*d2f0*/  IMAD.U32 R2, RZ, RZ, UR4 ;  /* 0x00000004ff027e24 */ /* 0x000fe4000f8e00ff */
[----:B-1----:R-:W-:Y:S01]  /*d300*/  IMAD.U32 R3, RZ, RZ, UR5 ;  /* 0x00000005ff037e24 */ /* 0x002fe2000f8e00ff */
[----:B------:R-:W-:Y:S01]  /*d310*/  UISETP.NE.U32.AND UP1, UPT, UR6, URZ, UPT ;  /* 0x0000003f0600728c */ /* 0x000fe2000bf25070 */
[----:B------:R-:W1:Y:S01]  /*d320*/  LDC.64 R6, c[0x0][0x418] ;  /* 0x00010600ff067b82 */ /* 0x000e620000000a00 */
[----:B------:R-:W-:Y:S02]  /*d330*/  ULDC.64 UR4, c[0x0][0xa28] ;  /* 0x00028a0000047ab9 */ /* 0x000fe40000000a00 */
[----:B--2---:R-:W2:Y:S01]  /*d340*/  LDG.E R2, desc[UR44][R2.64] ;  /* 0x0000002c02027981 */ /* 0x004ea2000c1e1900 */
[----:B------:R-:W-:Y:S02]  /*d350*/  UISETP.NE.AND.EX UP1, UPT, UR7, URZ, UPT, UP1 ;  /* 0x0000003f0700728c */ /* 0x000fe4000bf25310 */
[----:B------:R-:W-:-:S04]  /*d360*/  UISETP.NE.U32.AND UP0, UPT, UR4, URZ, UPT ;  /* 0x0000003f0400728c */ /* 0x000fc8000bf05070 */
[----:B------:R-:W-:Y:S01]  /*d370*/  PLOP3.LUT P3, PT, PT, PT, UP1, 0x80, 0x0 ;  /* 0x000000000000781c */ /* 0x000fe20003f6f018 */
[----:B------:R-:W-:-:S06]  /*d380*/  UISETP.NE.AND.EX UP0, UPT, UR5, URZ, UPT, UP0 ;  /* 0x0000003f0500728c */ /* 0x000fcc000bf05300 */
[----:B------:R-:W-:Y:S02]  /*d390*/  PLOP3.LUT P4, PT, PT, PT, UP0, 0x80, 0x0 ;  /* 0x000000000000781c */ /* 0x000fe40003f8f008 */
[----:B--2---:R-:W-:-:S13]  /*d3a0*/  R2UR UR49, R2 ;  /* 0x00000000023172ca */ /* 0x004fda00000e0000 */
[----:B------:R-:W-:Y:S02]  /*d3b0*/  USHF.R.S32.HI UR48, URZ, 0x1f, UR49 ;  /* 0x0000001f3f307899 */ /* 0x000fe40008011431 */
[----:B------:R-:W-:Y:S02]  /*d3c0*/  USHF.L.U32 UR46, UR49, 0x2, URZ ;  /* 0x00000002312e7899 */ /* 0x000fe4000800063f */
[----:B------:R-:W-:Y:S02]  /*d3d0*/  USHF.L.U64.HI UR47, UR49, 0x2, UR48 ;  /* 0x00000002312f7899 */ /* 0x000fe40008010230 */
[----:B------:R-:W-:-:S04]  /*d3e0*/  @UP1 UIADD3 UR6, UP2, UR46, UR6, URZ ;  /* 0x000000062e061290 */ /* 0x000fc8000ff5e03f */
[----:B------:R-:W-:Y:S02]  /*d3f0*/  @UP1 UIADD3.X UR7, UR47, UR7, URZ, UP2, !UPT ;  /* 0x000000072f071290 */ /* 0x000fe400097fe43f */
[----:B------:R-:W-:Y:S01]  /*d400*/  IMAD.U32 R2, RZ, RZ, UR6 ;  /* 0x00000006ff027e24 */ /* 0x000fe2000f8e00ff */
[----:B------:R-:W-:-:S03]  /*d410*/  @UP0 ULEA UR4, UP1, UR49, UR4, 0x2 ;  /* 0x0000000431040291 */ /* 0x000fc6000f82103f */
[----:B------:R-:W-:Y:S01]  /*d420*/  IMAD.U32 R3, RZ, RZ, UR7 ;  /* 0x00000007ff037e24 */ /* 0x000fe2000f8e00ff */
[----:B------:R-:W-:Y:S01]  /*d430*/  @UP0 ULEA.HI.X UR5, UR49, UR5, UR48, 0x2, UP1 ;  /* 0x0000000531050291 */ /* 0x000fe200088f1430 */
[----:B------:R-:W-:Y:S01]  /*d440*/  ISETP.NE.U32.AND P2, PT, RZ, UR8, PT ;  /* 0x00000008ff007c0c */ /* 0x000fe2000bf45070 */
[----:B------:R-:W-:Y:S02]  /*d450*/  ULDC.64 UR6, c[0x0][0xa00] ;  /* 0x0002800000067ab9 */ /* 0x000fe40000000a00 */
[----:B0-----:R0:W2:Y:S01]  /*d460*/  @P3 LDG.E R0, desc[UR44][R2.64] ;  /* 0x0000002c02003981 */ /* 0x0010a2000c1e1900 */
[----:B------:R-:W-:Y:S02]  /*d470*/  ISETP.NE.U32.AND P0, PT, RZ, UR6, PT ;  /* 0x00000006ff007c0c */ /* 0x000fe4000bf05070 */
[----:B-1----:R-:W-:Y:S02]  /*d480*/  ISETP.NE.U32.AND P1, PT, R6, RZ, PT ;  /* 0x000000ff0600720c */ /* 0x002fe40003f25070 */
[----:B------:R-:W-:Y:S01]  /*d490*/  ISETP.NE.AND.EX P2, PT, RZ, UR9, PT, P2 ;  /* 0x00000009ff007c0c */ /* 0x000fe2000bf45320 */
[----:B0-----:R-:W-:Y:S01]  /*d4a0*/  IMAD.U32 R2, RZ, RZ, UR4 ;  /* 0x00000004ff027e24 */ /* 0x001fe2000f8e00ff */
[----:B------:R-:W-:Y:S01]  /*d4b0*/  UIADD3 UR4, UP0, UR46, UR6, URZ ;  /* 0x000000062e047290 */ /* 0x000fe2000ff1e03f */
[----:B------:R-:W-:Y:S01]  /*d4c0*/  IMAD.U32 R3, RZ, RZ, UR5 ;  /* 0x00000005ff037e24 */ /* 0x000fe2000f8e00ff */
[----:B------:R-:W-:Y:S01]  /*d4d0*/  UIADD3 UR6, UP1, UR46, UR8, URZ ;  /* 0x000000082e067290 */ /* 0x000fe2000ff3e03f */
[----:B------:R-:W-:Y:S01]  /*d4e0*/  ISETP.NE.AND.EX P0, PT, RZ, UR7, PT, P0 ;  /* 0x00000007ff007c0c */ /* 0x000fe2000bf05300 */
[----:B------:R-:W-:-:S02]  /*d4f0*/  UIADD3.X UR5, UR47, UR7, URZ, UP0, !UPT ;  /* 0x000000072f057290 */ /* 0x000fc400087fe43f */
[----:B------:R0:W3:Y:S01]  /*d500*/  @P4 LDG.E R6, desc[UR44][R2.64] ;  /* 0x0000002c02064981 */ /* 0x0000e2000c1e1900 */
[----:B------:R-:W-:Y:S01]  /*d510*/  UIADD3.X UR7, UR47, UR9, URZ, UP1, !UPT ;  /* 0x000000092f077290 */ /* 0x000fe20008ffe43f */
[----:B------:R-:W-:-:S05]  /*d520*/  IMAD.U32 R4, RZ, RZ, UR6 ;  /* 0x00000006ff047e24 */ /* 0x000fca000f8e00ff */
[----:B------:R-:W-:Y:S02]  /*d530*/  IMAD.U32 R5, RZ, RZ, UR7 ;  /* 0x00000007ff057e24 */ /* 0x000fe4000f8e00ff */
[----:B0-----:R-:W-:Y:S02]  /*d540*/  IMAD.U32 R2, RZ, RZ, UR4 ;  /* 0x00000004ff027e24 */ /* 0x001fe4000f8e00ff */
[----:B------:R-:W-:Y:S01]  /*d550*/  IMAD.U32 R3, RZ, RZ, UR5 ;  /* 0x00000005ff037e24 */ /* 0x000fe2000f8e00ff */
[----:B------:R-:W4:Y:S04]  /*d560*/  @P2 LDG.E R8, desc[UR44][R4.64] ;  /* 0x0000002c04082981 */ /* 0x000f28000c1e1900 */
[----:B--2---:R0:W-:Y:S01]  /*d570*/  STL [R1+0x8], R0 ;  /* 0x0000080001007387 */ /* 0x0041e20000100800 */
[----:B------:R-:W-:-:S03]  /*d580*/  IMAD.MOV.U32 R10, RZ, RZ, R0 ;  /* 0x000000ffff0a7224 */ /* 0x000fc600078e0000 */
[----:B0-----:R-:W2:Y:S01]  /*d590*/  @P0 LDG.E R0, desc[UR44][R2.64] ;  /* 0x0000002c02000981 */ /* 0x001ea2000c1e1900 */
[----:B------:R-:W-:Y:S01]  /*d5a0*/  UMOV UR4, URZ ;  /* 0x0000003f00047c82 */ /* 0x000fe20008000000 */
[----:B------:R-:W-:Y:S02]  /*d5b0*/  ISETP.NE.AND.EX P1, PT, R7, RZ, PT, P1 ;  /* 0x000000ff0700720c */ /* 0x000fe40003f25310 */
        /* <DEDUP_REMOVED lines=18> */
.L_x_1774:
[----:B------:R-:W-:Y:S01]  /*d6e0*/  ULDC.64 UR6, c[0x0][0xa20] ;  /* 0x0002880000067ab9 */ /* 0x000fe20000000a00 */
[----:B------:R-:W-:Y:S01]  /*d6f0*/  SEL R6, R6, 0x1, P1 ;  /* 0x0000000106067807 */ /* 0x000fe20000800000 */
[----:B------:R-:W-:Y:S01]  /*d700*/  ULOP3.LUT UR36, UR36, 0xffff, URZ, 0xc0, !UPT ;  /* 0x0000ffff24247892 */ /* 0x000fe2000f8ec03f */
[----:B------:R-:W-:Y:S01]  /*d710*/  ISETP.NE.U32.AND P0, PT, RZ, UR6, PT ;  /* 0x00000006ff007c0c */ /* 0x000fe2000bf05070 */
[----:B------:R-:W-:Y:S01]  /*d720*/  UIADD3 UR39, UR39, UR4, URZ ;  /* 0x0000000427277290 */ /* 0x000fe2000fffe03f */
[----:B------:R-:W-:Y:S02]  /*d730*/  IMAD.U32 R22, RZ, RZ, UR49 ;  /* 0x00000031ff167e24 */ /* 0x000fe4000f8e00ff */
[----:B------:R-:W-:Y:S01]  /*d740*/  ISETP.NE.AND.EX P0, PT, RZ, UR7, PT, P0 ;  /* 0x00000007ff007c0c */ /* 0x000fe2000bf05300 */
[----:B------:R-:W-:-:S12]  /*d750*/  IMAD R2, R6, R7, RZ ;  /* 0x0000000706027224 */ /* 0x000fd800078e02ff */
[----:B------:R-:W-:Y:S05]  /*d760*/  @!P0 BRA `(.L_x_1775) ;  /* 0x0000000000188947 */ /* 0x000fea0003800000 */
[----:B------:R-:W-:-:S04]  /*d770*/  UIADD3 UR5, UP0, UR46, UR6, URZ ;  /* 0x000000062e057290 */ /* 0x000fc8000ff1e03f */
[----:B------:R-:W-:Y:S02]  /*d780*/  UIADD3.X UR6, UR47, UR7, URZ, UP0, !UPT ;  /* 0x000000072f067290 */ /* 0x000fe400087fe43f */
[----:B------:R-:W-:-:S04]  /*d790*/  IMAD.U32 R2, RZ, RZ, UR5 ;  /* 0x00000005ff027e24 */ /* 0x000fc8000f8e00ff */
[----:B------:R-:W-:-:S05]  /*d7a0*/  IMAD.U32 R3, RZ, RZ, UR6 ;  /* 0x00000006ff037e24 */ /* 0x000fca000f8e00ff */
[----:B------:R1:W5:Y:S01]  /*d7b0*/  LDG.E R2, desc[UR44][R2.64] ;  /* 0x0000002c02027981 */ /* 0x000362000c1e1900 */
[----:B------:R-:W-:Y:S05]  /*d7c0*/  BRA `(.L_x_1776) ;  /* 0x0000000000107947 */ /* 0x000fea0003800000 */
.L_x_1775:
[----:B------:R-:W-:Y:S05]  /*d7d0*/  @!P2 BRA `(.L_x_1776) ;  /* 0x00000000000ca947 */ /* 0x000fea0003800000 */
[----:B------:R-:W2:Y:S04]  /*d7e0*/  LDG.E R3, desc[UR44][R4.64] ;  /* 0x0000002c04037981 */ /* 0x000ea8000c1e1900 */
[----:B------:R-:W2:Y:S02]  /*d7f0*/  LDG.E R2, desc[UR44][R4.64+0x4] ;  /* 0x0000042c04027981 */ /* 0x000ea4000c1e1900 */
[----:B--2---:R-:W-:-:S07]  /*d800*/  IMAD.IADD R2, R2, 0x1, -R3 ;  /* 0x0000000102027824 */ /* 0x004fce00078e0a03 */
.L_x_1776:
[----:B-1----:R-:W1:Y:S01]  /*d810*/  LDC R3, c[0x0][0x448] ;  /* 0x00011200ff037b82 */ /* 0x002e620000000800 */
[----:B-----5:R-:W-:Y:S01]  /*d820*/  VIADD R2, R2, -UR4 ;  /* 0x8000000402027c36 */ /* 0x020fe20008000000 */
[----:B------:R-:W-:Y:S02]  /*d830*/  LOP3.LUT R23, R0, 0xff, RZ, 0xc0, !PT ;  /* 0x000000ff00177812 */ /* 0x000fe400078ec0ff */
[----:B-1----:R-:W-:Y:S01]  /*d840*/  ISETP.NE.AND P0, PT, R3, 0x1, PT ;  /* 0x000000010300780c */ /* 0x002fe20003f05270 */
[----:B------:R-:W-:-:S04]  /*d850*/  IMAD R3, R25, 0xc0, RZ ;  /* 0x000000c019037824 */ /* 0x000fc800078e02ff */
[----:B------:R-:W-:-:S08]  /*d860*/  VIADD R3, R3, 0xbf ;  /* 0x000000bf03037836 */ /* 0x000fd00000000000 */
[----:B------:R-:W1:Y:S08]  /*d870*/  @P0 LDC R4, c[0x0][0x44c] ;  /* 0x00011300ff040b82 */ /* 0x000e700000000800 */
[----:B------:R-:W2:Y:S01]  /*d880*/  @P0 LDC R5, c[0x0][0x450] ;  /* 0x00011400ff050b82 */ /* 0x000ea20000000800 */
[----:B-1----:R-:W-:-:S05]  /*d890*/  @P0 IMAD.HI.U32 R4, R3, R4, RZ ;  /* 0x0000000403040227 */ /* 0x002fca00078e00ff */
[----:B--2---:R-:W-:Y:S02]  /*d8a0*/  @P0 SHF.R.U32.HI R3, RZ, R5, R4 ;  /* 0x00000005ff030219 */ /* 0x004fe40000011604 */
[C---:B------:R-:W-:Y:S01]  /*d8b0*/  IADD3 R4, R2.reuse, 0x80, -R10 ;  /* 0x0000008002047810 */ /* 0x040fe20007ffe80a */
[----:B------:R-:W-:-:S04]  /*d8c0*/  VIADD R2, R2, 0x7f ;  /* 0x0000007f02027836 */ /* 0x000fc80000000000 */
[----:B------:R-:W-:Y:S01]  /*d8d0*/  IMAD.IADD R4, R4, 0x1, R3 ;  /* 0x0000000104047824 */ /* 0x000fe200078e0203 */
[----:B------:R-:W-:-:S04]  /*d8e0*/  SHF.R.S32.HI R3, RZ, 0x1f, R2 ;  /* 0x0000001fff037819 */ /* 0x000fc80000011402 */
[----:B------:R-:W-:Y:S02]  /*d8f0*/  SHF.R.S32.HI R5, RZ, 0x1f, R4 ;  /* 0x0000001fff057819 */ /* 0x000fe40000011404 */
[----:B------:R-:W-:Y:S02]  /*d900*/  LEA.HI R3, R3, R2, RZ, 0x7 ;  /* 0x0000000203037211 */ /* 0x000fe400078f38ff */
[----:B------:R-:W-:Y:S02]  /*d910*/  LEA.HI R5, R5, R4, RZ, 0x7 ;  /* 0x0000000405057211 */ /* 0x000fe400078f38ff */
[----:B------:R-:W-:Y:S02]  /*d920*/  SHF.R.S32.HI R3, RZ, 0x7, R3 ;  /* 0x00000007ff037819 */ /* 0x000fe40000011403 */
[----:B------:R-:W-:Y:S02]  /*d930*/  SHF.R.S32.HI R4, RZ, 0x7, R5 ;  /* 0x00000007ff047819 */ /* 0x000fe40000011405 */
[----:B------:R-:W-:Y:S01]  /*d940*/  SHF.R.U32.HI R5, RZ, 0x10, R0 ;  /* 0x00000010ff057819 */ /* 0x000fe20000011600 */
[----:B------:R-:W-:Y:S01]  /*d950*/  IMAD.MOV.U32 R0, RZ, RZ, RZ ;  /* 0x000000ffff007224 */ /* 0x000fe200078e00ff */
[----:B------:R-:W-:-:S02]  /*d960*/  VIMNMX R4, R3, R4, PT ;  /* 0x0000000403047248 */ /* 0x000fc40003fe0100 */
[----:B------:R-:W-:Y:S02]  /*d970*/  ISETP.NE.AND P0, PT, R5, RZ, PT ;  /* 0x000000ff0500720c */ /* 0x000fe40003f05270 */
[----:B------:R-:W-:-:S11]  /*d980*/  ISETP.GE.AND P1, PT, R4, 0x1, PT ;  /* 0x000000010400780c */ /* 0x000fd60003f26270 */
[----:B------:R-:W1:Y:S02]  /*d990*/  @!P0 LDC R5, c[0x0][0x9f0] ;  /* 0x00027c00ff058b82 */ /* 0x000e640000000800 */
[----:B------:R-:W-:Y:S05]  /*d9a0*/  @!P1 BRA `(.L_x_1777) ;  /* 0x0000000000689947 */ /* 0x000fea0003800000 */
[----:B-1----:R-:W-:Y:S01]  /*d9b0*/  IABS R0, R5 ;  /* 0x0000000500007213 */ /* 0x002fe20000000000 */
[----:B------:R-:W-:-:S03]  /*d9c0*/  IMAD.MOV.U32 R2, RZ, RZ, RZ ;  /* 0x000000ffff027224 */ /* 0x000fc600078e00ff */
[----:B------:R-:W1:Y:S08]  /*d9d0*/  I2F.RP R7, R0 ;  /* 0x0000000000077306 */ /* 0x000e700000209400 */
[----:B-1----:R-:W1:Y:S02]  /*d9e0*/  MUFU.RCP R7, R7 ;  /* 0x0000000700077308 */ /* 0x002e640000001000 */
[----:B-1----:R-:W-:-:S06]  /*d9f0*/  VIADD R8, R7, 0xffffffe ;  /* 0x0ffffffe07087836 */ /* 0x002fcc0000000000 */
[----:B------:R-:W1:Y:S02]  /*da00*/  F2I.FTZ.U32.TRUNC.NTZ R3, R8 ;  /* 0x0000000800037305 */ /* 0x000e64000021f000 */
[----:B-1----:R-:W-:-:S04]  /*da10*/  IMAD.MOV R9, RZ, RZ, -R3 ;  /* 0x000000ffff097224 */ /* 0x002fc800078e0a03 */
[----:B------:R-:W-:-:S04]  /*da20*/  IMAD R9, R9, R0, RZ ;  /* 0x0000000009097224 */ /* 0x000fc800078e02ff */
[----:B------:R-:W-:Y:S01]  /*da30*/  IMAD.HI.U32 R3, R3, R9, R2 ;  /* 0x0000000903037227 */ /* 0x000fe200078e0002 */
[----:B------:R-:W-:Y:S02]  /*da40*/  IADD3 R2, R5, -0x1, R4 ;  /* 0xffffffff05027810 */ /* 0x000fe40007ffe004 */
[-C--:B------:R-:W-:Y:S02]  /*da50*/  IABS R9, R5.reuse ;  /* 0x0000000500097213 */ /* 0x080fe40000000000 */
[----:B------:R-:W-:Y:S02]  /*da60*/  IABS R6, R2 ;  /* 0x0000000200067213 */ /* 0x000fe40000000000 */
[----:B------:R-:W-:Y:S01]  /*da70*/  LOP3.LUT R2, R2, R5, RZ, 0x3c, !PT ;  /* 0x0000000502027212 */ /* 0x000fe200078e3cff */
[----:B------:R-:W-:Y:S02]  /*da80*/  IMAD.MOV R7, RZ, RZ, -R9 ;  /* 0x000000ffff077224 */ /* 0x000fe400078e0a09 */
        /* <DEDUP_REMOVED lines=12> */
.L_x_1777:
[-C--:B------:R-:W-:Y:S01]  /*db50*/  IMAD R23, R23, R0.reuse, RZ ;  /* 0x0000000017177224 */ /* 0x080fe200078e02ff */
        /* <DEDUP_REMOVED lines=9> */
[----:B-1----:R-:W1:Y:S01]  /*dbf0*/  S2R R5, SR_LANEID ;  /* 0x0000000000057919 */ /* 0x002e620000000000 */
        /* <DEDUP_REMOVED lines=12> */
.L_x_1779:
        /* <DEDUP_REMOVED lines=10> */
[----:B-1----:R-:W-:Y:S02]  /*dd60*/  IMAD.U32 R5, RZ, RZ, UR7 ;  /* 0x00000007ff057e24 */ /* 0x002fe4000f8e00ff */
[----:B------:R-:W-:Y:S02]  /*dd70*/  IMAD.U32 R6, RZ, RZ, UR8 ;  /* 0x00000008ff067e24 */ /* 0x000fe4000f8e00ff */
[----:B------:R-:W-:-:S02]  /*dd80*/  IMAD.U32 R7, RZ, RZ, UR9 ;  /* 0x00000009ff077e24 */ /* 0x000fc4000f8e00ff */
[----:B0-----:R-:W-:Y:S02]  /*dd90*/  IMAD.U32 R10, RZ, RZ, UR4 ;  /* 0x00000004ff0a7e24 */ /* 0x001fe4000f8e00ff */
[----:B------:R-:W-:Y:S02]  /*dda0*/  IMAD.U32 R11, RZ, RZ, UR5 ;  /* 0x00000005ff0b7e24 */ /* 0x000fe4000f8e00ff */
[----:B------:R-:W-:Y:S02]  /*ddb0*/  IMAD.MOV.U32 R8, RZ, RZ, 0x70 ;  /* 0x00000070ff087424 */ /* 0x000fe400078e00ff */
[----:B------:R-:W-:Y:S02]  /*ddc0*/  IMAD.MOV.U32 R12, RZ, RZ, 0x1 ;  /* 0x00000001ff0c7424 */ /* 0x000fe400078e00ff */
[----:B------:R-:W-:-:S07]  /*ddd0*/  IMAD.MOV.U32 R13, RZ, RZ, RZ ;  /* 0x000000ffff0d7224 */ /* 0x000fce00078e00ff */
[----:B------:R-:W-:-:S07]  /*dde0*/  LEPC R20, `(.L_x_1782) ;  /* 0x000000001014794e */ /* 0x000fce0000000000 */
[----:B--2---:R-:W-:Y:S05]  /*ddf0*/  CALL.ABS.NOINC R2 ;  /* 0x0000000002007343 */ /* 0x004fea0003c00000 */
.L_x_1782:
[----:B------:R-:W-:Y:S05]  /*de00*/  BSYNC B6 ;  /* 0x0000000000067941 */ /* 0x000fea0003800000 */
.L_x_1781:
[----:B------:R-:W-:Y:S01]  /*de10*/  VIADD R0, R17, 0x9000 ;  /* 0x0000900011007836 */ /* 0x000fe20000000000 */
[----:B------:R-:W-:Y:S04]  /*de20*/  BSSY B6, `(.L_x_1783) ;  /* 0x0000014000067945 */ /* 0x000fe80003800000 */
[----:B------:R-:W-:-:S04]  /*de30*/  LOP3.LUT P0, RZ, R0, 0x9f, RZ, 0xc0, !PT ;  /* 0x0000009f00ff7812 */ /* 0x000fc8000780c0ff */
[----:B------:R-:W-:-:S09]  /*de40*/  P2R R16, PR, RZ, 0x1 ;  /* 0x00000001ff107803 */ /* 0x000fd20000000000 */
        /* <DEDUP_REMOVED lines=17> */
.L_x_1784:
[----:B------:R-:W-:Y:S05]  /*df60*/  BSYNC B6 ;  /* 0x0000000000067941 */ /* 0x000fea0003800000 */
.L_x_1783:
        /* <DEDUP_REMOVED lines=20> */
.L_x_1786:
[----:B------:R-:W-:Y:S05]  /*e0b0*/  BSYNC B6 ;  /* 0x0000000000067941 */ /* 0x000fea0003800000 */
.L_x_1785:
[----:B------:R-:W-:Y:S01]  /*e0c0*/  ISETP.NE.AND P6, PT, R16, RZ, PT ;  /* 0x000000ff1000720c */ /* 0x000fe20003fc5270 */
[----:B------:R-:W-:-:S12]  /*e0d0*/  BSSY B6, `(.L_x_1787) ;  /* 0x0000012000067945 */ /* 0x000fd80003800000 */
        /* <DEDUP_REMOVED lines=17> */
.L_x_1788:
[----:B------:R-:W-:Y:S05]  /*e1f0*/  BSYNC B6 ;  /* 0x0000000000067941 */ /* 0x000fea0003800000 */
.L_x_1787:
        /* <DEDUP_REMOVED lines=21> */
.L_x_1866:
[----:B---3--:R-:W-:Y:S02]  /*e350*/  ISETP.NE.AND P0, PT, R14, RZ, PT ;  /* 0x000000ff0e00720c */ /* 0x008fe40003f05270 */
[----:B------:R-:W-:-:S04]  /*e360*/  PLOP3.LUT P1, PT, PT, PT, PT, 0x8, 0x0 ;  /* 0x000000000000781c */ /* 0x000fc80003f2e170 */
[----:B------:R-:W-:-:S07]  /*e370*/  P2R R27, PR, RZ, 0x2 ;  /* 0x00000002ff1b7803 */ /* 0x000fce0000000000 */
[----:B------:R-:W-:Y:S05]  /*e380*/  @P0 BRA `(.L_x_1790) ;  /* 0x0000000400b40947 */ /* 0x000fea0003800000 */
[----:B------:R-:W3:Y:S01]  /*e390*/  LDL R0, [R1+0xc] ;  /* 0x00000c0001007983 */ /* 0x000ee20000100800 */
[----:B------:R-:W-:Y:S01]  /*e3a0*/  UMOV UR4, 0xffffffff ;  /* 0xffffffff00047882 */ /* 0x000fe20000000000 */
[----:B---3--:R-:W-:Y:S02]  /*e3b0*/  VIADD R0, R0, 0xffffffff ;  /* 0xffffffff00007836 */ /* 0x008fe40000000000 */
[----:B------:R-:W-:Y:S05]  /*e3c0*/  BRA.DIV UR4, `(.L_x_1791) ;  /* 0x0000003e04947947 */ /* 0x000fea000b800000 */
[----:B------:R-:W-:-:S13]  /*e3d0*/  ELECT P6, URZ, PT ;  /* 0x00000000003f782f */ /* 0x000fda00038c0000 */
.L_x_1869:
        /* <DEDUP_REMOVED lines=21> */
.L_x_1792:
[----:B---3--:R-:W3:Y:S01]  /*e530*/  S2R R2, SR_TID.X ;  /* 0x0000000000027919 */ /* 0x008ee20000002100 */
[----:B------:R-:W-:Y:S01]  /*e540*/  IMAD R3, R18, 0x8, R17 ;  /* 0x0000000812037824 */ /* 0x000fe200078e0211 */
[----:B---3--:R-:W-:Y:S02]  /*e550*/  LOP3.LUT R4, R2, 0x7f, RZ, 0xc0, !PT ;  /* 0x0000007f02047812 */ /* 0x008fe400078ec0ff */
[----:B------:R-:W-:Y:S02]  /*e560*/  SHF.L.U32 R2, R19, 0x1f, RZ ;  /* 0x0000001f13027819 */ /* 0x000fe400000006ff */
[----:B------:R-:W-:Y:S02]  /*e570*/  ISETP.NE.AND P1, PT, R4, RZ, PT ;  /* 0x000000ff0400720c */ /* 0x000fe40003f25270 */
[----:B------:R-:W3:Y:S02]  /*e580*/  SYNCS.PHASECHK.TRANS64.TRYWAIT P0, [R3+URZ+0x19c80], R2 ;  /* 0x019c8002030075a7 */ /* 0x000ee4000800017f */
[----:B---3--:R-:W-:Y:S09]  /*e590*/  @!P0 BRA `(.L_x_1793) ;  /* 0x0000003c00408947 */ /* 0x008ff20003800000 */
.L_x_1870:
[----:B------:R-:W-:Y:S05]  /*e5a0*/  @P1 BRA `(.L_x_1794) ;  /* 0x00000000001c1947 */ /* 0x000fea0003800000 */
[----:B------:R-:W1:Y:S02]  /*e5b0*/  S2R R4, SR_TID.X ;  /* 0x0000000000047919 */ /* 0x000e640000002100 */
[----:B-1----:R-:W-:Y:S01]  /*e5c0*/  LOP3.LUT R5, R4, 0x1f, RZ, 0xc0, !PT ;  /* 0x0000001f04057812 */ /* 0x002fe200078ec0ff */
[----:B------:R-:W-:-:S03]  /*e5d0*/  IMAD.MOV.U32 R4, RZ, RZ, 0x3000 ;  /* 0x00003000ff047424 */ /* 0x000fc600078e00ff */
[----:B------:R-:W-:Y:S01]  /*e5e0*/  ISETP.NE.AND P0, PT, R5, RZ, PT ;  /* 0x000000ff0500720c */ /* 0x000fe20003f05270 */
[----:B------:R4:W-:-:S12]  /*e5f0*/  SYNCS.ARRIVE.TRANS64 RZ, [R3+URZ+0x19c70], R4 ;  /* 0x019c700403ff79a7 */ /* 0x0009d8000800003f */
[----:B----4-:R-:W-:Y:S05]  /*e600*/  @!P0 BRA `(.L_x_1794) ;  /* 0x0000000000048947 */ /* 0x010fea0003800000 */
[----:B------:R-:W-:Y:S01]  /*e610*/  BPT.TRAP 0x1 ;  /* 0x000000040000795c */ /* 0x000fe20000300000 */
.L_x_1794:
        /* <DEDUP_REMOVED lines=28> */
[----:B------:R-:W0:Y:S02]  /*e7e0*/  SYNCS.PHASECHK.TRANS64.TRYWAIT P0, [R3+URZ+0x19c40], R2 ;  /* 0x019c4002030075a7 */ /* 0x000e24000800017f */
[----:B0---4-:R-:W-:Y:S05]  /*e7f0*/  @!P0 BRA `(.L_x_1795) ;  /* 0x0000003800bc8947 */ /* 0x011fea0003800000 */
.L_x_1871:
[----:B------:R-:W-:Y:S05]  /*e800*/  @P1 BRA `(.L_x_1796) ;  /* 0x00000000001c1947 */ /* 0x000fea0003800000 */
[----:B-1----:R-:W1:Y:S01]  /*e810*/  S2R R5, SR_TID.X ;  /* 0x0000000000057919 */ /* 0x002e620000002100 */
[----:B0--3--:R-:W-:-:S04]  /*e820*/  IMAD.MOV.U32 R2, RZ, RZ, 0x3000 ;  /* 0x00003000ff027424 */ /* 0x009fc800078e00ff */
[----:B------:R4:W-:Y:S01]  /*e830*/  SYNCS.ARRIVE.TRANS64 RZ, [R3+URZ+0x19c30], R2 ;  /* 0x019c300203ff79a7 */ /* 0x0009e2000800003f */
[----:B-1----:R-:W-:-:S04]  /*e840*/  LOP3.LUT R5, R5, 0x1f, RZ, 0xc0, !PT ;  /* 0x0000001f05057812 */ /* 0x002fc800078ec0ff */
[----:B------:R-:W-:-:S13]  /*e850*/  ISETP.NE.AND P0, PT, R5, RZ, PT ;  /* 0x000000ff0500720c */ /* 0x000fda0003f05270 */
[----:B----4-:R-:W-:Y:S05]  /*e860*/  @!P0 BRA `(.L_x_1796) ;  /* 0x0000000000048947 */ /* 0x010fea0003800000 */
[----:B------:R-:W-:Y:S01]  /*e870*/  BPT.TRAP 0x1 ;  /* 0x000000040000795c */ /* 0x000fe20000300000 */
.L_x_1796:
        /* <DEDUP_REMOVED lines=15> */
[----:B------:R-:W-:-:S02]  /*e970*/  UIADD3 UR25, UR25, 0x19c30, URZ ;  /* 0x00019c3019197890 */ /* 0x000fc4000fffe03f */
[----:B------:R-:W-:Y:S01]  /*e980*/  UIADD3 UR16, UR8, 0x14800, URZ ;  /* 0x0001480008107890 */ /* 0x000fe2000fffe03f */
[----:B------:R-:W-:Y:S01]  /*e990*/  P2R R27, PR, RZ, 0x1 ;  /* 0x00000001ff1b7803 */ /* 0x000fe20000000000 */
        /* <DEDUP_REMOVED lines=9> */
[----:B------:R4:W-:Y:S01]  /*ea30*/  UTMALDG.4D [UR16], [UR4], desc[UR6] ;  /* 0x00000610040075b4 */ /* 0x0009e20008019000 */
[----:B------:R4:W-:Y:S02]  /*ea40*/  UTMALDG.4D [UR8], [UR4], desc[UR6] ;  /* 0x00000608040075b4 */ /* 0x0009e40008019000 */
[----:B----4-:R-:W-:Y:S01]  /*ea50*/  NOP ;  /* 0x0000000000007918 */ /* 0x010fe20000000000 */
.L_x_1790:
[----:B------:R-:W-:Y:S05]  /*ea60*/  WARPSYNC.ALL ;  /* 0x0000000000007948 */ /* 0x000fea0003800000 */
[----:B------:R-:W-:Y:S01]  /*ea70*/  VIADD R0, R17, 0xf000 ;  /* 0x0000f00011007836 */ /* 0x000fe20000000000 */
[----:B------:R-:W-:Y:S01]  /*ea80*/  USHF.R.S32.HI UR4, URZ, 0x1f, UR50 ;  /* 0x0000001f3f047899 */ /* 0x000fe20008011432 */
        /* <DEDUP_REMOVED lines=14> */
[----:B0--3--:R-:W-:Y:S01]  /*eb70*/  MOV R2, 0x0 ;  /* 0x0000000000027802 */ /* 0x009fe20000000f00 */
[----:B------:R-:W-:Y:S01]  /*eb80*/  ULDC.64 UR6, c[0x4][0x98] ;  /* 0x0100260000067ab9 */ /* 0x000fe20000000a00 */
[----:B------:R-:W-:Y:S01]  /*eb90*/  ULDC.64 UR8, c[0x4][0xa0] ;  /* 0x0100280000087ab9 */ /* 0x000fe20000000a00 */
[----:B------:R-:W-:Y:S01]  /*eba0*/  ULDC.64 UR4, c[0x4][0x28] ;  /* 0x01000a0000047ab9 */ /* 0x000fe20000000a00 */
[----:B------:R-:W-:Y:S02]  /*ebb0*/  IMAD.U32 R4, RZ, RZ, UR6 ;  /* 0x00000006ff047e24 */ /* 0x000fe4000f8e00ff */
[----:B------:R-:W0:Y:S01]  /*ebc0*/  LDC.64 R2, c[0x4][R2] ;  /* 0x0100000002027b82 */ /* 0x000e220000000a00 */
[----:B-1----:R-:W-:Y:S02]  /*ebd0*/  IMAD.U32 R5, RZ, RZ, UR7 ;  /* 0x00000007ff057e24 */ /* 0x002fe4000f8e00ff */
        /* <DEDUP_REMOVED lines=8> */
[----:B0-----:R-:W-:Y:S05]  /*ec60*/  CALL.ABS.NOINC R2 ;  /* 0x0000000002007343 */ /* 0x001fea0003c00000 */
.L_x_1798:
[----:B------:R-:W-:Y:S05]  /*ec70*/  BSYNC B6 ;  /* 0x0000000000067941 */ /* 0x000fea0003800000 */
.L_x_1797:
[----:B------:R-:W4:Y:S01]  /*ec80*/  LDC R8, c[0x0][0x448] ;  /* 0x00011200ff087b82 */ /* 0x000f220000000800 */
[----:B0--3--:R-:W2:Y:S01]  /*ec90*/  S2R R2, SR_TID.X ;  /* 0x0000000000027919 */ /* 0x009ea20000002100 */
[----:B------:R-:W-:Y:S01]  /*eca0*/  ULDC.64 UR6, c[0x0][0x2d8] ;  /* 0x0000b60000067ab9 */ /* 0x000fe20000000a00 */
[----:B------:R-:W-:Y:S01]  /*ecb0*/  UMOV UR4, UR46 ;  /* 0x0000002e00047c82 */ /* 0x000fe20008000000 */
[----:B------:R-:W-:Y:S01]  /*ecc0*/  UMOV UR5, UR37 ;  /* 0x0000002500057c82 */ /* 0x000fe20008000000 */
[----:B------:R-:W-:Y:S01]  /*ecd0*/  ULDC.64 UR8, c[0x0][0x2e0] ;  /* 0x0000b80000087ab9 */ /* 0x000fe20000000a00 */
[----:B------:R-:W-:Y:S01]  /*ece0*/  UIMAD.WIDE.U32 UR4, UR36, UR6, UR4 ;  /* 0x00000006240472a5 */ /* 0x000fe2000f8e0004 */
[----:B------:R-:W0:Y:S01]  /*ecf0*/  S2R R9, SR_TID.X ;  /* 0x0000000000097919 */ /* 0x000e220000002100 */
[----:B------:R-:W-:Y:S02]  /*ed00*/  UIMAD UR6, UR48, UR8, URZ ;  /* 0x00000008300672a4 */ /* 0x000fe4000f8e023f */
[----:B------:R-:W-:Y:S01]  /*ed10*/  UIMAD UR5, UR36, UR7, UR5 ;  /* 0x00000007240572a4 */ /* 0x000fe2000f8e0205 */
[----:B------:R3:W5:Y:S01]  /*ed20*/  LDL R21, [R1+0x8] ;  /* 0x0000080001157983 */ /* 0x0007620000100800 */
[----:B------:R-:W-:-:S02]  /*ed30*/  UIMAD UR6, UR49, UR9, UR6 ;  /* 0x00000009310672a4 */ /* 0x000fc4000f8e0206 */
[----:B------:R-:W-:Y:S01]  /*ed40*/  UIMAD.WIDE.U32 UR4, UR49, UR8, UR4 ;  /* 0x00000008310472a5 */ /* 0x000fe2000f8e0004 */
[----:B------:R-:W-:Y:S02]  /*ed50*/  ULDC.64 UR10, c[0x0][0x280] ;  /* 0x0000a000000a7ab9 */ /* 0x000fe40000000a00 */
[----:B------:R-:W-:Y:S01]  /*ed60*/  ULDC.64 UR8, c[0x0][0x2c8] ;  /* 0x0000b20000087ab9 */ /* 0x000fe20000000a00 */
[----:B------:R-:W-:-:S03]  /*ed70*/  UIADD3 UR5, UR5, UR6, URZ ;  /* 0x0000000605057290 */ /* 0x000fc6000fffe03f */
[----:B------:R-:W-:Y:S02]  /*ed80*/  ULDC.64 UR6, c[0x0][0x2d0] ;  /* 0x0000b40000067ab9 */ /* 0x000fe40000000a00 */
[----:B-1----:R-:W-:Y:S01]  /*ed90*/  IMAD.U32 R5, RZ, RZ, UR6 ;  /* 0x00000006ff057e24 */ /* 0x002fe2000f8e00ff */
[----:B----4-:R-:W-:Y:S02]  /*eda0*/  ISETP.NE.AND P1, PT, R8, 0x1, PT ;  /* 0x000000010800780c */ /* 0x010fe40003f25270 */
[C---:B--2---:R-:W-:Y:S01]  /*edb0*/  LOP3.LUT R20, R2.reuse, 0x7f, RZ, 0xc0, !PT ;  /* 0x0000007f02147812 */ /* 0x044fe200078ec0ff */
[----:B------:R-:W-:-:S10]  /*edc0*/  IMAD.SHL.U32 R2, R2, 0x40, RZ ;  /* 0x0000004002027824 */ /* 0x000fd400078e00ff */
[----:B------:R-:W1:Y:S01]  /*edd0*/  @P1 LDC R3, c[0x0][0x44c] ;  /* 0x00011300ff031b82 */ /* 0x000e620000000800 */
[----:B------:R-:W-:-:S04]  /*ede0*/  SHF.R.U32.HI R20, RZ, 0x1, R20 ;  /* 0x00000001ff147819 */ /* 0x000fc80000011614 */
[----:B------:R-:W-:Y:S01]  /*edf0*/  LOP3.LUT R2, R20, 0x40, R2, 0xf8, !PT ;  /* 0x0000004014027812 */ /* 0x000fe200078ef802 */
[----:B0-----:R-:W-:Y:S01]  /*ee00*/  IMAD.SHL.U32 R9, R9, 0x10, RZ ;  /* 0x0000001009097824 */ /* 0x001fe200078e00ff */
[----:B------:R-:W0:Y:S01]  /*ee10*/  S2R R20, SR_TID.X ;  /* 0x0000000000147919 */ /* 0x000e220000002100 */
[----:B------:R-:W2:Y:S02]  /*ee20*/  @P1 LDC R0, c[0x0][0x450] ;  /* 0x00011400ff001b82 */ /* 0x000ea40000000800 */
[----:B------:R-:W-:-:S04]  /*ee30*/  IMAD R6, R25, 0xc0, R2 ;  /* 0x000000c019067824 */ /* 0x000fc800078e0202 */
[----:B------:R-:W-:Y:S02]  /*ee40*/  IMAD.MOV.U32 R2, RZ, RZ, R6 ;  /* 0x000000ffff027224 */ /* 0x000fe400078e0006 */
[----:B-1----:R-:W-:-:S05]  /*ee50*/  @P1 IMAD.HI.U32 R3, R6, R3, RZ ;  /* 0x0000000306031227 */ /* 0x002fca00078e00ff */
[----:B--2---:R-:W-:-:S04]  /*ee60*/  @P1 SHF.R.U32.HI R2, RZ, R0, R3 ;  /* 0x00000000ff021219 */ /* 0x004fc80000011603 */
[--C-:B------:R-:W-:Y:S01]  /*ee70*/  SHF.R.S32.HI R4, RZ, 0x1f, R2.reuse ;  /* 0x0000001fff047819 */ /* 0x100fe20000011402 */
[----:B------:R-:W-:Y:S01]  /*ee80*/  IMAD.MOV R0, RZ, RZ, -R2 ;  /* 0x000000ffff007224 */ /* 0x000fe200078e0a02 */
[----:B------:R-:W-:Y:S01]  /*ee90*/  LOP3.LUT R9, R9, 0x10, RZ, 0xc0, !PT ;  /* 0x0000001009097812 */ /* 0x000fe200078ec0ff */
[----:B0-----:R-:W-:Y:S02]  /*eea0*/  IMAD.SHL.U32 R10, R20, 0x10, RZ ;  /* 0x00000010140a7824 */ /* 0x001fe400078e00ff */
        /* <DEDUP_REMOVED lines=23> */
[----:B------:R-:W-:Y:S01]  /*f020*/  SHF.R.S32.HI R5, RZ, 0x1f, R6 ;  /* 0x0000001fff057819 */ /* 0x000fe20000011406 */
[----:B------:R-:W-:Y:S02]  /*f030*/  ULDC UR4, c[0x0][0x2b8] ;  /* 0x0000ae0000047ab9 */ /* 0x000fe40000000800 */
[----:B------:R-:W-:Y:S02]  /*f040*/  IMAD.IADD R3, R3, 0x1, R7 ;  /* 0x0000000103037824 */ /* 0x000fe400078e0207 */
[----:B------:R-:W-:Y:S02]  /*f050*/  IMAD R5, R5, UR8, RZ ;  /* 0x0000000805057c24 */ /* 0x000fe4000f8e02ff */
[----:B------:R-:W-:Y:S01]  /*f060*/  IMAD.WIDE.U32 R2, R6, UR8, R2 ;  /* 0x0000000806027c25 */ /* 0x000fe2000f8e0002 */
[----:B------:R-:W-:-:S02]  /*f070*/  LOP3.LUT R11, R9, 0x20, RZ, 0xfc, !PT ;  /* 0x00000020090b7812 */ /* 0x000fc400078efcff */
[----:B------:R-:W-:Y:S01]  /*f080*/  LOP3.LUT R9, R9, 0x40, RZ, 0xfc, !PT ;  /* 0x0000004009097812 */ /* 0x000fe200078efcff */
[----:B------:R-:W-:Y:S01]  /*f090*/  IMAD R6, R6, UR9, R5 ;  /* 0x0000000906067c24 */ /* 0x000fe2000f8e0205 */
[----:B------:R-:W-:-:S04]  /*f0a0*/  IADD3 R5, P0, R2, UR10, RZ ;  /* 0x0000000a02057c10 */ /* 0x000fc8000ff1e0ff */
[----:B------:R-:W-:Y:S02]  /*f0b0*/  IADD3.X R6, R3, UR11, R6, P0, !PT ;  /* 0x0000000b03067c10 */ /* 0x000fe400087fe406 */
[----:B------:R-:W-:Y:S02]  /*f0c0*/  ISETP.GE.AND P0, PT, R9, UR4, PT ;  /* 0x0000000409007c0c */ /* 0x000fe4000bf06270 */
[----:B------:R3:W5:Y:S01]  /*f0d0*/  LDL R9, [R1+0x4] ;  /* 0x0000040001097983 */ /* 0x0007620000100800 */
[----:B------:R-:W-:Y:S02]  /*f0e0*/  LOP3.LUT R10, R10, 0x10, RZ, 0xc0, !PT ;  /* 0x000000100a0a7812 */ /* 0x000fe400078ec0ff */
[----:B------:R-:W-:Y:S02]  /*f0f0*/  ISETP.GE.AND P1, PT, R11, UR4, PT ;  /* 0x000000040b007c0c */ /* 0x000fe4000bf26270 */
[----:B------:R-:W-:Y:S01]  /*f100*/  ISETP.GE.AND P2, PT, R10, UR4, PT ;  /* 0x000000040a007c0c */ /* 0x000fe2000bf46270 */
[----:B------:R-:W-:Y:S01]  /*f110*/  UMOV UR4, 0xffffffff ;  /* 0xffffffff00047882 */ /* 0x000fe20000000000 */
[----:B------:R-:W-:-:S04]  /*f120*/  LOP3.LUT R20, R20, 0x7f, RZ, 0xc0, !PT ;  /* 0x0000007f14147812 */ /* 0x000fc800078ec0ff */
[----:B------:R-:W-:Y:S01]  /*f130*/  SHF.R.U32.HI R20, RZ, 0x1, R20 ;  /* 0x00000001ff147819 */ /* 0x000fe20000011614 */
[----:B---3--:R-:W-:Y:S06]  /*f140*/  BRA.DIV UR4, `(.L_x_1799) ;  /* 0x00000032047c7947 */ /* 0x008fec000b800000 */
[----:B------:R-:W0:Y:S01]  /*f150*/  SHFL.IDX PT, R3, R4, RZ, 0x1e1f ;  /* 0x001e1fff04037589 */ /* 0x000e2200000e0000 */
[----:B-----5:R-:W-:Y:S02]  /*f160*/  IMAD R7, R21, R8, RZ ;  /* 0x0000000815077224 */ /* 0x020fe400078e02ff */
[----:B------:R-:W-:Y:S01]  /*f170*/  IMAD R25, R25, 0xc0, R20 ;  /* 0x000000c019197824 */ /* 0x000fe200078e0214 */
[----:B------:R-:W1:Y:S04]  /*f180*/  SHFL.IDX PT, R2, R0, RZ, 0x1e1f ;  /* 0x001e1fff00027589 */ /* 0x000e6800000e0000 */
[----:B------:R-:W-:Y:S01]  /*f190*/  ISETP.GE.AND P4, PT, R25, R7, PT ;  /* 0x000000071900720c */ /* 0x000fe20003f86270 */
[----:B------:R-:W2:Y:S04]  /*f1a0*/  SHFL.IDX PT, R4, R4, 0x1, 0x1e1f ;  /* 0x003e1f0004047f89 */ /* 0x000ea800000e0000 */
[----:B------:R-:W3:Y:S04]  /*f1b0*/  SHFL.IDX PT, R0, R0, 0x1, 0x1e1f ;  /* 0x003e1f0000007f89 */ /* 0x000ee800000e0000 */
[----:B------:R-:W4:Y:S04]  /*f1c0*/  SHFL.IDX PT, R6, R6, RZ, 0x1e1f ;  /* 0x001e1fff06067589 */ /* 0x000f2800000e0000 */
[----:B------:R1:W2:Y:S01]  /*f1d0*/  SHFL.IDX PT, R14, R5, RZ, 0x1e1f ;  /* 0x001e1fff050e7589 */ /* 0x0002a200000e0000 */
        /* <DEDUP_REMOVED lines=11> */
[----:B---3--:R-:W-:-:S04]  /*f290*/  @!P4 IMAD.X R0, RZ, RZ, R0, P3 ;  /* 0x000000ffff00c224 */ /* 0x008fc800018e0600 */
[----:B------:R-:W-:-:S05]  /*f2a0*/  @!P4 IMAD.MOV.U32 R3, RZ, RZ, R0 ;  /* 0x000000ffff03c224 */ /* 0x000fca00078e0000 */
[----:B------:R0:W-:Y:S04]  /*f2b0*/  @!P4 LDGSTS.E.BYPASS.LTC128B.128 [R9+0xf800], desc[UR44][R2.64], !P2 ;  /* 0x0f8000000209cfae */ /* 0x0001e8000d101d6c */
[----:B------:R0:W-:Y:S04]  /*f2c0*/  @!P4 LDGSTS.E.BYPASS.LTC128B.128 [R9+0x11000], desc[UR44][R2.64+0x20], !P1 ;  /* 0x110000200209cfae */ /* 0x0001e8000c901d6c */
[----:B----4-:R0:W-:Y:S02]  /*f2d0*/  @!P4 LDGSTS.E.BYPASS.LTC128B.128 [R9+0x12800], desc[UR44][R2.64+0x40], !P0 ;  /* 0x128000400209cfae */ /* 0x0101e4000c101d6c */
.L_x_1878:
        /* <DEDUP_REMOVED lines=12> */
.L_x_1801:
[----:B------:R-:W-:Y:S05]  /*f3a0*/  BSYNC B0 ;  /* 0x0000000000007941 */ /* 0x000fea0003800000 */
.L_x_1800:
[----:B------:R-:W-:Y:S01]  /*f3b0*/  NOP ;  /* 0x0000000000007918 */ /* 0x000fe20000000000 */
[----:B------:R-:W-:-:S13]  /*f3c0*/  PLOP3.LUT P0, PT, PT, PT, PT, 0x80, 0x0 ;  /* 0x000000000000781c */ /* 0x000fda0003f0f070 */
.L_x_1802:
        /* <DEDUP_REMOVED lines=21> */
.L_x_1879:
[----:B------:R-:W-:Y:S05]  /*f520*/  BSYNC B0 ;  /* 0x0000000000007941 */ /* 0x000fea0003800000 */
.L_x_1803:
[----:B------:R-:W-:Y:S05]  /*f530*/  @!P1 BRA `(.L_x_1805) ;  /* 0x0000000c00f49947 */ /* 0x000fea0003800000 */
[----:B------:R-:W-:Y:S02]  /*f540*/  IMAD.MOV.U32 R6, RZ, RZ, R19 ;  /* 0x000000ffff067224 */ /* 0x000fe400078e0013 */
[----:B------:R-:W-:-:S07]  /*f550*/  IMAD.MOV.U32 R7, RZ, RZ, R18 ;  /* 0x000000ffff077224 */ /* 0x000fce00078e0012 */
.L_x_1829:
[----:B------:R-:W-:Y:S01]  /*f560*/  ISETP.NE.AND P1, PT, R27, RZ, PT ;  /* 0x000000ff1b00720c */ /* 0x000fe20003f25270 */
        /* <DEDUP_REMOVED lines=30> */
.L_x_1808:
        /* <DEDUP_REMOVED lines=8> */
.L_x_1880:
[----:B------:R-:W-:Y:S05]  /*f7d0*/  BSYNC B1 ;  /* 0x0000000000017941 */ /* 0x000fea0003800000 */
.L_x_1809:
        /* <DEDUP_REMOVED lines=9> */
.L_x_1812:
[----:B------:R-:W-:Y:S05]  /*f870*/  BSYNC B1 ;  /* 0x0000000000017941 */ /* 0x000fea0003800000 */
.L_x_1811:
        /* <DEDUP_REMOVED lines=11> */
.L_x_1813:
        /* <DEDUP_REMOVED lines=16> */
.L_x_1814:
        /* <DEDUP_REMOVED lines=16> */
.L_x_1815:
        /* <DEDUP_REMOVED lines=13> */
.L_x_1881:
[----:B------:R-:W-:Y:S05]  /*fc00*/  BSYNC B1 ;  /* 0x0000000000017941 */ /* 0x000fea0003800000 */
.L_x_1816:
        /* <DEDUP_REMOVED lines=11> */
.L_x_1819:
[----:B------:R-:W-:Y:S05]  /*fcc0*/  BSYNC B1 ;  /* 0x0000000000017941 */ /* 0x000fea0003800000 */
.L_x_1818:
        /* <DEDUP_REMOVED lines=8> */
.L_x_1820:
        /* <DEDUP_REMOVED lines=15> */
.L_x_1821:
        /* <DEDUP_REMOVED lines=15> */
.L_x_1822:
        /* <DEDUP_REMOVED lines=10> */
.L_x_1807:
[----:B------:R-:W-:Y:S05]  /*ffd0*/  BSYNC B0 ;  /* 0x0000000000007941 */ /* 0x000fea0003800000 */
.L_x_1806:
[----:B------:R-:W-:-:S06]  /*ffe0*/  UISETP.NE.AND UP0, UPT, UR38, 0x3, UPT ;  /* 0x000000032600788c */ /* 0x000fcc000bf05270 */
[----:B------:R-:W-:-:S13]  /*fff0*/  PLOP3.LUT P0, PT, PT, PT, UP0, 0x80, 0x0 ;  /* 0x000000000000781c */ /* 0x000fda0003f0f008 */
[----:B------:R-:W-:Y:S05]  /*10000*/  @!P0 BRA `(.L_x_1823) ;  /* 0x0000000000048947 */ /* 0x000fea0003800000 */
[----:B------:R-:W-:Y:S01]  /*10010*/  BPT.TRAP 0x1 ;  /* 0x000000040000795c */ /* 0x000fe20000300000 */
.L_x_1823:
        /* <DEDUP_REMOVED lines=8> */
.L_x_1882:
[----:B------:R-:W-:Y:S05]  /*100a0*/  BSYNC B0 ;  /* 0x0000000000007941 */ /* 0x000fea0003800000 */
.L_x_1824:
[----:B------:R-:W-:Y:S05]  /*100b0*/  @!P1 BRA `(.L_x_1826) ;  /* 0x0000000000049947 */ /* 0x000fea0003800000 */
[----:B------:R-:W-:Y:S01]  /*100c0*/  BPT.TRAP 0x1 ;  /* 0x000000040000795c */ /* 0x000fe20000300000 */
.L_x_1826:
[----:B0-----:R-:W-:Y:S01]  /*100d0*/  SHF.L.U32 R2, R6, 0x1f, RZ ;  /* 0x0000001f06027819 */ /* 0x001fe200000006ff */
[----:B------:R-:W-:-:S03]  /*100e0*/  IMAD R10, R7, 0x3000, RZ ;  /* 0x00003000070a7824 */ /* 0x000fc600078e02ff */
[----:B------:R-:W0:Y:S02]  /*100f0*/  SYNCS.PHASECHK.TRANS64.TRYWAIT P0, [R3+URZ+0x19c60], R2 ;  /* 0x019c6002030075a7 */ /* 0x000e24000800017f */
[----:B0-----:R-:W-:Y:S05]  /*10100*/  @!P0 BRA `(.L_x_1827) ;  /* 0x0000002400cc8947 */ /* 0x001fea0003800000 */
.L_x_1883:
        /* <DEDUP_REMOVED lines=51> */
.L_x_1828:
        /* <DEDUP_REMOVED lines=13> */
.L_x_1805:
        /* <DEDUP_REMOVED lines=17> */
.L_x_1831:
[----:B------:R-:W-:Y:S05]  /*10620*/  BSYNC B0 ;  /* 0x0000000000007941 */ /* 0x000fea0003800000 */
.L_x_1830:
[----:B------:R-:W-:-:S06]  /*10630*/  UISETP.NE.AND UP0, UPT, UR38, 0x3, UPT ;  /* 0x000000032600788c */ /* 0x000fcc000bf05270 */
[----:B------:R-:W-:-:S13]  /*10640*/  PLOP3.LUT P1, PT, PT, PT, UP0, 0x80, 0x0 ;  /* 0x000000000000781c */ /* 0x000fda0003f2f008 */
[----:B------:R-:W-:Y:S05]  /*10650*/  @!P1 BRA `(.L_x_1832) ;  /* 0x0000000000049947 */ /* 0x000fea0003800000 */
[----:B------:R-:W-:Y:S01]  /*10660*/  BPT.TRAP 0x1 ;  /* 0x000000040000795c */ /* 0x000fe20000300000 */
.L_x_1832:
        /* <DEDUP_REMOVED lines=8> */
.L_x_1884:
[----:B------:R-:W-:Y:S05]  /*106f0*/  BSYNC B0 ;  /* 0x0000000000007941 */ /* 0x000fea0003800000 */
.L_x_1833:
[----:B------:R-:W-:Y:S05]  /*10700*/  @!P2 BRA `(.L_x_1835) ;  /* 0x000000000004a947 */ /* 0x000fea0003800000 */
[----:B------:R-:W-:Y:S01]  /*10710*/  BPT.TRAP 0x1 ;  /* 0x000000040000795c */ /* 0x000fe20000300000 */
.L_x_1835:
[----:B0-----:R-:W-:-:S04]  /*10720*/  SHF.L.U32 R0, R19, 0x1f, RZ ;  /* 0x0000001f13007819 */ /* 0x001fc800000006ff */
[----:B------:R-:W0:Y:S02]  /*10730*/  SYNCS.PHASECHK.TRANS64.TRYWAIT P1, [R3+URZ+0x19c60], R0 ;  /* 0x019c6000030075a7 */ /* 0x000e24000802017f */
[----:B0-----:R-:W-:Y:S05]  /*10740*/  @!P1 BRA `(.L_x_1836) ;  /* 0x0000002000649947 */ /* 0x001fea0003800000 */
.L_x_1885:
        /* <DEDUP_REMOVED lines=52> */
.L_x_1837:
        /* <DEDUP_REMOVED lines=10> */
.L_x_1780:
[----:B------:R-:W-:Y:S05]  /*10b30*/  BSYNC B7 ;  /* 0x0000000000077941 */ /* 0x000fea0003800000 */
.L_x_1778:
[----:B------:R-:W2:Y:S02]  /*10b40*/  LDL R0, [R1+0x14] ;  /* 0x0000140001007983 */ /* 0x000ea40000100800 */
[----:B--2---:R-:W-:-:S13]  /*10b50*/  ISETP.NE.AND P0, PT, R0, RZ, PT ;  /* 0x000000ff0000720c */ /* 0x004fda0003f05270 */
        /* <DEDUP_REMOVED lines=10> */
.L_x_1838:
        /* <DEDUP_REMOVED lines=45> */
.L_x_1842:
        /* <DEDUP_REMOVED lines=38> */
.L_x_1840:
        /* <DEDUP_REMOVED lines=14> */
.L_x_1843:
        /* <DEDUP_REMOVED lines=60> */
.L_x_1844:
        /* <DEDUP_REMOVED lines=62> */
.L_x_1845:
[----:B------:R-:W-:-:S05]  /*119b0*/  LOP3.LUT R3, RZ, R3, RZ, 0x33, !PT ;  /* 0x00000003ff037212 */ /* 0x000fca00078e33ff */
[----:B------:R-:W-:Y:S01]  /*119c0*/  IMAD.IADD R25, R0, 0x1, R3 ;  /* 0x0000000100197824 */ /* 0x000fe200078e0203 */
[----:B------:R-:W-:Y:S06]  /*119d0*/  BRA `(.L_x_1846) ;  /* 0x0000000000107947 */ /* 0x000fec0003800000 */
.L_x_1841:
[----:B------:R-:W-:Y:S01]  /*119e0*/  IMAD.MOV.U32 R24, RZ, RZ, R7 ;  /* 0x000000ffff187224 */ /* 0x000fe200078e0007 */
[----:B------:R-:W-:Y:S01]  /*119f0*/  ULDC UR43, c[0x0][0xc3c] ;  /* 0x00030f00002b7ab9 */ /* 0x000fe20000000800 */
[----:B------:R-:W-:Y:S02]  /*11a00*/  IMAD.MOV.U32 R25, RZ, RZ, RZ ;  /* 0x000000ffff197224 */ /* 0x000fe400078e00ff */
[----:B------:R-:W-:-:S07]  /*11a10*/  IMAD.MOV.U32 R26, RZ, RZ, RZ ;  /* 0x000000ffff1a7224 */ /* 0x000fce00078e00ff */
.L_x_1846:
        /* <DEDUP_REMOVED lines=10> */
.L_x_1839:
[----:B------:R-:W-:Y:S02]  /*11ac0*/  ULDC UR4, c[0x0][0xc3c] ;  /* 0x00030f0000047ab9 */ /* 0x000fe40000000800 */
[----:B------:R-:W-:-:S06]  /*11ad0*/  UISETP.GE.AND UP0, UPT, UR43, UR4, UPT ;  /* 0x000000042b00728c */ /* 0x000fcc000bf06270 */
[----:B------:R-:W-:-:S13]  /*11ae0*/  PLOP3.LUT P0, PT, PT, PT, UP0, 0x80, 0x0 ;  /* 0x000000000000781c */ /* 0x000fda0003f0f008 */
[----:B------:R-:W-:Y:S05]  /*11af0*/  @!P0 BRA `(.L_x_1847) ;  /* 0xffffffb400e88947 */ /* 0x000fea000383ffff */
.L_x_1773:
[----:B01----:R-:W3:Y:S01]  /*11b00*/  LDL.LU R0, [R1+0x10] ;  /* 0x0000100001007983 */ /* 0x003ee20000300800 */
        /* <DEDUP_REMOVED lines=11> */
.L_x_1886:
[----:B------:R-:W-:Y:S05]  /*11bc0*/  BSYNC B0 ;  /* 0x0000000000007941 */ /* 0x000fea0003800000 */
.L_x_1848:
[----:B------:R-:W-:-:S03]  /*11bd0*/  UMOV UR4, 0xffffffff ;  /* 0xffffffff00047882 */ /* 0x000fc60000000000 */
[----:B------:R-:W-:Y:S05]  /*11be0*/  BRA.DIV UR4, `(.L_x_1850) ;  /* 0x0000000e04647947 */ /* 0x000fea000b800000 */
[----:B0-----:R-:W0:Y:S02]  /*11bf0*/  S2R R0, SR_TID.X ;  /* 0x0000000000007919 */ /* 0x001e240000002100 */
[----:B0-----:R-:W-:-:S04]  /*11c00*/  SHF.R.U32.HI R0, RZ, 0x5, R0 ;  /* 0x00000005ff007819 */ /* 0x001fc80000011600 */
[----:B------:R-:W-:-:S05]  /*11c10*/  LOP3.LUT R0, R0, 0x3, RZ, 0xc0, !PT ;  /* 0x0000000300007812 */ /* 0x000fca00078ec0ff */
[----:B------:R0:W1:Y:S02]  /*11c20*/  SHFL.IDX PT, R14, R0, RZ, 0x1f ;  /* 0x00001fff000e7589 */ /* 0x00006400000e0000 */
.L_x_1889:
[----:B-1----:R-:W-:Y:S01]  /*11c30*/  ISETP.NE.AND P0, PT, R14, RZ, PT ;  /* 0x000000ff0e00720c */ /* 0x002fe20003f05270 */
[----:B------:R-:W-:-:S12]  /*11c40*/  BSSY B0, `(.L_x_1851) ;  /* 0x000002b000007945 */ /* 0x000fd80003800000 */
[----:B------:R-:W-:Y:S05]  /*11c50*/  @P0 BRA `(.L_x_1852) ;  /* 0x0000000000a40947 */ /* 0x000fea0003800000 */
[----:B------:R-:W-:-:S03]  /*11c60*/  UMOV UR4, 0xffffffff ;  /* 0xffffffff00047882 */ /* 0x000fc60000000000 */
[----:B------:R-:W-:Y:S05]  /*11c70*/  BRA.DIV UR4, `(.L_x_1853) ;  /* 0x0000000e04747947 */ /* 0x000fea000b800000 */
[----:B------:R-:W-:-:S13]  /*11c80*/  ELECT P6, URZ, PT ;  /* 0x00000000003f782f */ /* 0x000fda00038c0000 */
.L_x_1892:
[----:B------:R-:W-:Y:S05]  /*11c90*/  @!P6 BRA `(.L_x_1852) ;  /* 0x000000000094e947 */ /* 0x000fea0003800000 */
[----:B------:R-:W-:-:S06]  /*11ca0*/  ULOP3.LUT UR4, UR40, 0x2, URZ, 0xfc, !UPT ;  /* 0x0000000228047892 */ /* 0x000fcc000f8efc3f */
[----:B0-----:R-:W-:-:S05]  /*11cb0*/  IMAD.U32 R0, RZ, RZ, UR4 ;  /* 0x00000004ff007e24 */ /* 0x001fca000f8e00ff */
[----:B------:R-:W-:-:S13]  /*11cc0*/  ISETP.NE.AND P0, PT, R0, 0x3, PT ;  /* 0x000000030000780c */ /* 0x000fda0003f05270 */
[----:B------:R-:W-:Y:S05]  /*11cd0*/  @!P0 BRA `(.L_x_1854) ;  /* 0x0000000000048947 */ /* 0x000fea0003800000 */
[----:B------:R-:W-:Y:S01]  /*11ce0*/  BPT.TRAP 0x1 ;  /* 0x000000040000795c */ /* 0x000fe20000300000 */
.L_x_1854:
        /* <DEDUP_REMOVED lines=12> */
.L_x_1893:
[----:B------:R-:W1:Y:S02]  /*11db0*/  SYNCS.PHASECHK.TRANS64.TRYWAIT P1, [R3+URZ], R0 ;  /* 0x00000000030075a7 */ /* 0x000e64000802017f */
[----:B-1----:R-:W-:Y:S05]  /*11dc0*/  @!P1 BRA `(.L_x_1856) ;  /* 0x0000000c00549947 */ /* 0x002fea0003800000 */
.L_x_1894:
[----:B------:R-:W-:Y:S05]  /*11dd0*/  @!P0 BRA `(.L_x_1857) ;  /* 0x0000000000048947 */ /* 0x000fea0003800000 */
[----:B------:R-:W-:Y:S01]  /*11de0*/  BPT.TRAP 0x1 ;  /* 0x000000040000795c */ /* 0x000fe20000300000 */
.L_x_1857:
[----:B-1----:R-:W-:-:S04]  /*11df0*/  IMAD R3, R18, 0x8, R7 ;  /* 0x0000000812037824 */ /* 0x002fc800078e0207 */
[----:B------:R-:W1:Y:S02]  /*11e00*/  SYNCS.PHASECHK.TRANS64.TRYWAIT P1, [R3+URZ+0x19c60], R4 ;  /* 0x019c6004030075a7 */ /* 0x000e64000802017f */
[----:B-1----:R-:W-:Y:S05]  /*11e10*/  @!P1 BRA `(.L_x_1858) ;  /* 0x0000000c00549947 */ /* 0x002fea0003800000 */
.L_x_1895:
[----:B------:R-:W-:Y:S05]  /*11e20*/  @!P0 BRA `(.L_x_1859) ;  /* 0x0000000000048947 */ /* 0x000fea0003800000 */
[----:B------:R-:W-:Y:S01]  /*11e30*/  BPT.TRAP 0x1 ;  /* 0x000000040000795c */ /* 0x000fe20000300000 */
.L_x_1859:
[----:B0-----:R-:W-:-:S04]  /*11e40*/  IMAD R5, R6, 0x8, R7 ;  /* 0x0000000806057824 */ /* 0x001fc800078e0207 */
[----:B------:R-:W0:Y:S02]  /*11e50*/  SYNCS.PHASECHK.TRANS64.TRYWAIT P1, [R5+URZ+0x19c60], R0 ;  /* 0x019c6000050075a7 */ /* 0x000e24000802017f */
[----:B0-----:R-:W-:Y:S05]  /*11e60*/  @!P1 BRA `(.L_x_1860) ;  /* 0x0000000c00549947 */ /* 0x001fea0003800000 */
.L_x_1896:
[----:B------:R-:W-:Y:S05]  /*11e70*/  @!P0 BRA `(.L_x_1861) ;  /* 0x0000000000048947 */ /* 0x000fea0003800000 */
[----:B------:R-:W-:Y:S01]  /*11e80*/  BPT.TRAP 0x1 ;  /* 0x000000040000795c */ /* 0x000fe20000300000 */
.L_x_1861:
[----:B------:R-:W3:Y:S02]  /*11e90*/  SYNCS.PHASECHK.TRANS64.TRYWAIT P0, [R3+URZ+0x19c80], R4 ;  /* 0x019c8004030075a7 */ /* 0x000ee4000800017f */
[----:B---3--:R-:W-:Y:S05]  /*11ea0*/  @!P0 BRA `(.L_x_1862) ;  /* 0x0000000c00588947 */ /* 0x008fea0003800000 */
.L_x_1863:
[----:B----4-:R4:W0:Y:S02]  /*11eb0*/  SYNCS.PHASECHK.TRANS64.TRYWAIT P0, [R5+URZ+0x19c80], R0 ;  /* 0x019c8000050075a7 */ /* 0x010824000800017f */
[----:B0-----:R-:W-:Y:S05]  /*11ec0*/  @!P0 NANOSLEEP.SYNCS 0x989680 ;  /* 0x009896800000895d */ /* 0x001fea0003900000 */
[----:B------:R-:W0:Y:S02]  /*11ed0*/  @!P0 SYNCS.PHASECHK.TRANS64 P0, [R5+URZ+0x19c80], R0 ;  /* 0x019c8000050085a7 */ /* 0x000e24000800007f */
[----:B0-----:R-:W-:Y:S05]  /*11ee0*/  @!P0 BRA `(.L_x_1863) ;  /* 0xfffffffc00f08947 */ /* 0x001fea000383ffff */
.L_x_1852:
[----:B------:R-:W-:Y:S05]  /*11ef0*/  BSYNC B0 ;  /* 0x0000000000007941 */ /* 0x000fea0003800000 */
.L_x_1851:
[----:B------:R-:W-:Y:S05]  /*11f00*/  EXIT ;  /* 0x000000000000794d */ /* 0x000fea0003800000 */
.L_x_1717:
[----:B0-----:R-:W-:-:S04]  /*11f10*/  IMAD.U32 R3, RZ, RZ, UR51 ;  /* 0x00000033ff037e24 */ /* 0x001fc8000f8e00ff */
[----:B------:R0:W1:Y:S03]  /*11f20*/  SYNCS.PHASECHK.TRANS64.TRYWAIT P0, [R3+URZ+0x19c00], R0 ;  /* 0x019c0000030075a7 */ /* 0x000066000800017f */
[----:B-1----:R-:W-:Y:S05]  /*11f30*/  @!P0 NANOSLEEP.SYNCS 0x989680 ;  /* 0x009896800000895d */ /* 0x002fea0003900000 */
[----:B------:R-:W1:Y:S02]  /*11f40*/  @!P0 SYNCS.PHASECHK.TRANS64 P0, [R3+URZ+0x19c00], R0 ;  /* 0x019c0000030085a7 */ /* 0x000e64000800007f */
[----:B-1----:R-:W-:Y:S05]  /*11f50*/  @!P0 BRA `(.L_x_1717) ;  /* 0xfffffffc00ec8947 */ /* 0x002fea000383ffff */
[----:B------:R-:W-:Y:S05]  /*11f60*/  BRA `(.L_x_1864) ;  /* 0xfffffefc00f47947 */ /* 0x000fea000383ffff */
.L_x_1721:
[----:B-1----:R1:W2:Y:S02]  /*11f70*/  SYNCS.PHASECHK.TRANS64.TRYWAIT P2, [R3+URZ+0x19c30], R0 ;  /* 0x019c3000030075a7 */ /* 0x0022a4000804017f */
[----:B--2---:R-:W-:Y:S05]  /*11f80*/  @!P2 NANOSLEEP.SYNCS 0x989680 ;  /* 0x009896800000a95d */ /* 0x004fea0003900000 */
[----:B------:R-:W2:Y:S02]  /*11f90*/  @!P2 SYNCS.PHASECHK.TRANS64 P2, [R3+URZ+0x19c30], R0 ;  /* 0x019c30000300a5a7 */ /* 0x000ea4000804007f */
[----:B--2---:R-:W-:Y:S05]  /*11fa0*/  @!P2 BRA `(.L_x_1721) ;  /* 0xfffffffc00f0a947 */ /* 0x004fea000383ffff */
[----:B------:R-:W-:Y:S05]  /*11fb0*/  BRA `(.L_x_1720) ;  /* 0xffffff0000187947 */ /* 0x000fea000383ffff */
.L_x_1726:
[----:B-1----:R-:W-:-:S04]  /*11fc0*/  IMAD.U32 R7, RZ, RZ, UR21 ;  /* 0x00000015ff077e24 */ /* 0x002fc8000f8e00ff */
[----:B------:R1:W2:Y:S03]  /*11fd0*/  SYNCS.PHASECHK.TRANS64.TRYWAIT P3, [R7+URZ+0x19c30], R0 ;  /* 0x019c3000070075a7 */ /* 0x0002a6000806017f */
[----:B--2---:R-:W-:Y:S05]  /*11fe0*/  @!P3 NANOSLEEP.SYNCS 0x989680 ;  /* 0x009896800000b95d */ /* 0x004fea0003900000 */
[----:B------:R-:W2:Y:S02]  /*11ff0*/  @!P3 SYNCS.PHASECHK.TRANS64 P3, [R7+URZ+0x19c30], R0 ;  /* 0x019c30000700b5a7 */ /* 0x000ea4000806007f */
[----:B--2---:R-:W-:Y:S05]  /*12000*/  @!P3 BRA `(.L_x_1726) ;  /* 0xfffffffc00ecb947 */ /* 0x004fea000383ffff */
[----:B------:R-:W-:Y:S05]  /*12010*/  BRA `(.L_x_1725) ;  /* 0xffffff2000c07947 */ /* 0x000fea000383ffff */
.L_x_1730:
[----:B-1----:R-:W-:-:S04]  /*12020*/  IMAD.U32 R2, RZ, RZ, UR11 ;  /* 0x0000000bff027e24 */ /* 0x002fc8000f8e00ff */
[----:B------:R1:W2:Y:S03]  /*12030*/  SYNCS.PHASECHK.TRANS64.TRYWAIT P3, [R2+URZ+0x19c50], R0 ;  /* 0x019c5000020075a7 */ /* 0x0002a6000806017f */
[----:B--2---:R-:W-:Y:S05]  /*12040*/  @!P3 NANOSLEEP.SYNCS 0x989680 ;  /* 0x009896800000b95d */ /* 0x004fea0003900000 */
[----:B------:R-:W2:Y:S02]  /*12050*/  @!P3 SYNCS.PHASECHK.TRANS64 P3, [R2+URZ+0x19c50], R0 ;  /* 0x019c50000200b5a7 */ /* 0x000ea4000806007f */
[----:B--2---:R-:W-:Y:S05]  /*12060*/  @!P3 BRA `(.L_x_1730) ;  /* 0xfffffffc00ecb947 */ /* 0x004fea000383ffff */
[----:B------:R-:W-:Y:S05]  /*12070*/  BRA `(.L_x_1729) ;  /* 0xffffff2400107947 */ /* 0x000fea000383ffff */
.L_x_1737:
[----:B-1----:R-:W-:-:S04]  /*12080*/  IMAD.U32 R7, RZ, RZ, UR6 ;  /* 0x00000006ff077e24 */ /* 0x002fc8000f8e00ff */
[----:B------:R1:W2:Y:S03]  /*12090*/  SYNCS.PHASECHK.TRANS64.TRYWAIT P2, [R7+URZ+0x19c30], R0 ;  /* 0x019c3000070075a7 */ /* 0x0002a6000804017f */
[----:B--2---:R-:W-:Y:S05]  /*120a0*/  @!P2 NANOSLEEP.SYNCS 0x989680 ;  /* 0x009896800000a95d */ /* 0x004fea0003900000 */
[----:B------:R-:W2:Y:S02]  /*120b0*/  @!P2 SYNCS.PHASECHK.TRANS64 P2, [R7+URZ+0x19c30], R0 ;  /* 0x019c30000700a5a7 */ /* 0x000ea4000804007f */
[----:B--2---:R-:W-:Y:S05]  /*120c0*/  @!P2 BRA `(.L_x_1737) ;  /* 0xfffffffc00eca947 */ /* 0x004fea000383ffff */
[----:B------:R-:W-:Y:S05]  /*120d0*/  BRA `(.L_x_1736) ;  /* 0xffffff4400d47947 */ /* 0x000fea000383ffff */
.L_x_1741:
[----:B-1----:R-:W-:-:S04]  /*120e0*/  IMAD.U32 R2, RZ, RZ, UR11 ;  /* 0x0000000bff027e24 */ /* 0x002fc8000f8e00ff */
[----:B------:R1:W2:Y:S03]  /*120f0*/  SYNCS.PHASECHK.TRANS64.TRYWAIT P2, [R2+URZ+0x19c50], R0 ;  /* 0x019c5000020075a7 */ /* 0x0002a6000804017f */
[----:B--2---:R-:W-:Y:S05]  /*12100*/  @!P2 NANOSLEEP.SYNCS 0x989680 ;  /* 0x009896800000a95d */ /* 0x004fea0003900000 */
[----:B------:R-:W2:Y:S02]  /*12110*/  @!P2 SYNCS.PHASECHK.TRANS64 P2, [R2+URZ+0x19c50], R0 ;  /* 0x019c50000200a5a7 */ /* 0x000ea4000804007f */
[----:B--2---:R-:W-:Y:S05]  /*12120*/  @!P2 BRA `(.L_x_1741) ;  /* 0xfffffffc00eca947 */ /* 0x004fea000383ffff */
[----:B------:R-:W-:Y:S05]  /*12130*/  BRA `(.L_x_1740) ;  /* 0xffffff4800247947 */ /* 0x000fea000383ffff */
.L_x_1747:
[----:B-1----:R-:W-:-:S04]  /*12140*/  IMAD.U32 R6, RZ, RZ, UR5 ;  /* 0x00000005ff067e24 */ /* 0x002fc8000f8e00ff */
[----:B------:R1:W2:Y:S03]  /*12150*/  SYNCS.PHASECHK.TRANS64.TRYWAIT P0, [R6+URZ+0x19c50], R5 ;  /* 0x019c5005060075a7 */ /* 0x0002a6000800017f */
[----:B--2---:R-:W-:Y:S05]  /*12160*/  @!P0 NANOSLEEP.SYNCS 0x989680 ;  /* 0x009896800000895d */ /* 0x004fea0003900000 */
[----:B------:R-:W2:Y:S02]  /*12170*/  @!P0 SYNCS.PHASECHK.TRANS64 P0, [R6+URZ+0x19c50], R5 ;  /* 0x019c5005060085a7 */ /* 0x000ea4000800007f */
[----:B--2---:R-:W-:Y:S05]  /*12180*/  @!P0 BRA `(.L_x_1747) ;  /* 0xfffffffc00ec8947 */ /* 0x004fea000383ffff */
[----:B------:R-:W-:Y:S05]  /*12190*/  BRA `(.L_x_1746) ;  /* 0xffffff6000707947 */ /* 0x000fea000383ffff */
.L_x_1789:
[----:B------:R-:W-:Y:S02]  /*121a0*/  IMAD.MOV.U32 R13, RZ, RZ, R20 ;  /* 0x000000ffff0d7224 */ /* 0x000fe400078e0014 */
[----:B------:R-:W-:Y:S02]  /*121b0*/  IMAD.MOV.U32 R12, RZ, RZ, RZ ;  /* 0x000000ffff0c7224 */ /* 0x000fe400078e00ff */
[----:B------:R-:W-:Y:S02]  /*121c0*/  IMAD.MOV.U32 R11, RZ, RZ, 0x1f ;  /* 0x0000001fff0b7424 */ /* 0x000fe400078e00ff */
[----:B------:R-:W-:-:S07]  /*121d0*/  IMAD.MOV.U32 R15, RZ, RZ, -0x1 ;  /* 0xffffffffff0f7424 */ /* 0x000fce00078e00ff */
[----:B01----:R-:W-:Y:S05]  /*121e0*/  WARPSYNC.COLLECTIVE R15, `(.L_x_1865) ;  /* 0x000000000f087348 */ /* 0x003fea0003c00000 */
[----:B------:R2:W3:Y:S02]  /*121f0*/  SHFL.IDX P6, R14, R13, R12, R11 ;  /* 0x0000000c0d0e7389 */ /* 0x0004e400000c000b */
[----:B0123--:R-:W-:Y:S01]  /*12200*/  ENDCOLLECTIVE ;  /* 0x000000000000791b */ /* 0x00ffe20003800000 */
.L_x_1865:
[----:B------:R-:W-:Y:S05]  /*12210*/  BRA `(.L_x_1866) ;  /* 0xffffffc0004c7947 */ /* 0x000fea000383ffff */
.L_x_1791:
[----:B------:R-:W-:Y:S01]  /*12220*/  BSSY B0, `(.L_x_1867) ;  /* 0x0000006000007945 */ /* 0x000fe20003800000 */
[----:B------:R-:W-:-:S07]  /*12230*/  IMAD.MOV.U32 R15, RZ, RZ, -0x1 ;  /* 0xffffffffff0f7424 */ /* 0x000fce00078e00ff */
[----:B012---:R-:W-:Y:S05]  /*12240*/  WARPSYNC.COLLECTIVE R15, `(.L_x_1868) ;  /* 0x000000000f0c7348 */ /* 0x007fea0003c00000 */
[----:B------:R-:W-:Y:S02]  /*12250*/  ELECT P6, UR62, PT ;  /* 0x00000000003e782f */ /* 0x000fe400038c0000 */
[----:B------:R-:W-:Y:S01]  /*12260*/  MOV R14, UR62 ;  /* 0x0000003e000e7c02 */ /* 0x000fe20008000f00 */
[----:B012---:R-:W-:Y:S10]  /*12270*/  ENDCOLLECTIVE ;  /* 0x000000000000791b */ /* 0x007ff40003800000 */
.L_x_1868:
[----:B------:R-:W-:Y:S05]  /*12280*/  BSYNC B0 ;  /* 0x0000000000007941 */ /* 0x000fea0003800000 */
.L_x_1867:
[----:B------:R-:W-:Y:S05]  /*12290*/  BRA `(.L_x_1869) ;  /* 0xffffffc000507947 */ /* 0x000fea000383ffff */
.L_x_1793:
[----:B---3--:R3:W4:Y:S02]  /*122a0*/  SYNCS.PHASECHK.TRANS64.TRYWAIT P0, [R3+URZ+0x19c80], R2 ;  /* 0x019c8002030075a7 */ /* 0x008724000800017f */
[----:B----4-:R-:W-:Y:S05]  /*122b0*/  @!P0 NANOSLEEP.SYNCS 0x989680 ;  /* 0x009896800000895d */ /* 0x010fea0003900000 */
[----:B------:R-:W4:Y:S02]  /*122c0*/  @!P0 SYNCS.PHASECHK.TRANS64 P0, [R3+URZ+0x19c80], R2 ;  /* 0x019c8002030085a7 */ /* 0x000f24000800007f */
[----:B----4-:R-:W-:Y:S05]  /*122d0*/  @!P0 BRA `(.L_x_1793) ;  /* 0xfffffffc00f08947 */ /* 0x010fea000383ffff */
[----:B------:R-:W-:Y:S05]  /*122e0*/  BRA `(.L_x_1870) ;  /* 0xffffffc000ac7947 */ /* 0x000fea000383ffff */
.L_x_1795:
[----:B0-----:R0:W4:Y:S02]  /*122f0*/  SYNCS.PHASECHK.TRANS64.TRYWAIT P0, [R3+URZ+0x19c40], R2 ;  /* 0x019c4002030075a7 */ /* 0x001124000800017f */
[----:B----4-:R-:W-:Y:S05]  /*12300*/  @!P0 NANOSLEEP.SYNCS 0x989680 ;  /* 0x009896800000895d */ /* 0x010fea0003900000 */
[----:B------:R-:W4:Y:S02]  /*12310*/  @!P0 SYNCS.PHASECHK.TRANS64 P0, [R3+URZ+0x19c40], R2 ;  /* 0x019c4002030085a7 */ /* 0x000f24000800007f */
[----:B----4-:R-:W-:Y:S05]  /*12320*/  @!P0 BRA `(.L_x_1795) ;  /* 0xfffffffc00f08947 */ /* 0x010fea000383ffff */
[----:B------:R-:W-:Y:S05]  /*12330*/  BRA `(.L_x_1871) ;  /* 0xffffffc400307947 */ /* 0x000fea000383ffff */
.L_x_1799:
        /* <DEDUP_REMOVED lines=9> */
.L_x_1872:
[----:B------:R-:W-:Y:S01]  /*123d0*/  ISETP.GE.AND P4, PT, R25, R7, PT ;  /* 0x000000071900720c */ /* 0x000fe20003f86270 */
[----:B------:R-:W-:Y:S02]  /*123e0*/  IMAD.MOV.U32 R13, RZ, RZ, R4 ;  /* 0x000000ffff0d7224 */ /* 0x000fe400078e0004 */
[----:B------:R-:W-:-:S10]  /*123f0*/  IMAD.MOV.U32 R2, RZ, RZ, R14 ;  /* 0x000000ffff027224 */ /* 0x000fd400078e000e */
[----:B------:R-:W-:Y:S05]  /*12400*/  WARPSYNC.COLLECTIVE R15, `(.L_x_1873) ;  /* 0x000000000f087348 */ /* 0x000fea0003c00000 */
[----:B------:R0:W1:Y:S02]  /*12410*/  SHFL.IDX P6, R14, R13, R12, R11 ;  /* 0x0000000c0d0e7389 */ /* 0x00006400000c000b */
[----:B01----:R-:W-:Y:S01]  /*12420*/  ENDCOLLECTIVE ;  /* 0x000000000000791b */ /* 0x003fe20003800000 */
.L_x_1873:
[----:B------:R-:W-:Y:S02]  /*12430*/  IMAD.MOV.U32 R13, RZ, RZ, R0 ;  /* 0x000000ffff0d7224 */ /* 0x000fe400078e0000 */
[----:B------:R-:W-:Y:S02]  /*12440*/  IMAD.MOV.U32 R12, RZ, RZ, 0x1 ;  /* 0x00000001ff0c7424 */ /* 0x000fe400078e00ff */
[----:B------:R-:W-:-:S07]  /*12450*/  IMAD.MOV.U32 R3, RZ, RZ, R14 ;  /* 0x000000ffff037224 */ /* 0x000fce00078e000e */
[----:B------:R-:W-:Y:S05]  /*12460*/  WARPSYNC.COLLECTIVE R15, `(.L_x_1874) ;  /* 0x000000000f087348 */ /* 0x000fea0003c00000 */
[----:B------:R0:W1:Y:S02]  /*12470*/  SHFL.IDX P6, R14, R13, R12, R11 ;  /* 0x0000000c0d0e7389 */ /* 0x00006400000c000b */
[----:B01----:R-:W-:Y:S01]  /*12480*/  ENDCOLLECTIVE ;  /* 0x000000000000791b */ /* 0x003fe20003800000 */
.L_x_1874:
        /* <DEDUP_REMOVED lines=10> */
.L_x_1875:
        /* <DEDUP_REMOVED lines=13> */
.L_x_1876:
[----:B------:R-:W-:-:S13]  /*12600*/  ISETP.GE.AND P4, PT, R2, R7, PT ;  /* 0x000000070200720c */ /* 0x000fda0003f86270 */
[----:B------:R-:W-:Y:S01]  /*12610*/  @!P4 IADD3 R2, P3, R10, R4, RZ ;  /* 0x000000040a02c210 */ /* 0x000fe20007f7e0ff */
[----:B------:R-:W-:-:S04]  /*12620*/  IMAD.MOV.U32 R13, RZ, RZ, R5 ;  /* 0x000000ffff0d7224 */ /* 0x000fc800078e0005 */
[----:B------:R-:W-:-:S04]  /*12630*/  @!P4 IMAD.X R0, RZ, RZ, R0, P3 ;  /* 0x000000ffff00c224 */ /* 0x000fc800018e0600 */
[----:B------:R-:W-:Y:S02]  /*12640*/  @!P4 IMAD.MOV.U32 R3, RZ, RZ, R0 ;  /* 0x000000ffff03c224 */ /* 0x000fe400078e0000 */
[----:B------:R-:W-:-:S07]  /*12650*/  IMAD.MOV.U32 R6, RZ, RZ, R14 ;  /* 0x000000ffff067224 */ /* 0x000fce00078e000e */
[----:B------:R-:W-:Y:S05]  /*12660*/  WARPSYNC.COLLECTIVE R15, `(.L_x_1877) ;  /* 0x000000000f087348 */ /* 0x000fea0003c00000 */
[----:B------:R0:W1:Y:S02]  /*12670*/  SHFL.IDX P6, R14, R13, R12, R11 ;  /* 0x0000000c0d0e7389 */ /* 0x00006400000c000b */
[----:B01----:R-:W-:Y:S01]  /*12680*/  ENDCOLLECTIVE ;  /* 0x000000000000791b */ /* 0x003fe20003800000 */
.L_x_1877:
[----:B------:R-:W-:Y:S01]  /*12690*/  @!PT LDS RZ, [RZ] ;  /* 0x00000000fffff984 */ /* 0x000fe20000000800 */
[----:B------:R-:W-:Y:S01]  /*126a0*/  @!PT LDS RZ, [RZ] ;  /* 0x00000000fffff984 */ /* 0x000fe20000000800 */
[----:B------:R-:W-:Y:S01]  /*126b0*/  @!PT LDS RZ, [RZ] ;  /* 0x00000000fffff984 */ /* 0x000fe20000000800 */
[----:B------:R1:W-:Y:S04]  /*126c0*/  @!P4 LDGSTS.E.BYPASS.LTC128B.128 [R9+0xf800], desc[UR44][R2.64], !P2 ;  /* 0x0f8000000209cfae */ /* 0x0003e8000d101d6c */
[----:B------:R1:W-:Y:S04]  /*126d0*/  @!P4 LDGSTS.E.BYPASS.LTC128B.128 [R9+0x11000], desc[UR44][R2.64+0x20], !P1 ;  /* 0x110000200209cfae */ /* 0x0003e8000c901d6c */
[----:B------:R1:W-:Y:S01]  /*126e0*/  @!P4 LDGSTS.E.BYPASS.LTC128B.128 [R9+0x12800], desc[UR44][R2.64+0x40], !P0 ;  /* 0x128000400209cfae */ /* 0x0003e2000c101d6c */
[----:B------:R-:W-:Y:S05]  /*126f0*/  BRA `(.L_x_1878) ;  /* 0xffffffc800f87947 */ /* 0x000fea000383ffff */
.L_x_1804:
[----:B0-----:R0:W1:Y:S02]  /*12700*/  SYNCS.PHASECHK.TRANS64.TRYWAIT P0, [R17+URZ+0x19c20], R2 ;  /* 0x019c2002110075a7 */ /* 0x001064000800017f */
[----:B-1----:R-:W-:Y:S05]  /*12710*/  @!P0 NANOSLEEP.SYNCS 0x989680 ;  /* 0x009896800000895d */ /* 0x002fea0003900000 */
[----:B------:R-:W1:Y:S02]  /*12720*/  @!P0 SYNCS.PHASECHK.TRANS64 P0, [R17+URZ+0x19c20], R2 ;  /* 0x019c2002110085a7 */ /* 0x000e64000800007f */
[----:B-1----:R-:W-:Y:S05]  /*12730*/  @!P0 BRA `(.L_x_1804) ;  /* 0xfffffffc00f08947 */ /* 0x002fea000383ffff */
[----:B------:R-:W-:Y:S05]  /*12740*/  BRA `(.L_x_1879) ;  /* 0xffffffcc00747947 */ /* 0x000fea000383ffff */
.L_x_1810:
[----:B0-----:R0:W1:Y:S02]  /*12750*/  SYNCS.PHASECHK.TRANS64.TRYWAIT P0, [R4+URZ+0x19c80], R2 ;  /* 0x019c8002040075a7 */ /* 0x001064000800017f */
[----:B-1----:R-:W-:Y:S05]  /*12760*/  @!P0 NANOSLEEP.SYNCS 0x989680 ;  /* 0x009896800000895d */ /* 0x002fea0003900000 */
[----:B------:R-:W1:Y:S02]  /*12770*/  @!P0 SYNCS.PHASECHK.TRANS64 P0, [R4+URZ+0x19c80], R2 ;  /* 0x019c8002040085a7 */ /* 0x000e64000800007f */
[----:B-1----:R-:W-:Y:S05]  /*12780*/  @!P0 BRA `(.L_x_1810) ;  /* 0xfffffffc00f08947 */ /* 0x002fea000383ffff */
[----:B------:R-:W-:Y:S05]  /*12790*/  BRA `(.L_x_1880) ;  /* 0xffffffd0000c7947 */ /* 0x000fea000383ffff */
.L_x_1817:
[----:B-1----:R1:W2:Y:S02]  /*127a0*/  SYNCS.PHASECHK.TRANS64.TRYWAIT P0, [R4+URZ+0x19c40], R2 ;  /* 0x019c4002040075a7 */ /* 0x0022a4000800017f */
[----:B--2---:R-:W-:Y:S05]  /*127b0*/  @!P0 NANOSLEEP.SYNCS 0x989680 ;  /* 0x009896800000895d */ /* 0x004fea0003900000 */
[----:B------:R-:W2:Y:S02]  /*127c0*/  @!P0 SYNCS.PHASECHK.TRANS64 P0, [R4+URZ+0x19c40], R2 ;  /* 0x019c4002040085a7 */ /* 0x000ea4000800007f */
[----:B--2---:R-:W-:Y:S05]  /*127d0*/  @!P0 BRA `(.L_x_1817) ;  /* 0xfffffffc00f08947 */ /* 0x004fea000383ffff */
[----:B------:R-:W-:Y:S05]  /*127e0*/  BRA `(.L_x_1881) ;  /* 0xffffffd400047947 */ /* 0x000fea000383ffff */
.L_x_1825:
[----:B0-----:R0:W1:Y:S02]  /*127f0*/  SYNCS.PHASECHK.TRANS64.TRYWAIT P0, [R3+URZ+0x19c70], R2 ;  /* 0x019c7002030075a7 */ /* 0x001064000800017f */
[----:B-1----:R-:W-:Y:S05]  /*12800*/  @!P0 NANOSLEEP.SYNCS 0x989680 ;  /* 0x009896800000895d */ /* 0x002fea0003900000 */
[----:B------:R-:W1:Y:S02]  /*12810*/  @!P0 SYNCS.PHASECHK.TRANS64 P0, [R3+URZ+0x19c70], R2 ;  /* 0x019c7002030085a7 */ /* 0x000e64000800007f */
[----:B-1----:R-:W-:Y:S05]  /*12820*/  @!P0 BRA `(.L_x_1825) ;  /* 0xfffffffc00f08947 */ /* 0x002fea000383ffff */
[----:B------:R-:W-:Y:S05]  /*12830*/  BRA `(.L_x_1882) ;  /* 0xffffffd800187947 */ /* 0x000fea000383ffff */
.L_x_1827:
[----:B0-----:R0:W1:Y:S02]  /*12840*/  SYNCS.PHASECHK.TRANS64.TRYWAIT P0, [R3+URZ+0x19c60], R2 ;  /* 0x019c6002030075a7 */ /* 0x001064000800017f */
[----:B-1----:R-:W-:Y:S05]  /*12850*/  @!P0 NANOSLEEP.SYNCS 0x989680 ;  /* 0x009896800000895d */ /* 0x002fea0003900000 */
[----:B------:R-:W1:Y:S02]  /*12860*/  @!P0 SYNCS.PHASECHK.TRANS64 P0, [R3+URZ+0x19c60], R2 ;  /* 0x019c6002030085a7 */ /* 0x000e64000800007f */
[----:B-1----:R-:W-:Y:S05]  /*12870*/  @!P0 BRA `(.L_x_1827) ;  /* 0xfffffffc00f08947 */ /* 0x002fea000383ffff */
[----:B------:R-:W-:Y:S05]  /*12880*/  BRA `(.L_x_1883) ;  /* 0xffffffd800207947 */ /* 0x000fea000383ffff */
.L_x_1834:
[----:B0-----:R0:W1:Y:S02]  /*12890*/  SYNCS.PHASECHK.TRANS64.TRYWAIT P1, [R3+URZ+0x19c70], R0 ;  /* 0x019c7000030075a7 */ /* 0x001064000802017f */
[----:B-1----:R-:W-:Y:S05]  /*128a0*/  @!P1 NANOSLEEP.SYNCS 0x989680 ;  /* 0x009896800000995d */ /* 0x002fea0003900000 */
[----:B------:R-:W1:Y:S02]  /*128b0*/  @!P1 SYNCS.PHASECHK.TRANS64 P1, [R3+URZ+0x19c70], R0 ;  /* 0x019c7000030095a7 */ /* 0x000e64000802007f */
[----:B-1----:R-:W-:Y:S05]  /*128c0*/  @!P1 BRA `(.L_x_1834) ;  /* 0xfffffffc00f09947 */ /* 0x002fea000383ffff */
[----:B------:R-:W-:Y:S05]  /*128d0*/  BRA `(.L_x_1884) ;  /* 0xffffffdc00847947 */ /* 0x000fea000383ffff */
.L_x_1836:
[----:B0-----:R0:W1:Y:S02]  /*128e0*/  SYNCS.PHASECHK.TRANS64.TRYWAIT P1, [R3+URZ+0x19c60], R0 ;  /* 0x019c6000030075a7 */ /* 0x001064000802017f */
[----:B-1----:R-:W-:Y:S05]  /*128f0*/  @!P1 NANOSLEEP.SYNCS 0x989680 ;  /* 0x009896800000995d */ /* 0x002fea0003900000 */
[----:B------:R-:W1:Y:S02]  /*12900*/  @!P1 SYNCS.PHASECHK.TRANS64 P1, [R3+URZ+0x19c60], R0 ;  /* 0x019c6000030095a7 */ /* 0x000e64000802007f */
[----:B-1----:R-:W-:Y:S05]  /*12910*/  @!P1 BRA `(.L_x_1836) ;  /* 0xfffffffc00f09947 */ /* 0x002fea000383ffff */
[----:B------:R-:W-:Y:S05]  /*12920*/  BRA `(.L_x_1885) ;  /* 0xffffffdc00887947 */ /* 0x000fea000383ffff */
.L_x_1849:
[----:B0-----:R0:W1:Y:S02]  /*12930*/  SYNCS.PHASECHK.TRANS64.TRYWAIT P0, [R7+URZ+0x19c20], R0 ;  /* 0x019c2000070075a7 */ /* 0x001064000800017f */
[----:B-1----:R-:W-:Y:S05]  /*12940*/  @!P0 NANOSLEEP.SYNCS 0x989680 ;  /* 0x009896800000895d */ /* 0x002fea0003900000 */
[----:B------:R-:W1:Y:S02]  /*12950*/  @!P0 SYNCS.PHASECHK.TRANS64 P0, [R7+URZ+0x19c20], R0 ;  /* 0x019c2000070085a7 */ /* 0x000e64000800007f */
[----:B-1----:R-:W-:Y:S05]  /*12960*/  @!P0 BRA `(.L_x_1849) ;  /* 0xfffffffc00f08947 */ /* 0x002fea000383ffff */
[----:B------:R-:W-:Y:S05]  /*12970*/  BRA `(.L_x_1886) ;  /* 0xfffffff000907947 */ /* 0x000fea000383ffff */
.L_x_1850:
        /* <DEDUP_REMOVED lines=8> */
[----:B0-2---:R-:W-:Y:S05]  /*12a00*/  WARPSYNC.COLLECTIVE R15, `(.L_x_1888) ;  /* 0x000000000f087348 */ /* 0x005fea0003c00000 */
[----:B------:R1:W3:Y:S02]  /*12a10*/  SHFL.IDX P6, R14, R13, R12, R11 ;  /* 0x0000000c0d0e7389 */ /* 0x0002e400000c000b */
[----:B0123--:R-:W-:Y:S01]  /*12a20*/  ENDCOLLECTIVE ;  /* 0x000000000000791b */ /* 0x00ffe20003800000 */
.L_x_1888:
[----:B------:R-:W-:Y:S05]  /*12a30*/  BSYNC B0 ;  /* 0x0000000000007941 */ /* 0x000fea0003800000 */
.L_x_1887:
[----:B------:R-:W-:Y:S05]  /*12a40*/  BRA `(.L_x_1889) ;  /* 0xfffffff000787947 */ /* 0x000fea000383ffff */
.L_x_1853:
[----:B------:R-:W-:Y:S01]  /*12a50*/  BSSY B1, `(.L_x_1890) ;  /* 0x0000006000017945 */ /* 0x000fe20003800000 */
[----:B------:R-:W-:-:S07]  /*12a60*/  IMAD.MOV.U32 R15, RZ, RZ, -0x1 ;  /* 0xffffffffff0f7424 */ /* 0x000fce00078e00ff */
[----:B0-2---:R-:W-:Y:S05]  /*12a70*/  WARPSYNC.COLLECTIVE R15, `(.L_x_1891) ;  /* 0x000000000f0c7348 */ /* 0x005fea0003c00000 */
[----:B------:R-:W-:Y:S02]  /*12a80*/  ELECT P6, UR62, PT ;  /* 0x00000000003e782f */ /* 0x000fe400038c0000 */
[----:B------:R-:W-:Y:S01]  /*12a90*/  MOV R14, UR62 ;  /* 0x0000003e000e7c02 */ /* 0x000fe20008000f00 */
[----:B0-2---:R-:W-:Y:S10]  /*12aa0*/  ENDCOLLECTIVE ;  /* 0x000000000000791b */ /* 0x005ff40003800000 */
.L_x_1891:
[----:B------:R-:W-:Y:S05]  /*12ab0*/  BSYNC B1 ;  /* 0x0000000000017941 */ /* 0x000fea0003800000 */
.L_x_1890:
[----:B------:R-:W-:Y:S05]  /*12ac0*/  BRA `(.L_x_1892) ;  /* 0xfffffff000707947 */ /* 0x000fea000383ffff */
.L_x_1855:
[----:B0-----:R0:W1:Y:S02]  /*12ad0*/  SYNCS.PHASECHK.TRANS64.TRYWAIT P1, [R5+URZ], R4 ;  /* 0x00000004050075a7 */ /* 0x001064000802017f */
[----:B-1----:R-:W-:Y:S05]  /*12ae0*/  @!P1 NANOSLEEP.SYNCS 0x989680 ;  /* 0x009896800000995d */ /* 0x002fea0003900000 */
[----:B------:R-:W1:Y:S02]  /*12af0*/  @!P1 SYNCS.PHASECHK.TRANS64 P1, [R5+URZ], R4 ;  /* 0x00000004050095a7 */ /* 0x000e64000802007f */
[----:B-1----:R-:W-:Y:S05]  /*12b00*/  @!P1 BRA `(.L_x_1855) ;  /* 0xfffffffc00f09947 */ /* 0x002fea000383ffff */
[----:B------:R-:W-:Y:S05]  /*12b10*/  BRA `(.L_x_1893) ;  /* 0xfffffff000a47947 */ /* 0x000fea000383ffff */
.L_x_1856:
[----:B-1----:R1:W3:Y:S02]  /*12b20*/  SYNCS.PHASECHK.TRANS64.TRYWAIT P1, [R3+URZ], R0 ;  /* 0x00000000030075a7 */ /* 0x0022e4000802017f */
[----:B---3--:R-:W-:Y:S05]  /*12b30*/  @!P1 NANOSLEEP.SYNCS 0x989680 ;  /* 0x009896800000995d */ /* 0x008fea0003900000 */
[----:B------:R-:W3:Y:S02]  /*12b40*/  @!P1 SYNCS.PHASECHK.TRANS64 P1, [R3+URZ], R0 ;  /* 0x00000000030095a7 */ /* 0x000ee4000802007f */
[----:B---3--:R-:W-:Y:S05]  /*12b50*/  @!P1 BRA `(.L_x_1856) ;  /* 0xfffffffc00f09947 */ /* 0x008fea000383ffff */
[----:B------:R-:W-:Y:S05]  /*12b60*/  BRA `(.L_x_1894) ;  /* 0xfffffff000987947 */ /* 0x000fea000383ffff */
.L_x_1858:
[----:B-1----:R1:W3:Y:S02]  /*12b70*/  SYNCS.PHASECHK.TRANS64.TRYWAIT P1, [R3+URZ+0x19c60], R4 ;  /* 0x019c6004030075a7 */ /* 0x0022e4000802017f */
[----:B---3--:R-:W-:Y:S05]  /*12b80*/  @!P1 NANOSLEEP.SYNCS 0x989680 ;  /* 0x009896800000995d */ /* 0x008fea0003900000 */
[----:B------:R-:W3:Y:S02]  /*12b90*/  @!P1 SYNCS.PHASECHK.TRANS64 P1, [R3+URZ+0x19c60], R4 ;  /* 0x019c6004030095a7 */ /* 0x000ee4000802007f */
[----:B---3--:R-:W-:Y:S05]  /*12ba0*/  @!P1 BRA `(.L_x_1858) ;  /* 0xfffffffc00f09947 */ /* 0x008fea000383ffff */
[----:B------:R-:W-:Y:S05]  /*12bb0*/  BRA `(.L_x_1895) ;  /* 0xfffffff000987947 */ /* 0x000fea000383ffff */
.L_x_1860:
[----:B0-----:R0:W3:Y:S02]  /*12bc0*/  SYNCS.PHASECHK.TRANS64.TRYWAIT P1, [R5+URZ+0x19c60], R0 ;  /* 0x019c6000050075a7 */ /* 0x0010e4000802017f */
[----:B---3--:R-:W-:Y:S05]  /*12bd0*/  @!P1 NANOSLEEP.SYNCS 0x989680 ;  /* 0x009896800000995d */ /* 0x008fea0003900000 */
[----:B------:R-:W3:Y:S02]  /*12be0*/  @!P1 SYNCS.PHASECHK.TRANS64 P1, [R5+URZ+0x19c60], R0 ;  /* 0x019c6000050095a7 */ /* 0x000ee4000802007f */
[----:B---3--:R-:W-:Y:S05]  /*12bf0*/  @!P1 BRA `(.L_x_1860) ;  /* 0xfffffffc00f09947 */ /* 0x008fea000383ffff */
[----:B------:R-:W-:Y:S05]  /*12c00*/  BRA `(.L_x_1896) ;  /* 0xfffffff000987947 */ /* 0x000fea000383ffff */
.L_x_1862:
[----:B---3--:R3:W4:Y:S02]  /*12c10*/  SYNCS.PHASECHK.TRANS64.TRYWAIT P0, [R3+URZ+0x19c80], R4 ;  /* 0x019c8004030075a7 */ /* 0x008724000800017f */
[----:B----4-:R-:W-:Y:S05]  /*12c20*/  @!P0 NANOSLEEP.SYNCS 0x989680 ;  /* 0x009896800000895d */ /* 0x010fea0003900000 */
[----:B------:R-:W4:Y:S02]  /*12c30*/  @!P0 SYNCS.PHASECHK.TRANS64 P0, [R3+URZ+0x19c80], R4 ;  /* 0x019c8004030085a7 */ /* 0x000f24000800007f */
[----:B----4-:R-:W-:Y:S05]  /*12c40*/  @!P0 BRA `(.L_x_1862) ;  /* 0xfffffffc00f08947 */ /* 0x010fea000383ffff */
[----:B------:R-:W-:Y:S05]  /*12c50*/  BRA `(.L_x_1863) ;  /* 0xfffffff000947947 */ /* 0x000fea000383ffff */
.L_x_1897:
        /* <DEDUP_REMOVED lines=10> */
.L_x_2283:


//--------------------- .text._ZN7cutlass13device_kernelIN5flash11enable_sm90INS1_16FlashAttnFwdSm90INS1_25CollectiveMainloopFwdSm90ILi2EN4cute5tupleIJNS5_1CILi1EEES8_S8_EEENS6_IJNS7_ILi192EEENS7_ILi128EEENS7_ILi96EEEEEELi96ENS_12float_e4m3_tEfNS_4arch4Sm90ELb1ELb0ELb0ELb1ELb0ELb1ELb0ELb1ELb1ELb1ELb1ELb0EEENS1_21CollectiveEpilogueFwdINS6_IJSA_SC_SB_EEES9_NS_10bfloat16_tESG_Li384ELb1ELb1ELb1ELb1EEENS1_36VarlenDynamicPersistentTileSchedulerILi192ELi128ELi384ELi128ELb1ELb1ELb1ELb1ELb1ELb1EEEEEEEEEvNT_6ParamsE --------------------------
	.section	.text._ZN7cutlass13device_kernelIN5flash11enable_sm90INS1_16FlashAttnFwdSm90INS1_25CollectiveMainloopFwdSm90ILi2EN4cute5tupleIJNS5_1CILi1EEES8_S8_EEENS6_IJNS7_ILi192EEENS7_ILi128EEENS7_ILi96EEEEEELi96ENS_12float_e4m3_tEfNS_4arch4Sm90ELb1ELb0ELb0ELb1ELb0ELb1ELb0ELb1ELb1ELb1ELb1ELb0EEENS1_21CollectiveEpilogueFwdINS6_IJSA_SC_SB_EEES9_NS_10bfloat16_tESG_Li384ELb1ELb1ELb1ELb1EEENS1_36VarlenDynamicPersistentTileSchedulerILi192ELi128ELi384ELi128ELb1ELb1ELb1ELb1ELb1ELb1EEEEEEEEEvNT_6ParamsE,"ax",@progbits
	.align	128
.text._ZN7cutlass13device_kernelIN5flash11enable_sm90INS1_16FlashAttnFwdSm90INS1_25CollectiveMainloopFwdSm90ILi2EN4cute5tupleIJNS5_1CILi1EEES8_S8_EEENS6_IJNS7_ILi192EEENS7_ILi128EEENS7_ILi96EEEEEELi96ENS_12float_e4m3_tEfNS_4arch4Sm90ELb1ELb0ELb0ELb1ELb0ELb1ELb0ELb1ELb1ELb1ELb1ELb0EEENS1_21CollectiveEpilogueFwdINS6_IJSA_SC_SB_EEES9_NS_10bfloat16_tESG_Li384ELb1ELb1ELb1ELb1EEENS1_36VarlenDynamicPersistentTileSchedulerILi192ELi128ELi384ELi128ELb1ELb1ELb1ELb1ELb1ELb1EEEEEEEEEvNT_6ParamsE:
        .type           _ZN7cutlass13device_kernelIN5flash11enable_sm90INS1_16FlashAttnFwdSm90INS1_25CollectiveMainloopFwdSm90ILi2EN4cute5tupleIJNS5_1CILi1EEES8_S8_EEENS6_IJNS7_ILi192EEENS7_ILi128EEENS7_ILi96EEEEEELi96ENS_12float_e4m3_tEfNS_4arch4Sm90ELb1ELb0ELb0ELb1ELb0ELb1ELb0ELb1ELb1ELb1ELb1ELb0EEENS1_21CollectiveEpilogueFwdINS6_IJSA_SC_SB_EEES9_NS_10bfloat16_tESG_Li384ELb1ELb1ELb1ELb1EEENS1_36VarlenDynamicPersistentTileSchedulerILi192ELi128ELi384ELi128ELb1ELb1ELb1ELb1ELb1ELb1EEEEEEEEEvNT_6ParamsE,@function
        .size           _ZN7cutlass13device_kernelIN5flash11enable_sm90INS1_16FlashAttnFwdSm90INS1_25CollectiveMainloopFwdSm90ILi2EN4cute5tupleIJNS5_1CILi1EEES8_S8_EEENS6_IJNS7_ILi192EEENS7_ILi128EEENS7_ILi96EEEEEELi96ENS_12float_e4m3_tEfNS_4arch4Sm90ELb1ELb0ELb0ELb1ELb0ELb1ELb0ELb1ELb1ELb1ELb1ELb0EEENS1_21CollectiveEpilogueFwdINS6_IJSA_SC_SB_EEES9_NS_10bfloat16_tESG_Li384ELb1ELb1ELb1ELb1EEENS1_36VarlenDynamicPersistentTileSchedulerILi192ELi128ELi384ELi128ELb1ELb1ELb1ELb1ELb1ELb1EEEEEEEEEvNT_6ParamsE,(.L_x_2284 - _ZN7cutlass13device_kernelIN5flash11enable_sm90INS1_16FlashAttnFwdSm90INS1_25CollectiveMainloopFwdSm90ILi2EN4cute5tupleIJNS5_1CILi1EEES8_S8_EEENS6_IJNS7_ILi192EEENS7_ILi128EEENS7_ILi96EEEEEELi96ENS_12float_e4m3_tEfNS_4arch4Sm90ELb1ELb0ELb0ELb1ELb0ELb1ELb0ELb1ELb1ELb1ELb1ELb0EEENS1_21CollectiveEpilogueFwdINS6_IJSA_SC_SB_EEES9_NS_10bfloat16_tESG_Li384ELb1ELb1ELb1ELb1EEENS1_36VarlenDynamicPersistentTileSchedulerILi192ELi128ELi384ELi128ELb1ELb1ELb1ELb1ELb1ELb1EEEEEEEEEvNT_6ParamsE)
        .other          _ZN7cutlass13device_kernelIN5flash11enable_sm90INS1_16FlashAttnFwdSm90INS1_25CollectiveMainloopFwdSm90ILi2EN4cute5tupleIJNS5_1CILi1EEES8_S8_EEENS6_IJNS7_ILi192EEENS7_ILi128EEENS7_ILi96EEEEEELi96ENS_12float_e4m3_tEfNS_4arch4Sm90ELb1ELb0ELb0ELb1ELb0ELb1ELb0ELb1ELb1ELb1ELb1ELb0EEENS1_21CollectiveEpilogueFwdINS6_IJSA_SC_SB_EEES9_NS_10bfloat16_tESG_Li384ELb1ELb1ELb1ELb1EEENS1_36VarlenDynamicPersistentTileSchedulerILi192ELi128ELi384ELi128ELb1ELb1ELb1ELb1ELb1ELb1EEEEEEEEEvNT_6ParamsE,@"STO_CUDA_ENTRY STV_DEFAULT"
_ZN7cutlass13device_kernelIN5flash11enable_sm90INS1_16FlashAttnFwdSm90INS1_25CollectiveMainloopFwdSm90ILi2EN4cute5tupleIJNS5_1CILi1EEES8_S8_EEENS6_IJNS7_ILi192EEENS7_ILi128EEENS7_ILi96EEEEEELi96ENS_12float_e4m3_tEfNS_4arch4Sm90ELb1ELb0ELb0ELb1ELb0ELb1ELb0ELb1ELb1ELb1ELb1ELb0EEENS1_21CollectiveEpilogueFwdINS6_IJSA_SC_SB_EEES9_NS_10bfloat16_tESG_Li384ELb1ELb1ELb1ELb1EEENS1_36VarlenDynamicPersistentTileSchedulerILi192ELi128ELi384ELi128ELb1ELb1ELb1ELb1ELb1ELb1EEEEEEEEEvNT_6ParamsE:
        /* <DEDUP_REMOVED lines=24> */
.L_x_1899:
[----:B------:R-:W-:Y:S05]  /*0180*/  BSYNC B0 ;  /* 0x0000000000007941 */ /* 0x000fea0003800000 */
.L_x_1898:
        /* <DEDUP_REMOVED lines=41> */
.L_x_1900:
        /* <DEDUP_REMOVED lines=22> */
.L_x_1901:
        /* <DEDUP_REMOVED lines=18> */
.L_x_1902:
        /* <DEDUP_REMOVED lines=22> */
.L_x_1903:
        /* <DEDUP_REMOVED lines=22> */
.L_x_1904:
        /* <DEDUP_REMOVED lines=8> */
.L_x_1907:
        /* <DEDUP_REMOVED lines=17> */
[----:B------:R-:W-:Y:S01]  /*0af0*/  CS2R R152, SRZ ;  /* 0x0000000000987805 */ /* 0x000fe2000001ff00 */
        /* <DEDUP_REMOVED lines=9> */
[----:B------:R-:W-:-:S02]  /*0b90*/  LOP3.LUT R2, R5, 0x7fffff0, RZ, 0xc0, !PT ;  /* 0x07fffff005027812 */ /* 0x000fc400078ec0ff */
[----:B------:R-:W-:Y:S02]  /*0ba0*/  SHF.R.S32.HI R6, RZ, 0x1f, R3 ;  /* 0x0000001fff067819 */ /* 0x000fe40000011403 */
[----:B------:R-:W-:Y:S01]  /*0bb0*/  LOP3.LUT R7, R4, 0xfffffe00, RZ, 0xc0, !PT ;  /* 0xfffffe0004077812 */ /* 0x000fe200078ec0ff */
[----:B------:R-:W-:Y:S01]  /*0bc0*/  IMAD.IADD R4, R22, 0x1, -R2 ;  /* 0x0000000116047824 */ /* 0x000fe200078e0a02 */
[-C--:B------:R-:W-:Y:S02]  /*0bd0*/  LEA.HI R2, R0, R22.reuse, RZ, 0x7 ;  /* 0x0000001600027211 */ /* 0x080fe400078f38ff */
[----:B------:R-:W-:Y:S01]  /*0be0*/  LOP3.LUT R3, R3, 0xfffffffe, RZ, 0xc0, !PT ;  /* 0xfffffffe03037812 */ /* 0x000fe200078ec0ff */
[----:B------:R-:W-:Y:S01]  /*0bf0*/  IMAD R9, R4, 0x20, R7 ;  /* 0x0000002004097824 */ /* 0x000fe200078e0207 */
[----:B------:R-:W-:Y:S02]  /*0c00*/  LOP3.LUT R7, R2, 0xffffff80, RZ, 0xc0, !PT ;  /* 0xffffff8002077812 */ /* 0x000fe400078ec0ff */
[----:B------:R-:W-:Y:S01]  /*0c10*/  LEA.HI R6, R6, R19, RZ, 0x2 ;  /* 0x0000001306067211 */ /* 0x000fe200078f10ff */
[----:B------:R-:W-:Y:S01]  /*0c20*/  IMAD.IADD R21, R22, 0x1, -R3 ;  /* 0x0000000116157824 */ /* 0x000fe200078e0a03 */
[----:B------:R-:W-:Y:S01]  /*0c30*/  LEA.HI R4, R0, R22, RZ, 0x3 ;  /* 0x0000001600047211 */ /* 0x000fe200078f18ff */
[----:B------:R-:W-:Y:S01]  /*0c40*/  IMAD.IADD R15, R22, 0x1, -R7 ;  /* 0x00000001160f7824 */ /* 0x000fe200078e0a07 */
[----:B------:R-:W-:Y:S01]  /*0c50*/  LOP3.LUT R6, R6, 0x7fffffc, RZ, 0xc0, !PT ;  /* 0x07fffffc06067812 */ /* 0x000fe200078ec0ff */
[----:B------:R-:W-:Y:S01]  /*0c60*/  IMAD.SHL.U32 R154, R21, 0x8, RZ ;  /* 0x00000008159a7824 */ /* 0x000fe200078e00ff */
[----:B------:R-:W-:-:S02]  /*0c70*/  SHF.R.S32.HI R7, RZ, 0x4, R5 ;  /* 0x00000004ff077819 */ /* 0x000fc40000011405 */
[----:B------:R-:W-:Y:S01]  /*0c80*/  SHF.R.S32.HI R8, RZ, 0x1f, R15 ;  /* 0x0000001fff087819 */ /* 0x000fe2000001140f */
[----:B------:R-:W-:Y:S01]  /*0c90*/  IMAD.IADD R6, R19, 0x1, -R6 ;  /* 0x0000000113067824 */ /* 0x000fe200078e0a06 */
[----:B------:R-:W-:Y:S01]  /*0ca0*/  LEA.HI R5, R5, R7, RZ, 0x1 ;  /* 0x0000000705057211 */ /* 0x000fe200078f08ff */
[C---:B------:R-:W-:Y:S01]  /*0cb0*/  VIADD R11, R154.reuse, 0x20 ;  /* 0x000000209a0b7836 */ /* 0x040fe20000000000 */
[----:B------:R-:W-:Y:S01]  /*0cc0*/  SHF.R.S32.HI R17, RZ, 0x7, R2 ;  /* 0x00000007ff117819 */ /* 0x000fe20000011402 */
[----:B------:R-:W-:Y:S01]  /*0cd0*/  IMAD R13, R7, 0x8, R6 ;  /* 0x00000008070d7824 */ /* 0x000fe200078e0206 */
[----:B------:R-:W-:Y:S01]  /*0ce0*/  LOP3.LUT R2, R5, 0x1ffffffe, RZ, 0xc0, !PT ;  /* 0x1ffffffe05027812 */ /* 0x000fe200078ec0ff */
[----:B------:R-:W-:Y:S01]  /*0cf0*/  IMAD.IADD R6, R154, 0x1, R11 ;  /* 0x000000019a067824 */ /* 0x000fe200078e020b */
[----:B------:R-:W-:Y:S01]  /*0d00*/  LEA.HI R10, R8, R15, RZ, 0x2 ;  /* 0x0000000f080a7211 */ /* 0x000fe200078f10ff */
[----:B------:R0:W-:Y:S01]  /*0d10*/  STL [R1+0x10], R11 ;  /* 0x0000100b01007387 */ /* 0x0001e20000100800 */
[----:B------:R-:W-:Y:S01]  /*0d20*/  SHF.R.S32.HI R4, RZ, 0x3, R4 ;  /* 0x00000003ff047819 */ /* 0x000fe20000011404 */
[----:B------:R-:W-:Y:S01]  /*0d30*/  IMAD.IADD R2, R7, 0x1, -R2 ;  /* 0x0000000107027824 */ /* 0x000fe200078e0a02 */
[--C-:B------:R-:W-:Y:S01]  /*0d40*/  SHF.R.S32.HI R5, RZ, 0x2, R10.reuse ;  /* 0x00000002ff057819 */ /* 0x100fe2000001140a */
[----:B------:R-:W-:Y:S01]  /*0d50*/  IMAD.SHL.U32 R13, R13, 0x20, RZ ;  /* 0x000000200d0d7824 */ /* 0x000fe200078e00ff */
[----:B------:R-:W-:Y:S01]  /*0d60*/  SHF.R.S32.HI R12, RZ, 0x1f, R10 ;  /* 0x0000001fff0c7819 */ /* 0x000fe2000001140a */
[----:B------:R-:W-:Y:S01]  /*0d70*/  IMAD.SHL.U32 R4, R4, 0x80, RZ ;  /* 0x0000008004047824 */ /* 0x000fe200078e00ff */
[----:B------:R-:W-:Y:S01]  /*0d80*/  SHF.R.S32.HI R7, RZ, 0x1f, R6 ;  /* 0x0000001fff077819 */ /* 0x000fe20000011406 */
[----:B------:R-:W-:Y:S01]  /*0d90*/  IMAD.HI R3, R17, 0x55555556, RZ ;  /* 0x5555555611037827 */ /* 0x000fe200078e02ff */
[----:B------:R-:W-:-:S02]  /*0da0*/  LEA.HI R12, R12, R5, RZ, 0x3 ;  /* 0x000000050c0c7211 */ /* 0x000fc400078f18ff */
[CC--:B0-----:R-:W-:Y:S02]  /*0db0*/  LEA.HI R11, R7.reuse, R6.reuse, RZ, 0x4 ;  /* 0x00000006070b7211 */ /* 0x0c1fe400078f20ff */
[----:B------:R-:W-:Y:S02]  /*0dc0*/  LEA.HI R6, R7, R6, RZ, 0x5 ;  /* 0x0000000607067211 */ /* 0x000fe400078f28ff */
[----:B------:R-:W-:Y:S02]  /*0dd0*/  LOP3.LUT R20, R4, 0x80, RZ, 0xc0, !PT ;  /* 0x0000008004147812 */ /* 0x000fe400078ec0ff */
[----:B------:R-:W-:Y:S02]  /*0de0*/  LOP3.LUT R12, R12, 0xfffffff8, RZ, 0xc0, !PT ;  /* 0xfffffff80c0c7812 */ /* 0x000fe400078ec0ff */
[----:B------:R-:W-:Y:S01]  /*0df0*/  LEA.HI R8, R8, R15, RZ, 0x5 ;  /* 0x0000000f08087211 */ /* 0x000fe200078f28ff */
[----:B------:R-:W-:Y:S01]  /*0e00*/  STL [R1+0x8], R20 ;  /* 0x0000081401007387 */ /* 0x000fe20000100800 */
[----:B------:R-:W-:Y:S01]  /*0e10*/  SHF.R.S32.HI R6, RZ, 0x5, R6 ;  /* 0x00000005ff067819 */ /* 0x000fe20000011406 */
[----:B------:R-:W-:Y:S01]  /*0e20*/  IMAD.IADD R5, R5, 0x1, -R12 ;  /* 0x0000000105057824 */ /* 0x000fe200078e0a0c */
[----:B------:R-:W-:Y:S01]  /*0e30*/  SHF.R.U32.HI R14, RZ, 0x3, R20 ;  /* 0x00000003ff0e7819 */ /* 0x000fe20000011614 */
[----:B------:R-:W-:Y:S01]  /*0e40*/  STL [R1+0x14], R13 ;  /* 0x0000140d01007387 */ /* 0x000fe20000100800 */
[----:B------:R-:W-:Y:S01]  /*0e50*/  LOP3.LUT R4, R20, 0x10, R11, 0xf8, !PT ;  /* 0x0000001014047812 */ /* 0x000fe200078ef80b */
[----:B------:R-:W-:Y:S01]  /*0e60*/  IMAD R7, R6, 0x1800, R13 ;  /* 0x0000180006077824 */ /* 0x000fe200078e020d */
[----:B------:R-:W-:Y:S01]  /*0e70*/  SHF.R.S32.HI R8, RZ, 0x5, R8 ;  /* 0x00000005ff087819 */ /* 0x000fe20000011408 */
[----:B------:R-:W-:Y:S01]  /*0e80*/  STL [R1+0x7c], R14 ;  /* 0x00007c0e01007387 */ /* 0x000fe20000100800 */
[----:B------:R-:W-:-:S02]  /*0e90*/  LOP3.LUT R4, R4, R14, RZ, 0x3c, !PT ;  /* 0x0000000e04047212 */ /* 0x000fc400078e3cff */
[----:B------:R-:W-:Y:S01]  /*0ea0*/  LEA.HI R0, R0, R22, RZ, 0x2 ;  /* 0x0000001600007211 */ /* 0x000fe200078f10ff */
[----:B------:R-:W-:Y:S01]  /*0eb0*/  IMAD R8, R8, 0x10, R5 ;  /* 0x0000001008087824 */ /* 0x000fe200078e0205 */
[----:B------:R-:W-:Y:S01]  /*0ec0*/  LEA.HI R3, R3, R3, RZ, 0x1 ;  /* 0x0000000303037211 */ /* 0x000fe200078f08ff */
[----:B------:R-:W-:Y:S01]  /*0ed0*/  IMAD R5, R2, 0x8, R9 ;  /* 0x0000000802057824 */ /* 0x000fe200078e0209 */
[----:B------:R-:W-:Y:S02]  /*0ee0*/  IADD3 R2, R16, R7, R4 ;  /* 0x0000000710027210 */ /* 0x000fe40007ffe004 */
[----:B------:R-:W-:Y:S01]  /*0ef0*/  LOP3.LUT R10, R10, 0x7ffffffc, RZ, 0xc0, !PT ;  /* 0x7ffffffc0a0a7812 */ /* 0x000fe200078ec0ff */
[----:B------:R-:W-:Y:S01]  /*0f00*/  IMAD R3, R3, -0x3, R17 ;  /* 0xfffffffd03037824 */ /* 0x000fe200078e0211 */
[----:B------:R0:W-:Y:S01]  /*0f10*/  STL [R1+0x84], R5 ;  /* 0x0000840501007387 */ /* 0x0001e20000100800 */
[----:B------:R-:W-:Y:S02]  /*0f20*/  IMAD.MOV.U32 R17, RZ, RZ, RZ ;  /* 0x000000ffff117224 */ /* 0x000fe400078e00ff */
[----:B------:R-:W-:Y:S01]  /*0f30*/  IMAD R3, R3, 0x40, R8 ;  /* 0x0000004003037824 */ /* 0x000fe200078e0208 */
[----:B------:R1:W-:Y:S01]  /*0f40*/  STL [R1+0x78], R2 ;  /* 0x0000780201007387 */ /* 0x0003e20000100800 */
[----:B------:R-:W-:-:S03]  /*0f50*/  IMAD.IADD R10, R15, 0x1, -R10 ;  /* 0x000000010f0a7824 */ /* 0x000fc600078e0a0a */
[----:B------:R-:W-:Y:S01]  /*0f60*/  STL [R1+0x80], R3 ;  /* 0x0000800301007387 */ /* 0x000fe20000100800 */
[----:B0-----:R-:W-:-:S03]  /*0f70*/  VIADD R5, R154, 0x10 ;  /* 0x000000109a057836 */ /* 0x001fc60000000000 */
[----:B------:R-:W-:Y:S01]  /*0f80*/  STL [R1+0x54], RZ ;  /* 0x000054ff01007387 */ /* 0x000fe20000100800 */
[----:B-1----:R-:W-:-:S05]  /*0f90*/  LOP3.LUT R2, R0, 0xfffffffc, RZ, 0xc0, !PT ;  /* 0xfffffffc00027812 */ /* 0x002fca00078ec0ff */
[----:B------:R-:W-:Y:S01]  /*0fa0*/  IMAD.IADD R7, R22, 0x1, -R2 ;  /* 0x0000000116077824 */ /* 0x000fe200078e0a02 */
[----:B------:R-:W-:Y:S01]  /*0fb0*/  SHF.R.S32.HI R2, RZ, 0x2, R0 ;  /* 0x00000002ff027819 */ /* 0x000fe20000011400 */
[----:B------:R-:W-:Y:S01]  /*0fc0*/  IMAD.SHL.U32 R22, R21, 0x10, RZ ;  /* 0x0000001015167824 */ /* 0x000fe200078e00ff */
[----:B------:R-:W-:Y:S01]  /*0fd0*/  SHF.R.S32.HI R0, RZ, 0x1f, R19 ;  /* 0x0000001fff007819 */ /* 0x000fe20000011413 */
[C---:B------:R-:W-:Y:S01]  /*0fe0*/  IMAD.SHL.U32 R4, R7.reuse, 0x8, RZ ;  /* 0x0000000807047824 */ /* 0x040fe200078e00ff */
[----:B------:R-:W-:-:S03]  /*0ff0*/  LEA.HI R0, R7, R7, RZ, 0x1 ;  /* 0x0000000707007211 */ /* 0x000fc600078f08ff */
[----:B------:R-:W-:Y:S01]  /*1000*/  VIADD R6, R4, 0x20 ;  /* 0x0000002004067836 */ /* 0x000fe20000000000 */
[----:B------:R-:W-:Y:S01]  /*1010*/  LOP3.LUT R2, R0, 0x1ffffffe, RZ, 0xc0, !PT ;  /* 0x1ffffffe00027812 */ /* 0x000fe200078ec0ff */
[----:B------:R0:W-:Y:S01]  /*1020*/  STL [R1+0x44], R4 ;  /* 0x0000440401007387 */ /* 0x0001e20000100800 */
[----:B------:R-:W-:-:S03]  /*1030*/  LOP3.LUT R0, R20, 0x10, R22, 0xf8, !PT ;  /* 0x0000001014007812 */ /* 0x000fc600078ef816 */
[----:B------:R1:W-:Y:S01]  /*1040*/  STL [R1+0xc], R5 ;  /* 0x00000c0501007387 */ /* 0x0003e20000100800 */
[----:B------:R-:W-:Y:S01]  /*1050*/  IMAD.IADD R2, R7, 0x1, -R2 ;  /* 0x0000000107027824 */ /* 0x000fe200078e0a02 */
[----:B------:R-:W-:Y:S02]  /*1060*/  SHF.R.S32.HI R7, RZ, 0x1f, R6 ;  /* 0x0000001fff077819 */ /* 0x000fe40000011406 */
[----:B------:R-:W-:Y:S01]  /*1070*/  LOP3.LUT R0, R0, R14, RZ, 0x3c, !PT ;  /* 0x0000000e00007212 */ /* 0x000fe200078e3cff */
[----:B------:R2:W-:Y:S01]  /*1080*/  STL [R1+0x5c], R6 ;  /* 0x00005c0601007387 */ /* 0x0005e20000100800 */
[----:B0-----:R-:W-:Y:S02]  /*1090*/  VIADD R4, R4, 0x40 ;  /* 0x0000004004047836 */ /* 0x001fe40000000000 */
[----:B-1----:R-:W-:-:S03]  /*10a0*/  IMAD.SHL.U32 R5, R10, 0x2, RZ ;  /* 0x000000020a057824 */ /* 0x002fc600078e00ff */
[----:B------:R0:W-:Y:S01]  /*10b0*/  STL [R1+0x68], R4 ;  /* 0x0000680401007387 */ /* 0x0001e20000100800 */
[----:B--2---:R-:W-:-:S03]  /*10c0*/  SHF.R.S32.HI R6, RZ, 0x1f, R4 ;  /* 0x0000001fff067819 */ /* 0x004fc60000011404 */
[----:B------:R-:W-:Y:S04]  /*10d0*/  STL [R1+0x24], R5 ;  /* 0x0000240501007387 */ /* 0x000fe80000100800 */
[----:B------:R1:W-:Y:S01]  /*10e0*/  STL [R1+0x8c], R7 ;  /* 0x00008c0701007387 */ /* 0x0003e20000100800 */
[----:B0-----:R-:W-:-:S03]  /*10f0*/  VIADD R4, R5, 0x58 ;  /* 0x0000005805047836 */ /* 0x001fc60000000000 */
[----:B------:R0:W-:Y:S01]  /*1100*/  STL [R1+0x88], R6 ;  /* 0x0000880601007387 */ /* 0x0001e20000100800 */
[----:B-1----:R-:W-:Y:S02]  /*1110*/  IMAD.IADD R7, R13, 0x1, R0 ;  /* 0x000000010d077824 */ /* 0x002fe400078e0200 */
[----:B------:R-:W-:Y:S01]  /*1120*/  VIADD R0, R5, 0x50 ;  /* 0x0000005005007836 */ /* 0x000fe20000000000 */
[----:B0-----:R-:W-:Y:S02]  /*1130*/  SHF.R.S32.HI R6, RZ, 0x4, R11 ;  /* 0x00000004ff067819 */ /* 0x001fe4000001140b */
[----:B------:R-:W-:Y:S04]  /*1140*/  STL [R1+0x38], R7 ;  /* 0x0000380701007387 */ /* 0x000fe80000100800 */
[----:B------:R0:W-:Y:S04]  /*1150*/  STL [R1+0x6c], R4 ;  /* 0x00006c0401007387 */ /* 0x0001e80000100800 */
[----:B------:R-:W-:Y:S04]  /*1160*/  STL [R1+0x70], R6 ;  /* 0x0000700601007387 */ /* 0x000fe80000100800 */
[----:B------:R1:W-:Y:S01]  /*1170*/  STL [R1+0x64], R0 ;  /* 0x0000640001007387 */ /* 0x0003e20000100800 */
[----:B0-----:R-:W-:Y:S01]  /*1180*/  SHF.R.S32.HI R4, RZ, 0x1f, R4 ;  /* 0x0000001fff047819 */ /* 0x001fe20000011404 */
[----:B-1----:R-:W-:-:S05]  /*1190*/  IMAD R0, R2, 0x8, R3 ;  /* 0x0000000802007824 */ /* 0x002fca00078e0203 */
[----:B------:R0:W-:Y:S04]  /*11a0*/  STL [R1+0x3c], R0 ;  /* 0x00003c0001007387 */ /* 0x0001e80000100800 */
[----:B------:R0:W-:Y:S02]  /*11b0*/  STL [R1+0x74], R4 ;  /* 0x0000740401007387 */ /* 0x0001e40000100800 */
.L_x_2044:
[----:B012-4-:R-:W1:Y:S01]  /*11c0*/  LDC.64 R2, c[0x0][0xc88] ;  /* 0x00032200ff027b82 */ /* 0x017e620000000a00 */
[----:B------:R-:W-:Y:S01]  /*11d0*/  ULDC.64 UR4, c[0x0][0xa28] ;  /* 0x00028a0000047ab9 */ /* 0x000fe20000000a00 */
[----:B------:R-:W-:Y:S01]  /*11e0*/  ULDC.64 UR8, c[0x0][0xa18] ;  /* 0x0002860000087ab9 */ /* 0x000fe20000000a00 */
[----:B------:R-:W-:Y:S01]  /*11f0*/  ULDC.64 UR6, c[0x0][0xa08] ;  /* 0x0002820000067ab9 */ /* 0x000fe20000000a00 */
[----:B-1----:R-:W-:-:S05]  /*1200*/  IMAD.WIDE R2, R31, 0x4, R2 ;  /* 0x000000041f027825 */ /* 0x002fca00078e0202 */
[----:B------:R-:W0:Y:S01]  /*1210*/  LDG.E R32, desc[UR42][R2.64] ;  /* 0x0000002a02207981 */ /* 0x000e22000c1e1900 */
[----:B------:R-:W-:Y:S01]  /*1220*/  ISETP.NE.U32.AND P2, PT, RZ, UR4, PT ;  /* 0x00000004ff007c0c */ /* 0x000fe2000bf45070 */
[----:B---3--:R-:W-:Y:S01]  /*1230*/  IMAD.MOV.U32 R9, RZ, RZ, RZ ;  /* 0x000000ffff097224 */ /* 0x008fe200078e00ff */
[----:B------:R-:W-:Y:S01]  /*1240*/  ISETP.NE.U32.AND P1, PT, RZ, UR8, PT ;  /* 0x00000008ff007c0c */ /* 0x000fe2000bf25070 */
[----:B-----5:R-:W-:Y:S01]  /*1250*/  IMAD.MOV.U32 R27, RZ, RZ, RZ ;  /* 0x000000ffff1b7224 */ /* 0x020fe200078e00ff */
[----:B------:R-:W-:Y:S02]  /*1260*/  ISETP.NE.AND.EX P2, PT, RZ, UR5, PT, P2 ;  /* 0x00000005ff007c0c */ /* 0x000fe4000bf45320 */
[----:B------:R-:W-:Y:S02]  /*1270*/  ISETP.NE.AND.EX P1, PT, RZ, UR9, PT, P1 ;  /* 0x00000009ff007c0c */ /* 0x000fe4000bf25310 */
[----:B------:R-:W-:-:S04]  /*1280*/  ISETP.NE.U32.AND P0, PT, RZ, UR6, PT ;  /* 0x00000006ff007c0c */ /* 0x000fc8000bf05070 */
[----:B------:R-:W-:Y:S02]  /*1290*/  ISETP.NE.AND.EX P0, PT, RZ, UR7, PT, P0 ;  /* 0x00000007ff007c0c */ /* 0x000fe4000bf05300 */
[----:B0-----:R-:W-:Y:S01]  /*12a0*/  SHF.R.S32.HI R0, RZ, 0x1f, R32 ;  /* 0x0000001fff007819 */ /* 0x001fe20000011420 */
[C---:B------:R-:W-:Y:S02]  /*12b0*/  IMAD.SHL.U32 R34, R32.reuse, 0x4, RZ ;  /* 0x0000000420227824 */ /* 0x040fe400078e00ff */
[C---:B------:R-:W-:Y:S01]  /*12c0*/  @P2 LEA R2, P3, R32.reuse, UR4, 0x2 ;  /* 0x0000000420022c11 */ /* 0x040fe2000f8610ff */
[----:B------:R-:W-:Y:S01]  /*12d0*/  STL [R1+0x40], R32 ;  /* 0x0000402001007387 */ /* 0x000fe20000100800 */
[C-C-:B------:R-:W-:Y:S02]  /*12e0*/  SHF.L.U64.HI R33, R32.reuse, 0x2, R0.reuse ;  /* 0x0000000220217819 */ /* 0x140fe40000010200 */
[----:B------:R-:W-:Y:S01]  /*12f0*/  @P2 LEA.HI.X R3, R32, UR5, R0, 0x2, P3 ;  /* 0x0000000520032c11 */ /* 0x000fe200098f1400 */
[----:B------:R-:W-:Y:S01]  /*1300*/  ULDC UR4, c[0x0][0x288] ;  /* 0x0000a20000047ab9 */ /* 0x000fe20000000800 */
[----:B------:R0:W-:Y:S01]  /*1310*/  STL [R1+0x58], R0 ;  /* 0x0000580001007387 */ /* 0x0001e20000100800 */
[----:B------:R-:W-:-:S03]  /*1320*/  IADD3 R6, P4, R34, UR6, RZ ;  /* 0x0000000622067c10 */ /* 0x000fc6000ff9e0ff */
[----:B------:R1:W5:Y:S01]  /*1330*/  @P2 LDG.E R9, desc[UR42][R2.64] ;  /* 0x0000002a02092981 */ /* 0x000362000c1e1900 */
[----:B------:R-:W-:Y:S02]  /*1340*/  @P1 IADD3 R4, P2, R34, UR8, RZ ;  /* 0x0000000822041c10 */ /* 0x000fe4000ff5e0ff */
[C---:B------:R-:W-:Y:S01]  /*1350*/  IADD3.X R7, R33.reuse, UR7, RZ, P4, !PT ;  /* 0x0000000721077c10 */ /* 0x040fe2000a7fe4ff */
[----:B------:R-:W-:Y:S01]  /*1360*/  STL [R1+0x4c], R34 ;  /* 0x00004c2201007387 */ /* 0x000fe20000100800 */
[----:B------:R-:W-:Y:S01]  /*1370*/  @P1 IADD3.X R5, R33, UR9, RZ, P2, !PT ;  /* 0x0000000921051c10 */ /* 0x000fe200097fe4ff */
[----:B0-----:R-:W-:Y:S01]  /*1380*/  IMAD.U32 R0, RZ, RZ, UR4 ;  /* 0x00000004ff007e24 */ /* 0x001fe2000f8e00ff */
[----:B------:R-:W-:Y:S01]  /*1390*/  LOP3.LUT R31, R30, 0xffff, RZ, 0xc0, !PT ;  /* 0x0000ffff1e1f7812 */ /* 0x000fe200078ec0ff */
[----:B------:R0:W5:Y:S01]  /*13a0*/  @P0 LDG.E R27, desc[UR42][R6.64] ;  /* 0x0000002a061b0981 */ /* 0x000162000c1e1900 */
[----:B------:R-:W-:Y:S01]  /*13b0*/  ULDC.64 UR4, c[0x0][0x418] ;  /* 0x0001060000047ab9 */ /* 0x000fe20000000a00 */
[----:B------:R-:W-:-:S02]  /*13c0*/  ULDC.64 UR8, c[0x0][0xa20] ;  /* 0x0002880000087ab9 */ /* 0x000fc40000000a00 */
[----:B------:R-:W2:Y:S04]  /*13d0*/  @P1 LDG.E R0, desc[UR42][R4.64] ;  /* 0x0000002a04001981 */ /* 0x000ea8000c1e1900 */
[----:B------:R-:W-:Y:S01]  /*13e0*/  STL [R1+0x50], R33 ;  /* 0x0000502101007387 */ /* 0x000fe20000100800 */
[----:B------:R-:W-:Y:S01]  /*13f0*/  UISETP.NE.U32.AND UP0, UPT, UR4, URZ, UPT ;  /* 0x0000003f0400728c */ /* 0x000fe2000bf05070 */
[----:B-1----:R-:W-:Y:S02]  /*1400*/  LOP3.LUT R2, R30, 0xff000000, RZ, 0xc0, !PT ;  /* 0xff0000001e027812 */ /* 0x002fe400078ec0ff */
[----:B------:R-:W-:Y:S01]  /*1410*/  ULDC UR4, c[0x0][0x424] ;  /* 0x0001090000047ab9 */ /* 0x000fe20000000800 */
[----:B------:R-:W-:Y:S01]  /*1420*/  UISETP.NE.AND.EX UP0, UPT, UR5, URZ, UPT, UP0 ;  /* 0x0000003f0500728c */ /* 0x000fe2000bf05300 */
[----:B------:R-:W-:-:S02]  /*1430*/  ISETP.NE.U32.AND P2, PT, RZ, UR8, PT ;  /* 0x00000008ff007c0c */ /* 0x000fc4000bf45070 */
[----:B------:R-:W-:Y:S01]  /*1440*/  ULDC UR5, c[0x0][0x2f0] ;  /* 0x0000bc0000057ab9 */ /* 0x000fe20000000800 */
[----:B------:R-:W-:Y:S01]  /*1450*/  USEL UR4, UR4, 0x1, UP0 ;  /* 0x0000000104047887 */ /* 0x000fe20008000000 */
[----:B------:R-:W-:Y:S02]  /*1460*/  SHF.R.U32.HI R3, RZ, 0x8, R2 ;  /* 0x00000008ff037819 */ /* 0x000fe40000011602 */
[----:B------:R-:W-:Y:S01]  /*1470*/  ISETP.NE.AND.EX P2, PT, RZ, UR9, PT, P2 ;  /* 0x00000009ff007c0c */ /* 0x000fe2000bf45320 */
[----:B------:R-:W-:-:S03]  /*1480*/  UIMAD UR4, UR4, UR5, URZ ;  /* 0x00000005040472a4 */ /* 0x000fc6000f8e023f */
[----:B------:R-:W-:Y:S01]  /*1490*/  ULDC UR5, c[0x0][0x348] ;  /* 0x0000d20000057ab9 */ /* 0x000fe20000000800 */
[----:B--2---:R1:W-:Y:S04]  /*14a0*/  STL [R1+0x28], R0 ;  /* 0x0000280001007387 */ /* 0x0043e80000100800 */
[----:B------:R0:W-:Y:S01]  /*14b0*/  STL [R1+0x34], R31 ;  /* 0x0000341f01007387 */ /* 0x0001e20000100800 */
[----:B------:R-:W-:Y:S01]  /*14c0*/  IMAD.MOV.U32 R10, RZ, RZ, R0 ;  /* 0x000000ffff0a7224 */ /* 0x000fe200078e0000 */
[----:B-1----:R-:W-:-:S04]  /*14d0*/  LOP3.LUT R0, R30, 0xff0000, RZ, 0xc0, !PT ;  /* 0x00ff00001e007812 */ /* 0x002fc800078ec0ff */
[----:B------:R-:W-:Y:S01]  /*14e0*/  LEA.HI R8, R0, R3, RZ, 0x10 ;  /* 0x0000000300087211 */ /* 0x000fe200078f80ff */
[----:B------:R-:W-:Y:S06]  /*14f0*/  @P1 BRA `(.L_x_1909) ;  /* 0x0000000000281947 */ /* 0x000fec0003800000 */
[----:B------:R-:W-:Y:S02]  /*1500*/  ULDC.64 UR6, c[0x0][0xa00] ;  /* 0x0002800000067ab9 */ /* 0x000fe40000000a00 */
[----:B------:R-:W-:-:S04]  /*1510*/  ISETP.NE.U32.AND P1, PT, RZ, UR6, PT ;  /* 0x00000006ff007c0c */ /* 0x000fc8000bf25070 */
[----:B------:R-:W-:-:S13]  /*1520*/  ISETP.NE.AND.EX P1, PT, RZ, UR7, PT, P1 ;  /* 0x00000007ff007c0c */ /* 0x000fda000bf25310 */
[----:B------:R-:W-:Y:S05]  /*1530*/  @!P1 BRA `(.L_x_1909) ;  /* 0x0000000000189947 */ /* 0x000fea0003800000 */
[----:B------:R-:W1:Y:S02]  /*1540*/  LDC.64 R2, c[0x0][0xa00] ;  /* 0x00028000ff027b82 */ /* 0x000e640000000a00 */
[----:B-1----:R-:W-:-:S05]  /*1550*/  IMAD.WIDE R2, R32, 0x4, R2 ;  /* 0x0000000420027825 */ /* 0x002fca00078e0202 */
[----:B------:R-:W2:Y:S04]  /*1560*/  LDG.E R0, desc[UR42][R2.64] ;  /* 0x0000002a02007981 */ /* 0x000ea8000c1e1900 */
[----:B------:R-:W2:Y:S02]  /*1570*/  LDG.E R5, desc[UR42][R2.64+0x4] ;  /* 0x0000042a02057981 */ /* 0x000ea4000c1e1900 */
[----:B--2---:R-:W-:-:S05]  /*1580*/  IMAD.IADD R10, R5, 0x1, -R0 ;  /* 0x00000001050a7824 */ /* 0x004fca00078e0a00 */
[----:B------:R1:W-:Y:S02]  /*1590*/  STL [R1+0x28], R10 ;  /* 0x0000280a01007387 */ /* 0x0003e40000100800 */
.L_x_1909:
[----:B------:R-:W-:Y:S02]  /*15a0*/  IMAD.U32 R26, RZ, RZ, UR5 ;  /* 0x00000005ff1a7e24 */ /* 0x000fe4000f8e00ff */
[----:B------:R-:W-:Y:S01]  /*15b0*/  IMAD.U32 R28, RZ, RZ, UR4 ;  /* 0x00000004ff1c7e24 */ /* 0x000fe2000f8e00ff */
[----:B------:R-:W-:Y:S06]  /*15c0*/  @!P2 BRA `(.L_x_1910) ;  /* 0x000000000010a947 */ /* 0x000fec0003800000 */
[----:B------:R-:W-:-:S04]  /*15d0*/  IADD3 R2, P0, R34, UR8, RZ ;  /* 0x0000000822027c10 */ /* 0x000fc8000ff1e0ff */
[----:B------:R-:W-:-:S05]  /*15e0*/  IADD3.X R3, R33, UR9, RZ, P0, !PT ;  /* 0x0000000921037c10 */ /* 0x000fca00087fe4ff */
[----:B------:R2:W5:Y:S01]  /*15f0*/  LDG.E R28, desc[UR42][R2.64] ;  /* 0x0000002a021c7981 */ /* 0x000562000c1e1900 */
[----:B------:R-:W-:Y:S05]  /*1600*/  BRA `(.L_x_1911) ;  /* 0x0000000000107947 */ /* 0x000fea0003800000 */
.L_x_1910:
[----:B------:R-:W-:Y:S05]  /*1610*/  @!P0 BRA `(.L_x_1911) ;  /* 0x00000000000c8947 */ /* 0x000fea0003800000 */
[----:B------:R-:W2:Y:S04]  /*1620*/  LDG.E R3, desc[UR42][R6.64] ;  /* 0x0000002a06037981 */ /* 0x000ea8000c1e1900 */
[----:B------:R-:W2:Y:S02]  /*1630*/  LDG.E R28, desc[UR42][R6.64+0x4] ;  /* 0x0000042a061c7981 */ /* 0x000ea4000c1e1900 */
[----:B--2---:R-:W-:-:S07]  /*1640*/  IMAD.IADD R28, R28, 0x1, -R3 ;  /* 0x000000011c1c7824 */ /* 0x004fce00078e0a03 */
.L_x_1911:
[----:B------:R-:W-:Y:S01]  /*1650*/  ULDC.64 UR4, c[0x0][0xa10] ;  /* 0x0002840000047ab9 */ /* 0x000fe20000000a00 */
[----:B0-----:R-:W0:Y:S01]  /*1660*/  LDC R6, c[0x0][0x448] ;  /* 0x00011200ff067b82 */ /* 0x001e220000000800 */
[----:B------:R-:W-:-:S04]  /*1670*/  ISETP.NE.U32.AND P0, PT, RZ, UR4, PT ;  /* 0x00000004ff007c0c */ /* 0x000fc8000bf05070 */
[----:B------:R-:W-:Y:S01]  /*1680*/  ISETP.NE.AND.EX P0, PT, RZ, UR5, PT, P0 ;  /* 0x00000005ff007c0c */ /* 0x000fe2000bf05300 */
[----:B------:R-:W-:-:S12]  /*1690*/  ULDC.64 UR4, c[0x0][0xa30] ;  /* 0x00028c0000047ab9 */ /* 0x000fd80000000a00 */
[----:B--2---:R-:W2:Y:S02]  /*16a0*/  @P0 LDC.64 R2, c[0x0][0xa10] ;  /* 0x00028400ff020b82 */ /* 0x004ea40000000a00 */
[----:B--2---:R-:W-:-:S05]  /*16b0*/  @P0 IMAD.WIDE R2, R32, 0x4, R2 ;  /* 0x0000000420020825 */ /* 0x004fca00078e0202 */
[----:B------:R-:W2:Y:S04]  /*16c0*/  @P0 LDG.E R0, desc[UR42][R2.64] ;  /* 0x0000002a02000981 */ /* 0x000ea8000c1e1900 */
[----:B------:R3:W2:Y:S01]  /*16d0*/  @P0 LDG.E R7, desc[UR42][R2.64+0x4] ;  /* 0x0000042a02070981 */ /* 0x0006a2000c1e1900 */
[----:B------:R-:W-:Y:S01]  /*16e0*/  ISETP.NE.U32.AND P1, PT, RZ, UR4, PT ;  /* 0x00000004ff007c0c */ /* 0x000fe2000bf25070 */
[----:B-----5:R-:W-:-:S03]  /*16f0*/  IMAD.MOV.U32 R24, RZ, RZ, R28 ;  /* 0x000000ffff187224 */ /* 0x020fc600078e001c */
[----:B------:R-:W-:-:S13]  /*1700*/  ISETP.NE.AND.EX P1, PT, RZ, UR5, PT, P1 ;  /* 0x00000005ff007c0c */ /* 0x000fda000bf25310 */
[----:B------:R-:W-:-:S04]  /*1710*/  @P1 IADD3 R4, P2, R34, UR4, RZ ;  /* 0x0000000422041c10 */ /* 0x000fc8000ff5e0ff */
[----:B------:R-:W-:-:S05]  /*1720*/  @P1 IADD3.X R5, R33, UR5, RZ, P2, !PT ;  /* 0x0000000521051c10 */ /* 0x000fca00097fe4ff */
[----:B------:R4:W5:Y:S01]  /*1730*/  @P1 LDG.E R24, desc[UR42][R4.64] ;  /* 0x0000002a04181981 */ /* 0x000962000c1e1900 */
[----:B0-----:R-:W-:Y:S01]  /*1740*/  ISETP.NE.AND P1, PT, R6, 0x1, PT ;  /* 0x000000010600780c */ /* 0x001fe20003f25270 */
[----:B------:R-:W-:Y:S01]  /*1750*/  IMAD R12, R29, 0xc0, RZ ;  /* 0x000000c01d0c7824 */ /* 0x000fe200078e02ff */
[----:B------:R-:W-:Y:S01]  /*1760*/  BSSY B0, `(.L_x_1912) ;  /* 0x000003a000007945 */ /* 0x000fe20003800000 */
[----:B------:R-:W-:Y:S02]  /*1770*/  IMAD.IADD R9, R28, 0x1, -R9 ;  /* 0x000000011c097824 */ /* 0x000fe400078e0a09 */
[----:B---3--:R-:W-:Y:S01]  /*1780*/  VIADD R2, R12, 0xbf ;  /* 0x000000bf0c027836 */ /* 0x008fe20000000000 */
[----:B------:R0:W-:Y:S07]  /*1790*/  STL [R1+0x20], R12 ;  /* 0x0000200c01007387 */ /* 0x0001ee0000100800 */
[----:B------:R-:W3:Y:S01]  /*17a0*/  @P1 LDC R11, c[0x0][0x44c] ;  /* 0x00011300ff0b1b82 */ /* 0x000ee20000000800 */
[----:B0-----:R-:W-:-:S07]  /*17b0*/  LOP3.LUT R12, R8, 0xff, RZ, 0xc0, !PT ;  /* 0x000000ff080c7812 */ /* 0x001fce00078ec0ff */
[----:B------:R-:W0:Y:S01]  /*17c0*/  @P1 LDC R3, c[0x0][0x450] ;  /* 0x00011400ff031b82 */ /* 0x000e220000000800 */
[----:B--2---:R-:W-:Y:S02]  /*17d0*/  @P0 IMAD.IADD R26, R7, 0x1, -R0 ;  /* 0x00000001071a0824 */ /* 0x004fe400078e0a00 */
[----:B---3--:R-:W-:-:S04]  /*17e0*/  @P1 IMAD.HI.U32 R0, R2, R11, RZ ;  /* 0x0000000b02001227 */ /* 0x008fc800078e00ff */
[----:B----4-:R-:W-:Y:S01]  /*17f0*/  IMAD.IADD R4, R9, 0x1, R26 ;  /* 0x0000000109047824 */ /* 0x010fe200078e021a */
[----:B0-----:R-:W-:-:S03]  /*1800*/  @P1 SHF.R.U32.HI R2, RZ, R3, R0 ;  /* 0x00000003ff021219 */ /* 0x001fc60000011600 */
[C---:B------:R-:W-:Y:S01]  /*1810*/  VIADD R0, R4.reuse, 0x7f ;  /* 0x0000007f04007836 */ /* 0x040fe20000000000 */
[----:B------:R-:W-:Y:S01]  /*1820*/  IADD3 R88, R4, 0x80, -R10 ;  /* 0x0000008004587810 */ /* 0x000fe20007ffe80a */
[----:B------:R0:W-:Y:S03]  /*1830*/  STL [R1+0x2c], R4 ;  /* 0x00002c0401007387 */ /* 0x0001e60000100800 */
[----:B------:R-:W-:Y:S01]  /*1840*/  SHF.R.S32.HI R3, RZ, 0x1f, R0 ;  /* 0x0000001fff037819 */ /* 0x000fe20000011400 */
[----:B------:R-:W-:Y:S01]  /*1850*/  IMAD.IADD R2, R88, 0x1, R2 ;  /* 0x0000000158027824 */ /* 0x000fe200078e0202 */
[----:B------:R2:W-:Y:S02]  /*1860*/  STL [R1+0x60], R12 ;  /* 0x0000600c01007387 */ /* 0x0005e40000100800 */
[----:B------:R-:W-:Y:S02]  /*1870*/  LEA.HI R3, R3, R0, RZ, 0x7 ;  /* 0x0000000003037211 */ /* 0x000fe400078f38ff */
[----:B------:R-:W-:-:S02]  /*1880*/  SHF.R.S32.HI R5, RZ, 0x1f, R2 ;  /* 0x0000001fff057819 */ /* 0x000fc40000011402 */
[----:B0-----:R-:W-:Y:S02]  /*1890*/  SHF.R.U32.HI R4, RZ, 0x10, R8 ;  /* 0x00000010ff047819 */ /* 0x001fe40000011608 */
[----:B------:R-:W-:Y:S02]  /*18a0*/  LEA.HI R5, R5, R2, RZ, 0x7 ;  /* 0x0000000205057211 */ /* 0x000fe400078f38ff */
[----:B------:R-:W-:Y:S01]  /*18b0*/  SHF.R.S32.HI R89, RZ, 0x7, R3 ;  /* 0x00000007ff597819 */ /* 0x000fe20000011403 */
[----:B------:R2:W-:Y:S01]  /*18c0*/  STL [R1+0x48], R4 ;  /* 0x0000480401007387 */ /* 0x0005e20000100800 */
[----:B------:R-:W-:-:S04]  /*18d0*/  SHF.R.S32.HI R0, RZ, 0x7, R5 ;  /* 0x00000007ff007819 */ /* 0x000fc80000011405 */
[----:B------:R-:W-:Y:S01]  /*18e0*/  VIMNMX R6, R89, R0, PT ;  /* 0x0000000059067248 */ /* 0x000fe20003fe0100 */
[----:B------:R-:W-:-:S03]  /*18f0*/  IMAD.MOV.U32 R0, RZ, RZ, RZ ;  /* 0x000000ffff007224 */ /* 0x000fc600078e00ff */
[----:B------:R-:W-:-:S13]  /*1900*/  ISETP.GE.AND P0, PT, R6, 0x1, PT ;  /* 0x000000010600780c */ /* 0x000fda0003f06270 */
[----:B--2---:R-:W-:Y:S05]  /*1910*/  @!P0 BRA `(.L_x_1913) ;  /* 0x0000000000788947 */ /* 0x004fea0003800000 */
[----:B------:R-:W-:Y:S01]  /*1920*/  ISETP.NE.AND P0, PT, R4, RZ, PT ;  /* 0x000000ff0400720c */ /* 0x000fe20003f05270 */
[----:B------:R-:W-:-:S03]  /*1930*/  ULDC UR4, c[0x0][0x9f0] ;  /* 0x00027c0000047ab9 */ /* 0x000fc60000000800 */
[----:B------:R-:W-:-:S04]  /*1940*/  SEL R11, R4, UR4, P0 ;  /* 0x00000004040b7c07 */ /* 0x000fc80008000000 */
[-C--:B------:R-:W-:Y:S02]  /*1950*/  IABS R5, R11.reuse ;  /* 0x0000000b00057213 */ /* 0x080fe40000000000 */
[----:B------:R-:W-:Y:S02]  /*1960*/  IADD3 R0, R11, -0x1, R6 ;  /* 0xffffffff0b007810 */ /* 0x000fe40007ffe006 */
[----:B------:R-:W0:Y:S01]  /*1970*/  I2F.RP R4, R5 ;  /* 0x0000000500047306 */ /* 0x000e220000209400 */
[----:B-1----:R-:W-:-:S05]  /*1980*/  IABS R10, R11 ;  /* 0x0000000b000a7213 */ /* 0x002fca0000000000 */
        /* <DEDUP_REMOVED lines=23> */
.L_x_1913:
[----:B------:R-:W-:Y:S05]  /*1b00*/  BSYNC B0 ;  /* 0x0000000000007941 */ /* 0x000fea0003800000 */
.L_x_1912:
        /* <DEDUP_REMOVED lines=24> */
[----:B------:R0:W2:Y:S01]  /*1c90*/  LDC.64 R14, c[0x4][R0] ;  /* 0x01000000000e7b82 */ /* 0x0000a20000000a00 */
[----:B------:R-:W-:Y:S01]  /*1ca0*/  IMAD.U32 R5, RZ, RZ, UR5 ;  /* 0x00000005ff057e24 */ /* 0x000fe2000f8e00ff */
[----:B------:R-:W-:Y:S01]  /*1cb0*/  ULDC.64 UR4, c[0x4][0xa0] ;  /* 0x0100280000047ab9 */ /* 0x000fe20000000a00 */
[----:B-1----:R-:W-:Y:S02]  /*1cc0*/  IMAD.U32 R10, RZ, RZ, UR6 ;  /* 0x00000006ff0a7e24 */ /* 0x002fe4000f8e00ff */
[----:B------:R-:W-:Y:S02]  /*1cd0*/  IMAD.U32 R6, RZ, RZ, UR4 ;  /* 0x00000004ff067e24 */ /* 0x000fe4000f8e00ff */
[----:B------:R-:W-:-:S02]  /*1ce0*/  IMAD.U32 R7, RZ, RZ, UR5 ;  /* 0x00000005ff077e24 */ /* 0x000fc4000f8e00ff */
[----:B------:R-:W-:Y:S02]  /*1cf0*/  IMAD.U32 R11, RZ, RZ, UR7 ;  /* 0x00000007ff0b7e24 */ /* 0x000fe4000f8e00ff */
[----:B------:R-:W-:Y:S02]  /*1d00*/  IMAD.MOV.U32 R8, RZ, RZ, 0x70 ;  /* 0x00000070ff087424 */ /* 0x000fe400078e00ff */
[----:B------:R-:W-:Y:S02]  /*1d10*/  IMAD.MOV.U32 R12, RZ, RZ, 0x1 ;  /* 0x00000001ff0c7424 */ /* 0x000fe400078e00ff */
[----:B0-----:R-:W-:-:S07]  /*1d20*/  IMAD.MOV.U32 R13, RZ, RZ, RZ ;  /* 0x000000ffff0d7224 */ /* 0x001fce00078e00ff */
[----:B------:R-:W-:-:S07]  /*1d30*/  LEPC R20, `(.L_x_1916) ;  /* 0x000000001014794e */ /* 0x000fce0000000000 */
[----:B--2--5:R-:W-:Y:S05]  /*1d40*/  CALL.ABS.NOINC R14 ;  /* 0x000000000e007343 */ /* 0x024fea0003c00000 */
.L_x_1916:
[----:B------:R-:W-:Y:S05]  /*1d50*/  BSYNC B6 ;  /* 0x0000000000067941 */ /* 0x000fea0003800000 */
.L_x_1915:
        /* <DEDUP_REMOVED lines=20> */
.L_x_1918:
[----:B------:R-:W-:Y:S05]  /*1ea0*/  BSYNC B6 ;  /* 0x0000000000067941 */ /* 0x000fea0003800000 */
.L_x_1917:
[----:B------:R-:W-:Y:S01]  /*1eb0*/  ULDC.64 UR4, c[0x0][0x9f8] ;  /* 0x00027e0000047ab9 */ /* 0x000fe20000000a00 */
[----:B------:R-:W-:Y:S01]  /*1ec0*/  IMAD.MOV.U32 R0, RZ, RZ, R32 ;  /* 0x000000ffff007224 */ /* 0x000fe200078e0020 */
[----:B------:R-:W-:Y:S01]  /*1ed0*/  ISETP.NE.U32.AND P0, PT, RZ, UR4, PT ;  /* 0x00000004ff007c0c */ /* 0x000fe2000bf05070 */
[----:B------:R-:W-:Y:S01]  /*1ee0*/  IMAD.IADD R30, R27, 0x1, R28 ;  /* 0x000000011b1e7824 */ /* 0x000fe200078e021c */
[----:B------:R-:W2:Y:S01]  /*1ef0*/  LDL R21, [R1+0x7c] ;  /* 0x00007c0001157983 */ /* 0x000ea20000100800 */
[----:B------:R-:W0:Y:S01]  /*1f00*/  LDC.64 R68, c[0x0][0x300] ;  /* 0x0000c000ff447b82 */ /* 0x000e220000000a00 */
[----:B------:R-:W-:Y:S01]  /*1f10*/  ISETP.NE.AND.EX P0, PT, RZ, UR5, PT, P0 ;  /* 0x00000005ff007c0c */ /* 0x000fe2000bf05300 */
[----:B------:R-:W-:Y:S01]  /*1f20*/  ULDC.64 UR8, c[0x0][0xa08] ;  /* 0x0002820000087ab9 */ /* 0x000fe20000000a00 */
[----:B------:R-:W3:Y:S01]  /*1f30*/  LDL R27, [R1+0x8] ;  /* 0x00000800011b7983 */ /* 0x000ee20000100800 */
[----:B------:R-:W-:Y:S01]  /*1f40*/  SHF.R.S32.HI R23, RZ, 0x1f, R22 ;  /* 0x0000001fff177819 */ /* 0x000fe20000011416 */
[----:B------:R-:W-:-:S02]  /*1f50*/  ULDC.64 UR6, c[0x0][0x330] ;  /* 0x0000cc0000067ab9 */ /* 0x000fc40000000a00 */
[----:B------:R-:W4:Y:S01]  /*1f60*/  LDL R20, [R1+0x14] ;  /* 0x0000140001147983 */ /* 0x000f220000100800 */
[----:B------:R-:W1:Y:S06]  /*1f70*/  LDC.64 R66, c[0x0][0x3f8] ;  /* 0x0000fe00ff427b82 */ /* 0x000e6c0000000a00 */
[----:B------:R-:W-:Y:S02]  /*1f80*/  @P0 IADD3 R4, P1, R34, UR4, RZ ;  /* 0x0000000422040c10 */ /* 0x000fe4000ff3e0ff */
[----:B------:R-:W1:Y:S02]  /*1f90*/  LDC R61, c[0x0][0x3f4] ;  /* 0x0000fd00ff3d7b82 */ /* 0x000e640000000800 */
[----:B------:R-:W-:Y:S01]  /*1fa0*/  @P0 IADD3.X R5, R33, UR5, RZ, P1, !PT ;  /* 0x0000000521050c10 */ /* 0x000fe20008ffe4ff */
[----:B------:R-:W-:-:S04]  /*1fb0*/  ULDC.64 UR4, c[0x0][0x308] ;  /* 0x0000c20000047ab9 */ /* 0x000fc80000000a00 */
[----:B------:R0:W2:Y:S01]  /*1fc0*/  @P0 LDG.E R0, desc[UR42][R4.64] ;  /* 0x0000002a04000981 */ /* 0x0000a2000c1e1900 */
[----:B------:R-:W-:Y:S01]  /*1fd0*/  SHF.R.S32.HI R3, RZ, 0x1f, R30 ;  /* 0x0000001fff037819 */ /* 0x000fe2000001141e */
[----:B0-----:R-:W-:Y:S01]  /*1fe0*/  IMAD.WIDE.U32 R6, R30, R68, RZ ;  /* 0x000000441e067225 */ /* 0x001fe200078e00ff */
[----:B------:R-:W-:-:S03]  /*1ff0*/  ISETP.NE.U32.AND P0, PT, RZ, UR8, PT ;  /* 0x00000008ff007c0c */ /* 0x000fc6000bf05070 */
[----:B------:R-:W-:Y:S01]  /*2000*/  IMAD R8, R3, R68, RZ ;  /* 0x0000004403087224 */ /* 0x000fe200078e02ff */
[----:B------:R-:W-:Y:S01]  /*2010*/  ISETP.NE.AND.EX P0, PT, RZ, UR9, PT, P0 ;  /* 0x00000009ff007c0c */ /* 0x000fe2000bf05300 */
[----:B------:R-:W-:Y:S02]  /*2020*/  VIADD R81, R22, 0x20 ;  /* 0x0000002016517836 */ /* 0x000fe40000000000 */
[----:B------:R-:W-:Y:S01]  /*2030*/  IMAD R9, R30, R69, R8 ;  /* 0x000000451e097224 */ /* 0x000fe200078e0208 */
[----:B------:R-:W-:Y:S01]  /*2040*/  SHF.R.S32.HI R14, RZ, 0x1f, R19 ;  /* 0x0000001fff0e7819 */ /* 0x000fe20000011413 */
[----:B------:R-:W-:-:S04]  /*2050*/  IMAD.WIDE.U32 R56, R31, UR6, R22 ;  /* 0x000000061f387c25 */ /* 0x000fc8000f8e0016 */
[----:B------:R-:W-:Y:S02]  /*2060*/  IMAD.IADD R7, R7, 0x1, R9 ;  /* 0x0000000107077824 */ /* 0x000fe400078e0209 */
[----:B------:R-:W-:Y:S02]  /*2070*/  IMAD R12, R14, R68, RZ ;  /* 0x000000440e0c7224 */ /* 0x000fe400078e02ff */
[----:B------:R-:W-:-:S04]  /*2080*/  IMAD.WIDE.U32 R4, R31, UR4, R6 ;  /* 0x000000041f047c25 */ /* 0x000fc8000f8e0006 */
[----:B------:R-:W-:Y:S01]  /*2090*/  IMAD R59, R31, UR5, R5 ;  /* 0x000000051f3b7c24 */ /* 0x000fe2000f8e0205 */
[----:B------:R-:W-:Y:S01]  /*20a0*/  ULDC.64 UR4, c[0x0][0x310] ;  /* 0x0000c40000047ab9 */ /* 0x000fe20000000a00 */
[----:B------:R-:W-:Y:S02]  /*20b0*/  IMAD.MOV.U32 R58, RZ, RZ, R4 ;  /* 0x000000ffff3a7224 */ /* 0x000fe400078e0004 */
[----:B------:R-:W-:-:S04]  /*20c0*/  IMAD.WIDE.U32 R6, R19, R68, R22 ;  /* 0x0000004413067225 */ /* 0x000fc800078e0016 */
[----:B------:R-:W-:Y:S02]  /*20d0*/  IMAD R12, R19, R69, R12 ;  /* 0x00000045130c7224 */ /* 0x000fe400078e020c */
[----:B------:R-:W-:Y:S01]  /*20e0*/  IMAD R57, R31, UR7, R57 ;  /* 0x000000071f397c24 */ /* 0x000fe2000f8e0239 */
[----:B------:R-:W-:Y:S01]  /*20f0*/  ULDC.64 UR6, c[0x0][0x338] ;  /* 0x0000ce0000067ab9 */ /* 0x000fe20000000a00 */
[----:B-1----:R-:W-:Y:S02]  /*2100*/  ISETP.GE.AND P2, PT, R81, R61, PT ;  /* 0x0000003d5100720c */ /* 0x002fe40003f46270 */
[----:B------:R-:W-:Y:S01]  /*2110*/  SHF.R.S32.HI R155, RZ, 0x1f, R154 ;  /* 0x0000001fff9b7819 */ /* 0x000fe2000001149a */
[----:B------:R-:W-:-:S04]  /*2120*/  IMAD.WIDE.U32 R52, R19, R66, R22 ;  /* 0x0000004213347225 */ /* 0x000fc800078e0016 */
[----:B------:R-:W-:Y:S01]  /*2130*/  IMAD.WIDE.U32 R54, R19, R66, R154 ;  /* 0x0000004213367225 */ /* 0x000fe200078e009a */
[----:B------:R-:W-:-:S03]  /*2140*/  P2R R82, PR, RZ, 0x4 ;  /* 0x00000004ff527803 */ /* 0x000fc60000000000 */
[----:B------:R-:W-:Y:S01]  /*2150*/  VIADD R65, R22, 0x40 ;  /* 0x0000004016417836 */ /* 0x000fe20000000000 */
[C---:B------:R-:W-:Y:S01]  /*2160*/  SHF.L.U64.HI R69, R68.reuse, 0x7, R69 ;  /* 0x0000000744457819 */ /* 0x040fe20000010245 */
[----:B------:R-:W-:Y:S01]  /*2170*/  IMAD.SHL.U32 R68, R68, 0x80, RZ ;  /* 0x0000008044447824 */ /* 0x000fe200078e00ff */
[----:B--2---:R-:W-:-:S04]  /*2180*/  SHF.R.S32.HI R5, RZ, 0x1f, R0 ;  /* 0x0000001fff057819 */ /* 0x004fc80000011400 */
[----:B------:R-:W-:Y:S02]  /*2190*/  SEL R10, R5, RZ, !P0 ;  /* 0x000000ff050a7207 */ /* 0x000fe40004000000 */
[----:B------:R-:W0:Y:S01]  /*21a0*/  LDC.64 R4, c[0x0][0x408] ;  /* 0x00010200ff047b82 */ /* 0x000e220000000a00 */
[----:B------:R-:W-:Y:S02]  /*21b0*/  SEL R9, R0, RZ, !P0 ;  /* 0x000000ff00097207 */ /* 0x000fe40004000000 */
[----:B------:R-:W-:-:S03]  /*21c0*/  IMAD R0, R10, UR4, RZ ;  /* 0x000000040a007c24 */ /* 0x000fc6000f8e02ff */
[C---:B------:R-:W-:Y:S01]  /*21d0*/  IMAD.WIDE.U32 R58, R9.reuse, UR4, R58 ;  /* 0x00000004093a7c25 */ /* 0x040fe2000f8e003a */
[----:B------:R-:W-:Y:S02]  /*21e0*/  ULDC UR4, c[0x0][0x2f4] ;  /* 0x0000bd0000047ab9 */ /* 0x000fe40000000800 */
[----:B------:R-:W-:Y:S01]  /*21f0*/  ISETP.GE.AND P0, PT, R22, UR4, PT ;  /* 0x0000000416007c0c */ /* 0x000fe2000bf06270 */
[----:B------:R-:W-:Y:S01]  /*2200*/  IMAD R75, R9, UR5, R0 ;  /* 0x00000005094b7c24 */ /* 0x000fe2000f8e0200 */
[----:B------:R-:W-:Y:S02]  /*2210*/  ISETP.GE.AND P1, PT, R81, UR4, PT ;  /* 0x0000000451007c0c */ /* 0x000fe4000bf26270 */
[----:B------:R-:W-:Y:S01]  /*2220*/  SEL R0, RZ, 0x1, P0 ;  /* 0x00000001ff007807 */ /* 0x000fe20000000000 */
[----:B------:R-:W-:Y:S01]  /*2230*/  IMAD.IADD R75, R59, 0x1, R75 ;  /* 0x000000013b4b7824 */ /* 0x000fe200078e024b */
[----:B------:R-:W-:Y:S01]  /*2240*/  IADD3 R80, P0, R58, R6, RZ ;  /* 0x000000063a507210 */ /* 0x000fe20007f1e0ff */
[----:B------:R-:W-:Y:S01]  /*2250*/  IMAD R10, R10, UR6, RZ ;  /* 0x000000060a0a7c24 */ /* 0x000fe2000f8e02ff */
[----:B------:R-:W-:Y:S01]  /*2260*/  SEL R8, RZ, 0xffffffff, P1 ;  /* 0xffffffffff087807 */ /* 0x000fe20000800000 */
[----:B------:R-:W-:Y:S01]  /*2270*/  IMAD R6, R14, R66, RZ ;  /* 0x000000420e067224 */ /* 0x000fe200078e02ff */
[----:B------:R-:W-:-:S02]  /*2280*/  IADD3.X R74, R75, R7, R12, P0, !PT ;  /* 0x000000074b4a7210 */ /* 0x000fc400007fe40c */
[----:B------:R-:W-:Y:S01]  /*2290*/  ISETP.GE.AND P0, PT, R22, R61, PT ;  /* 0x0000003d1600720c */ /* 0x000fe20003f06270 */
[----:B------:R-:W-:-:S04]  /*22a0*/  IMAD.WIDE.U32 R56, R9, UR6, R56 ;  /* 0x0000000609387c25 */ /* 0x000fc8000f8e0038 */
[----:B------:R-:W-:Y:S01]  /*22b0*/  IMAD R15, R9, UR7, R10 ;  /* 0x00000007090f7c24 */ /* 0x000fe2000f8e020a */
[----:B------:R-:W-:Y:S01]  /*22c0*/  SEL R7, R61, RZ, P0 ;  /* 0x000000ff3d077207 */ /* 0x000fe20000000000 */
[----:B------:R-:W-:Y:S02]  /*22d0*/  IMAD.SHL.U32 R11, R8, 0x2, RZ ;  /* 0x00000002080b7824 */ /* 0x000fe400078e00ff */
[----:B------:R-:W-:Y:S01]  /*22e0*/  IMAD R9, R19, R67, R6 ;  /* 0x0000004313097224 */ /* 0x000fe200078e0206 */
[----:B------:R-:W-:Y:S01]  /*22f0*/  SEL R6, R61, RZ, P2 ;  /* 0x000000ff3d067207 */ /* 0x000fe20001000000 */
[----:B0-----:R-:W-:Y:S02]  /*2300*/  IMAD R8, R14, R4, RZ ;  /* 0x000000040e087224 */ /* 0x001fe400078e02ff */
[----:B------:R-:W-:Y:S02]  /*2310*/  IMAD.IADD R7, R22, 0x1, R7 ;  /* 0x0000000116077824 */ /* 0x000fe400078e0207 */
[----:B------:R-:W-:-:S02]  /*2320*/  IMAD R13, R19, R5, R8 ;  /* 0x00000005130d7224 */ /* 0x000fc400078e0208 */
[----:B------:R-:W-:Y:S01]  /*2330*/  IMAD.IADD R8, R81, 0x1, R6 ;  /* 0x0000000151087824 */ /* 0x000fe200078e0206 */
[----:B------:R-:W-:Y:S01]  /*2340*/  SHF.R.S32.HI R6, RZ, 0x1f, R7 ;  /* 0x0000001fff067819 */ /* 0x000fe20000011407 */
[----:B------:R-:W-:Y:S02]  /*2350*/  IMAD.IADD R55, R55, 0x1, R9 ;  /* 0x0000000137377824 */ /* 0x000fe400078e0209 */
[----:B------:R-:W-:Y:S01]  /*2360*/  IMAD.IADD R53, R9, 0x1, R53 ;  /* 0x0000000109357824 */ /* 0x000fe200078e0235 */
[----:B------:R-:W-:Y:S02]  /*2370*/  SHF.R.S32.HI R9, RZ, 0x1f, R8 ;  /* 0x0000001fff097819 */ /* 0x000fe40000011408 */
[CC--:B------:R-:W-:Y:S02]  /*2380*/  LEA.HI R73, R6.reuse, R7.reuse, RZ, 0x4 ;  /* 0x0000000706497211 */ /* 0x0c0fe400078f20ff */
[----:B------:R-:W-:Y:S02]  /*2390*/  LEA.HI R72, R9, R8, RZ, 0x4 ;  /* 0x0000000809487211 */ /* 0x000fe400078f20ff */
[----:B------:R-:W-:-:S02]  /*23a0*/  LEA.HI R6, R6, R7, RZ, 0x5 ;  /* 0x0000000706067211 */ /* 0x000fc400078f28ff */
[----:B------:R-:W-:-:S03]  /*23b0*/  LEA.HI R8, R9, R8, RZ, 0x5 ;  /* 0x0000000809087211 */ /* 0x000fc600078f28ff */
[----:B------:R-:W-:Y:S01]  /*23c0*/  IMAD.SHL.U32 R7, R6, 0x80, RZ ;  /* 0x0000008006077824 */ /* 0x000fe200078e00ff */
[C---:B---3--:R-:W-:Y:S01]  /*23d0*/  LOP3.LUT R6, R27.reuse, 0x10, R73, 0xf8, !PT ;  /* 0x000000101b067812 */ /* 0x048fe200078ef849 */
[----:B------:R-:W-:Y:S01]  /*23e0*/  IMAD.SHL.U32 R9, R8, 0x80, RZ ;  /* 0x0000008008097824 */ /* 0x000fe200078e00ff */
[----:B------:R-:W-:Y:S02]  /*23f0*/  LOP3.LUT R8, R27, 0x10, R72, 0xf8, !PT ;  /* 0x000000101b087812 */ /* 0x000fe400078ef848 */
[----:B------:R-:W-:Y:S02]  /*2400*/  LOP3.LUT R7, R7, 0xfffff000, RZ, 0xc0, !PT ;  /* 0xfffff00007077812 */ /* 0x000fe400078ec0ff */
[-C--:B------:R-:W-:Y:S02]  /*2410*/  LOP3.LUT R6, R6, R21.reuse, RZ, 0x3c, !PT ;  /* 0x0000001506067212 */ /* 0x080fe400078e3cff */
[----:B------:R-:W-:Y:S02]  /*2420*/  LOP3.LUT R9, R9, 0xfffff000, RZ, 0xc0, !PT ;  /* 0xfffff00009097812 */ /* 0x000fe400078ec0ff */
[----:B------:R-:W-:-:S02]  /*2430*/  LOP3.LUT R8, R8, R21, RZ, 0x3c, !PT ;  /* 0x0000001508087212 */ /* 0x000fc400078e3cff */
[--C-:B----4-:R-:W-:Y:S02]  /*2440*/  IADD3 R71, R6, R7, R20.reuse ;  /* 0x0000000706477210 */ /* 0x110fe40007ffe014 */
[----:B------:R-:W-:Y:S02]  /*2450*/  IADD3 R70, R8, R9, R20 ;  /* 0x0000000908467210 */ /* 0x000fe40007ffe014 */
[----:B------:R-:W0:Y:S01]  /*2460*/  S2R R20, SR_TID.X ;  /* 0x0000000000147919 */ /* 0x000e220000002100 */
[----:B------:R-:W-:Y:S02]  /*2470*/  LOP3.LUT R0, R11, 0x2, R0, 0xe2, !PT ;  /* 0x000000020b007812 */ /* 0x000fe400078ee200 */
[----:B-----5:R-:W-:Y:S01]  /*2480*/  SHF.R.S32.HI R11, RZ, 0x1f, R24 ;  /* 0x0000001fff0b7819 */ /* 0x020fe20000011418 */
[----:B------:R-:W-:-:S04]  /*2490*/  IMAD.WIDE.U32 R50, R19, R4, R154 ;  /* 0x0000000413327225 */ /* 0x000fc800078e009a */
[C---:B------:R-:W-:Y:S01]  /*24a0*/  IMAD.WIDE.U32 R48, R19.reuse, R4, R22 ;  /* 0x0000000413307225 */ /* 0x040fe200078e0016 */
[----:B------:R-:W-:-:S03]  /*24b0*/  IADD3 R30, P2, R19, R30, RZ ;  /* 0x0000001e131e7210 */ /* 0x000fc60007f5e0ff */
[----:B------:R-:W-:Y:S02]  /*24c0*/  IMAD R6, R11, R66, RZ ;  /* 0x000000420b067224 */ /* 0x000fe400078e02ff */
[----:B------:R-:W-:Y:S02]  /*24d0*/  IMAD.IADD R51, R51, 0x1, R13 ;  /* 0x0000000133337824 */ /* 0x000fe400078e020d */
[----:B------:R-:W-:Y:S02]  /*24e0*/  IMAD.IADD R49, R13, 0x1, R49 ;  /* 0x000000010d317824 */ /* 0x000fe400078e0231 */
[----:B------:R-:W-:Y:S01]  /*24f0*/  IMAD R11, R11, R4, RZ ;  /* 0x000000040b0b7224 */ /* 0x000fe200078e02ff */
[----:B------:R-:W-:Y:S01]  /*2500*/  LOP3.LUT R7, R72, 0xfffffff0, RZ, 0xc0, !PT ;  /* 0xfffffff048077812 */ /* 0x000fe200078ec0ff */
[C---:B------:R-:W-:Y:S02]  /*2510*/  IMAD R21, R24.reuse, R67, R6 ;  /* 0x0000004318157224 */ /* 0x040fe400078e0206 */
[----:B------:R-:W-:Y:S01]  /*2520*/  IMAD.WIDE.U32 R54, R24, R66, R54 ;  /* 0x0000004218367225 */ /* 0x000fe200078e0036 */
[----:B------:R-:W-:-:S03]  /*2530*/  SHF.L.U64.HI R67, R66, 0x7, R67 ;  /* 0x0000000742437819 */ /* 0x000fc60000010243 */
[----:B------:R-:W-:Y:S01]  /*2540*/  IMAD.WIDE.U32 R52, R24, R66, R52 ;  /* 0x0000004218347225 */ /* 0x000fe200078e0034 */
[----:B0-----:R-:W-:-:S03]  /*2550*/  SHF.R.U32.HI R20, RZ, 0x7, R20 ;  /* 0x00000007ff147819 */ /* 0x001fc60000011614 */
[C---:B------:R-:W-:Y:S02]  /*2560*/  IMAD R11, R24.reuse, R5, R11 ;  /* 0x00000005180b7224 */ /* 0x040fe400078e020b */
[----:B------:R-:W-:-:S04]  /*2570*/  IMAD.WIDE.U32 R50, R24, R4, R50 ;  /* 0x0000000418327225 */ /* 0x000fc800078e0032 */
[----:B------:R-:W-:Y:S01]  /*2580*/  VIADD R62, R20, 0x8 ;  /* 0x00000008143e7836 */ /* 0x000fe20000000000 */
[----:B------:R-:W-:Y:S01]  /*2590*/  LOP3.LUT R20, R73, 0xfffffff0, RZ, 0xc0, !PT ;  /* 0xfffffff049147812 */ /* 0x000fe200078ec0ff */
[----:B------:R-:W-:Y:S01]  /*25a0*/  IMAD.WIDE.U32 R48, R24, R4, R48 ;  /* 0x0000000418307225 */ /* 0x000fe200078e0030 */
[----:B------:R-:W-:Y:S02]  /*25b0*/  SHF.L.U64.HI R64, R4, 0x7, R5 ;  /* 0x0000000704407819 */ /* 0x000fe40000010205 */
[----:B------:R-:W-:Y:S01]  /*25c0*/  LOP3.LUT R60, R0, 0x1, RZ, 0xc0, !PT ;  /* 0x00000001003c7812 */ /* 0x000fe200078ec0ff */
[----:B------:R-:W-:Y:S01]  /*25d0*/  IMAD.SHL.U32 R63, R4, 0x80, RZ ;  /* 0x00000080043f7824 */ /* 0x000fe200078e00ff */
[----:B------:R-:W-:Y:S01]  /*25e0*/  LOP3.LUT R28, R0, 0x2, RZ, 0xc0, !PT ;  /* 0x00000002001c7812 */ /* 0x000fe200078ec0ff */
[----:B------:R-:W-:Y:S01]  /*25f0*/  IMAD.X R31, R14, 0x1, R3, P2 ;  /* 0x000000010e1f7824 */ /* 0x000fe200010e0603 */
[----:B------:R-:W-:Y:S01]  /*2600*/  ISETP.GE.AND P1, PT, R65, UR4, PT ;  /* 0x0000000441007c0c */ /* 0x000fe2000bf26270 */
[----:B------:R-:W-:Y:S01]  /*2610*/  IMAD.IADD R27, R55, 0x1, R21 ;  /* 0x00000001371b7824 */ /* 0x000fe200078e0215 */
[----:B------:R-:W-:Y:S01]  /*2620*/  SHF.R.S32.HI R4, RZ, 0x1f, R20 ;  /* 0x0000001fff047819 */ /* 0x000fe20000011414 */
[----:B------:R-:W-:Y:S01]  /*2630*/  IMAD.SHL.U32 R66, R66, 0x80, RZ ;  /* 0x0000008042427824 */ /* 0x000fe200078e00ff */
[----:B------:R-:W-:Y:S01]  /*2640*/  SHF.R.S32.HI R3, RZ, 0x1f, R7 ;  /* 0x0000001fff037819 */ /* 0x000fe20000011407 */
[----:B------:R-:W-:-:S02]  /*2650*/  IMAD.SHL.U32 R61, R61, 0x2, RZ ;  /* 0x000000023d3d7824 */ /* 0x000fc400078e00ff */
[----:B------:R-:W-:Y:S02]  /*2660*/  IMAD.IADD R21, R21, 0x1, R53 ;  /* 0x0000000115157824 */ /* 0x000fe400078e0235 */
[----:B------:R-:W-:Y:S02]  /*2670*/  IMAD.IADD R6, R51, 0x1, R11 ;  /* 0x0000000133067824 */ /* 0x000fe400078e020b */
[----:B------:R-:W-:Y:S02]  /*2680*/  IMAD.IADD R5, R11, 0x1, R49 ;  /* 0x000000010b057824 */ /* 0x000fe400078e0231 */
[----:B------:R-:W-:-:S07]  /*2690*/  IMAD.IADD R0, R57, 0x1, R15 ;  /* 0x0000000139007824 */ /* 0x000fce00078e020f */
.L_x_1958:
[----:B------:R-:W2:Y:S01]  /*26a0*/  LDL R8, [R1+0x38] ;  /* 0x0000380001087983 */ /* 0x000ea20000100800 */
[----:B------:R-:W0:Y:S01]  /*26b0*/  LDC R87, c[0x0][0x3f4] ;  /* 0x0000fd00ff577b82 */ /* 0x000e220000000800 */
[----:B------:R-:W-:Y:S01]  /*26c0*/  VIADD R2, R2, 0xffffffff ;  /* 0xffffffff02027836 */ /* 0x000fe20000000000 */
[----:B------:R-:W-:Y:S05]  /*26d0*/  YIELD ;  /* 0x0000000000007946 */ /* 0x000fea0003800000 */
[----:B------:R-:W-:Y:S01]  /*26e0*/  SHF.R.S32.HI R11, RZ, 0x1f, R2 ;  /* 0x0000001fff0b7819 */ /* 0x000fe20000011402 */
[----:B----4-:R-:W1:Y:S01]  /*26f0*/  LDC.64 R76, c[0x0][0x2e8] ;  /* 0x0000ba00ff4c7b82 */ /* 0x010e620000000a00 */
[-C--:B------:R-:W-:Y:S01]  /*2700*/  IMAD R9, R69, R2.reuse, RZ ;  /* 0x0000000245097224 */ /* 0x080fe200078e02ff */
[----:B------:R-:W-:Y:S01]  /*2710*/  BSSY B0, `(.L_x_1919) ;  /* 0x00003db000007945 */ /* 0x000fe20003800000 */
[----:B---3--:R-:W-:Y:S01]  /*2720*/  IMAD.WIDE.U32 R40, R68, R2, RZ ;  /* 0x0000000244287225 */ /* 0x008fe200078e00ff */
[----:B------:R-:W-:-:S03]  /*2730*/  ISETP.GT.AND P2, PT, R2, R25, PT ;  /* 0x000000190200720c */ /* 0x000fc60003f44270 */
[----:B------:R-:W-:-:S04]  /*2740*/  IMAD R79, R11, R68, R9 ;  /* 0x000000440b4f7224 */ /* 0x000fc800078e0209 */
        /* <DEDUP_REMOVED lines=11> */
[C---:B------:R-:W-:Y:S02]  /*2800*/  IMAD R9, R11.reuse, R66, R9 ;  /* 0x000000420b097224 */ /* 0x040fe400078e0209 */
[----:B------:R-:W-:Y:S02]  /*2810*/  IMAD R85, R2, -0x80, R26 ;  /* 0xffffff8002557824 */ /* 0x000fe400078e021a */
[----:B------:R-:W-:Y:S02]  /*2820*/  IMAD R11, R11, R63, R8 ;  /* 0x0000003f0b0b7224 */ /* 0x000fe400078e0208 */
[----:B------:R-:W-:Y:S01]  /*2830*/  IMAD.WIDE.U32 R44, R66, R2, RZ ;  /* 0x00000002422c7225 */ /* 0x000fe200078e00ff */
[----:B------:R-:W-:-:S03]  /*2840*/  VIMNMX R85, R85, 0x80, PT ;  /* 0x0000008055557848 */ /* 0x000fc60003fe0100 */
        /* <DEDUP_REMOVED lines=14> */
[----:B------:R-:W-:Y:S01]  /*2930*/  ULDC.64 UR4, c[0x0][0x3e8] ;  /* 0x0000fa0000047ab9 */ /* 0x000fe20000000a00 */
[----:B------:R-:W-:Y:S02]  /*2940*/  ULDC.64 UR6, c[0x0][0x400] ;  /* 0x0001000000067ab9 */ /* 0x000fe40000000a00 */
[----:B------:R-:W3:Y:S01]  /*2950*/  LDL R10, [R1+0x10] ;  /* 0x00001000010a7983 */ /* 0x000ee20000100800 */
[----:B------:R-:W-:Y:S02]  /*2960*/  IADD3 R44, P3, P5, R54, UR4, R44 ;  /* 0x00000004362c7c10 */ /* 0x000fe4000fd7e02c */
[----:B------:R-:W-:Y:S02]  /*2970*/  CS2R R38, SRZ ;  /* 0x0000000000267805 */ /* 0x000fe4000001ff00 */
[----:B------:R-:W-:Y:S02]  /*2980*/  CS2R R40, SRZ ;  /* 0x0000000000287805 */ /* 0x000fe4000001ff00 */
[----:B------:R-:W-:-:S02]  /*2990*/  IADD3.X R45, R27, UR5, R46, P3, P5 ;  /* 0x000000051b2d7c10 */ /* 0x000fc40009fea42e */
[----:B------:R-:W-:-:S04]  /*29a0*/  IADD3 R42, P3, P5, R50, UR6, R42 ;  /* 0x00000006322a7c10 */ /* 0x000fc8000fd7e02a */
[----:B------:R-:W-:Y:S02]  /*29b0*/  IADD3.X R43, R6, UR7, R47, P3, P5 ;  /* 0x00000007062b7c10 */ /* 0x000fe40009fea42f */
[----:B------:R-:W-:Y:S02]  /*29c0*/  ISETP.GE.AND P5, PT, R154, R87, PT ;  /* 0x000000579a00720c */ /* 0x000fe40003fa6270 */
[----:B------:R-:W-:Y:S02]  /*29d0*/  CS2R R32, SRZ ;  /* 0x0000000000207805 */ /* 0x000fe4000001ff00 */
[----:B------:R-:W-:Y:S02]  /*29e0*/  CS2R R12, SRZ ;  /* 0x00000000000c7805 */ /* 0x000fe4000001ff00 */
[----:B------:R-:W-:Y:S02]  /*29f0*/  CS2R R34, SRZ ;  /* 0x0000000000227805 */ /* 0x000fe4000001ff00 */
[----:B------:R-:W-:-:S05]  /*2a00*/  CS2R R14, SRZ ;  /* 0x00000000000e7805 */ /* 0x000fca000001ff00 */
[----:B------:R0:W5:Y:S04]  /*2a10*/  @!P5 LDG.E.64 R38, desc[UR42][R44.64] ;  /* 0x0000002a2c26d981 */ /* 0x000168000c1e1b00 */
[----:B------:R0:W5:Y:S01]  /*2a20*/  @!P5 LDG.E.64 R40, desc[UR42][R42.64] ;  /* 0x0000002a2a28d981 */ /* 0x000162000c1e1b00 */
[-C--:B--2---:R-:W-:Y:S02]  /*2a30*/  ISETP.GE.AND P3, PT, R78, R87.reuse, PT ;  /* 0x000000574e00720c */ /* 0x084fe40003f66270 */
[----:B---3--:R-:W-:-:S11]  /*2a40*/  ISETP.GE.AND P5, PT, R10, R87, PT ;  /* 0x000000570a00720c */ /* 0x008fd60003fa6270 */
[----:B------:R0:W5:Y:S04]  /*2a50*/  @!P3 LDG.E.64 R32, desc[UR42][R44.64+0x10] ;  /* 0x0000102a2c20b981 */ /* 0x000168000c1e1b00 */
[----:B------:R0:W5:Y:S04]  /*2a60*/  @!P5 LDG.E.64 R12, desc[UR42][R44.64+0x20] ;  /* 0x0000202a2c0cd981 */ /* 0x000168000c1e1b00 */
[----:B------:R0:W5:Y:S04]  /*2a70*/  @!P3 LDG.E.64 R34, desc[UR42][R42.64+0x10] ;  /* 0x0000102a2a22b981 */ /* 0x000168000c1e1b00 */
[----:B------:R0:W5:Y:S02]  /*2a80*/  @!P5 LDG.E.64 R14, desc[UR42][R42.64+0x20] ;  /* 0x0000202a2a0ed981 */ /* 0x000164000c1e1b00 */
.L_x_1923:
[----:B------:R-:W-:Y:S05]  /*2a90*/  BSYNC B1 ;  /* 0x0000000000017941 */ /* 0x000fea0003800000 */
.L_x_1922:
        /* <DEDUP_REMOVED lines=10> */
.L_x_1924:
[----:B------:R-:W-:Y:S01]  /*2b40*/  IMAD R83, R17, 0x8, R16 ;  /* 0x0000000811537824 */ /* 0x000fe200078e0210 */
[----:B------:R-:W-:Y:S01]  /*2b50*/  SHF.L.U32 R86, R153, 0x1f, RZ ;  /* 0x0000001f99567819 */ /* 0x000fe200000006ff */
[----:B------:R-:W-:Y:S03]  /*2b60*/  BSSY B1, `(.L_x_1925) ;  /* 0x0000003000017945 */ /* 0x000fe60003800000 */
[----:B------:R-:W0:Y:S02]  /*2b70*/  SYNCS.PHASECHK.TRANS64.TRYWAIT P5, [R83+URZ+0x19c90], R86 ;  /* 0x019c9056530075a7 */ /* 0x000e2400080a017f */
[----:B0-----:R-:W-:Y:S05]  /*2b80*/  @!P5 BRA `(.L_x_1926) ;  /* 0x000001ac0078d947 */ /* 0x001fea0003800000 */
.L_x_2189:
[----:B------:R-:W-:Y:S05]  /*2b90*/  BSYNC B1 ;  /* 0x0000000000017941 */ /* 0x000fea0003800000 */
.L_x_1925:
        /* <DEDUP_REMOVED lines=32> */
[-C--:B------:R-:W-:Y:S01]  /*2da0*/  FMUL.FTZ R93, R41, R90.reuse ;  /* 0x0000005a295d7220 */ /* 0x080fe20000410000 */
[--C-:B------:R-:W-:Y:S02]  /*2db0*/  HADD2.F32 R79, -RZ, R78.reuse.H0_H0 ;  /* 0x2000004eff4f7230 */ /* 0x100fe40000004100 */
[C---:B------:R-:W-:Y:S01]  /*2dc0*/  FMUL.FTZ R90, R8.reuse, R90 ;  /* 0x0000005a085a7220 */ /* 0x040fe20000410000 */
[--C-:B------:R-:W-:Y:S02]  /*2dd0*/  HADD2.F32 R77, -RZ, R9.reuse.H1_H1 ;  /* 0x30000009ff4d7230 */ /* 0x100fe40000004100 */
[----:B------:R-:W-:Y:S02]  /*2de0*/  HADD2.F32 R76, -RZ, R9.H0_H0 ;  /* 0x20000009ff4c7230 */ /* 0x000fe40000004100 */
[----:B------:R-:W-:Y:S01]  /*2df0*/  FFMA.FTZ R8, R8, R79, -R93 ;  /* 0x0000004f08087223 */ /* 0x000fe2000001085d */
[----:B------:R-:W-:Y:S02]  /*2e00*/  HADD2.F32 R78, -RZ, R78.H1_H1 ;  /* 0x3000004eff4e7230 */ /* 0x000fe40000004100 */
[----:B------:R-:W-:Y:S01]  /*2e10*/  FMUL.FTZ R93, R77, R91 ;  /* 0x0000005b4d5d7220 */ /* 0x000fe20000410000 */
[----:B------:R-:W-:Y:S01]  /*2e20*/  FFMA.FTZ R9, R41, R79, R90 ;  /* 0x0000004f29097223 */ /* 0x000fe2000001005a */
[C---:B------:R-:W-:Y:S01]  /*2e30*/  FMUL.FTZ R92, R76.reuse, R91 ;  /* 0x0000005b4c5c7220 */ /* 0x040fe20000410000 */
[----:B------:R-:W-:Y:S01]  /*2e40*/  F2FP.F16.E4M3.UNPACK_B R41, R40.H1 ;  /* 0x00000028ff29723e */ /* 0x000fe200030006ff */
[----:B------:R-:W-:Y:S01]  /*2e50*/  FFMA.FTZ R93, R76, R78, -R93 ;  /* 0x0000004e4c5d7223 */ /* 0x000fe2000001085d */
[----:B------:R-:W-:Y:S01]  /*2e60*/  F2FP.F16.E4M3.UNPACK_B R40, R40 ;  /* 0x00000028ff28723e */ /* 0x000fe200020006ff */
[----:B------:R-:W-:Y:S01]  /*2e70*/  FFMA.FTZ R94, R77, R78, R92 ;  /* 0x0000004e4d5e7223 */ /* 0x000fe2000001005c */
[--C-:B------:R-:W-:Y:S01]  /*2e80*/  HADD2.F32 R79, -RZ, R47.reuse.H1_H1 ;  /* 0x3000002fff4f7230 */ /* 0x100fe20000004100 */
[----:B------:R-:W-:Y:S01]  /*2e90*/  F2FP.F16.E4M3.UNPACK_B R77, R46 ;  /* 0x0000002eff4d723e */ /* 0x000fe200020006ff */
[----:B------:R-:W-:-:S02]  /*2ea0*/  HADD2.F32 R78, -RZ, R47.H0_H0 ;  /* 0x2000002fff4e7230 */ /* 0x000fc40000004100 */
[--C-:B------:R-:W-:Y:S02]  /*2eb0*/  HADD2.F32 R47, -RZ, R41.reuse.H0_H0 ;  /* 0x20000029ff2f7230 */ /* 0x100fe40000004100 */
[----:B------:R-:W-:Y:S02]  /*2ec0*/  HADD2.F32 R76, -RZ, R41.H1_H1 ;  /* 0x30000029ff4c7230 */ /* 0x000fe40000004100 */
[--C-:B------:R-:W-:Y:S02]  /*2ed0*/  HADD2.F32 R46, -RZ, R40.reuse.H1_H1 ;  /* 0x30000028ff2e7230 */ /* 0x100fe40000004100 */
[-C--:B------:R-:W-:Y:S01]  /*2ee0*/  FMUL.FTZ R91, R47, R79.reuse ;  /* 0x0000004f2f5b7220 */ /* 0x080fe20000410000 */
[----:B------:R-:W-:Y:S02]  /*2ef0*/  HADD2.F32 R41, -RZ, R40.H0_H0 ;  /* 0x20000028ff297230 */ /* 0x000fe40000004100 */
[----:B------:R-:W-:Y:S01]  /*2f00*/  FMUL.FTZ R92, R76, R79 ;  /* 0x0000004f4c5c7220 */ /* 0x000fe20000410000 */
        /* <DEDUP_REMOVED lines=35> */
[----:B------:R-:W-:Y:S02]  /*3140*/  HADD2.F32 R78, -RZ, R10.H0_H0 ;  /* 0x2000000aff4e7230 */ /* 0x000fe40000004100 */
[----:B------:R-:W-:Y:S01]  /*3150*/  FFMA.FTZ R11, R91, R93, R98 ;  /* 0x0000005d5b0b7223 */ /* 0x000fe20000010062 */
[----:B------:R-:W-:Y:S01]  /*3160*/  HADD2.F32 R79, -RZ, R90.H0_H0 ;  /* 0x2000005aff4f7230 */ /* 0x000fe20000004100 */
[----:B------:R-:W-:Y:S01]  /*3170*/  F2FP.SATFINITE.E4M3.F32.PACK_AB_MERGE_C R9, R9, R8, R46 ;  /* 0x000000080909723e */ /* 0x000fe2000480702e */
[----:B------:R-:W-:Y:S01]  /*3180*/  HADD2.F32 R10, -RZ, R10.H1_H1 ;  /* 0x3000000aff0a7230 */ /* 0x000fe20000004100 */
[----:B------:R-:W-:Y:S01]  /*3190*/  F2FP.SATFINITE.E4M3.F32.PACK_AB_MERGE_C R96, R96, R97, RZ ;  /* 0x000000616060723e */ /* 0x000fe200048070ff */
[----:B------:R-:W-:Y:S02]  /*31a0*/  HADD2.F32 R90, -RZ, R90.H1_H1 ;  /* 0x3000005aff5a7230 */ /* 0x000fe40000004100 */
[----:B------:R-:W-:Y:S01]  /*31b0*/  FMUL.FTZ R93, R79, R94 ;  /* 0x0000005e4f5d7220 */ /* 0x000fe20000410000 */
[----:B------:R-:W-:-:S02]  /*31c0*/  HADD2.F32 R76, -RZ, R76.H0_H0 ;  /* 0x2000004cff4c7230 */ /* 0x000fc40000004100 */
[-C--:B------:R-:W-:Y:S01]  /*31d0*/  FMUL.FTZ R91, R10, R77.reuse ;  /* 0x0000004d0a5b7220 */ /* 0x080fe20000410000 */
[----:B------:R-:W-:Y:S02]  /*31e0*/  HADD2.F32 R39, -RZ, R39.H0_H0 ;  /* 0x20000027ff277230 */ /* 0x000fe40000004100 */
[----:B------:R-:W-:Y:S01]  /*31f0*/  FMUL.FTZ R92, R90, R94 ;  /* 0x0000005e5a5c7220 */ /* 0x000fe20000410000 */
[----:B------:R-:W-:Y:S01]  /*3200*/  FMUL.FTZ R77, R78, R77 ;  /* 0x0000004d4e4d7220 */ /* 0x000fe20000410000 */
[----:B------:R-:W-:Y:S01]  /*3210*/  FFMA.FTZ R93, R90, R76, R93 ;  /* 0x0000004c5a5d7223 */ /* 0x000fe2000001005d */
[----:B------:R-:W-:Y:S01]  /*3220*/  F2FP.SATFINITE.E4M3.F32.PACK_AB_MERGE_C R11, R11, R38, RZ ;  /* 0x000000260b0b723e */ /* 0x000fe200048070ff */
[----:B------:R-:W-:Y:S01]  /*3230*/  FFMA.FTZ R92, R79, R76, -R92 ;  /* 0x0000004c4f5c7223 */ /* 0x000fe2000001085c */
[-C--:B------:R-:W-:Y:S01]  /*3240*/  FFMA.FTZ R91, R78, R39.reuse, -R91 ;  /* 0x000000274e5b7223 */ /* 0x080fe2000001085b */
[----:B------:R-:W-:Y:S01]  /*3250*/  FFMA.FTZ R10, R10, R39, R77 ;  /* 0x000000270a0a7223 */ /* 0x000fe2000001004d */
[----:B------:R-:W-:-:S02]  /*3260*/  F2FP.SATFINITE.E4M3.F32.PACK_AB_MERGE_C R8, R41, R40, R47 ;  /* 0x000000282908723e */ /* 0x000fc4000480702f */
[----:B------:R-:W-:Y:S02]  /*3270*/  F2FP.SATFINITE.E4M3.F32.PACK_AB_MERGE_C R11, R93, R92, R11 ;  /* 0x0000005c5d0b723e */ /* 0x000fe4000480700b */
[----:B------:R-:W-:-:S07]  /*3280*/  F2FP.SATFINITE.E4M3.F32.PACK_AB_MERGE_C R10, R10, R91, R96 ;  /* 0x0000005b0a0a723e */ /* 0x000fce0004807060 */
.L_x_1931:
[----:B------:R-:W-:Y:S05]  /*3290*/  BSYNC B2 ;  /* 0x0000000000027941 */ /* 0x000fea0003800000 */
.L_x_1930:
[----:B--2---:R1:W-:Y:S02]  /*32a0*/  STG.E.128 desc[UR42][R36.64], R8 ;  /* 0x0000000824007986 */ /* 0x0043e4000c101d2a */
.L_x_1929:
[----:B------:R-:W-:Y:S05]  /*32b0*/  BSYNC B1 ;  /* 0x0000000000017941 */ /* 0x000fea0003800000 */
.L_x_1928:
        /* <DEDUP_REMOVED lines=111> */
.L_x_1935:
[----:B------:R-:W-:Y:S05]  /*39b0*/  BSYNC B2 ;  /* 0x0000000000027941 */ /* 0x000fea0003800000 */
.L_x_1934:
[----:B------:R2:W-:Y:S02]  /*39c0*/  STG.E.128 desc[UR42][R36.64+0x20], R8 ;  /* 0x0000200824007986 */ /* 0x0005e4000c101d2a */
.L_x_1933:
[----:B------:R-:W-:Y:S05]  /*39d0*/  BSYNC B1 ;  /* 0x0000000000017941 */ /* 0x000fea0003800000 */
.L_x_1932:
        /* <DEDUP_REMOVED lines=109> */
.L_x_1937:
[----:B------:R-:W-:Y:S05]  /*40b0*/  BSYNC B1 ;  /* 0x0000000000017941 */ /* 0x000fea0003800000 */
.L_x_1936:
[----:B------:R1:W-:Y:S01]  /*40c0*/  STG.E.128 desc[UR42][R36.64+0x40], R8 ;  /* 0x0000400824007986 */ /* 0x0003e2000c101d2a */
[----:B------:R-:W-:Y:S05]  /*40d0*/  BRA `(.L_x_1927) ;  /* 0x0000002000f87947 */ /* 0x000fea0003800000 */
.L_x_1921:
        /* <DEDUP_REMOVED lines=27> */
.L_x_1939:
[----:B------:R-:W-:Y:S05]  /*4290*/  BSYNC B1 ;  /* 0x0000000000017941 */ /* 0x000fea0003800000 */
.L_x_1938:
        /* <DEDUP_REMOVED lines=12> */
.L_x_1940:
[----:B------:R-:W-:Y:S01]  /*4360*/  IMAD R83, R17, 0x8, R16 ;  /* 0x0000000811537824 */ /* 0x000fe200078e0210 */
[----:B------:R-:W-:Y:S01]  /*4370*/  SHF.L.U32 R86, R153, 0x1f, RZ ;  /* 0x0000001f99567819 */ /* 0x000fe200000006ff */
[----:B------:R-:W-:Y:S03]  /*4380*/  BSSY B1, `(.L_x_1941) ;  /* 0x0000003000017945 */ /* 0x000fe60003800000 */
[----:B------:R-:W1:Y:S02]  /*4390*/  SYNCS.PHASECHK.TRANS64.TRYWAIT P5, [R83+URZ+0x19c90], R86 ;  /* 0x019c9056530075a7 */ /* 0x000e6400080a017f */
[----:B-1----:R-:W-:Y:S05]  /*43a0*/  @!P5 BRA `(.L_x_1942) ;  /* 0x000001940084d947 */ /* 0x002fea0003800000 */
.L_x_2190:
[----:B------:R-:W-:Y:S05]  /*43b0*/  BSYNC B1 ;  /* 0x0000000000017941 */ /* 0x000fea0003800000 */
.L_x_1941:
        /* <DEDUP_REMOVED lines=34> */
[----:B------:R-:W0:Y:S04]  /*45e0*/  LDS.128 R40, [R41+0x13800] ;  /* 0x0138000029287984 */ /* 0x000e280000000c00 */
        /* <DEDUP_REMOVED lines=9> */
[----:B------:R-:W-:Y:S01]  /*4680*/  IMAD.SHL.U32 R13, R13, 0x100, RZ ;  /* 0x000001000d0d7824 */ /* 0x000fe200078e00ff */
[----:B--2---:R-:W-:-:S02]  /*4690*/  F2FP.F16.E4M3.UNPACK_B R103, R45 ;  /* 0x0000002dff67723e */ /* 0x004fc400020006ff */
[----:B------:R-:W-:Y:S01]  /*46a0*/  F2FP.F16.E4M3.UNPACK_B R45, R45.H1 ;  /* 0x0000002dff2d723e */ /* 0x000fe200030006ff */
[----:B------:R-:W-:Y:S01]  /*46b0*/  IMAD.U32 R38, R38, 0x10000, RZ ;  /* 0x0001000026267824 */ /* 0x000fe200078e00ff */
[----:B------:R-:W-:Y:S01]  /*46c0*/  LOP3.LUT R37, R36, 0xff00, R13, 0xf8, !PT ;  /* 0x0000ff0024257812 */ /* 0x000fe200078ef80d */
[----:B------:R-:W-:Y:S01]  /*46d0*/  IMAD.SHL.U32 R13, R102, 0x100, RZ ;  /* 0x00000100660d7824 */ /* 0x000fe200078e00ff */
[-C--:B0-----:R-:W-:Y:S02]  /*46e0*/  F2FP.F16.E4M3.UNPACK_B R102, R41.reuse ;  /* 0x00000029ff66723e */ /* 0x081fe400020006ff */
[----:B------:R-:W-:Y:S02]  /*46f0*/  LOP3.LUT R38, R37, 0xff0000, R38, 0xf8, !PT ;  /* 0x00ff000025267812 */ /* 0x000fe400078ef826 */
[----:B------:R-:W-:Y:S01]  /*4700*/  LOP3.LUT R13, R14, 0xff00, R13, 0xf8, !PT ;  /* 0x0000ff000e0d7812 */ /* 0x000fe200078ef80d */
[--C-:B------:R-:W-:Y:S01]  /*4710*/  HADD2.F32 R14, -RZ, R103.reuse.H0_H0 ;  /* 0x20000067ff0e7230 */ /* 0x100fe20000004100 */
[----:B------:R-:W-:Y:S01]  /*4720*/  F2FP.F16.E4M3.UNPACK_B R36, R38 ;  /* 0x00000026ff24723e */ /* 0x000fe200020006ff */
[----:B------:R-:W-:Y:S01]  /*4730*/  HADD2.F32 R104, -RZ, R102.H0_H0 ;  /* 0x20000066ff687230 */ /* 0x000fe20000004100 */
[----:B------:R-:W-:Y:S01]  /*4740*/  LOP3.LUT R12, R13, 0xff0000, R12, 0xf8, !PT ;  /* 0x00ff00000d0c7812 */ /* 0x000fe200078ef80c */
[----:B------:R-:W-:Y:S01]  /*4750*/  HADD2.F32 R103, -RZ, R103.H1_H1 ;  /* 0x30000067ff677230 */ /* 0x000fe20000004100 */
[----:B------:R-:W-:Y:S01]  /*4760*/  F2FP.F16.E4M3.UNPACK_B R41, R41.H1 ;  /* 0x00000029ff29723e */ /* 0x000fe200030006ff */
[--C-:B------:R-:W-:Y:S01]  /*4770*/  HADD2.F32 R37, -RZ, R36.reuse.H0_H0 ;  /* 0x20000024ff257230 */ /* 0x100fe20000004100 */
[----:B------:R-:W-:Y:S01]  /*4780*/  F2FP.F16.E4M3.UNPACK_B R13, R12 ;  /* 0x0000000cff0d723e */ /* 0x000fe200020006ff */
[----:B------:R-:W-:-:S02]  /*4790*/  HADD2.F32 R36, -RZ, R36.H1_H1 ;  /* 0x30000024ff247230 */ /* 0x000fc40000004100 */
[----:B------:R-:W-:Y:S02]  /*47a0*/  HADD2.F32 R102, -RZ, R102.H1_H1 ;  /* 0x30000066ff667230 */ /* 0x000fe40000004100 */
[-C--:B------:R-:W-:Y:S01]  /*47b0*/  FMUL.FTZ R107, R14, R37.reuse ;  /* 0x000000250e6b7220 */ /* 0x080fe20000410000 */
[--C-:B------:R-:W-:Y:S02]  /*47c0*/  HADD2.F32 R105, -RZ, R13.reuse.H0_H0 ;  /* 0x2000000dff697230 */ /* 0x100fe40000004100 */
[C---:B------:R-:W-:Y:S01]  /*47d0*/  FMUL.FTZ R109, R104.reuse, R37 ;  /* 0x00000025686d7220 */ /* 0x040fe20000410000 */
[----:B------:R-:W-:Y:S02]  /*47e0*/  HADD2.F32 R13, -RZ, R13.H1_H1 ;  /* 0x3000000dff0d7230 */ /* 0x000fe40000004100 */
[-C--:B------:R-:W-:Y:S01]  /*47f0*/  FFMA.FTZ R37, R104, R105.reuse, -R107 ;  /* 0x0000006968257223 */ /* 0x080fe2000001086b */
[----:B------:R-:W-:Y:S01]  /*4800*/  FFMA.FTZ R14, R14, R105, R109 ;  /* 0x000000690e0e7223 */ /* 0x000fe2000001006d */
[-C--:B------:R-:W-:Y:S01]  /*4810*/  FMUL.FTZ R105, R103, R36.reuse ;  /* 0x0000002467697220 */ /* 0x080fe20000410000 */
[----:B------:R-:W-:-:S03]  /*4820*/  FMUL.FTZ R104, R102, R36 ;  /* 0x0000002466687220 */ /* 0x000fc60000410000 */
[-C--:B------:R-:W-:Y:S01]  /*4830*/  FFMA.FTZ R36, R102, R13.reuse, -R105 ;  /* 0x0000000d66247223 */ /* 0x080fe20000010869 */
[----:B------:R-:W-:Y:S01]  /*4840*/  F2FP.F16.E4M3.UNPACK_B R102, R38.H1 ;  /* 0x00000026ff66723e */ /* 0x000fe200030006ff */
[----:B------:R-:W-:Y:S01]  /*4850*/  FFMA.FTZ R13, R103, R13, R104 ;  /* 0x0000000d670d7223 */ /* 0x000fe20000010068 */
[----:B------:R-:W-:Y:S01]  /*4860*/  F2FP.F16.E4M3.UNPACK_B R103, R12.H1 ;  /* 0x0000000cff67723e */ /* 0x000fe200030006ff */
[----:B------:R-:W-:Y:S02]  /*4870*/  HADD2.F32 R12, -RZ, R45.H0_H0 ;  /* 0x2000002dff0c7230 */ /* 0x000fe40000004100 */
[----:B------:R-:W-:Y:S02]  /*4880*/  HADD2.F32 R107, -RZ, R102.H0_H0 ;  /* 0x20000066ff6b7230 */ /* 0x000fe40000004100 */
[----:B------:R-:W-:Y:S02]  /*4890*/  HADD2.F32 R38, -RZ, R41.H0_H0 ;  /* 0x20000029ff267230 */ /* 0x000fe40000004100 */
[----:B------:R-:W-:-:S02]  /*48a0*/  HADD2.F32 R105, -RZ, R103.H0_H0 ;  /* 0x20000067ff697230 */ /* 0x000fc40000004100 */
[-C--:B------:R-:W-:Y:S01]  /*48b0*/  FMUL.FTZ R109, R12, R107.reuse ;  /* 0x0000006b0c6d7220 */ /* 0x080fe20000410000 */
[----:B------:R-:W-:Y:S02]  /*48c0*/  HADD2.F32 R104, -RZ, R45.H1_H1 ;  /* 0x3000002dff687230 */ /* 0x000fe40000004100 */
[C---:B------:R-:W-:Y:S01]  /*48d0*/  FMUL.FTZ R107, R38.reuse, R107 ;  /* 0x0000006b266b7220 */ /* 0x040fe20000410000 */
[----:B------:R-:W-:Y:S02]  /*48e0*/  HADD2.F32 R102, -RZ, R102.H1_H1 ;  /* 0x30000066ff667230 */ /* 0x000fe40000004100 */
[-C--:B------:R-:W-:Y:S01]  /*48f0*/  FFMA.FTZ R38, R38, R105.reuse, -R109 ;  /* 0x0000006926267223 */ /* 0x080fe2000001086d */
[----:B------:R-:W-:Y:S02]  /*4900*/  HADD2.F32 R41, -RZ, R41.H1_H1 ;  /* 0x30000029ff297230 */ /* 0x000fe40000004100 */
[----:B------:R-:W-:Y:S01]  /*4910*/  FFMA.FTZ R12, R12, R105, R107 ;  /* 0x000000690c0c7223 */ /* 0x000fe2000001006b */
[----:B------:R-:W-:-:S02]  /*4920*/  HADD2.F32 R103, -RZ, R103.H1_H1 ;  /* 0x30000067ff677230 */ /* 0x000fc40000004100 */
[CC--:B------:R-:W-:Y:S01]  /*4930*/  FMUL.FTZ R106, R104.reuse, R102.reuse ;  /* 0x00000066686a7220 */ /* 0x0c0fe20000410000 */
[C---:B------:R-:W-:Y:S01]  /*4940*/  FMUL.FTZ R105, R41.reuse, R102 ;  /* 0x0000006629697220 */ /* 0x040fe20000410000 */
[----:B------:R-:W-:Y:S02]  /*4950*/  SHF.R.U32.HI R102, RZ, 0x10, R15 ;  /* 0x00000010ff667819 */ /* 0x000fe4000001160f */
[-C--:B------:R-:W-:Y:S01]  /*4960*/  FFMA.FTZ R45, R41, R103.reuse, -R106 ;  /* 0x00000067292d7223 */ /* 0x080fe2000001086a */
[----:B------:R-:W-:Y:S01]  /*4970*/  LOP3.LUT R106, R39, 0xff0000ff, RZ, 0xc0, !PT ;  /* 0xff0000ff276a7812 */ /* 0x000fe200078ec0ff */
[----:B------:R-:W-:Y:S01]  /*4980*/  FFMA.FTZ R41, R104, R103, R105 ;  /* 0x0000006768297223 */ /* 0x000fe20000010069 */
[----:B------:R-:W-:Y:S01]  /*4990*/  SHF.R.U32.HI R103, RZ, 0x8, R39 ;  /* 0x00000008ff677819 */ /* 0x000fe20000011627 */
[----:B------:R-:W-:Y:S01]  /*49a0*/  IMAD.U32 R102, R102, 0x10000, RZ ;  /* 0x0001000066667824 */ /* 0x000fe200078e00ff */
[----:B------:R-:W-:Y:S02]  /*49b0*/  SHF.R.U32.HI R105, RZ, 0x8, R15 ;  /* 0x00000008ff697819 */ /* 0x000fe4000001160f */
[----:B------:R-:W-:Y:S01]  /*49c0*/  LOP3.LUT R104, R15, 0xff0000ff, RZ, 0xc0, !PT ;  /* 0xff0000ff0f687812 */ /* 0x000fe200078ec0ff */
[----:B------:R-:W-:Y:S01]  /*49d0*/  IMAD.SHL.U32 R103, R103, 0x100, RZ ;  /* 0x0000010067677824 */ /* 0x000fe200078e00ff */
[----:B------:R-:W-:Y:S01]  /*49e0*/  SHF.R.U32.HI R15, RZ, 0x10, R39 ;  /* 0x00000010ff0f7819 */ /* 0x000fe20000011627 */
[----:B------:R-:W-:Y:S01]  /*49f0*/  IMAD.SHL.U32 R39, R105, 0x100, RZ ;  /* 0x0000010069277824 */ /* 0x000fe200078e00ff */
[----:B------:R-:W-:-:S02]  /*4a00*/  F2FP.SATFINITE.E4M3.F32.PACK_AB_MERGE_C R38, R45, R38, RZ ;  /* 0x000000262d26723e */ /* 0x000fc400048070ff */
[----:B------:R-:W-:Y:S01]  /*4a10*/  LOP3.LUT R106, R106, 0xff00, R103, 0xf8, !PT ;  /* 0x0000ff006a6a7812 */ /* 0x000fe200078ef867 */
[----:B------:R-:W-:Y:S01]  /*4a20*/  IMAD.U32 R103, R15, 0x10000, RZ ;  /* 0x000100000f677824 */ /* 0x000fe200078e00ff */
[----:B------:R-:W-:Y:S01]  /*4a30*/  LOP3.LUT R39, R104, 0xff00, R39, 0xf8, !PT ;  /* 0x0000ff0068277812 */ /* 0x000fe200078ef827 */
[----:B------:R-:W-:Y:S01]  /*4a40*/  IMAD.MOV.U32 R104, RZ, RZ, R43 ;  /* 0x000000ffff687224 */ /* 0x000fe200078e002b */
        /* <DEDUP_REMOVED lines=21> */
[----:B------:R-:W-:Y:S01]  /*4ba0*/  FMUL.FTZ R108, R43, R105 ;  /* 0x000000692b6c7220 */ /* 0x000fe20000410000 */
[----:B------:R-:W-:-:S02]  /*4bb0*/  F2FP.F16.E4M3.UNPACK_B R15, R15.H1 ;  /* 0x0000000fff0f723e */ /* 0x000fc400030006ff */
[----:B------:R-:W-:Y:S01]  /*4bc0*/  F2FP.F16.E4M3.UNPACK_B R45, R44.H1 ;  /* 0x0000002cff2d723e */ /* 0x000fe200030006ff */
[----:B------:R-:W-:Y:S01]  /*4bd0*/  FMUL.FTZ R102, R103, R105 ;  /* 0x0000006967667220 */ /* 0x000fe20000410000 */
[----:B------:R-:W-:Y:S01]  /*4be0*/  F2FP.F16.E4M3.UNPACK_B R41, R40.H1 ;  /* 0x00000028ff29723e */ /* 0x000fe200030006ff */
[----:B------:R-:W-:Y:S01]  /*4bf0*/  HADD2.F32 R105, -RZ, R15.H0_H0 ;  /* 0x2000000fff697230 */ /* 0x000fe20000004100 */
[----:B------:R-:W-:Y:S01]  /*4c00*/  F2FP.F16.E4M3.UNPACK_B R44, R44 ;  /* 0x0000002cff2c723e */ /* 0x000fe200020006ff */
[-C--:B------:R-:W-:Y:S01]  /*4c10*/  FFMA.FTZ R102, R43, R106.reuse, -R102 ;  /* 0x0000006a2b667223 */ /* 0x080fe20000010866 */
[----:B------:R-:W-:Y:S01]  /*4c20*/  FFMA.FTZ R43, R103, R106, R108 ;  /* 0x0000006a672b7223 */ /* 0x000fe2000001006c */
[----:B------:R-:W-:Y:S01]  /*4c30*/  F2FP.F16.E4M3.UNPACK_B R103, R104.H1 ;  /* 0x00000068ff67723e */ /* 0x000fe200030006ff */
[----:B------:R-:W-:Y:S01]  /*4c40*/  HADD2.F32 R104, -RZ, R47.H0_H0 ;  /* 0x2000002fff687230 */ /* 0x000fe20000004100 */
[----:B------:R-:W-:Y:S01]  /*4c50*/  F2FP.F16.E4M3.UNPACK_B R40, R40 ;  /* 0x00000028ff28723e */ /* 0x000fe200020006ff */
[----:B------:R-:W-:-:S02]  /*4c60*/  HADD2.F32 R108, -RZ, R39.H0_H0 ;  /* 0x20000027ff6c7230 */ /* 0x000fc40000004100 */
[----:B------:R-:W-:Y:S02]  /*4c70*/  HADD2.F32 R106, -RZ, R103.H0_H0 ;  /* 0x20000067ff6a7230 */ /* 0x000fe40000004100 */
[----:B------:R-:W-:Y:S02]  /*4c80*/  HADD2.F32 R47, -RZ, R47.H1_H1 ;  /* 0x3000002fff2f7230 */ /* 0x000fe40000004100 */
[-C--:B------:R-:W-:Y:S01]  /*4c90*/  FMUL.FTZ R109, R104, R108.reuse ;  /* 0x0000006c686d7220 */ /* 0x080fe20000410000 */
[----:B------:R-:W-:Y:S02]  /*4ca0*/  HADD2.F32 R103, -RZ, R103.H1_H1 ;  /* 0x30000067ff677230 */ /* 0x000fe40000004100 */
[----:B------:R-:W-:Y:S02]  /*4cb0*/  HADD2.F32 R15, -RZ, R15.H1_H1 ;  /* 0x3000000fff0f7230 */ /* 0x000fe40000004100 */
[C---:B------:R-:W-:Y:S01]  /*4cc0*/  FFMA.FTZ R109, R106.reuse, R105, -R109 ;  /* 0x000000696a6d7223 */ /* 0x040fe2000001086d */
[----:B------:R-:W-:-:S04]  /*4cd0*/  FMUL.FTZ R106, R106, R108 ;  /* 0x0000006c6a6a7220 */ /* 0x000fc80000410000 */
[----:B------:R-:W-:Y:S01]  /*4ce0*/  FFMA.FTZ R104, R104, R105, R106 ;  /* 0x0000006968687223 */ /* 0x000fe2000001006a */
[----:B------:R-:W-:-:S05]  /*4cf0*/  HADD2.F32 R105, -RZ, R39.H1_H1 ;  /* 0x30000027ff697230 */ /* 0x000fca0000004100 */
[-C--:B------:R-:W-:Y:S01]  /*4d00*/  FMUL.FTZ R39, R47, R105.reuse ;  /* 0x000000692f277220 */ /* 0x080fe20000410000 */
[C---:B------:R-:W-:Y:S01]  /*4d10*/  FMUL.FTZ R106, R103.reuse, R105 ;  /* 0x00000069676a7220 */ /* 0x040fe20000410000 */
[----:B------:R-:W-:Y:S02]  /*4d20*/  HADD2.F32 R105, -RZ, R41.H0_H0 ;  /* 0x20000029ff697230 */ /* 0x000fe40000004100 */
[-C--:B------:R-:W-:Y:S01]  /*4d30*/  FFMA.FTZ R39, R103, R15.reuse, -R39 ;  /* 0x0000000f67277223 */ /* 0x080fe20000010827 */
[----:B------:R-:W-:Y:S01]  /*4d40*/  FFMA.FTZ R15, R47, R15, R106 ;  /* 0x0000000f2f0f7223 */ /* 0x000fe2000001006a */
[--C-:B------:R-:W-:Y:S01]  /*4d50*/  HADD2.F32 R47, -RZ, R45.reuse.H0_H0 ;  /* 0x2000002dff2f7230 */ /* 0x100fe20000004100 */
[----:B------:R-:W-:Y:S01]  /*4d60*/  F2FP.F16.E4M3.UNPACK_B R103, R97.H1 ;  /* 0x00000061ff67723e */ /* 0x000fe200030006ff */
[----:B------:R-:W-:Y:S01]  /*4d70*/  HADD2.F32 R45, -RZ, R45.H1_H1 ;  /* 0x3000002dff2d7230 */ /* 0x000fe20000004100 */
[----:B------:R-:W-:Y:S01]  /*4d80*/  F2FP.SATFINITE.E4M3.F32.PACK_AB_MERGE_C R109, R39, R109, RZ ;  /* 0x0000006d276d723e */ /* 0x000fe200048070ff */
[----:B------:R-:W-:Y:S01]  /*4d90*/  HADD2.F32 R41, -RZ, R41.H1_H1 ;  /* 0x30000029ff297230 */ /* 0x000fe20000004100 */
[-C--:B------:R-:W-:Y:S01]  /*4da0*/  F2FP.F16.E4M3.UNPACK_B R39, R98.reuse.H1 ;  /* 0x00000062ff27723e */ /* 0x080fe200030006ff */
[--C-:B------:R-:W-:Y:S01]  /*4db0*/  HADD2.F32 R106, -RZ, R103.reuse.H0_H0 ;  /* 0x20000067ff6a7230 */ /* 0x100fe20000004100 */
[----:B------:R-:W-:Y:S01]  /*4dc0*/  F2FP.F16.E4M3.UNPACK_B R98, R98 ;  /* 0x00000062ff62723e */ /* 0x000fe200020006ff */
[----:B------:R-:W-:Y:S01]  /*4dd0*/  HADD2.F32 R103, -RZ, R103.H1_H1 ;  /* 0x30000067ff677230 */ /* 0x000fe20000004100 */
[----:B------:R-:W-:Y:S01]  /*4de0*/  F2FP.F16.E4M3.UNPACK_B R97, R97 ;  /* 0x00000061ff61723e */ /* 0x000fe200020006ff */
[--C-:B------:R-:W-:Y:S01]  /*4df0*/  HADD2.F32 R111, -RZ, R39.reuse.H0_H0 ;  /* 0x20000027ff6f7230 */ /* 0x100fe20000004100 */
[----:B------:R-:W-:Y:S01]  /*4e00*/  F2FP.SATFINITE.E4M3.F32.PACK_AB_MERGE_C R104, R15, R104, RZ ;  /* 0x000000680f68723e */ /* 0x000fe200048070ff */
[----:B------:R-:W-:Y:S01]  /*4e10*/  HADD2.F32 R39, -RZ, R39.H1_H1 ;  /* 0x30000027ff277230 */ /* 0x000fe20000004100 */
[----:B------:R-:W-:-:S02]  /*4e20*/  F2FP.SATFINITE.E4M3.F32.PACK_AB_MERGE_C R109, R102, R110, R109 ;  /* 0x0000006e666d723e */ /* 0x000fc4000480706d */
[-C--:B------:R-:W-:Y:S01]  /*4e30*/  FMUL.FTZ R108, R47, R111.reuse ;  /* 0x0000006f2f6c7220 */ /* 0x080fe20000410000 */
[----:B------:R-:W-:-:S03]  /*4e40*/  FMUL.FTZ R111, R105, R111 ;  /* 0x0000006f696f7220 */ /* 0x000fc60000410000 */
[-C--:B------:R-:W-:Y:S01]  /*4e50*/  FFMA.FTZ R108, R105, R106.reuse, -R108 ;  /* 0x0000006a696c7223 */ /* 0x080fe2000001086c */
[----:B------:R-:W-:Y:S01]  /*4e60*/  FFMA.FTZ R111, R47, R106, R111 ;  /* 0x0000006a2f6f7223 */ /* 0x000fe2000001006f */
[-C--:B------:R-:W-:Y:S01]  /*4e70*/  FMUL.FTZ R47, R45, R39.reuse ;  /* 0x000000272d2f7220 */ /* 0x080fe20000410000 */
[C---:B------:R-:W-:Y:S01]  /*4e80*/  FMUL.FTZ R39, R41.reuse, R39 ;  /* 0x0000002729277220 */ /* 0x040fe20000410000 */
[----:B------:R-:W-:Y:S02]  /*4e90*/  HADD2.F32 R106, -RZ, R98.H0_H0 ;  /* 0x20000062ff6a7230 */ /* 0x000fe40000004100 */
[-C--:B------:R-:W-:Y:S01]  /*4ea0*/  FFMA.FTZ R41, R41, R103.reuse, -R47 ;  /* 0x0000006729297223 */ /* 0x080fe2000001082f */
[----:B------:R-:W-:Y:S01]  /*4eb0*/  FFMA.FTZ R39, R45, R103, R39 ;  /* 0x000000672d277223 */ /* 0x000fe20000010027 */
[----:B------:R-:W-:Y:S02]  /*4ec0*/  HADD2.F32 R45, -RZ, R44.H0_H0 ;  /* 0x2000002cff2d7230 */ /* 0x000fe40000004100 */
[----:B------:R-:W-:Y:S01]  /*4ed0*/  HADD2.F32 R103, -RZ, R40.H0_H0 ;  /* 0x20000028ff677230 */ /* 0x000fe20000004100 */
[----:B------:R-:W-:Y:S01]  /*4ee0*/  F2FP.SATFINITE.E4M3.F32.PACK_AB_MERGE_C R41, R41, R108, RZ ;  /* 0x0000006c2929723e */ /* 0x000fe200048070ff */
[----:B------:R-:W-:-:S02]  /*4ef0*/  HADD2.F32 R47, -RZ, R97.H0_H0 ;  /* 0x20000061ff2f7230 */ /* 0x000fc40000004100 */
[-C--:B------:R-:W-:Y:S01]  /*4f00*/  FMUL.FTZ R105, R45, R106.reuse ;  /* 0x0000006a2d697220 */ /* 0x080fe20000410000 */
[----:B------:R-:W-:Y:S02]  /*4f10*/  HADD2.F32 R98, -RZ, R98.H1_H1 ;  /* 0x30000062ff627230 */ /* 0x000fe40000004100 */
[----:B------:R-:W-:Y:S01]  /*4f20*/  FMUL.FTZ R106, R103, R106 ;  /* 0x0000006a676a7220 */ /* 0x000fe20000410000 */
[----:B------:R-:W-:Y:S01]  /*4f30*/  F2FP.SATFINITE.E4M3.F32.PACK_AB_MERGE_C R39, R39, R111, RZ ;  /* 0x0000006f2727723e */ /* 0x000fe200048070ff */
[-C--:B------:R-:W-:Y:S02]  /*4f40*/  FFMA.FTZ R105, R103, R47.reuse, -R105 ;  /* 0x0000002f67697223 */ /* 0x080fe40000010869 */
[----:B------:R-:W-:Y:S01]  /*4f50*/  FFMA.FTZ R106, R45, R47, R106 ;  /* 0x0000002f2d6a7223 */ /* 0x000fe2000001006a */
[----:B------:R-:W-:Y:S02]  /*4f60*/  HADD2.F32 R45, -RZ, R44.H1_H1 ;  /* 0x3000002cff2d7230 */ /* 0x000fe40000004100 */
[----:B------:R-:W-:-:S02]  /*4f70*/  HADD2.F32 R47, -RZ, R40.H1_H1 ;  /* 0x30000028ff2f7230 */ /* 0x000fc40000004100 */
[----:B------:R-:W-:Y:S02]  /*4f80*/  HADD2.F32 R40, -RZ, R97.H1_H1 ;  /* 0x30000061ff287230 */ /* 0x000fe40000004100 */
[----:B------:R-:W-:Y:S01]  /*4f90*/  FMUL.FTZ R44, R45, R98 ;  /* 0x000000622d2c7220 */ /* 0x000fe20000410000 */
[----:B------:R-:W-:Y:S01]  /*4fa0*/  F2FP.F16.E4M3.UNPACK_B R97, R100.H1 ;  /* 0x00000064ff61723e */ /* 0x000fe200030006ff */
[C---:B------:R-:W-:Y:S01]  /*4fb0*/  FMUL.FTZ R98, R47.reuse, R98 ;  /* 0x000000622f627220 */ /* 0x040fe20000410000 */
[----:B------:R-:W-:Y:S01]  /*4fc0*/  F2FP.F16.E4M3.UNPACK_B R100, R100 ;  /* 0x00000064ff64723e */ /* 0x000fe200020006ff */
[-C--:B------:R-:W-:Y:S02]  /*4fd0*/  FFMA.FTZ R44, R47, R40.reuse, -R44 ;  /* 0x000000282f2c7223 */ /* 0x080fe4000001082c */
[----:B------:R-:W-:Y:S01]  /*4fe0*/  FFMA.FTZ R40, R45, R40, R98 ;  /* 0x000000282d287223 */ /* 0x000fe20000010062 */
[----:B------:R-:W-:Y:S01]  /*4ff0*/  F2FP.F16.E4M3.UNPACK_B R45, R46.H1 ;  /* 0x0000002eff2d723e */ /* 0x000fe200030006ff */
[--C-:B------:R-:W-:Y:S01]  /*5000*/  HADD2.F32 R103, -RZ, R97.reuse.H0_H0 ;  /* 0x20000061ff677230 */ /* 0x100fe20000004100 */
[----:B------:R-:W-:Y:S01]  /*5010*/  F2FP.SATFINITE.E4M3.F32.PACK_AB_MERGE_C R105, R44, R105, R41 ;  /* 0x000000692c69723e */ /* 0x000fe20004807029 */
[----:B------:R-:W-:Y:S01]  /*5020*/  HADD2.F32 R97, -RZ, R97.H1_H1 ;  /* 0x30000061ff617230 */ /* 0x000fe20000004100 */
[----:B------:R-:W-:Y:S01]  /*5030*/  F2FP.F16.E4M3.UNPACK_B R41, R99.H1 ;  /* 0x00000063ff29723e */ /* 0x000fe200030006ff */
[----:B------:R-:W-:Y:S01]  /*5040*/  HADD2.F32 R47, -RZ, R45.H0_H0 ;  /* 0x2000002dff2f7230 */ /* 0x000fe20000004100 */
[----:B------:R-:W-:-:S02]  /*5050*/  F2FP.F16.E4M3.UNPACK_B R44, R42.H1 ;  /* 0x0000002aff2c723e */ /* 0x000fc400030006ff */
[----:B------:R-:W-:Y:S01]  /*5060*/  F2FP.F16.E4M3.UNPACK_B R99, R99 ;  /* 0x00000063ff63723e */ /* 0x000fe200020006ff */
[--C-:B------:R-:W-:Y:S01]  /*5070*/  HADD2.F32 R112, -RZ, R41.reuse.H0_H0 ;  /* 0x20000029ff707230 */ /* 0x100fe20000004100 */
[----:B------:R-:W-:Y:S01]  /*5080*/  F2FP.F16.E4M3.UNPACK_B R46, R46 ;  /* 0x0000002eff2e723e */ /* 0x000fe200020006ff */
[--C-:B------:R-:W-:Y:S01]  /*5090*/  HADD2.F32 R98, -RZ, R44.reuse.H0_H0 ;  /* 0x2000002cff627230 */ /* 0x100fe20000004100 */
[----:B------:R-:W-:Y:S01]  /*50a0*/  F2FP.F16.E4M3.UNPACK_B R42, R42 ;  /* 0x0000002aff2a723e */ /* 0x000fe200020006ff */
[----:B------:R-:W-:Y:S02]  /*50b0*/  HADD2.F32 R41, -RZ, R41.H1_H1 ;  /* 0x30000029ff297230 */ /* 0x000fe40000004100 */
[-C--:B------:R-:W-:Y:S01]  /*50c0*/  FMUL.FTZ R108, R47, R112.reuse ;  /* 0x000000702f6c7220 */ /* 0x080fe20000410000 */
[----:B------:R-:W-:Y:S02]  /*50d0*/  HADD2.F32 R44, -RZ, R44.H1_H1 ;  /* 0x3000002cff2c7230 */ /* 0x000fe40000004100 */
[----:B------:R-:W-:Y:S01]  /*50e0*/  FMUL.FTZ R112, R98, R112 ;  /* 0x0000007062707220 */ /* 0x000fe20000410000 */
[----:B------:R-:W-:Y:S01]  /*50f0*/  F2FP.SATFINITE.E4M3.F32.PACK_AB_MERGE_C R39, R40, R106, R39 ;  /* 0x0000006a2827723e */ /* 0x000fe20004807027 */
[----:B------:R-:W-:Y:S01]  /*5100*/  FFMA.FTZ R108, R98, R103, -R108 ;  /* 0x00000067626c7223 */ /* 0x000fe2000001086c */
[----:B------:R-:W-:-:S02]  /*5110*/  HADD2.F32 R98, -RZ, R45.H1_H1 ;  /* 0x3000002dff627230 */ /* 0x000fc40000004100 */
[----:B------:R-:W-:Y:S01]  /*5120*/  FFMA.FTZ R112, R47, R103, R112 ;  /* 0x000000672f707223 */ /* 0x000fe20000010070 */
[--C-:B------:R-:W-:Y:S02]  /*5130*/  HADD2.F32 R103, -RZ, R99.reuse.H0_H0 ;  /* 0x20000063ff677230 */ /* 0x100fe40000004100 */
[----:B------:R-:W-:Y:S02]  /*5140*/  HADD2.F32 R47, -RZ, R100.H0_H0 ;  /* 0x20000064ff2f7230 */ /* 0x000fe40000004100 */
[-C--:B------:R-:W-:Y:S01]  /*5150*/  FMUL.FTZ R45, R98, R41.reuse ;  /* 0x00000029622d7220 */ /* 0x080fe20000410000 */
[C---:B------:R-:W-:Y:S01]  /*5160*/  FMUL.FTZ R41, R44.reuse, R41 ;  /* 0x000000292c297220 */ /* 0x040fe20000410000 */
[----:B------:R-:W-:Y:S02]  /*5170*/  HADD2.F32 R99, -RZ, R99.H1_H1 ;  /* 0x30000063ff637230 */ /* 0x000fe40000004100 */
[-C--:B------:R-:W-:Y:S01]  /*5180*/  FFMA.FTZ R44, R44, R97.reuse, -R45 ;  /* 0x000000612c2c7223 */ /* 0x080fe2000001082d */
[----:B------:R-:W-:Y:S01]  /*5190*/  FFMA.FTZ R41, R98, R97, R41 ;  /* 0x0000006162297223 */ /* 0x000fe20000010029 */
[----:B------:R-:W-:-:S02]  /*51a0*/  HADD2.F32 R45, -RZ, R46.H0_H0 ;  /* 0x2000002eff2d7230 */ /* 0x000fc40000004100 */
[----:B------:R-:W-:Y:S01]  /*51b0*/  HADD2.F32 R97, -RZ, R42.H0_H0 ;  /* 0x2000002aff617230 */ /* 0x000fe20000004100 */
[----:B------:R-:W-:Y:S01]  /*51c0*/  F2FP.SATFINITE.E4M3.F32.PACK_AB_MERGE_C R44, R44, R108, RZ ;  /* 0x0000006c2c2c723e */ /* 0x000fe200048070ff */
[----:B------:R-:W-:Y:S02]  /*51d0*/  HADD2.F32 R46, -RZ, R46.H1_H1 ;  /* 0x3000002eff2e7230 */ /* 0x000fe40000004100 */
[-C--:B------:R-:W-:Y:S01]  /*51e0*/  FMUL.FTZ R98, R45, R103.reuse ;  /* 0x000000672d627220 */ /* 0x080fe20000410000 */
[----:B------:R-:W-:Y:S02]  /*51f0*/  HADD2.F32 R42, -RZ, R42.H1_H1 ;  /* 0x3000002aff2a7230 */ /* 0x000fe40000004100 */
[----:B------:R-:W-:Y:S01]  /*5200*/  FMUL.FTZ R103, R97, R103 ;  /* 0x0000006761677220 */ /* 0x000fe20000410000 */
[----:B------:R-:W-:Y:S01]  /*5210*/  F2FP.SATFINITE.E4M3.F32.PACK_AB_MERGE_C R41, R41, R112, RZ ;  /* 0x000000702929723e */ /* 0x000fe200048070ff */
[----:B------:R-:W-:Y:S01]  /*5220*/  FFMA.FTZ R98, R97, R47, -R98 ;  /* 0x0000002f61627223 */ /* 0x000fe20000010862 */
[----:B------:R-:W-:-:S02]  /*5230*/  IMAD.MOV.U32 R40, RZ, RZ, R105 ;  /* 0x000000ffff287224 */ /* 0x000fc400078e0069 */
[----:B------:R-:W-:Y:S01]  /*5240*/  FFMA.FTZ R103, R45, R47, R103 ;  /* 0x0000002f2d677223 */ /* 0x000fe20000010067 */
[----:B------:R-:W-:Y:S02]  /*5250*/  HADD2.F32 R45, -RZ, R100.H1_H1 ;  /* 0x30000064ff2d7230 */ /* 0x000fe40000004100 */
[-C--:B------:R-:W-:Y:S01]  /*5260*/  FMUL.FTZ R47, R46, R99.reuse ;  /* 0x000000632e2f7220 */ /* 0x080fe20000410000 */
[----:B------:R-:W-:-:S03]  /*5270*/  FMUL.FTZ R99, R42, R99 ;  /* 0x000000632a637220 */ /* 0x000fc60000410000 */
[-C--:B------:R-:W-:Y:S01]  /*5280*/  FFMA.FTZ R47, R42, R45.reuse, -R47 ;  /* 0x0000002d2a2f7223 */ /* 0x080fe2000001082f */
[----:B------:R-:W-:Y:S01]  /*5290*/  FFMA.FTZ R46, R46, R45, R99 ;  /* 0x0000002d2e2e7223 */ /* 0x000fe20000010063 */
[----:B------:R-:W-:-:S03]  /*52a0*/  F2FP.SATFINITE.E4M3.F32.PACK_AB_MERGE_C R45, R13, R14, R12 ;  /* 0x0000000e0d2d723e */ /* 0x000fc6000480700c */
[----:B------:R-:W-:Y:S01]  /*52b0*/  F2FP.SATFINITE.E4M3.F32.PACK_AB_MERGE_C R42, R47, R98, R44 ;  /* 0x000000622f2a723e */ /* 0x000fe2000480702c */
[----:B------:R-:W-:Y:S01]  /*52c0*/  IMAD.MOV.U32 R44, RZ, RZ, R39 ;  /* 0x000000ffff2c7224 */ /* 0x000fe200078e0027 */
[----:B------:R-:W-:Y:S02]  /*52d0*/  F2FP.SATFINITE.E4M3.F32.PACK_AB_MERGE_C R46, R46, R103, R41 ;  /* 0x000000672e2e723e */ /* 0x000fe40004807029 */
[----:B------:R-:W-:Y:S01]  /*52e0*/  F2FP.SATFINITE.E4M3.F32.PACK_AB_MERGE_C R47, R43, R107, R104 ;  /* 0x0000006b2b2f723e */ /* 0x000fe20004807068 */
[----:B------:R-:W-:Y:S01]  /*52f0*/  IMAD.MOV.U32 R43, RZ, RZ, R109 ;  /* 0x000000ffff2b7224 */ /* 0x000fe200078e006d */
[----:B------:R-:W-:-:S07]  /*5300*/  F2FP.SATFINITE.E4M3.F32.PACK_AB_MERGE_C R41, R36, R37, R38 ;  /* 0x000000252429723e */ /* 0x000fce0004807026 */
.L_x_1946:
[----:B------:R-:W-:Y:S05]  /*5310*/  BSYNC B2 ;  /* 0x0000000000027941 */ /* 0x000fea0003800000 */
.L_x_1945:
        /* <DEDUP_REMOVED lines=12> */
.L_x_1944:
[----:B------:R-:W-:Y:S05]  /*53e0*/  BSYNC B1 ;  /* 0x0000000000017941 */ /* 0x000fea0003800000 */
.L_x_1943:
[----:B------:R-:W-:-:S13]  /*53f0*/  ISETP.NE.AND P4, PT, R28, RZ, PT ;  /* 0x000000ff1c00720c */ /* 0x000fda0003f85270 */
[----:B------:R-:W-:Y:S05]  /*5400*/  @!P4 BRA `(.L_x_1927) ;  /* 0x00000010002cc947 */ /* 0x000fea0003800000 */
[----:B------:R-:W2:Y:S04]  /*5410*/  LDL R36, [R1+0x8] ;  /* 0x0000080001247983 */ /* 0x000ea80000100800 */
[----:B0-----:R-:W3:Y:S04]  /*5420*/  LDL R15, [R1+0x7c] ;  /* 0x00007c00010f7983 */ /* 0x001ee80000100800 */
        /* <DEDUP_REMOVED lines=45> */
[----:B0-----:R-:W-:Y:S01]  /*5700*/  IMAD.MOV.U32 R33, RZ, RZ, R12 ;  /* 0x000000ffff217224 */ /* 0x001fe200078e000c */
        /* <DEDUP_REMOVED lines=8> */
[--C-:B------:R-:W-:Y:S01]  /*5790*/  HADD2.F32 R47, -RZ, R44.reuse.H0_H0 ;  /* 0x2000002cff2f7230 */ /* 0x100fe20000004100 */
[----:B------:R-:W-:Y:S01]  /*57a0*/  LOP3.LUT R45, R10, 0xff00, R45, 0xf8, !PT ;  /* 0x0000ff000a2d7812 */ /* 0x000fe200078ef82d */
[----:B------:R-:W-:Y:S01]  /*57b0*/  HADD2.F32 R44, -RZ, R44.H1_H1 ;  /* 0x3000002cff2c7230 */ /* 0x000fe20000004100 */
[----:B------:R-:W-:Y:S01]  /*57c0*/  LOP3.LUT R10, R35, 0xff0000, R32, 0xf8, !PT ;  /* 0x00ff0000230a7812 */ /* 0x000fe200078ef820 */
[----:B------:R-:W-:Y:S01]  /*57d0*/  HADD2.F32 R32, -RZ, R42.H0_H0 ;  /* 0x2000002aff207230 */ /* 0x000fe20000004100 */
[----:B------:R-:W-:Y:S01]  /*57e0*/  F2FP.F16.E4M3.UNPACK_B R35, R90.H1 ;  /* 0x0000005aff23723e */ /* 0x000fe200030006ff */
[----:B------:R-:W-:Y:S01]  /*57f0*/  HADD2.F32 R12, -RZ, R34.H0_H0 ;  /* 0x20000022ff0c7230 */ /* 0x000fe20000004100 */
[----:B------:R-:W-:-:S02]  /*5800*/  LOP3.LUT R8, R45, 0xff0000, R8, 0xf8, !PT ;  /* 0x00ff00002d087812 */ /* 0x000fc400078ef808 */
[-C--:B------:R-:W-:Y:S01]  /*5810*/  FMUL.FTZ R97, R32, R47.reuse ;  /* 0x0000002f20617220 */ /* 0x080fe20000410000 */
[--C-:B------:R-:W-:Y:S02]  /*5820*/  HADD2.F32 R45, -RZ, R35.reuse.H0_H0 ;  /* 0x20000023ff2d7230 */ /* 0x100fe40000004100 */
[----:B------:R-:W-:Y:S01]  /*5830*/  FMUL.FTZ R47, R12, R47 ;  /* 0x0000002f0c2f7220 */ /* 0x000fe20000410000 */
[----:B------:R-:W-:Y:S01]  /*5840*/  LOP3.LUT R11, R46, 0xff0000, R9, 0xf8, !PT ;  /* 0x00ff00002e0b7812 */ /* 0x000fe200078ef809 */
[----:B------:R-:W-:Y:S01]  /*5850*/  HADD2.F32 R46, -RZ, R35.H1_H1 ;  /* 0x30000023ff2e7230 */ /* 0x000fe20000004100 */
[----:B------:R-:W-:Y:S01]  /*5860*/  F2FP.F16.E4M3.UNPACK_B R93, R93 ;  /* 0x0000005dff5d723e */ /* 0x000fe200020006ff */
[-C--:B------:R-:W-:Y:S01]  /*5870*/  FFMA.FTZ R12, R12, R45.reuse, -R97 ;  /* 0x0000002d0c0c7223 */ /* 0x080fe20000010861 */
[----:B------:R-:W-:Y:S01]  /*5880*/  FFMA.FTZ R32, R32, R45, R47 ;  /* 0x0000002d20207223 */ /* 0x000fe2000001002f */
[----:B------:R-:W-:Y:S01]  /*5890*/  HADD2.F32 R45, -RZ, R42.H1_H1 ;  /* 0x3000002aff2d7230 */ /* 0x000fe20000004100 */
[----:B------:R-:W-:Y:S01]  /*58a0*/  F2FP.F16.E4M3.UNPACK_B R36, R36 ;  /* 0x00000024ff24723e */ /* 0x000fe200020006ff */
[----:B------:R-:W-:Y:S01]  /*58b0*/  HADD2.F32 R35, -RZ, R34.H1_H1 ;  /* 0x30000022ff237230 */ /* 0x000fe20000004100 */
[----:B------:R-:W-:Y:S01]  /*58c0*/  F2FP.F16.E4M3.UNPACK_B R42, R33 ;  /* 0x00000021ff2a723e */ /* 0x000fe200020006ff */
[----:B------:R-:W-:Y:S01]  /*58d0*/  HADD2.F32 R47, -RZ, R93.H0_H0 ;  /* 0x2000005dff2f7230 */ /* 0x000fe20000004100 */
[----:B------:R-:W-:Y:S01]  /*58e0*/  LOP3.LUT R9, R87, 0xff0000, R96, 0xf8, !PT ;  /* 0x00ff000057097812 */ /* 0x000fe200078ef860 */
[----:B------:R-:W-:Y:S01]  /*58f0*/  FMUL.FTZ R96, R45, R44 ;  /* 0x0000002c2d607220 */ /* 0x000fe20000410000 */
[----:B------:R-:W-:Y:S01]  /*5900*/  F2FP.F16.E4M3.UNPACK_B R90, R90 ;  /* 0x0000005aff5a723e */ /* 0x000fe200020006ff */
[----:B------:R-:W-:Y:S01]  /*5910*/  FMUL.FTZ R98, R35, R44 ;  /* 0x0000002c23627220 */ /* 0x000fe20000410000 */
[----:B------:R-:W-:-:S02]  /*5920*/  HADD2.F32 R44, -RZ, R36.H0_H0 ;  /* 0x20000024ff2c7230 */ /* 0x000fc40000004100 */
[-C--:B------:R-:W-:Y:S01]  /*5930*/  FFMA.FTZ R33, R35, R46.reuse, -R96 ;  /* 0x0000002e23217223 */ /* 0x080fe20000010860 */
[----:B------:R-:W-:Y:S02]  /*5940*/  HADD2.F32 R34, -RZ, R42.H0_H0 ;  /* 0x2000002aff227230 */ /* 0x000fe40000004100 */
[----:B------:R-:W-:Y:S01]  /*5950*/  FFMA.FTZ R35, R45, R46, R98 ;  /* 0x0000002e2d237223 */ /* 0x000fe20000010062 */
[----:B------:R-:W-:Y:S02]  /*5960*/  HADD2.F32 R45, -RZ, R90.H0_H0 ;  /* 0x2000005aff2d7230 */ /* 0x000fe40000004100 */
[-C--:B------:R-:W-:Y:S01]  /*5970*/  FMUL.FTZ R87, R44, R47.reuse ;  /* 0x0000002f2c577220 */ /* 0x080fe20000410000 */
[----:B------:R-:W-:Y:S02]  /*5980*/  HADD2.F32 R93, -RZ, R93.H1_H1 ;  /* 0x3000005dff5d7230 */ /* 0x000fe40000004100 */
[----:B------:R-:W-:Y:S01]  /*5990*/  FMUL.FTZ R97, R34, R47 ;  /* 0x0000002f22617220 */ /* 0x000fe20000410000 */
[----:B------:R-:W-:-:S02]  /*59a0*/  HADD2.F32 R47, -RZ, R36.H1_H1 ;  /* 0x30000024ff2f7230 */ /* 0x000fc40000004100 */
[-C--:B------:R-:W-:Y:S01]  /*59b0*/  FFMA.FTZ R34, R34, R45.reuse, -R87 ;  /* 0x0000002d22227223 */ /* 0x080fe20000010857 */
[----:B------:R-:W-:Y:S02]  /*59c0*/  HADD2.F32 R42, -RZ, R42.H1_H1 ;  /* 0x3000002aff2a7230 */ /* 0x000fe40000004100 */
[----:B------:R-:W-:Y:S01]  /*59d0*/  FFMA.FTZ R36, R44, R45, R97 ;  /* 0x0000002d2c247223 */ /* 0x000fe20000010061 */
[----:B------:R-:W-:Y:S02]  /*59e0*/  HADD2.F32 R44, -RZ, R90.H1_H1 ;  /* 0x3000005aff2c7230 */ /* 0x000fe40000004100 */
[-C--:B------:R-:W-:Y:S01]  /*59f0*/  FMUL.FTZ R45, R47, R93.reuse ;  /* 0x0000005d2f2d7220 */ /* 0x080fe20000410000 */
[----:B------:R-:W-:Y:S01]  /*5a00*/  F2FP.F16.E4M3.UNPACK_B R87, R92.H1 ;  /* 0x0000005cff57723e */ /* 0x000fe200030006ff */
[C---:B------:R-:W-:Y:S01]  /*5a10*/  FMUL.FTZ R96, R42.reuse, R93 ;  /* 0x0000005d2a607220 */ /* 0x040fe20000410000 */
[----:B------:R-:W-:Y:S01]  /*5a20*/  F2FP.F16.E4M3.UNPACK_B R46, R38.H1 ;  /* 0x00000026ff2e723e */ /* 0x000fe200030006ff */
[----:B------:R-:W-:Y:S01]  /*5a30*/  FFMA.FTZ R45, R42, R44, -R45 ;  /* 0x0000002c2a2d7223 */ /* 0x000fe2000001082d */
[----:B------:R-:W-:Y:S01]  /*5a40*/  F2FP.F16.E4M3.UNPACK_B R42, R14.H1 ;  /* 0x0000000eff2a723e */ /* 0x000fe200030006ff */
[----:B------:R-:W-:Y:S01]  /*5a50*/  HADD2.F32 R99, -RZ, R87.H0_H0 ;  /* 0x20000057ff637230 */ /* 0x000fe20000004100 */
[----:B------:R-:W-:Y:S01]  /*5a60*/  F2FP.F16.E4M3.UNPACK_B R93, R91.H1 ;  /* 0x0000005bff5d723e */ /* 0x000fe200030006ff */
[----:B------:R-:W-:-:S02]  /*5a70*/  HADD2.F32 R90, -RZ, R46.H0_H0 ;  /* 0x2000002eff5a7230 */ /* 0x000fc40000004100 */
[----:B------:R-:W-:Y:S01]  /*5a80*/  FFMA.FTZ R47, R47, R44, R96 ;  /* 0x0000002c2f2f7223 */ /* 0x000fe20000010060 */
[----:B------:R-:W-:Y:S01]  /*5a90*/  HADD2.F32 R44, -RZ, R42.H0_H0 ;  /* 0x2000002aff2c7230 */ /* 0x000fe20000004100 */
[----:B------:R-:W-:Y:S01]  /*5aa0*/  F2FP.F16.E4M3.UNPACK_B R92, R92 ;  /* 0x0000005cff5c723e */ /* 0x000fe200020006ff */
[----:B------:R-:W-:Y:S02]  /*5ab0*/  HADD2.F32 R96, -RZ, R87.H1_H1 ;  /* 0x30000057ff607230 */ /* 0x000fe40000004100 */
[-C--:B------:R-:W-:Y:S01]  /*5ac0*/  FMUL.FTZ R101, R90, R99.reuse ;  /* 0x000000635a657220 */ /* 0x080fe20000410000 */
[----:B------:R-:W-:Y:S02]  /*5ad0*/  HADD2.F32 R97, -RZ, R93.H0_H0 ;  /* 0x2000005dff617230 */ /* 0x000fe40000004100 */
[----:B------:R-:W-:Y:S01]  /*5ae0*/  FMUL.FTZ R99, R44, R99 ;  /* 0x000000632c637220 */ /* 0x000fe20000410000 */
[----:B------:R-:W-:Y:S01]  /*5af0*/  HADD2.F32 R46, -RZ, R46.H1_H1 ;  /* 0x3000002eff2e7230 */ /* 0x000fe20000004100 */
[----:B------:R-:W-:Y:S01]  /*5b00*/  F2FP.F16.E4M3.UNPACK_B R14, R14 ;  /* 0x0000000eff0e723e */ /* 0x000fe200020006ff */
[----:B------:R-:W-:-:S02]  /*5b10*/  HADD2.F32 R87, -RZ, R42.H1_H1 ;  /* 0x3000002aff577230 */ /* 0x000fc40000004100 */
[-C--:B------:R-:W-:Y:S01]  /*5b20*/  FFMA.FTZ R42, R44, R97.reuse, -R101 ;  /* 0x000000612c2a7223 */ /* 0x080fe20000010865 */
[----:B------:R-:W-:Y:S02]  /*5b30*/  HADD2.F32 R93, -RZ, R93.H1_H1 ;  /* 0x3000005dff5d7230 */ /* 0x000fe40000004100 */
[----:B------:R-:W-:Y:S01]  /*5b40*/  FMUL.FTZ R98, R46, R96 ;  /* 0x000000602e627220 */ /* 0x000fe20000410000 */
[----:B------:R-:W-:Y:S01]  /*5b50*/  FFMA.FTZ R44, R90, R97, R99 ;  /* 0x000000615a2c7223 */ /* 0x000fe20000010063 */
[----:B------:R-:W-:Y:S01]  /*5b60*/  F2FP.F16.E4M3.UNPACK_B R90, R38 ;  /* 0x00000026ff5a723e */ /* 0x000fe200020006ff */
[C---:B------:R-:W-:Y:S01]  /*5b70*/  FMUL.FTZ R101, R87.reuse, R96 ;  /* 0x0000006057657220 */ /* 0x040fe20000410000 */
[----:B------:R-:W-:Y:S01]  /*5b80*/  FFMA.FTZ R87, R87, R93, -R98 ;  /* 0x0000005d57577223 */ /* 0x000fe20000010862 */
[--C-:B------:R-:W-:Y:S01]  /*5b90*/  HADD2.F32 R98, -RZ, R92.reuse.H0_H0 ;  /* 0x2000005cff627230 */ /* 0x100fe20000004100 */
[----:B------:R-:W-:Y:S01]  /*5ba0*/  F2FP.SATFINITE.E4M3.F32.PACK_AB_MERGE_C R12, R33, R12, RZ ;  /* 0x0000000c210c723e */ /* 0x000fe200048070ff */
[----:B------:R-:W-:Y:S01]  /*5bb0*/  HADD2.F32 R99, -RZ, R92.H1_H1 ;  /* 0x3000005cff637230 */ /* 0x000fe20000004100 */
[----:B------:R-:W-:Y:S01]  /*5bc0*/  F2FP.F16.E4M3.UNPACK_B R92, R91 ;  /* 0x0000005bff5c723e */ /* 0x000fe200020006ff */
[----:B------:R-:W-:-:S02]  /*5bd0*/  HADD2.F32 R91, -RZ, R90.H0_H0 ;  /* 0x2000005aff5b7230 */ /* 0x000fc40000004100 */
[----:B------:R-:W-:Y:S01]  /*5be0*/  FFMA.FTZ R93, R46, R93, R101 ;  /* 0x0000005d2e5d7223 */ /* 0x000fe20000010065 */
[----:B------:R-:W-:Y:S01]  /*5bf0*/  HADD2.F32 R90, -RZ, R90.H1_H1 ;  /* 0x3000005aff5a7230 */ /* 0x000fe20000004100 */
[----:B------:R-:W-:Y:S01]  /*5c00*/  F2FP.SATFINITE.E4M3.F32.PACK_AB_MERGE_C R33, R35, R32, RZ ;  /* 0x000000202321723e */ /* 0x000fe200048070ff */
[--C-:B------:R-:W-:Y:S02]  /*5c10*/  HADD2.F32 R38, -RZ, R14.reuse.H0_H0 ;  /* 0x2000000eff267230 */ /* 0x100fe40000004100 */
[-C--:B------:R-:W-:Y:S01]  /*5c20*/  FMUL.FTZ R101, R91, R98.reuse ;  /* 0x000000625b657220 */ /* 0x080fe20000410000 */
        /* <DEDUP_REMOVED lines=8> */
[----:B------:R-:W-:Y:S01]  /*5cb0*/  F2FP.SATFINITE.E4M3.F32.PACK_AB_MERGE_C R36, R47, R36, R33 ;  /* 0x000000242f24723e */ /* 0x000fe20004807021 */
[----:B------:R-:W-:Y:S01]  /*5cc0*/  FFMA.FTZ R103, R46, R97, -R103 ;  /* 0x000000612e677223 */ /* 0x000fe20000010867 */
[----:B------:R-:W-:Y:S01]  /*5cd0*/  F2FP.SATFINITE.E4M3.F32.PACK_AB_MERGE_C R32, R87, R42, RZ ;  /* 0x0000002a5720723e */ /* 0x000fe200048070ff */
[----:B------:R-:W-:Y:S01]  /*5ce0*/  FFMA.FTZ R38, R91, R96, R98 ;  /* 0x000000605b267223 */ /* 0x000fe20000010062 */
[----:B------:R-:W-:Y:S01]  /*5cf0*/  F2FP.F16.E4M3.UNPACK_B R35, R37 ;  /* 0x00000025ff23723e */ /* 0x000fe200020006ff */
[----:B------:R-:W-:Y:S01]  /*5d00*/  FFMA.FTZ R99, R90, R97, R99 ;  /* 0x000000615a637223 */ /* 0x000fe20000010063 */
[----:B------:R-:W-:Y:S02]  /*5d10*/  F2FP.F16.E4M3.UNPACK_B R34, R11 ;  /* 0x0000000bff22723e */ /* 0x000fe400020006ff */
[----:B------:R-:W-:Y:S01]  /*5d20*/  F2FP.F16.E4M3.UNPACK_B R33, R13 ;  /* 0x0000000dff21723e */ /* 0x000fe200020006ff */
[----:B------:R-:W-:Y:S01]  /*5d30*/  HADD2.F32 R42, -RZ, R35.H0_H0 ;  /* 0x20000023ff2a7230 */ /* 0x000fe20000004100 */
[----:B------:R-:W-:Y:S01]  /*5d40*/  F2FP.SATFINITE.E4M3.F32.PACK_AB_MERGE_C R44, R93, R44, RZ ;  /* 0x0000002c5d2c723e */ /* 0x000fe200048070ff */
[----:B------:R-:W-:Y:S01]  /*5d50*/  HADD2.F32 R87, -RZ, R34.H0_H0 ;  /* 0x20000022ff577230 */ /* 0x000fe20000004100 */
[----:B------:R-:W-:Y:S01]  /*5d60*/  F2FP.SATFINITE.E4M3.F32.PACK_AB_MERGE_C R14, R103, R14, R32 ;  /* 0x0000000e670e723e */ /* 0x000fe20004807020 */
[----:B------:R-:W-:Y:S01]  /*5d70*/  HADD2.F32 R32, -RZ, R33.H0_H0 ;  /* 0x20000021ff207230 */ /* 0x000fe20000004100 */
[----:B------:R-:W-:-:S02]  /*5d80*/  F2FP.F16.E4M3.UNPACK_B R45, R10 ;  /* 0x0000000aff2d723e */ /* 0x000fc400020006ff */
[----:B------:R-:W-:Y:S01]  /*5d90*/  F2FP.SATFINITE.E4M3.F32.PACK_AB_MERGE_C R38, R99, R38, R44 ;  /* 0x000000266326723e */ /* 0x000fe2000480702c */
[----:B------:R-:W-:Y:S02]  /*5da0*/  HADD2.F32 R44, -RZ, R35.H1_H1 ;  /* 0x30000023ff2c7230 */ /* 0x000fe40000004100 */
[-C--:B------:R-:W-:Y:S01]  /*5db0*/  FMUL.FTZ R91, R42, R87.reuse ;  /* 0x000000572a5b7220 */ /* 0x080fe20000410000 */
[----:B------:R-:W-:Y:S02]  /*5dc0*/  HADD2.F32 R47, -RZ, R45.H0_H0 ;  /* 0x2000002dff2f7230 */ /* 0x000fe40000004100 */
[C---:B------:R-:W-:Y:S01]  /*5dd0*/  FMUL.FTZ R35, R32.reuse, R87 ;  /* 0x0000005720237220 */ /* 0x040fe20000410000 */
[----:B------:R-:W-:Y:S01]  /*5de0*/  HADD2.F32 R87, -RZ, R34.H1_H1 ;  /* 0x30000022ff577230 */ /* 0x000fe20000004100 */
[----:B------:R-:W-:Y:S01]  /*5df0*/  F2FP.F16.E4M3.UNPACK_B R37, R37.H1 ;  /* 0x00000025ff25723e */ /* 0x000fe200030006ff */
[----:B------:R-:W-:Y:S02]  /*5e00*/  HADD2.F32 R34, -RZ, R33.H1_H1 ;  /* 0x30000021ff227230 */ /* 0x000fe40000004100 */
[-C--:B------:R-:W-:Y:S01]  /*5e10*/  FFMA.FTZ R32, R32, R47.reuse, -R91 ;  /* 0x0000002f20207223 */ /* 0x080fe2000001085b */
[----:B------:R-:W-:Y:S01]  /*5e20*/  FFMA.FTZ R33, R42, R47, R35 ;  /* 0x0000002f2a217223 */ /* 0x000fe20000010023 */
[----:B------:R-:W-:-:S02]  /*5e30*/  HADD2.F32 R45, -RZ, R45.H1_H1 ;  /* 0x3000002dff2d7230 */ /* 0x000fc40000004100 */
        /* <DEDUP_REMOVED lines=36> */
[----:B------:R-:W-:Y:S01]  /*6080*/  FMUL.FTZ R102, R91, R98 ;  /* 0x000000625b667220 */ /* 0x000fe20000410000 */
[----:B------:R-:W-:Y:S01]  /*6090*/  HADD2.F32 R47, -RZ, R15.H0_H0 ;  /* 0x2000000fff2f7230 */ /* 0x000fe20000004100 */
[----:B------:R-:W-:Y:S01]  /*60a0*/  F2FP.SATFINITE.E4M3.F32.PACK_AB_MERGE_C R10, R35, R10, RZ ;  /* 0x0000000a230a723e */ /* 0x000fe200048070ff */
[----:B------:R-:W-:Y:S02]  /*60b0*/  HADD2.F32 R92, -RZ, R9.H0_H0 ;  /* 0x20000009ff5c7230 */ /* 0x000fe40000004100 */
[-C--:B------:R-:W-:Y:S01]  /*60c0*/  FMUL.FTZ R97, R87, R8.reuse ;  /* 0x0000000857617220 */ /* 0x080fe20000410000 */
[----:B------:R-:W-:Y:S02]  /*60d0*/  HADD2.F32 R96, -RZ, R45.H0_H0 ;  /* 0x2000002dff607230 */ /* 0x000fe40000004100 */
[----:B------:R-:W-:Y:S01]  /*60e0*/  FMUL.FTZ R100, R46, R8 ;  /* 0x000000082e647220 */ /* 0x000fe20000410000 */
[----:B------:R-:W-:Y:S01]  /*60f0*/  FMUL.FTZ R98, R47, R98 ;  /* 0x000000622f627220 */ /* 0x000fe20000410000 */
[----:B------:R-:W-:-:S02]  /*6100*/  HADD2.F32 R90, -RZ, R90.H1_H1 ;  /* 0x3000005aff5a7230 */ /* 0x000fc40000004100 */
[-C--:B------:R-:W-:Y:S01]  /*6110*/  FFMA.FTZ R8, R46, R92.reuse, -R97 ;  /* 0x0000005c2e087223 */ /* 0x080fe20000010861 */
[----:B------:R-:W-:Y:S02]  /*6120*/  HADD2.F32 R93, -RZ, R93.H1_H1 ;  /* 0x3000005dff5d7230 */ /* 0x000fe40000004100 */
[----:B------:R-:W-:Y:S01]  /*6130*/  FFMA.FTZ R46, R87, R92, R100 ;  /* 0x0000005c572e7223 */ /* 0x000fe20000010064 */
[----:B------:R-:W-:Y:S02]  /*6140*/  HADD2.F32 R15, -RZ, R15.H1_H1 ;  /* 0x3000000fff0f7230 */ /* 0x000fe40000004100 */
[-C--:B------:R-:W-:Y:S01]  /*6150*/  FFMA.FTZ R47, R47, R96.reuse, -R102 ;  /* 0x000000602f2f7223 */ /* 0x080fe20000010866 */
[----:B------:R-:W-:Y:S01]  /*6160*/  FFMA.FTZ R87, R91, R96, R98 ;  /* 0x000000605b577223 */ /* 0x000fe20000010062 */
[----:B------:R-:W-:Y:S02]  /*6170*/  HADD2.F32 R37, -RZ, R37.H1_H1 ;  /* 0x30000025ff257230 */ /* 0x000fe40000004100 */
[----:B------:R-:W-:Y:S01]  /*6180*/  FMUL.FTZ R96, R90, R93 ;  /* 0x0000005d5a607220 */ /* 0x000fe20000410000 */
[----:B------:R-:W-:-:S02]  /*6190*/  HADD2.F32 R39, -RZ, R39.H1_H1 ;  /* 0x30000027ff277230 */ /* 0x000fc40000004100 */
[----:B------:R-:W-:Y:S01]  /*61a0*/  FMUL.FTZ R93, R15, R93 ;  /* 0x0000005d0f5d7220 */ /* 0x000fe20000410000 */
[----:B------:R-:W-:Y:S01]  /*61b0*/  HADD2.F32 R44, -RZ, R44.H1_H1 ;  /* 0x3000002cff2c7230 */ /* 0x000fe20000004100 */
[----:B------:R-:W-:Y:S01]  /*61c0*/  F2FP.SATFINITE.E4M3.F32.PACK_AB_MERGE_C R11, R42, R11, RZ ;  /* 0x0000000b2a0b723e */ /* 0x000fe200048070ff */
[----:B------:R-:W-:Y:S02]  /*61d0*/  HADD2.F32 R45, -RZ, R45.H1_H1 ;  /* 0x3000002dff2d7230 */ /* 0x000fe40000004100 */
[-C--:B------:R-:W-:Y:S01]  /*61e0*/  FMUL.FTZ R91, R37, R39.reuse ;  /* 0x00000027255b7220 */ /* 0x080fe20000410000 */
[----:B------:R-:W-:Y:S02]  /*61f0*/  HADD2.F32 R9, -RZ, R9.H1_H1 ;  /* 0x30000009ff097230 */ /* 0x000fe40000004100 */
[----:B------:R-:W-:Y:S01]  /*6200*/  FMUL.FTZ R92, R44, R39 ;  /* 0x000000272c5c7220 */ /* 0x000fe20000410000 */
[----:B------:R-:W-:Y:S01]  /*6210*/  F2FP.SATFINITE.E4M3.F32.PACK_AB_MERGE_C R13, R13, R32, R10 ;  /* 0x000000200d0d723e */ /* 0x000fe2000480700a */
[-C--:B------:R-:W-:Y:S01]  /*6220*/  FFMA.FTZ R96, R15, R45.reuse, -R96 ;  /* 0x0000002d0f607223 */ /* 0x080fe20000010860 */
[----:B------:R-:W-:Y:S01]  /*6230*/  FFMA.FTZ R90, R90, R45, R93 ;  /* 0x0000002d5a5a7223 */ /* 0x000fe2000001005d */
[-C--:B------:R-:W-:Y:S01]  /*6240*/  FFMA.FTZ R91, R44, R9.reuse, -R91 ;  /* 0x000000092c5b7223 */ /* 0x080fe2000001085b */
[----:B------:R-:W-:Y:S01]  /*6250*/  FFMA.FTZ R9, R37, R9, R92 ;  /* 0x0000000925097223 */ /* 0x000fe2000001005c */
[----:B------:R-:W-:-:S02]  /*6260*/  F2FP.SATFINITE.E4M3.F32.PACK_AB_MERGE_C R37, R34, R33, R11 ;  /* 0x000000212225723e */ /* 0x000fc4000480700b */
[----:B------:R-:W-:Y:S02]  /*6270*/  F2FP.SATFINITE.E4M3.F32.PACK_AB_MERGE_C R47, R96, R47, RZ ;  /* 0x0000002f602f723e */ /* 0x000fe400048070ff */
[----:B------:R-:W-:Y:S02]  /*6280*/  F2FP.SATFINITE.E4M3.F32.PACK_AB_MERGE_C R87, R90, R87, RZ ;  /* 0x000000575a57723e */ /* 0x000fe400048070ff */
[----:B------:R-:W-:Y:S02]  /*6290*/  F2FP.SATFINITE.E4M3.F32.PACK_AB_MERGE_C R15, R91, R8, R47 ;  /* 0x000000085b0f723e */ /* 0x000fe4000480702f */
[----:B------:R-:W-:-:S07]  /*62a0*/  F2FP.SATFINITE.E4M3.F32.PACK_AB_MERGE_C R39, R9, R46, R87 ;  /* 0x0000002e0927723e */ /* 0x000fce0004807057 */
.L_x_1948:
[----:B------:R-:W-:Y:S05]  /*62b0*/  BSYNC B1 ;  /* 0x0000000000017941 */ /* 0x000fea0003800000 */
.L_x_1947:
[----:B0-----:R3:W-:Y:S01]  /*62c0*/  STG.E.128 desc[UR42][R40.64], R12 ;  /* 0x0000000c28007986 */ /* 0x0017e2000c101d2a */
        /* <DEDUP_REMOVED lines=9> */
.L_x_1920:
[----:B------:R-:W-:-:S06]  /*6360*/  UISETP.NE.AND UP0, UPT, UR36, 0x3, UPT ;  /* 0x000000032400788c */ /* 0x000fcc000bf05270 */
[----:B------:R-:W-:-:S13]  /*6370*/  PLOP3.LUT P3, PT, PT, PT, UP0, 0x80, 0x0 ;  /* 0x000000000000781c */ /* 0x000fda0003f6f008 */
[----:B------:R-:W-:Y:S05]  /*6380*/  @!P3 BRA `(.L_x_1949) ;  /* 0x000000000004b947 */ /* 0x000fea0003800000 */
[----:B------:R-:W-:Y:S01]  /*6390*/  BPT.TRAP 0x1 ;  /* 0x000000040000795c */ /* 0x000fe20000300000 */
.L_x_1949:
[----:B------:R-:W-:Y:S01]  /*63a0*/  IMAD R83, R17, 0x8, R16 ;  /* 0x0000000811537824 */ /* 0x000fe200078e0210 */
[----:B------:R-:W-:Y:S01]  /*63b0*/  SHF.L.U32 R86, R153, 0x1f, RZ ;  /* 0x0000001f99567819 */ /* 0x000fe200000006ff */
[----:B------:R-:W-:Y:S01]  /*63c0*/  IMAD R85, R2, -0x80, R26 ;  /* 0xffffff8002557824 */ /* 0x000fe200078e021a */
[----:B------:R-:W-:Y:S02]  /*63d0*/  BSSY B1, `(.L_x_1950) ;  /* 0x0000005000017945 */ /* 0x000fe40003800000 */
[----:B------:R-:W0:Y:S02]  /*63e0*/  SYNCS.PHASECHK.TRANS64.TRYWAIT P5, [R83+URZ+0x19c90], R86 ;  /* 0x019c9056530075a7 */ /* 0x000e2400080a017f */
[----:B------:R-:W-:-:S04]  /*63f0*/  VIMNMX R85, R85, 0x80, PT ;  /* 0x0000008055557848 */ /* 0x000fc80003fe0100 */
[----:B------:R-:W-:Y:S01]  /*6400*/  ISETP.GE.AND P4, PT, R19, R85, PT ;  /* 0x000000551300720c */ /* 0x000fe20003f86270 */
[----:B0-----:R-:W-:-:S12]  /*6410*/  @!P5 BRA `(.L_x_1951) ;  /* 0x00000174007cd947 */ /* 0x001fd80003800000 */
.L_x_2191:
[----:B------:R-:W-:Y:S05]  /*6420*/  BSYNC B1 ;  /* 0x0000000000017941 */ /* 0x000fea0003800000 */
.L_x_1950:
        /* <DEDUP_REMOVED lines=9> */
.L_x_1927:
[----:B------:R-:W-:Y:S05]  /*64c0*/  BSYNC B0 ;  /* 0x0000000000007941 */ /* 0x000fea0003800000 */
.L_x_1919:
        /* <DEDUP_REMOVED lines=17> */
.L_x_1953:
[----:B------:R-:W-:Y:S05]  /*65e0*/  BSYNC B0 ;  /* 0x0000000000007941 */ /* 0x000fea0003800000 */
.L_x_1952:
[----:B------:R-:W2:Y:S01]  /*65f0*/  SYNCS.PHASECHK.TRANS64.TRYWAIT P5, [R83+URZ+0x19cb0], R86 ;  /* 0x019cb056530075a7 */ /* 0x000ea200080a017f */
[----:B------:R-:W-:Y:S01]  /*6600*/  BSSY B0, `(.L_x_1954) ;  /* 0x0000003000007945 */ /* 0x000fe20003800000 */
[----:B------:R-:W-:-:S03]  /*6610*/  ISETP.GE.AND P3, PT, R19, R85, PT ;  /* 0x000000551300720c */ /* 0x000fc60003f66270 */
[----:B--2---:R-:W-:Y:S10]  /*6620*/  @!P5 BRA `(.L_x_1955) ;  /* 0x00000174000cd947 */ /* 0x004ff40003800000 */
.L_x_2192:
[----:B------:R-:W-:Y:S05]  /*6630*/  BSYNC B0 ;  /* 0x0000000000007941 */ /* 0x000fea0003800000 */
.L_x_1954:
[----:B------:R-:W-:Y:S04]  /*6640*/  BSSY B0, `(.L_x_1956) ;  /* 0x0000016000007945 */ /* 0x000fe80003800000 */
[----:B------:R-:W-:Y:S05]  /*6650*/  @P3 BRA `(.L_x_1957) ;  /* 0x0000000000503947 */ /* 0x000fea0003800000 */
[----:B------:R-:W-:Y:S01]  /*6660*/  ULDC UR8, c[0x0][0x2f4] ;  /* 0x0000bd0000087ab9 */ /* 0x000fe20000000800 */
[----:B0--3--:R-:W-:Y:S01]  /*6670*/  IMAD.WIDE R12, R2, 0x80, R30 ;  /* 0x00000080020c7825 */ /* 0x009fe200078e021e */
[----:B------:R-:W-:Y:S01]  /*6680*/  ISETP.GE.AND P5, PT, R22, UR8, PT ;  /* 0x0000000816007c0c */ /* 0x000fe2000bfa6270 */
[----:B------:R-:W-:Y:S01]  /*6690*/  ULDC.64 UR4, c[0x0][0x328] ;  /* 0x0000ca0000047ab9 */ /* 0x000fe20000000a00 */
[----:B------:R-:W-:Y:S01]  /*66a0*/  ULDC.64 UR6, c[0x0][0x318] ;  /* 0x0000c60000067ab9 */ /* 0x000fe20000000a00 */
[----:B------:R-:W-:Y:S02]  /*66b0*/  IMAD.MOV.U32 R14, RZ, RZ, R56 ;  /* 0x000000ffff0e7224 */ /* 0x000fe400078e0038 */
[----:B------:R-:W-:Y:S02]  /*66c0*/  IMAD.MOV.U32 R15, RZ, RZ, R0 ;  /* 0x000000ffff0f7224 */ /* 0x000fe400078e0000 */
[----:B------:R-:W-:Y:S02]  /*66d0*/  IMAD R13, R13, UR4, RZ ;  /* 0x000000040d0d7c24 */ /* 0x000fe4000f8e02ff */
[----:B------:R-:W-:-:S04]  /*66e0*/  IMAD.WIDE.U32 R14, R12, UR4, R14 ;  /* 0x000000040c0e7c25 */ /* 0x000fc8000f8e000e */
[----:B-1----:R-:W0:Y:S01]  /*66f0*/  @!P5 LDS.128 R8, [R84+0x9000] ;  /* 0x009000005408d984 */ /* 0x002e220000000c00 */
[----:B------:R-:W-:Y:S01]  /*6700*/  IMAD R13, R12, UR5, R13 ;  /* 0x000000050c0d7c24 */ /* 0x000fe2000f8e020d */
[----:B------:R-:W-:-:S04]  /*6710*/  IADD3 R32, P3, R14, UR6, RZ ;  /* 0x000000060e207c10 */ /* 0x000fc8000ff7e0ff */
[----:B------:R-:W-:Y:S02]  /*6720*/  IADD3.X R33, R15, UR7, R13, P3, !PT ;  /* 0x000000070f217c10 */ /* 0x000fe40009ffe40d */
[----:B------:R-:W-:-:S03]  /*6730*/  ISETP.GE.AND P3, PT, R81, UR8, PT ;  /* 0x0000000851007c0c */ /* 0x000fc6000bf66270 */
[----:B0-----:R-:W-:Y:S01]  /*6740*/  @!P5 STG.E.128 desc[UR42][R32.64], R8 ;  /* 0x000000082000d986 */ /* 0x001fe2000c101d2a */
[----:B------:R-:W-:-:S09]  /*6750*/  ISETP.GE.AND P5, PT, R65, UR8, PT ;  /* 0x0000000841007c0c */ /* 0x000fd2000bfa6270 */
[----:B------:R-:W0:Y:S04]  /*6760*/  @!P3 LDS.128 R8, [R84+0xa000] ;  /* 0x00a000005408b984 */ /* 0x000e280000000c00 */
[----:B------:R-:W1:Y:S04]  /*6770*/  @!P5 LDS.128 R12, [R84+0xb000] ;  /* 0x00b00000540cd984 */ /* 0x000e680000000c00 */
[----:B0-----:R0:W-:Y:S04]  /*6780*/  @!P3 STG.E.128 desc[UR42][R32.64+0x20], R8 ;  /* 0x000020082000b986 */ /* 0x0011e8000c101d2a */
[----:B-1----:R0:W-:Y:S02]  /*6790*/  @!P5 STG.E.128 desc[UR42][R32.64+0x40], R12 ;  /* 0x0000400c2000d986 */ /* 0x0021e4000c101d2a */
.L_x_1957:
[----:B------:R-:W-:Y:S05]  /*67a0*/  BSYNC B0 ;  /* 0x0000000000007941 */ /* 0x000fea0003800000 */
.L_x_1956:
        /* <DEDUP_REMOVED lines=16> */
[----:B0-----:R-:W-:Y:S06]  /*68b0*/  @P2 BRA `(.L_x_1958) ;  /* 0xffffffbc00782947 */ /* 0x001fec000383ffff */
.L_x_1914:
[----:B------:R-:W-:Y:S04]  /*68c0*/  BSSY B0, `(.L_x_1959) ;  /* 0x0000004000007945 */ /* 0x000fe80003800000 */
[----:B------:R-:W-:Y:S05]  /*68d0*/  @P3 BRA `(.L_x_1960) ;  /* 0x0000000000083947 */ /* 0x000fea0003800000 */
[----:B------:R-:W0:Y:S02]  /*68e0*/  FENCE.VIEW.ASYNC.G ;  /* 0x00000000000073c6 */ /* 0x000e240000000100 */
[----:B0-----:R-:W-:Y:S06]  /*68f0*/  BAR.ARV 0xc, 0x200 ;  /* 0x0308000000007b1d */ /* 0x001fec0000002000 */
.L_x_1960:
[----:B------:R-:W-:Y:S05]  /*6900*/  BSYNC B0 ;  /* 0x0000000000007941 */ /* 0x000fea0003800000 */
.L_x_1959:
[----:B------:R-:W2:Y:S01]  /*6910*/  LDL R2, [R1+0x58] ;  /* 0x0000580001027983 */ /* 0x000ea20000100800 */
[----:B------:R-:W-:Y:S01]  /*6920*/  ULDC.64 UR4, c[0x0][0x990] ;  /* 0x0002640000047ab9 */ /* 0x000fe20000000a00 */
[----:B------:R-:W-:Y:S02]  /*6930*/  ULDC.64 UR6, c[0x0][0x998] ;  /* 0x0002660000067ab9 */ /* 0x000fe40000000a00 */
[----:B------:R-:W4:Y:S04]  /*6940*/  LDL R4, [R1+0x40] ;  /* 0x0000400001047983 */ /* 0x000f280000100800 */
[----:B---3--:R-:W3:Y:S01]  /*6950*/  LDL R15, [R1+0x34] ;  /* 0x00003400010f7983 */ /* 0x008ee20000100800 */
[----:B------:R-:W-:Y:S02]  /*6960*/  ISETP.NE.U32.AND P0, PT, RZ, UR4, PT ;  /* 0x00000004ff007c0c */ /* 0x000fe4000bf05070 */
[----:B------:R-:W-:Y:S01]  /*6970*/  ISETP.NE.U32.AND P1, PT, RZ, UR6, PT ;  /* 0x00000006ff007c0c */ /* 0x000fe2000bf25070 */
[----:B------:R-:W3:Y:S01]  /*6980*/  LDL R14, [R1+0x20] ;  /* 0x00002000010e7983 */ /* 0x000ee20000100800 */
[----:B------:R-:W-:-:S02]  /*6990*/  ISETP.NE.AND.EX P0, PT, RZ, UR5, PT, P0 ;  /* 0x00000005ff007c0c */ /* 0x000fc4000bf05300 */
[----:B------:R-:W-:-:S11]  /*69a0*/  ISETP.NE.AND.EX P1, PT, RZ, UR7, PT, P1 ;  /* 0x00000007ff007c0c */ /* 0x000fd6000bf25310 */
[----:B------:R-:W2:Y:S08]  /*69b0*/  @P0 LDC.64 R6, c[0x0][0x9a8] ;  /* 0x00026a00ff060b82 */ /* 0x000eb00000000a00 */
[----:B------:R-:W0:Y:S08]  /*69c0*/  @P1 LDC.64 R8, c[0x0][0x9b8] ;  /* 0x00026e00ff081b82 */ /* 0x000e300000000a00 */
[----:B-1----:R-:W3:Y:S08]  /*69d0*/  @P0 LDC.64 R10, c[0x0][0x9b0] ;  /* 0x00026c00ff0a0b82 */ /* 0x002ef00000000a00 */
[----:B------:R-:W1:Y:S01]  /*69e0*/  @P1 LDC.64 R12, c[0x0][0x9c0] ;  /* 0x00027000ff0c1b82 */ /* 0x000e620000000a00 */
[----:B--2---:R-:W-:-:S02]  /*69f0*/  @P0 IMAD R0, R2, R6, RZ ;  /* 0x0000000602000224 */ /* 0x004fc400078e02ff */
[----:B0-----:R-:W-:Y:S02]  /*6a00*/  @P1 IMAD R2, R2, R8, RZ ;  /* 0x0000000802021224 */ /* 0x001fe400078e02ff */
[C---:B----4-:R-:W-:Y:S02]  /*6a10*/  @P0 IMAD R7, R4.reuse, R7, R0 ;  /* 0x0000000704070224 */ /* 0x050fe400078e0200 */
[C---:B------:R-:W-:Y:S02]  /*6a20*/  @P1 IMAD R9, R4.reuse, R9, R2 ;  /* 0x0000000904091224 */ /* 0x040fe400078e0202 */
[----:B------:R-:W-:-:S04]  /*6a30*/  @P0 IMAD.WIDE.U32 R2, R4, R6, RZ ;  /* 0x0000000604020225 */ /* 0x000fc800078e00ff */
[----:B------:R-:W-:-:S04]  /*6a40*/  @P1 IMAD.WIDE.U32 R4, R4, R8, RZ ;  /* 0x0000000804041225 */ /* 0x000fc800078e00ff */
[----:B------:R-:W-:Y:S02]  /*6a50*/  @P0 IMAD.IADD R3, R3, 0x1, R7 ;  /* 0x0000000103030824 */ /* 0x000fe400078e0207 */
[----:B------:R-:W-:Y:S02]  /*6a60*/  @P1 IMAD.IADD R5, R5, 0x1, R9 ;  /* 0x0000000105051824 */ /* 0x000fe400078e0209 */
[----:B---3--:R-:W-:-:S04]  /*6a70*/  @P0 IMAD.WIDE.U32 R2, R15, R10, R2 ;  /* 0x0000000a0f020225 */ /* 0x008fc800078e0002 */
[C---:B-1----:R-:W-:Y:S01]  /*6a80*/  @P1 IMAD.WIDE.U32 R6, R15.reuse, R12, R4 ;  /* 0x0000000c0f061225 */ /* 0x042fe200078e0004 */
[----:B------:R-:W-:Y:S01]  /*6a90*/  @P0 LEA R4, P2, R2, UR4, 0x2 ;  /* 0x0000000402040c11 */ /* 0x000fe2000f8410ff */
[----:B------:R-:W-:Y:S02]  /*6aa0*/  ULDC UR4, c[0x0][0x988] ;  /* 0x0002620000047ab9 */ /* 0x000fe40000000800 */
[C---:B------:R-:W-:Y:S01]  /*6ab0*/  @P0 IMAD R5, R15.reuse, R11, R3 ;  /* 0x0000000b0f050224 */ /* 0x040fe200078e0203 */
[----:B------:R-:W-:Y:S01]  /*6ac0*/  @P1 LEA R8, P3, R6, UR6, 0x2 ;  /* 0x0000000606081c11 */ /* 0x000fe2000f8610ff */
[----:B------:R-:W-:Y:S02]  /*6ad0*/  @P1 IMAD R3, R15, R13, R7 ;  /* 0x0000000d0f031224 */ /* 0x000fe400078e0207 */
[----:B------:R-:W-:Y:S01]  /*6ae0*/  IMAD.MOV.U32 R0, RZ, RZ, 0x3f800000 ;  /* 0x3f800000ff007424 */ /* 0x000fe200078e00ff */
[----:B------:R-:W-:Y:S02]  /*6af0*/  @P0 LEA.HI.X R5, R2, UR5, R5, 0x2, P2 ;  /* 0x0000000502050c11 */ /* 0x000fe400090f1405 */
[----:B------:R-:W-:Y:S01]  /*6b00*/  @P1 LEA.HI.X R9, R6, UR7, R3, 0x2, P3 ;  /* 0x0000000706091c11 */ /* 0x000fe200098f1403 */
[----:B------:R-:W-:Y:S01]  /*6b10*/  IMAD.MOV.U32 R3, RZ, RZ, 0x3f800000 ;  /* 0x3f800000ff037424 */ /* 0x000fe200078e00ff */
[----:B------:R-:W0:Y:S03]  /*6b20*/  LDC R2, c[0x0][0x448] ;  /* 0x00011200ff027b82 */ /* 0x000e260000000800 */
[----:B------:R-:W2:Y:S04]  /*6b30*/  @P1 LDG.E R0, desc[UR42][R8.64] ;  /* 0x0000002a08001981 */ /* 0x000ea8000c1e1900 */
[----:B------:R-:W2:Y:S01]  /*6b40*/  @P0 LDG.E R3, desc[UR42][R4.64] ;  /* 0x0000002a04030981 */ /* 0x000ea2000c1e1900 */
[----:B0-----:R-:W-:-:S13]  /*6b50*/  ISETP.NE.AND P0, PT, R2, 0x1, PT ;  /* 0x000000010200780c */ /* 0x001fda0003f05270 */
[----:B------:R-:W0:Y:S08]  /*6b60*/  @P0 LDC R2, c[0x0][0x44c] ;  /* 0x00011300ff020b82 */ /* 0x000e300000000800 */
[----:B------:R-:W1:Y:S01]  /*6b70*/  @P0 LDC R11, c[0x0][0x450] ;  /* 0x00011400ff0b0b82 */ /* 0x000e620000000800 */
[----:B------:R-:W-:-:S04]  /*6b80*/  VIADD R7, R14, 0xbf ;  /* 0x000000bf0e077836 */ /* 0x000fc80000000000 */
[----:B0-----:R-:W-:-:S05]  /*6b90*/  @P0 IMAD.HI.U32 R2, R7, R2, RZ ;  /* 0x0000000207020227 */ /* 0x001fca00078e00ff */
[----:B-1----:R-:W-:-:S05]  /*6ba0*/  @P0 SHF.R.U32.HI R7, RZ, R11, R2 ;  /* 0x0000000bff070219 */ /* 0x002fca0000011602 */
[----:B------:R-:W-:-:S05]  /*6bb0*/  IMAD.IADD R7, R88, 0x1, R7 ;  /* 0x0000000158077824 */ /* 0x000fca00078e0207 */
[----:B------:R-:W-:-:S04]  /*6bc0*/  SHF.R.S32.HI R2, RZ, 0x1f, R7 ;  /* 0x0000001fff027819 */ /* 0x000fc80000011407 */
[----:B------:R-:W-:-:S04]  /*6bd0*/  LEA.HI R2, R2, R7, RZ, 0x7 ;  /* 0x0000000702027211 */ /* 0x000fc800078f38ff */
[----:B------:R-:W-:-:S04]  /*6be0*/  SHF.R.S32.HI R2, RZ, 0x7, R2 ;  /* 0x00000007ff027819 */ /* 0x000fc80000011402 */
[----:B------:R-:W-:-:S04]  /*6bf0*/  VIMNMX R89, R89, R2, PT ;  /* 0x0000000259597248 */ /* 0x000fc80003fe0100 */
[----:B------:R-:W-:Y:S01]  /*6c00*/  ISETP.GE.AND P0, PT, R89, 0x1, PT ;  /* 0x000000015900780c */ /* 0x000fe20003f06270 */
[----:B------:R-:W-:Y:S01]  /*6c10*/  BSSY B0, `(.L_x_1961) ;  /* 0x0000023000007945 */ /* 0x000fe20003800000 */
[----:B------:R-:W-:Y:S02]  /*6c20*/  IMAD.MOV.U32 R88, RZ, RZ, RZ ;  /* 0x000000ffff587224 */ /* 0x000fe400078e00ff */
[----:B--2---:R-:W-:-:S04]  /*6c30*/  FMUL.FTZ R0, R3, R0 ;  /* 0x0000000003007220 */ /* 0x004fc80000410000 */
[----:B------:R-:W-:-:S05]  /*6c40*/  FMUL.FTZ R2, R0, UR4 ;  /* 0x0000000400027c20 */ /* 0x000fca0008410000 */
        /* <DEDUP_REMOVED lines=31> */
.L_x_1962:
[----:B------:R-:W-:Y:S05]  /*6e40*/  BSYNC B0 ;  /* 0x0000000000007941 */ /* 0x000fea0003800000 */
.L_x_1961:
[----:B------:R-:W2:Y:S01]  /*6e50*/  LDL R0, [R1+0x60] ;  /* 0x0000600001007983 */ /* 0x000ea20000100800 */
[----:B------:R-:W-:Y:S01]  /*6e60*/  PLOP3.LUT P0, PT, PT, PT, PT, 0x80, 0x0 ;  /* 0x000000000000781c */ /* 0x000fe20003f0f070 */
[----:B------:R-:W-:Y:S01]  /*6e70*/  IMAD.MOV.U32 R11, RZ, RZ, RZ ;  /* 0x000000ffff0b7224 */ /* 0x000fe200078e00ff */
[----:B------:R-:W-:Y:S01]  /*6e80*/  CS2R R20, SRZ ;  /* 0x0000000000147805 */ /* 0x000fe2000001ff00 */
[----:B------:R-:W-:Y:S01]  /*6e90*/  IMAD.MOV.U32 R25, RZ, RZ, RZ ;  /* 0x000000ffff197224 */ /* 0x000fe200078e00ff */
[----:B------:R-:W-:Y:S01]  /*6ea0*/  CS2R R36, SRZ ;  /* 0x0000000000247805 */ /* 0x000fe2000001ff00 */
[----:B------:R-:W-:Y:S01]  /*6eb0*/  IMAD.MOV.U32 R94, RZ, RZ, RZ ;  /* 0x000000ffff5e7224 */ /* 0x000fe200078e00ff */
[----:B------:R-:W-:Y:S02]  /*6ec0*/  CS2R R26, SRZ ;  /* 0x00000000001a7805 */ /* 0x000fe4000001ff00 */
[----:B------:R-:W-:Y:S02]  /*6ed0*/  CS2R R4, SRZ ;  /* 0x0000000000047805 */ /* 0x000fe4000001ff00 */
        /* <DEDUP_REMOVED lines=22> */
[----:B------:R-:W-:Y:S01]  /*7040*/  CS2R R130, SRZ ;  /* 0x0000000000827805 */ /* 0x000fe2000001ff00 */
[----:B--2---:R-:W-:Y:S02]  /*7050*/  IMAD R3, R0, R88, RZ ;  /* 0x0000005800037224 */ /* 0x004fe400078e02ff */
[----:B------:R-:W-:-:S03]  /*7060*/  IMAD.MOV.U32 R0, RZ, RZ, RZ ;  /* 0x000000ffff007224 */ /* 0x000fc600078e00ff */
[----:B------:R0:W-:Y:S01]  /*7070*/  STL [R1+0x30], R3 ;  /* 0x0000300301007387 */ /* 0x0001e20000100800 */
[----:B------:R-:W-:-:S04]  /*7080*/  VIADDMNMX R88, R3, R88, R89, PT ;  /* 0x0000005803587246 */ /* 0x000fc80003800159 */
        /* <DEDUP_REMOVED lines=34> */
.L_x_1965:
[----:B------:R-:W-:Y:S05]  /*72b0*/  BSYNC B6 ;  /* 0x0000000000067941 */ /* 0x000fea0003800000 */
.L_x_1964:
        /* <DEDUP_REMOVED lines=13> */
.L_x_1969:
[----:B-1----:R1:W2:Y:S02]  /*7390*/  SYNCS.PHASECHK.TRANS64.TRYWAIT P0, [R16+URZ+0x19c00], R3 ;  /* 0x019c0003100075a7 */ /* 0x0022a4000800017f */
[----:B--2---:R-:W-:Y:S05]  /*73a0*/  @!P0 NANOSLEEP.SYNCS 0x989680 ;  /* 0x009896800000895d */ /* 0x004fea0003900000 */
[----:B------:R-:W2:Y:S02]  /*73b0*/  @!P0 SYNCS.PHASECHK.TRANS64 P0, [R16+URZ+0x19c00], R3 ;  /* 0x019c0003100085a7 */ /* 0x000ea4000800007f */
[----:B--2---:R-:W-:Y:S05]  /*73c0*/  @!P0 BRA `(.L_x_1969) ;  /* 0xfffffffc00f08947 */ /* 0x004fea000383ffff */
.L_x_1968:
[----:B------:R-:W-:Y:S05]  /*73d0*/  BSYNC B0 ;  /* 0x0000000000007941 */ /* 0x000fea0003800000 */
.L_x_1967:
[----:B------:R-:W-:Y:S05]  /*73e0*/  BRA `(.L_x_1970) ;  /* 0x00000044005c7947 */ /* 0x000fea0003800000 */
.L_x_1966:
        /* <DEDUP_REMOVED lines=30> */
.L_x_1972:
[----:B------:R-:W-:Y:S05]  /*75d0*/  BSYNC B6 ;  /* 0x0000000000067941 */ /* 0x000fea0003800000 */
.L_x_1971:
        /* <DEDUP_REMOVED lines=24> */
[----:B------:R-:W-:Y:S01]  /*7760*/  IMAD R4, R0, UR4, RZ ;  /* 0x0000000400047c24 */ /* 0x000fe2000f8e02ff */
[----:B------:R-:W-:Y:S01]  /*7770*/  IADD3 R5, P1, R8, UR8, RZ ;  /* 0x0000000808057c10 */ /* 0x000fe2000ff3e0ff */
[----:B------:R-:W-:-:S04]  /*7780*/  IMAD.WIDE.U32 R6, R11, UR4, R6 ;  /* 0x000000040b067c25 */ /* 0x000fc8000f8e0006 */
[----:B------:R-:W-:Y:S02]  /*7790*/  IMAD R0, R0, UR6, RZ ;  /* 0x0000000600007c24 */ /* 0x000fe4000f8e02ff */
        /* <DEDUP_REMOVED lines=11> */
[----:B------:R0:W4:Y:S02]  /*7850*/  SHFL.IDX PT, R14, R5, RZ, 0x1e1f ;  /* 0x001e1fff050e7589 */ /* 0x00012400000e0000 */
.L_x_2198:
[----:B0-----:R-:W5:Y:S04]  /*7860*/  LDL R5, [R1+0x28] ;  /* 0x0000280001057983 */ /* 0x001f680000100800 */
        /* <DEDUP_REMOVED lines=24> */
[----:B------:R-:W-:Y:S02]  /*79f0*/  @!P1 IADD3 R6, P3, R154, R3, RZ ;  /* 0x000000039a069210 */ /* 0x000fe40007f7e0ff */
[----:B--2---:R-:W-:Y:S02]  /*7a00*/  ISETP.GE.AND P2, PT, R30, UR4, PT ;  /* 0x000000041e007c0c */ /* 0x004fe4000bf46270 */
[----:B------:R-:W-:Y:S02]  /*7a10*/  SHF.R.S32.HI R7, RZ, 0x1f, R30 ;  /* 0x0000001fff077819 */ /* 0x000fe4000001141e */
[----:B---3--:R-:W-:Y:S02]  /*7a20*/  ISETP.GE.AND P0, PT, R15, UR4, PT ;  /* 0x000000040f007c0c */ /* 0x008fe4000bf06270 */
[----:B------:R-:W-:-:S07]  /*7a30*/  SHF.R.S32.HI R9, RZ, 0x1f, R15 ;  /* 0x0000001fff097819 */ /* 0x000fce000001140f */
[CC--:B------:R-:W-:Y:S02]  /*7a40*/  @!P2 IADD3 R32, P6, R30.reuse, R3.reuse, RZ ;  /* 0x000000031e20a210 */ /* 0x0c0fe40007fde0ff */
[-C--:B----4-:R-:W-:Y:S02]  /*7a50*/  @!P2 IADD3 R34, P5, R30, R14.reuse, RZ ;  /* 0x0000000e1e22a210 */ /* 0x090fe40007fbe0ff */
[C---:B------:R-:W-:Y:S01]  /*7a60*/  @!P0 IADD3 R38, P4, R15.reuse, R3, RZ ;  /* 0x000000030f268210 */ /* 0x040fe20007f9e0ff */
[--C-:B-1----:R-:W-:Y:S01]  /*7a70*/  @!P2 IMAD.X R33, R0, 0x1, R7.reuse, P6 ;  /* 0x000000010021a824 */ /* 0x102fe200030e0607 */
[-C--:B------:R-:W-:Y:S01]  /*7a80*/  @!P1 IADD3 R30, P6, R154, R14.reuse, RZ ;  /* 0x0000000e9a1e9210 */ /* 0x080fe20007fde0ff */
[----:B------:R-:W-:Y:S01]  /*7a90*/  @!P2 IMAD.X R35, R4, 0x1, R7, P5 ;  /* 0x000000010423a824 */ /* 0x000fe200028e0607 */
[----:B------:R-:W-:Y:S01]  /*7aa0*/  @!P0 IADD3 R14, P5, R15, R14, RZ ;  /* 0x0000000e0f0e8210 */ /* 0x000fe20007fbe0ff */
[--C-:B------:R-:W-:Y:S01]  /*7ab0*/  @!P0 IMAD.X R39, R0, 0x1, R9.reuse, P4 ;  /* 0x0000000100278824 */ /* 0x100fe200020e0609 */
[----:B------:R-:W-:Y:S01]  /*7ac0*/  @!P1 SHF.R.S32.HI R3, RZ, 0x1f, R154 ;  /* 0x0000001fff039819 */ /* 0x000fe2000001149a */
[----:B------:R0:W5:Y:S02]  /*7ad0*/  @!P2 LD.E.64 R20, desc[UR42][R32.64] ;  /* 0x0000002a2014a980 */ /* 0x000164000c101b00 */
[----:B------:R-:W-:Y:S01]  /*7ae0*/  @!P0 IMAD.X R15, R4, 0x1, R9, P5 ;  /* 0x00000001040f8824 */ /* 0x000fe200028e0609 */
[----:B------:R-:W-:Y:S01]  /*7af0*/  CS2R R8, SRZ ;  /* 0x0000000000087805 */ /* 0x000fe2000001ff00 */
[--C-:B------:R-:W-:Y:S01]  /*7b00*/  @!P1 IMAD.X R7, R0, 0x1, R3.reuse, P3 ;  /* 0x0000000100079824 */ /* 0x100fe200018e0603 */
[----:B------:R0:W5:Y:S01]  /*7b10*/  @!P2 LD.E.64 R12, desc[UR42][R34.64] ;  /* 0x0000002a220ca980 */ /* 0x000162000c101b00 */
[----:B------:R-:W-:-:S03]  /*7b20*/  @!P1 IMAD.X R31, R4, 0x1, R3, P6 ;  /* 0x00000001041f9824 */ /* 0x000fc600030e0603 */
[----:B------:R0:W5:Y:S04]  /*7b30*/  @!P1 LD.E.64 R24, desc[UR42][R6.64] ;  /* 0x0000002a06189980 */ /* 0x000168000c101b00 */
[----:B------:R0:W5:Y:S04]  /*7b40*/  @!P1 LD.E.64 R26, desc[UR42][R30.64] ;  /* 0x0000002a1e1a9980 */ /* 0x000168000c101b00 */
[----:B------:R0:W5:Y:S04]  /*7b50*/  @!P0 LD.E.64 R8, desc[UR42][R38.64] ;  /* 0x0000002a26088980 */ /* 0x000168000c101b00 */
[----:B------:R0:W5:Y:S02]  /*7b60*/  @!P0 LD.E.64 R10, desc[UR42][R14.64] ;  /* 0x0000002a0e0a8980 */ /* 0x000164000c101b00 */
.L_x_1977:
[----:B------:R-:W-:Y:S05]  /*7b70*/  BSYNC B1 ;  /* 0x0000000000017941 */ /* 0x000fea0003800000 */
.L_x_1976:
[----:B------:R-:W2:Y:S01]  /*7b80*/  SYNCS.PHASECHK.TRANS64.TRYWAIT P0, [R16+URZ+0x19c00], R5 ;  /* 0x019c0005100075a7 */ /* 0x000ea2000800017f */
[----:B------:R-:W-:Y:S01]  /*7b90*/  IMAD R29, R29, -0xc0, R28 ;  /* 0xffffff401d1d7824 */ /* 0x000fe200078e021c */
[----:B------:R-:W-:Y:S04]  /*7ba0*/  BSSY B1, `(.L_x_1978) ;  /* 0x0000004000017945 */ /* 0x000fe80003800000 */
[----:B-1----:R-:W-:-:S04]  /*7bb0*/  VIMNMX R0, R29, 0xc0, PT ;  /* 0x000000c01d007848 */ /* 0x002fc80003fe0100 */
[----:B------:R-:W-:Y:S01]  /*7bc0*/  ISETP.GE.AND P1, PT, R19, R0, PT ;  /* 0x000000001300720c */ /* 0x000fe20003f26270 */
[----:B--2---:R-:W-:-:S12]  /*7bd0*/  @!P0 BRA `(.L_x_1979) ;  /* 0x0000016000208947 */ /* 0x004fd80003800000 */
.L_x_2199:
[----:B------:R-:W-:Y:S05]  /*7be0*/  BSYNC B1 ;  /* 0x0000000000017941 */ /* 0x000fea0003800000 */
.L_x_1978:
[----:B------:R-:W-:Y:S05]  /*7bf0*/  @P1 BRA `(.L_x_1980) ;  /* 0x0000003c00341947 */ /* 0x000fea0003800000 */
[----:B---3--:R-:W2:Y:S01]  /*7c00*/  LDL R4, [R1+0xc] ;  /* 0x00000c0001047983 */ /* 0x008ea20000100800 */
[----:B------:R-:W3:Y:S03]  /*7c10*/  LDC R3, c[0x0][0x3f4] ;  /* 0x0000fd00ff037b82 */ /* 0x000ee60000000800 */
[----:B------:R-:W4:Y:S01]  /*7c20*/  LDL R0, [R1+0x10] ;  /* 0x0000100001007983 */ /* 0x000f220000100800 */
[----:B------:R-:W-:Y:S01]  /*7c30*/  BSSY B1, `(.L_x_1981) ;  /* 0x000007b000017945 */ /* 0x000fe20003800000 */
[-C--:B---3--:R-:W-:Y:S02]  /*7c40*/  ISETP.GE.AND P0, PT, R154, R3.reuse, PT ;  /* 0x000000039a00720c */ /* 0x088fe40003f06270 */
[-C--:B--2---:R-:W-:Y:S02]  /*7c50*/  ISETP.GE.AND P1, PT, R4, R3.reuse, PT ;  /* 0x000000030400720c */ /* 0x084fe40003f26270 */
[----:B----4-:R-:W-:-:S09]  /*7c60*/  ISETP.GE.AND P2, PT, R0, R3, PT ;  /* 0x000000030000720c */ /* 0x010fd20003f46270 */
[----:B------:R-:W-:Y:S05]  /*7c70*/  @P0 BRA `(.L_x_1982) ;  /* 0x0000000400d80947 */ /* 0x000fea0003800000 */
[----:B01----:R-:W0:Y:S01]  /*7c80*/  LDS.128 R4, [R37+0xf000] ;  /* 0x00f0000025047984 */ /* 0x003e220000000c00 */
        /* <DEDUP_REMOVED lines=117> */
.L_x_1982:
[----:B------:R-:W-:Y:S05]  /*83e0*/  BSYNC B1 ;  /* 0x0000000000017941 */ /* 0x000fea0003800000 */
.L_x_1981:
[----:B------:R-:W-:Y:S04]  /*83f0*/  BSSY B1, `(.L_x_1983) ;  /* 0x000007c000017945 */ /* 0x000fe80003800000 */
[----:B------:R-:W-:Y:S05]  /*8400*/  @P1 BRA `(.L_x_1984) ;  /* 0x0000000400e81947 */ /* 0x000fea0003800000 */
[----:B012---:R-:W0:Y:S01]  /*8410*/  LDS.128 R4, [R37+0x10800] ;  /* 0x0108000025047984 */ /* 0x007e220000000c00 */
        /* <DEDUP_REMOVED lines=121> */
.L_x_1984:
[----:B------:R-:W-:Y:S05]  /*8bb0*/  BSYNC B1 ;  /* 0x0000000000017941 */ /* 0x000fea0003800000 */
.L_x_1983:
[----:B------:R-:W-:Y:S05]  /*8bc0*/  @P2 BRA `(.L_x_1980) ;  /* 0x0000002c00402947 */ /* 0x000fea0003800000 */
[----:B0123--:R-:W0:Y:S01]  /*8bd0*/  LDS.128 R4, [R37+0x12000] ;  /* 0x0120000025047984 */ /* 0x00fe220000000c00 */
        /* <DEDUP_REMOVED lines=118> */
.L_x_1974:
        /* <DEDUP_REMOVED lines=32> */
.L_x_2205:
[----:B------:R-:W5:Y:S04]  /*9540*/  LDL R4, [R1+0x28] ;  /* 0x0000280001047983 */ /* 0x000f680000100800 */
[----:B------:R-:W2:Y:S01]  /*9550*/  LDL R9, [R1+0x54] ;  /* 0x0000540001097983 */ /* 0x000ea20000100800 */
[----:B------:R-:W-:Y:S01]  /*9560*/  BSSY B1, `(.L_x_1986) ;  /* 0x000002c000017945 */ /* 0x000fe20003800000 */
[----:B------:R-:W-:Y:S02]  /*9570*/  CS2R R12, SRZ ;  /* 0x00000000000c7805 */ /* 0x000fe4000001ff00 */
[----:B------:R-:W-:Y:S02]  /*9580*/  CS2R R14, SRZ ;  /* 0x00000000000e7805 */ /* 0x000fe4000001ff00 */
[----:B------:R-:W-:-:S02]  /*9590*/  CS2R R6, SRZ ;  /* 0x0000000000067805 */ /* 0x000fc4000001ff00 */
[----:B------:R-:W-:Y:S01]  /*95a0*/  CS2R R26, SRZ ;  /* 0x00000000001a7805 */ /* 0x000fe2000001ff00 */
[----:B-----5:R-:W-:Y:S01]  /*95b0*/  IMAD R28, R4, R25, RZ ;  /* 0x00000019041c7224 */ /* 0x020fe200078e02ff */
[----:B------:R-:W-:Y:S02]  /*95c0*/  CS2R R24, SRZ ;  /* 0x0000000000187805 */ /* 0x000fe4000001ff00 */
[----:B--2---:R-:W-:Y:S02]  /*95d0*/  LEA.HI R4, R9, R9, RZ, 0x1 ;  /* 0x0000000909047211 */ /* 0x004fe400078f08ff */
[----:B------:R-:W-:Y:S02]  /*95e0*/  ISETP.GE.AND P0, PT, R10, R28, PT ;  /* 0x0000001c0a00720c */ /* 0x000fe40003f06270 */
[----:B------:R-:W-:Y:S02]  /*95f0*/  CS2R R10, SRZ ;  /* 0x00000000000a7805 */ /* 0x000fe4000001ff00 */
[----:B------:R-:W-:-:S02]  /*9600*/  LOP3.LUT R8, R4, 0xfffffffe, RZ, 0xc0, !PT ;  /* 0xfffffffe04087812 */ /* 0x000fc400078ec0ff */
        /* <DEDUP_REMOVED lines=19> */
[----:B---3--:R-:W-:-:S05]  /*9740*/  @!P4 IMAD.X R33, R20, 0x1, R5, P1 ;  /* 0x000000011421c824 */ /* 0x008fca00008e0605 */
[----:B------:R0:W5:Y:S01]  /*9750*/  @!P4 LD.E.128 R12, desc[UR42][R32.64] ;  /* 0x0000002a200cc980 */ /* 0x000162000c101d00 */
        /* <DEDUP_REMOVED lines=9> */
[----:B------:R-:W-:-:S03]  /*97f0*/  @!P5 IMAD.X R39, R20, 0x1, R3, P3 ;  /* 0x000000011427d824 */ /* 0x000fc600018e0603 */
[----:B------:R0:W5:Y:S04]  /*9800*/  @!P5 LD.E.128 R8, desc[UR42][R34.64] ;  /* 0x0000002a2208d980 */ /* 0x000168000c101d00 */
[----:B------:R0:W5:Y:S02]  /*9810*/  @!P5 LD.E.128 R4, desc[UR42][R38.64] ;  /* 0x0000002a2604d980 */ /* 0x000164000c101d00 */
.L_x_1987:
[----:B------:R-:W-:Y:S05]  /*9820*/  BSYNC B1 ;  /* 0x0000000000017941 */ /* 0x000fea0003800000 */
.L_x_1986:
[----:B------:R-:W2:Y:S01]  /*9830*/  SYNCS.PHASECHK.TRANS64.TRYWAIT P0, [R16+URZ+0x19c00], R41 ;  /* 0x019c0029100075a7 */ /* 0x000ea2000800017f */
[----:B------:R-:W-:Y:S01]  /*9840*/  IMAD R29, R29, -0xc0, R28 ;  /* 0xffffff401d1d7824 */ /* 0x000fe200078e021c */
[----:B------:R-:W-:Y:S04]  /*9850*/  BSSY B1, `(.L_x_1988) ;  /* 0x0000004000017945 */ /* 0x000fe80003800000 */
[----:B-1----:R-:W-:-:S04]  /*9860*/  VIMNMX R0, R29, 0xc0, PT ;  /* 0x000000c01d007848 */ /* 0x002fc80003fe0100 */
[----:B------:R-:W-:Y:S01]  /*9870*/  ISETP.GE.AND P1, PT, R19, R0, PT ;  /* 0x000000001300720c */ /* 0x000fe20003f26270 */
[----:B--2---:R-:W-:-:S12]  /*9880*/  @!P0 BRA `(.L_x_1989) ;  /* 0x0000014400788947 */ /* 0x004fd80003800000 */
.L_x_2206:
[----:B------:R-:W-:Y:S05]  /*9890*/  BSYNC B1 ;  /* 0x0000000000017941 */ /* 0x000fea0003800000 */
.L_x_1988:
        /* <DEDUP_REMOVED lines=32> */
[----:B------:R-:W-:Y:S02]  /*9aa0*/  PRMT R39, R21, 0x7604, R0 ;  /* 0x0000760415277816 */ /* 0x000fe40000000000 */
        /* <DEDUP_REMOVED lines=18> */
[----:B------:R-:W-:Y:S01]  /*9bd0*/  LDS.128 R28, [R37+0xf000] ;  /* 0x00f00000251c7984 */ /* 0x000fe20000000c00 */
[----:B------:R-:W-:Y:S02]  /*9be0*/  LOP3.LUT R21, R13, 0xff, RZ, 0xc0, !PT ;  /* 0x000000ff0d157812 */ /* 0x000fe400078ec0ff */
[----:B------:R-:W-:Y:S01]  /*9bf0*/  SHF.R.U32.HI R45, RZ, 0x10, R27 ;  /* 0x00000010ff2d7819 */ /* 0x000fe2000001161b */
[----:B------:R-:W0:Y:S01]  /*9c00*/  LDS.128 R32, [R0+0xf000] ;  /* 0x00f0000000207984 */ /* 0x000e220000000c00 */
[----:B------:R-:W-:-:S02]  /*9c10*/  PRMT R40, R40, 0x7604, R21 ;  /* 0x0000760428287816 */ /* 0x000fc40000000015 */
[----:B------:R-:W-:Y:S01]  /*9c20*/  SHF.R.U32.HI R21, RZ, 0x10, R25 ;  /* 0x00000010ff157819 */ /* 0x000fe20000011619 */
[----:B------:R-:W-:Y:S01]  /*9c30*/  IMAD.U32 R45, R45, 0x10000, RZ ;  /* 0x000100002d2d7824 */ /* 0x000fe200078e00ff */
[----:B------:R-:W-:Y:S02]  /*9c40*/  SHF.R.U32.HI R42, RZ, 0x8, R14 ;  /* 0x00000008ff2a7819 */ /* 0x000fe4000001160e */
[----:B------:R-:W-:Y:S01]  /*9c50*/  SHF.R.U32.HI R53, RZ, 0x10, R15 ;  /* 0x00000010ff357819 */ /* 0x000fe2000001160f */
[----:B------:R-:W-:Y:S01]  /*9c60*/  IMAD.U32 R21, R21, 0x10000, RZ ;  /* 0x0001000015157824 */ /* 0x000fe200078e00ff */
[----:B-1----:R-:W-:Y:S02]  /*9c70*/  LOP3.LUT R41, R14, 0xff, RZ, 0xc0, !PT ;  /* 0x000000ff0e297812 */ /* 0x002fe400078ec0ff */
[----:B------:R-:W-:Y:S01]  /*9c80*/  LOP3.LUT R42, R42, 0xff, RZ, 0xc0, !PT ;  /* 0x000000ff2a2a7812 */ /* 0x000fe200078ec0ff */
[----:B------:R-:W-:Y:S01]  /*9c90*/  IMAD.U32 R53, R53, 0x10000, RZ ;  /* 0x0001000035357824 */ /* 0x000fe200078e00ff */
        /* <DEDUP_REMOVED lines=9> */
[----:B------:R-:W-:Y:S02]  /*9d30*/  LOP3.LUT R47, R47, 0xff0000, R12, 0xf8, !PT ;  /* 0x00ff00002f2f7812 */ /* 0x000fe400078ef80c */
[----:B------:R-:W-:Y:S02]  /*9d40*/  LOP3.LUT R45, R45, 0xff000000, R27, 0xf8, !PT ;  /* 0xff0000002d2d7812 */ /* 0x000fe400078ef81b */
[----:B------:R-:W-:Y:S02]  /*9d50*/  LOP3.LUT R51, R51, 0xff0000, R14, 0xf8, !PT ;  /* 0x00ff000033337812 */ /* 0x000fe400078ef80e */
[----:B------:R-:W-:-:S02]  /*9d60*/  F2FP.F16.E4M3.UNPACK_B R48, R49 ;  /* 0x00000031ff30723e */ /* 0x000fc400020006ff */
[----:B------:R-:W-:Y:S02]  /*9d70*/  LOP3.LUT R21, R21, 0xff000000, R24, 0xf8, !PT ;  /* 0xff00000015157812 */ /* 0x000fe400078ef818 */
[----:B0-----:R-:W-:Y:S01]  /*9d80*/  F2FP.F16.E4M3.UNPACK_B R27, R33 ;  /* 0x00000021ff1b723e */ /* 0x001fe200020006ff */
[--C-:B------:R-:W-:Y:S01]  /*9d90*/  HADD2.F32 R50, -RZ, R48.reuse.H0_H0 ;  /* 0x20000030ff327230 */ /* 0x100fe20000004100 */
[-C--:B------:R-:W-:Y:S01]  /*9da0*/  F2FP.F16.E4M3.UNPACK_B R24, R28.reuse ;  /* 0x0000001cff18723e */ /* 0x080fe200020006ff */
[----:B------:R-:W-:Y:S01]  /*9db0*/  HADD2.F32 R48, -RZ, R48.H1_H1 ;  /* 0x30000030ff307230 */ /* 0x000fe20000004100 */
[----:B------:R-:W-:Y:S02]  /*9dc0*/  F2FP.F16.E4M3.UNPACK_B R39, R28.H1 ;  /* 0x0000001cff27723e */ /* 0x000fe400030006ff */
[----:B------:R-:W-:Y:S02]  /*9dd0*/  LOP3.LUT R20, R43, 0xff000000, R26, 0xf8, !PT ;  /* 0xff0000002b147812 */ /* 0x000fe400078ef81a */
[----:B------:R-:W-:-:S02]  /*9de0*/  LOP3.LUT R38, R47, 0xff000000, R12, 0xf8, !PT ;  /* 0xff0000002f267812 */ /* 0x000fc400078ef80c */
[----:B------:R-:W-:Y:S02]  /*9df0*/  F2FP.F16.E4M3.UNPACK_B R28, R44 ;  /* 0x0000002cff1c723e */ /* 0x000fe400020006ff */
[----:B------:R-:W-:Y:S01]  /*9e00*/  LOP3.LUT R12, R51, 0xff000000, R14, 0xf8, !PT ;  /* 0xff000000330c7812 */ /* 0x000fe200078ef80e */
[--C-:B------:R-:W-:Y:S01]  /*9e10*/  HADD2.F32 R14, -RZ, R27.reuse.H0_H0 ;  /* 0x2000001bff0e7230 */ /* 0x100fe20000004100 */
[----:B------:R-:W-:Y:S01]  /*9e20*/  F2FP.F16.E4M3.UNPACK_B R26, R29 ;  /* 0x0000001dff1a723e */ /* 0x000fe200020006ff */
[----:B------:R-:W-:Y:S01]  /*9e30*/  HADD2.F32 R27, -RZ, R27.H1_H1 ;  /* 0x3000001bff1b7230 */ /* 0x000fe20000004100 */
[-C--:B------:R-:W-:Y:S02]  /*9e40*/  F2FP.F16.E4M3.UNPACK_B R41, R31.reuse ;  /* 0x0000001fff29723e */ /* 0x080fe400020006ff */
[----:B------:R-:W-:Y:S01]  /*9e50*/  F2FP.F16.E4M3.UNPACK_B R46, R31.H1 ;  /* 0x0000001fff2e723e */ /* 0x000fe200030006ff */
[----:B------:R-:W-:Y:S01]  /*9e60*/  HADD2.F32 R31, -RZ, R28.H0_H0 ;  /* 0x2000001cff1f7230 */ /* 0x000fe20000004100 */
[----:B------:R-:W-:Y:S01]  /*9e70*/  F2FP.F16.E4M3.UNPACK_B R40, R29.H1 ;  /* 0x0000001dff28723e */ /* 0x000fe200030006ff */
[--C-:B------:R-:W-:Y:S01]  /*9e80*/  HADD2.F32 R25, -RZ, R26.reuse.H0_H0 ;  /* 0x2000001aff197230 */ /* 0x100fe20000004100 */
[-C--:B------:R-:W-:Y:S01]  /*9e90*/  F2FP.F16.E4M3.UNPACK_B R29, R32.reuse ;  /* 0x00000020ff1d723e */ /* 0x080fe200020006ff */
[----:B------:R-:W-:Y:S01]  /*9ea0*/  HADD2.F32 R26, -RZ, R26.H1_H1 ;  /* 0x3000001aff1a7230 */ /* 0x000fe20000004100 */
[----:B------:R-:W-:Y:S01]  /*9eb0*/  F2FP.F16.E4M3.UNPACK_B R43, R32.H1 ;  /* 0x00000020ff2b723e */ /* 0x000fe200030006ff */
[C---:B------:R-:W-:Y:S01]  /*9ec0*/  FMUL.FTZ R32, R14.reuse, R50 ;  /* 0x000000320e207220 */ /* 0x040fe20000410000 */
[-C--:B------:R-:W-:Y:S01]  /*9ed0*/  F2FP.F16.E4M3.UNPACK_B R42, R35.reuse ;  /* 0x00000023ff2a723e */ /* 0x080fe200020006ff */
[----:B------:R-:W-:Y:S01]  /*9ee0*/  FMUL.FTZ R51, R27, R48 ;  /* 0x000000301b337220 */ /* 0x000fe20000410000 */
        /* <DEDUP_REMOVED lines=38> */
[C---:B------:R-:W-:Y:S01]  /*a150*/  FMUL.FTZ R55, R33.reuse, R50 ;  /* 0x0000003221377220 */ /* 0x040fe20000410000 */
[----:B------:R-:W-:Y:S01]  /*a160*/  HADD2.F32 R49, -RZ, R48.H1_H1 ;  /* 0x30000030ff317230 */ /* 0x000fe20000004100 */
[----:B------:R-:W-:Y:S01]  /*a170*/  F2FP.F16.E4M3.UNPACK_B R52, R53.H1 ;  /* 0x00000035ff34723e */ /* 0x000fe200030006ff */
[-C--:B------:R-:W-:Y:S01]  /*a180*/  FMUL.FTZ R57, R33, R44.reuse ;  /* 0x0000002c21397220 */ /* 0x080fe20000410000 */
[----:B------:R-:W-:Y:S01]  /*a190*/  F2FP.F16.E4M3.UNPACK_B R48, R45.H1 ;  /* 0x0000002dff30723e */ /* 0x000fe200030006ff */
[----:B------:R-:W-:Y:S01]  /*a1a0*/  FFMA.FTZ R33, R40, R44, -R55 ;  /* 0x0000002c28217223 */ /* 0x000fe20000010837 */
[----:B------:R-:W-:-:S02]  /*a1b0*/  HADD2.F32 R44, -RZ, R47.H0_H0 ;  /* 0x2000002fff2c7230 */ /* 0x000fc40000004100 */
[----:B------:R-:W-:Y:S01]  /*a1c0*/  FFMA.FTZ R40, R40, R50, R57 ;  /* 0x0000003228287223 */ /* 0x000fe20000010039 */
[----:B------:R-:W-:Y:S02]  /*a1d0*/  HADD2.F32 R53, -RZ, R52.H0_H0 ;  /* 0x20000034ff357230 */ /* 0x000fe40000004100 */
[----:B------:R-:W-:Y:S02]  /*a1e0*/  HADD2.F32 R50, -RZ, R48.H0_H0 ;  /* 0x20000030ff327230 */ /* 0x000fe40000004100 */
[----:B------:R-:W-:Y:S02]  /*a1f0*/  HADD2.F32 R51, -RZ, R51.H1_H1 ;  /* 0x30000033ff337230 */ /* 0x000fe40000004100 */
[C---:B------:R-:W-:Y:S01]  /*a200*/  FMUL.FTZ R58, R44.reuse, R53 ;  /* 0x000000352c3a7220 */ /* 0x040fe20000410000 */
[----:B------:R-:W-:Y:S02]  /*a210*/  HADD2.F32 R42, -RZ, R42.H1_H1 ;  /* 0x3000002aff2a7230 */ /* 0x000fe40000004100 */
[----:B------:R-:W-:Y:S01]  /*a220*/  FMUL.FTZ R60, R44, R50 ;  /* 0x000000322c3c7220 */ /* 0x000fe20000410000 */
[----:B------:R-:W-:Y:S01]  /*a230*/  HADD2.F32 R45, -RZ, R46.H0_H0 ;  /* 0x2000002eff2d7230 */ /* 0x000fe20000004100 */
[----:B------:R-:W-:Y:S01]  /*a240*/  F2FP.SATFINITE.E4M3.F32.PACK_AB_MERGE_C R31, R40, R31, RZ ;  /* 0x0000001f281f723e */ /* 0x000fe200048070ff */
[----:B------:R-:W-:-:S02]  /*a250*/  HADD2.F32 R41, -RZ, R41.H1_H1 ;  /* 0x30000029ff297230 */ /* 0x000fc40000004100 */
[C---:B------:R-:W-:Y:S01]  /*a260*/  FMUL.FTZ R54, R42.reuse, R51 ;  /* 0x000000332a367220 */ /* 0x040fe20000410000 */
[----:B------:R-:W-:Y:S01]  /*a270*/  FMUL.FTZ R56, R42, R49 ;  /* 0x000000312a387220 */ /* 0x000fe20000410000 */
[C---:B------:R-:W-:Y:S01]  /*a280*/  FFMA.FTZ R44, R45.reuse, R50, -R58 ;  /* 0x000000322d2c7223 */ /* 0x040fe2000001083a */
[----:B------:R-:W-:Y:S01]  /*a290*/  FFMA.FTZ R45, R45, R53, R60 ;  /* 0x000000352d2d7223 */ /* 0x000fe2000001003c */
[----:B------:R-:W-:Y:S01]  /*a2a0*/  F2FP.F16.E4M3.UNPACK_B R53, R38.H1 ;  /* 0x00000026ff35723e */ /* 0x000fe200030006ff */
[C---:B------:R-:W-:Y:S01]  /*a2b0*/  FFMA.FTZ R42, R41.reuse, R49, -R54 ;  /* 0x00000031292a7223 */ /* 0x040fe20000010836 */
[----:B------:R-:W-:Y:S01]  /*a2c0*/  F2FP.F16.E4M3.UNPACK_B R50, R21.H1 ;  /* 0x00000015ff32723e */ /* 0x000fe200030006ff */
[----:B------:R-:W-:Y:S01]  /*a2d0*/  FFMA.FTZ R41, R41, R51, R56 ;  /* 0x0000003329297223 */ /* 0x000fe20000010038 */
[----:B------:R-:W-:Y:S01]  /*a2e0*/  HADD2.F32 R51, -RZ, R48.H1_H1 ;  /* 0x30000030ff337230 */ /* 0x000fe20000004100 */
[----:B------:R-:W-:Y:S01]  /*a2f0*/  F2FP.SATFINITE.E4M3.F32.PACK_AB_MERGE_C R25, R26, R25, R31 ;  /* 0x000000191a19723e */ /* 0x000fe2000480701f */
[----:B------:R-:W-:-:S02]  /*a300*/  HADD2.F32 R55, -RZ, R52.H1_H1 ;  /* 0x30000034ff377230 */ /* 0x000fc40000004100 */
[----:B------:R-:W-:Y:S02]  /*a310*/  HADD2.F32 R48, -RZ, R47.H1_H1 ;  /* 0x3000002fff307230 */ /* 0x000fe40000004100 */
[----:B------:R-:W-:Y:S02]  /*a320*/  HADD2.F32 R54, -RZ, R53.H0_H0 ;  /* 0x20000035ff367230 */ /* 0x000fe40000004100 */
[----:B------:R-:W-:Y:S02]  /*a330*/  HADD2.F32 R47, -RZ, R43.H0_H0 ;  /* 0x2000002bff2f7230 */ /* 0x000fe40000004100 */
[C---:B------:R-:W-:Y:S01]  /*a340*/  FMUL.FTZ R59, R48.reuse, R55 ;  /* 0x00000037303b7220 */ /* 0x040fe20000410000 */
[----:B------:R-:W-:Y:S02]  /*a350*/  HADD2.F32 R52, -RZ, R50.H0_H0 ;  /* 0x20000032ff347230 */ /* 0x000fe40000004100 */
[----:B------:R-:W-:Y:S01]  /*a360*/  FMUL.FTZ R56, R48, R51 ;  /* 0x0000003330387220 */ /* 0x000fe20000410000 */
[----:B------:R-:W-:-:S02]  /*a370*/  HADD2.F32 R49, -RZ, R39.H0_H0 ;  /* 0x20000027ff317230 */ /* 0x000fc40000004100 */
[C---:B------:R-:W-:Y:S01]  /*a380*/  FMUL.FTZ R48, R47.reuse, R54 ;  /* 0x000000362f307220 */ /* 0x040fe20000410000 */
[----:B------:R-:W-:Y:S02]  /*a390*/  HADD2.F32 R46, -RZ, R46.H1_H1 ;  /* 0x3000002eff2e7230 */ /* 0x000fe40000004100 */
[-C--:B------:R-:W-:Y:S01]  /*a3a0*/  FMUL.FTZ R57, R47, R52.reuse ;  /* 0x000000342f397220 */ /* 0x080fe20000410000 */
[----:B------:R-:W-:Y:S02]  /*a3b0*/  HADD2.F32 R43, -RZ, R43.H1_H1 ;  /* 0x3000002bff2b7230 */ /* 0x000fe40000004100 */
[C---:B------:R-:W-:Y:S01]  /*a3c0*/  FFMA.FTZ R48, R49.reuse, R52, -R48 ;  /* 0x0000003431307223 */ /* 0x040fe20000010830 */
[----:B------:R-:W-:Y:S02]  /*a3d0*/  HADD2.F32 R52, -RZ, R50.H1_H1 ;  /* 0x30000032ff347230 */ /* 0x000fe40000004100 */
[----:B------:R-:W-:Y:S01]  /*a3e0*/  FFMA.FTZ R49, R49, R54, R57 ;  /* 0x0000003631317223 */ /* 0x000fe20000010039 */
[----:B------:R-:W-:-:S02]  /*a3f0*/  HADD2.F32 R54, -RZ, R53.H1_H1 ;  /* 0x30000035ff367230 */ /* 0x000fc40000004100 */
[C---:B------:R-:W-:Y:S01]  /*a400*/  FFMA.FTZ R47, R46.reuse, R51, -R59 ;  /* 0x000000332e2f7223 */ /* 0x040fe2000001083b */
[----:B------:R-:W-:Y:S01]  /*a410*/  FFMA.FTZ R46, R46, R55, R56 ;  /* 0x000000372e2e7223 */ /* 0x000fe20000010038 */
[----:B------:R-:W-:Y:S01]  /*a420*/  HADD2.F32 R39, -RZ, R39.H1_H1 ;  /* 0x30000027ff277230 */ /* 0x000fe20000004100 */
[----:B------:R-:W-:Y:S01]  /*a430*/  F2FP.F16.E4M3.UNPACK_B R50, R21 ;  /* 0x00000015ff32723e */ /* 0x000fe200020006ff */
[C---:B------:R-:W-:Y:S01]  /*a440*/  FMUL.FTZ R56, R43.reuse, R54 ;  /* 0x000000362b387220 */ /* 0x040fe20000410000 */
[----:B------:R-:W-:Y:S01]  /*a450*/  F2FP.F16.E4M3.UNPACK_B R51, R38 ;  /* 0x00000026ff33723e */ /* 0x000fe200020006ff */
[-C--:B------:R-:W-:Y:S01]  /*a460*/  FMUL.FTZ R21, R43, R52.reuse ;  /* 0x000000342b157220 */ /* 0x080fe20000410000 */
[--C-:B------:R-:W-:Y:S02]  /*a470*/  HADD2.F32 R38, -RZ, R29.reuse.H0_H0 ;  /* 0x2000001dff267230 */ /* 0x100fe40000004100 */
[----:B------:R-:W-:Y:S01]  /*a480*/  FFMA.FTZ R55, R39, R52, -R56 ;  /* 0x0000003427377223 */ /* 0x000fe20000010838 */
[----:B------:R-:W-:-:S02]  /*a490*/  HADD2.F32 R29, -RZ, R29.H1_H1 ;  /* 0x3000001dff1d7230 */ /* 0x000fc40000004100 */
[----:B------:R-:W-:Y:S01]  /*a4a0*/  FFMA.FTZ R58, R39, R54, R21 ;  /* 0x00000036273a7223 */ /* 0x000fe20000010015 */
[--C-:B------:R-:W-:Y:S01]  /*a4b0*/  HADD2.F32 R43, -RZ, R51.reuse.H0_H0 ;  /* 0x20000033ff2b7230 */ /* 0x100fe20000004100 */
[----:B------:R-:W-:Y:S01]  /*a4c0*/  F2FP.SATFINITE.E4M3.F32.PACK_AB_MERGE_C R45, R46, R45, RZ ;  /* 0x0000002d2e2d723e */ /* 0x000fe200048070ff */
[----:B------:R-:W-:Y:S02]  /*a4d0*/  HADD2.F32 R39, -RZ, R50.H0_H0 ;  /* 0x20000032ff277230 */ /* 0x000fe40000004100 */
        /* <DEDUP_REMOVED lines=8> */
[----:B------:R-:W-:Y:S01]  /*a560*/  F2FP.F16.E4M3.UNPACK_B R38, R12.H1 ;  /* 0x0000000cff26723e */ /* 0x000fe200030006ff */
[C---:B------:R-:W-:Y:S01]  /*a570*/  FMUL.FTZ R39, R29.reuse, R51 ;  /* 0x000000331d277220 */ /* 0x040fe20000410000 */
        /* <DEDUP_REMOVED lines=17> */
[-C--:B------:R-:W-:Y:S01]  /*a690*/  FMUL.FTZ R34, R34, R39.reuse ;  /* 0x0000002722227220 */ /* 0x080fe20000410000 */
[C---:B------:R-:W-:Y:S01]  /*a6a0*/  FFMA.FTZ R56, R21.reuse, R24, -R56 ;  /* 0x0000001815387223 */ /* 0x040fe20000010838 */
[----:B------:R-:W-:Y:S01]  /*a6b0*/  FFMA.FTZ R38, R21, R50, R38 ;  /* 0x0000003215267223 */ /* 0x000fe20000010026 */
[--C-:B------:R-:W-:Y:S02]  /*a6c0*/  HADD2.F32 R21, -RZ, R20.reuse.H0_H0 ;  /* 0x20000014ff157230 */ /* 0x100fe40000004100 */
[C---:B------:R-:W-:Y:S01]  /*a6d0*/  FFMA.FTZ R57, R30.reuse, R39, -R29 ;  /* 0x000000271e397223 */ /* 0x040fe2000001081d */
[----:B------:R-:W-:Y:S02]  /*a6e0*/  HADD2.F32 R24, -RZ, R20.H1_H1 ;  /* 0x30000014ff187230 */ /* 0x000fe40000004100 */
[----:B------:R-:W-:Y:S01]  /*a6f0*/  FFMA.FTZ R43, R30, R43, R34 ;  /* 0x0000002b1e2b7223 */ /* 0x000fe20000010022 */
[----:B------:R-:W-:-:S02]  /*a700*/  HADD2.F32 R20, -RZ, R15.H0_H0 ;  /* 0x2000000fff147230 */ /* 0x000fc40000004100 */
[--C-:B------:R-:W-:Y:S01]  /*a710*/  HADD2.F32 R29, -RZ, R12.reuse.H0_H0 ;  /* 0x2000000cff1d7230 */ /* 0x100fe20000004100 */
[----:B------:R-:W-:Y:S01]  /*a720*/  F2FP.SATFINITE.E4M3.F32.PACK_AB_MERGE_C R56, R57, R56, RZ ;  /* 0x000000383938723e */ /* 0x000fe200048070ff */
[----:B------:R-:W-:Y:S01]  /*a730*/  HADD2.F32 R30, -RZ, R12.H1_H1 ;  /* 0x3000000cff1e7230 */ /* 0x000fe20000004100 */
[----:B------:R-:W-:Y:S01]  /*a740*/  F2FP.SATFINITE.E4M3.F32.PACK_AB_MERGE_C R38, R43, R38, RZ ;  /* 0x000000262b26723e */ /* 0x000fe200048070ff */
[----:B------:R-:W-:Y:S02]  /*a750*/  HADD2.F32 R15, -RZ, R15.H1_H1 ;  /* 0x3000000fff0f7230 */ /* 0x000fe40000004100 */
[C---:B------:R-:W-:Y:S01]  /*a760*/  FMUL.FTZ R39, R20.reuse, R29 ;  /* 0x0000001d14277220 */ /* 0x040fe20000410000 */
[--C-:B------:R-:W-:Y:S02]  /*a770*/  HADD2.F32 R12, -RZ, R13.reuse.H0_H0 ;  /* 0x2000000dff0c7230 */ /* 0x100fe40000004100 */
[----:B------:R-:W-:Y:S01]  /*a780*/  FMUL.FTZ R20, R20, R21 ;  /* 0x0000001514147220 */ /* 0x000fe20000410000 */
[----:B------:R-:W-:-:S02]  /*a790*/  HADD2.F32 R13, -RZ, R13.H1_H1 ;  /* 0x3000000dff0d7230 */ /* 0x000fc40000004100 */
[C---:B------:R-:W-:Y:S01]  /*a7a0*/  FMUL.FTZ R34, R15.reuse, R30 ;  /* 0x0000001e0f227220 */ /* 0x040fe20000410000 */
[-C--:B------:R-:W-:Y:S01]  /*a7b0*/  FMUL.FTZ R15, R15, R24.reuse ;  /* 0x000000180f0f7220 */ /* 0x080fe20000410000 */
[C---:B------:R-:W-:Y:S01]  /*a7c0*/  FFMA.FTZ R39, R12.reuse, R21, -R39 ;  /* 0x000000150c277223 */ /* 0x040fe20000010827 */
[----:B------:R-:W-:Y:S01]  /*a7d0*/  FFMA.FTZ R20, R12, R29, R20 ;  /* 0x0000001d0c147223 */ /* 0x000fe20000010014 */
[C---:B------:R-:W-:Y:S01]  /*a7e0*/  FFMA.FTZ R34, R13.reuse, R24, -R34 ;  /* 0x000000180d227223 */ /* 0x040fe20000010822 */
[----:B------:R-:W-:Y:S01]  /*a7f0*/  FFMA.FTZ R21, R13, R30, R15 ;  /* 0x0000001e0d157223 */ /* 0x000fe2000001000f */
[----:B------:R-:W-:Y:S02]  /*a800*/  F2FP.SATFINITE.E4M3.F32.PACK_AB_MERGE_C R13, R33, R28, RZ ;  /* 0x0000001c210d723e */ /* 0x000fe400048070ff */
[----:B------:R-:W-:Y:S02]  /*a810*/  F2FP.SATFINITE.E4M3.F32.PACK_AB_MERGE_C R15, R47, R44, RZ ;  /* 0x0000002c2f0f723e */ /* 0x000fe400048070ff */
[----:B------:R-:W-:-:S02]  /*a820*/  F2FP.SATFINITE.E4M3.F32.PACK_AB_MERGE_C R12, R55, R48, RZ ;  /* 0x00000030370c723e */ /* 0x000fc400048070ff */
[----:B------:R-:W-:Y:S02]  /*a830*/  F2FP.SATFINITE.E4M3.F32.PACK_AB_MERGE_C R24, R58, R49, RZ ;  /* 0x000000313a18723e */ /* 0x000fe400048070ff */
[----:B------:R-:W-:Y:S02]  /*a840*/  F2FP.SATFINITE.E4M3.F32.PACK_AB_MERGE_C R13, R27, R14, R13 ;  /* 0x0000000e1b0d723e */ /* 0x000fe4000480700d */
        /* <DEDUP_REMOVED lines=8> */
.L_x_1991:
[----:B------:R-:W-:Y:S05]  /*a8d0*/  BSYNC B1 ;  /* 0x0000000000017941 */ /* 0x000fea0003800000 */
.L_x_1990:
[----:B------:R-:W-:Y:S05]  /*a8e0*/  @P1 BRA `(.L_x_1980) ;  /* 0x0000000c00f81947 */ /* 0x000fea0003800000 */
[----:B0----5:R-:W2:Y:S04]  /*a8f0*/  LDL R27, [R1+0x70] ;  /* 0x00007000011b7983 */ /* 0x021ea80000100800 */
[----:B------:R-:W2:Y:S01]  /*a900*/  LDL R52, [R1+0x78] ;  /* 0x0000780001347983 */ /* 0x000ea20000100800 */
[----:B------:R-:W-:Y:S02]  /*a910*/  SHF.R.U32.HI R0, RZ, 0x8, R8 ;  /* 0x00000008ff007819 */ /* 0x000fe40000011608 */
[----:B------:R-:W-:Y:S02]  /*a920*/  LOP3.LUT R13, R8, 0xff, RZ, 0xc0, !PT ;  /* 0x000000ff080d7812 */ /* 0x000fe400078ec0ff */
[----:B------:R-:W-:Y:S02]  /*a930*/  LOP3.LUT R0, R0, 0xff, RZ, 0xc0, !PT ;  /* 0x000000ff00007812 */ /* 0x000fe400078ec0ff */
[----:B------:R-:W-:-:S02]  /*a940*/  SHF.R.U32.HI R26, RZ, 0x8, R9 ;  /* 0x00000008ff1a7819 */ /* 0x000fc40000011609 */
[----:B---3--:R-:W-:Y:S02]  /*a950*/  PRMT R20, R0, 0x7604, R13 ;  /* 0x0000760400147816 */ /* 0x008fe4000000000d */
[----:B------:R-:W-:Y:S02]  /*a960*/  LOP3.LUT R15, R9, 0xff, RZ, 0xc0, !PT ;  /* 0x000000ff090f7812 */ /* 0x000fe400078ec0ff */
[----:B------:R-:W-:Y:S02]  /*a970*/  SHF.R.U32.HI R14, RZ, 0x8, R11 ;  /* 0x00000008ff0e7819 */ /* 0x000fe4000001160b */
[----:B------:R-:W-:Y:S02]  /*a980*/  LOP3.LUT R0, R26, 0xff, RZ, 0xc0, !PT ;  /* 0x000000ff1a007812 */ /* 0x000fe400078ec0ff */
[----:B----4-:R-:W-:Y:S02]  /*a990*/  LOP3.LUT R21, R11, 0xff, RZ, 0xc0, !PT ;  /* 0x000000ff0b157812 */ /* 0x010fe400078ec0ff */
[----:B------:R-:W-:-:S02]  /*a9a0*/  LOP3.LUT R14, R14, 0xff, RZ, 0xc0, !PT ;  /* 0x000000ff0e0e7812 */ /* 0x000fc400078ec0ff */
[----:B------:R-:W-:Y:S02]  /*a9b0*/  PRMT R28, R0, 0x7604, R15 ;  /* 0x00007604001c7816 */ /* 0x000fe4000000000f */
[----:B------:R-:W-:Y:S02]  /*a9c0*/  SHF.R.U32.HI R24, RZ, 0x8, R4 ;  /* 0x00000008ff187819 */ /* 0x000fe40000011604 */
[----:B------:R-:W-:Y:S02]  /*a9d0*/  PRMT R32, R14, 0x7604, R21 ;  /* 0x000076040e207816 */ /* 0x000fe40000000015 */
[----:B------:R-:W-:Y:S02]  /*a9e0*/  LOP3.LUT R25, R4, 0xff, RZ, 0xc0, !PT ;  /* 0x000000ff04197812 */ /* 0x000fe400078ec0ff */
[----:B------:R-:W-:Y:S02]  /*a9f0*/  LOP3.LUT R24, R24, 0xff, RZ, 0xc0, !PT ;  /* 0x000000ff18187812 */ /* 0x000fe400078ec0ff */
[----:B------:R-:W-:-:S02]  /*aa00*/  SHF.R.U32.HI R21, RZ, 0x8, R6 ;  /* 0x00000008ff157819 */ /* 0x000fc40000011606 */
[----:B------:R-:W-:Y:S02]  /*aa10*/  SHF.R.U32.HI R12, RZ, 0x8, R10 ;  /* 0x00000008ff0c7819 */ /* 0x000fe4000001160a */
[----:B------:R-:W-:Y:S02]  /*aa20*/  PRMT R35, R24, 0x7604, R25 ;  /* 0x0000760418237816 */ /* 0x000fe40000000019 */
[----:B------:R-:W-:Y:S02]  /*aa30*/  LOP3.LUT R26, R21, 0xff, RZ, 0xc0, !PT ;  /* 0x000000ff151a7812 */ /* 0x000fe400078ec0ff */
        /* <DEDUP_REMOVED lines=19> */
[----:B------:R-:W0:Y:S01]  /*ab70*/  LDS.128 R12, [R52+0xf000] ;  /* 0x00f00000340c7984 */ /* 0x000e220000000c00 */
[----:B------:R-:W-:Y:S02]  /*ab80*/  PRMT R39, R26, 0x7604, R27 ;  /* 0x000076041a277816 */ /* 0x000fe4000000001b */
[----:B------:R-:W-:Y:S02]  /*ab90*/  SHF.R.S32.HI R0, RZ, 0x1, R0 ;  /* 0x00000001ff007819 */ /* 0x000fe40000011400 */
[----:B------:R-:W-:-:S03]  /*aba0*/  LOP3.LUT R3, R64, 0x10, R3, 0xf8, !PT ;  /* 0x0000001040037812 */ /* 0x000fc600078ef803 */
[----:B------:R-:W-:Y:S01]  /*abb0*/  IMAD R21, R0, 0x1800, R63 ;  /* 0x0000180000157824 */ /* 0x000fe200078e023f */
[----:B------:R-:W-:Y:S02]  /*abc0*/  LOP3.LUT R0, R3, R62, RZ, 0x3c, !PT ;  /* 0x0000003e03007212 */ /* 0x000fe400078e3cff */
[----:B------:R-:W-:Y:S02]  /*abd0*/  LOP3.LUT R3, R29, 0xff, RZ, 0xc0, !PT ;  /* 0x000000ff1d037812 */ /* 0x000fe400078ec0ff */
[----:B------:R-:W-:Y:S02]  /*abe0*/  IADD3 R0, R16, R21, R0 ;  /* 0x0000001510007210 */ /* 0x000fe40007ffe000 */
[----:B------:R-:W-:Y:S02]  /*abf0*/  SHF.R.U32.HI R21, RZ, 0x10, R9 ;  /* 0x00000010ff157819 */ /* 0x000fe40000011609 */
[----:B------:R-:W-:Y:S01]  /*ac00*/  PRMT R34, R3, 0x7604, R34 ;  /* 0x0000760403227816 */ /* 0x000fe20000000022 */
[----:B------:R-:W2:Y:S01]  /*ac10*/  LDS.128 R24, [R0+0xf000] ;  /* 0x00f0000000187984 */ /* 0x000ea20000000c00 */
[----:B------:R-:W-:-:S02]  /*ac20*/  SHF.R.U32.HI R3, RZ, 0x10, R8 ;  /* 0x00000010ff037819 */ /* 0x000fc40000011608 */
[----:B------:R-:W-:Y:S02]  /*ac30*/  SHF.R.U32.HI R29, RZ, 0x10, R10 ;  /* 0x00000010ff1d7819 */ /* 0x000fe4000001160a */
[----:B------:R-:W-:Y:S02]  /*ac40*/  LOP3.LUT R21, R21, 0xff, RZ, 0xc0, !PT ;  /* 0x000000ff15157812 */ /* 0x000fe400078ec0ff */
[----:B------:R-:W-:Y:S02]  /*ac50*/  LOP3.LUT R3, R3, 0xff, RZ, 0xc0, !PT ;  /* 0x000000ff03037812 */ /* 0x000fe400078ec0ff */
[----:B------:R-:W-:Y:S02]  /*ac60*/  LOP3.LUT R29, R29, 0xff, RZ, 0xc0, !PT ;  /* 0x000000ff1d1d7812 */ /* 0x000fe400078ec0ff */
[----:B------:R-:W-:Y:S02]  /*ac70*/  PRMT R21, R21, 0x7054, R28 ;  /* 0x0000705415157816 */ /* 0x000fe4000000001c */
        /* <DEDUP_REMOVED lines=8> */
[----:B------:R-:W-:Y:S02]  /*ad00*/  PRMT R37, R28, 0x7054, R37 ;  /* 0x000070541c257816 */ /* 0x000fe40000000025 */
[----:B------:R-:W-:Y:S02]  /*ad10*/  PRMT R35, R20, 0x7054, R35 ;  /* 0x0000705414237816 */ /* 0x000fe40000000023 */
[----:B------:R-:W-:Y:S02]  /*ad20*/  PRMT R39, R30, 0x7054, R39 ;  /* 0x000070541e277816 */ /* 0x000fe40000000027 */
[----:B-1----:R-:W-:Y:S02]  /*ad30*/  PRMT R41, R31, 0x7054, R34 ;  /* 0x000070541f297816 */ /* 0x002fe40000000022 */
[----:B------:R-:W-:-:S02]  /*ad40*/  LOP3.LUT R38, R37, 0xff000000, R5, 0xf8, !PT ;  /* 0xff00000025267812 */ /* 0x000fc400078ef805 */
[----:B------:R-:W-:Y:S02]  /*ad50*/  LOP3.LUT R8, R3, 0xff000000, R8, 0xf8, !PT ;  /* 0xff00000003087812 */ /* 0x000fe400078ef808 */
[----:B------:R-:W-:Y:S02]  /*ad60*/  LOP3.LUT R31, R21, 0xff000000, R9, 0xf8, !PT ;  /* 0xff000000151f7812 */ /* 0x000fe400078ef809 */
[----:B------:R-:W-:Y:S02]  /*ad70*/  LOP3.LUT R3, R29, 0xff000000, R10, 0xf8, !PT ;  /* 0xff0000001d037812 */ /* 0x000fe400078ef80a */
[----:B------:R-:W-:Y:S02]  /*ad80*/  LOP3.LUT R20, R35, 0xff000000, R4, 0xf8, !PT ;  /* 0xff00000023147812 */ /* 0x000fe400078ef804 */
[----:B------:R-:W-:Y:S02]  /*ad90*/  LOP3.LUT R4, R39, 0xff000000, R6, 0xf8, !PT ;  /* 0xff00000027047812 */ /* 0x000fe400078ef806 */
[----:B0-----:R-:W-:-:S02]  /*ada0*/  F2FP.F16.E4M3.UNPACK_B R10, R13 ;  /* 0x0000000dff0a723e */ /* 0x001fc400020006ff */
[----:B------:R-:W-:Y:S02]  /*adb0*/  F2FP.F16.E4M3.UNPACK_B R28, R13.H1 ;  /* 0x0000000dff1c723e */ /* 0x000fe400030006ff */
[-C--:B------:R-:W-:Y:S01]  /*adc0*/  F2FP.F16.E4M3.UNPACK_B R13, R12.reuse ;  /* 0x0000000cff0d723e */ /* 0x080fe200020006ff */
[--C-:B------:R-:W-:Y:S01]  /*add0*/  HADD2.F32 R9, -RZ, R10.reuse.H0_H0 ;  /* 0x2000000aff097230 */ /* 0x100fe20000004100 */
[----:B------:R-:W-:Y:S01]  /*ade0*/  F2FP.F16.E4M3.UNPACK_B R29, R12.H1 ;  /* 0x0000000cff1d723e */ /* 0x000fe200030006ff */
[----:B------:R-:W-:Y:S01]  /*adf0*/  HADD2.F32 R10, -RZ, R10.H1_H1 ;  /* 0x3000000aff0a7230 */ /* 0x000fe20000004100 */
[----:B------:R-:W-:Y:S02]  /*ae00*/  F2FP.F16.E4M3.UNPACK_B R39, R38 ;  /* 0x00000026ff27723e */ /* 0x000fe400020006ff */
[----:B--2---:R-:W-:Y:S02]  /*ae10*/  F2FP.F16.E4M3.UNPACK_B R11, R25 ;  /* 0x00000019ff0b723e */ /* 0x004fe400020006ff */
[----:B------:R-:W-:Y:S01]  /*ae20*/  F2FP.F16.E4M3.UNPACK_B R12, R31 ;  /* 0x0000001fff0c723e */ /* 0x000fe200020006ff */
[----:B------:R-:W-:Y:S01]  /*ae30*/  HADD2.F32 R40, -RZ, R39.H0_H0 ;  /* 0x20000027ff287230 */ /* 0x000fe20000004100 */
[-C--:B------:R-:W-:Y:S01]  /*ae40*/  F2FP.F16.E4M3.UNPACK_B R30, R15.reuse ;  /* 0x0000000fff1e723e */ /* 0x080fe200020006ff */
        /* <DEDUP_REMOVED lines=8> */
[----:B------:R-:W-:Y:S01]  /*aed0*/  HADD2.F32 R11, -RZ, R11.H1_H1 ;  /* 0x3000000bff0b7230 */ /* 0x000fe20000004100 */
[----:B------:R-:W-:Y:S01]  /*aee0*/  F2FP.F16.E4M3.UNPACK_B R37, R27.H1 ;  /* 0x0000001bff25723e */ /* 0x000fe200030006ff */
[----:B------:R-:W-:Y:S01]  /*aef0*/  FMUL.FTZ R27, R6, R15 ;  /* 0x0000000f061b7220 */ /* 0x000fe20000410000 */
[----:B------:R-:W-:Y:S01]  /*af00*/  F2FP.F16.E4M3.UNPACK_B R25, R25.H1 ;  /* 0x00000019ff19723e */ /* 0x000fe200030006ff */
[C---:B------:R-:W-:Y:S01]  /*af10*/  FFMA.FTZ R6, R9.reuse, R15, -R24 ;  /* 0x0000000f09067223 */ /* 0x040fe20000010818 */
[----:B------:R-:W-:Y:S01]  /*af20*/  F2FP.F16.E4M3.UNPACK_B R38, R38.H1 ;  /* 0x00000026ff26723e */ /* 0x000fe200030006ff */
[----:B------:R-:W-:Y:S01]  /*af30*/  FFMA.FTZ R9, R9, R40, R27 ;  /* 0x0000002809097223 */ /* 0x000fe2000001001b */
[----:B------:R-:W-:Y:S01]  /*af40*/  F2FP.F16.E4M3.UNPACK_B R31, R31.H1 ;  /* 0x0000001fff1f723e */ /* 0x000fe200030006ff */
[----:B------:R-:W-:-:S02]  /*af50*/  HADD2.F32 R24, -RZ, R12.H1_H1 ;  /* 0x3000000cff187230 */ /* 0x000fc40000004100 */
[-C--:B------:R-:W-:Y:S01]  /*af60*/  FMUL.FTZ R43, R11, R39.reuse ;  /* 0x000000270b2b7220 */ /* 0x080fe20000410000 */
[----:B------:R-:W-:Y:S01]  /*af70*/  HADD2.F32 R40, -RZ, R38.H0_H0 ;  /* 0x20000026ff287230 */ /* 0x000fe20000004100 */
[----:B------:R-:W-:Y:S01]  /*af80*/  LOP3.LUT R41, R41, 0xff000000, R7, 0xf8, !PT ;  /* 0xff00000029297812 */ /* 0x000fe200078ef807 */
[----:B------:R-:W-:Y:S02]  /*af90*/  HADD2.F32 R12, -RZ, R25.H0_H0 ;  /* 0x20000019ff0c7230 */ /* 0x000fe40000004100 */
        /* <DEDUP_REMOVED lines=8> */
[----:B------:R-:W-:Y:S01]  /*b020*/  FFMA.FTZ R12, R15, R27, -R44 ;  /* 0x0000001b0f0c7223 */ /* 0x000fe2000001082c */
[----:B------:R-:W-:-:S02]  /*b030*/  HADD2.F32 R27, -RZ, R32.H0_H0 ;  /* 0x20000020ff1b7230 */ /* 0x000fc40000004100 */
[----:B------:R-:W-:Y:S01]  /*b040*/  FFMA.FTZ R15, R15, R40, R45 ;  /* 0x000000280f0f7223 */ /* 0x000fe2000001002d */
[----:B------:R-:W-:Y:S01]  /*b050*/  HADD2.F32 R40, -RZ, R38.H1_H1 ;  /* 0x30000026ff287230 */ /* 0x000fe20000004100 */
[----:B------:R-:W-:Y:S01]  /*b060*/  F2FP.F16.E4M3.UNPACK_B R38, R33 ;  /* 0x00000021ff26723e */ /* 0x000fe200020006ff */
[----:B------:R-:W-:Y:S01]  /*b070*/  HADD2.F32 R43, -RZ, R42.H0_H0 ;  /* 0x2000002aff2b7230 */ /* 0x000fe20000004100 */
[-C--:B------:R-:W-:Y:S01]  /*b080*/  F2FP.F16.E4M3.UNPACK_B R7, R26.reuse ;  /* 0x0000001aff07723e */ /* 0x080fe200020006ff */
[----:B------:R-:W-:Y:S01]  /*b090*/  HADD2.F32 R24, -RZ, R30.H0_H0 ;  /* 0x2000001eff187230 */ /* 0x000fe20000004100 */
[----:B------:R-:W-:Y:S01]  /*b0a0*/  F2FP.F16.E4M3.UNPACK_B R26, R26.H1 ;  /* 0x0000001aff1a723e */ /* 0x000fe200030006ff */
[----:B------:R-:W-:Y:S02]  /*b0b0*/  HADD2.F32 R39, -RZ, R38.H0_H0 ;  /* 0x20000026ff277230 */ /* 0x000fe40000004100 */
[----:B------:R-:W-:Y:S01]  /*b0c0*/  FMUL.FTZ R49, R27, R43 ;  /* 0x0000002b1b317220 */ /* 0x000fe20000410000 */
[----:B------:R-:W-:Y:S01]  /*b0d0*/  HADD2.F32 R25, -RZ, R25.H1_H1 ;  /* 0x30000019ff197230 */ /* 0x000fe20000004100 */
[----:B------:R-:W-:Y:S01]  /*b0e0*/  F2FP.F16.E4M3.UNPACK_B R5, R14 ;  /* 0x0000000eff05723e */ /* 0x000fe200020006ff */
[----:B------:R-:W-:-:S02]  /*b0f0*/  HADD2.F32 R31, -RZ, R31.H1_H1 ;  /* 0x3000001fff1f7230 */ /* 0x000fc40000004100 */
[-C--:B------:R-:W-:Y:S01]  /*b100*/  FMUL.FTZ R44, R27, R39.reuse ;  /* 0x000000271b2c7220 */ /* 0x080fe20000410000 */
[----:B------:R-:W-:Y:S02]  /*b110*/  HADD2.F32 R28, -RZ, R28.H1_H1 ;  /* 0x3000001cff1c7230 */ /* 0x000fe40000004100 */
[C---:B------:R-:W-:Y:S01]  /*b120*/  FFMA.FTZ R27, R24.reuse, R39, -R49 ;  /* 0x00000027181b7223 */ /* 0x040fe20000010831 */
[C---:B------:R-:W-:Y:S01]  /*b130*/  FMUL.FTZ R45, R25.reuse, R40 ;  /* 0x00000028192d7220 */ /* 0x040fe20000410000 */
[----:B------:R-:W-:Y:S01]  /*b140*/  FFMA.FTZ R24, R24, R43, R44 ;  /* 0x0000002b18187223 */ /* 0x000fe2000001002c */
[----:B------:R-:W-:Y:S02]  /*b150*/  HADD2.F32 R39, -RZ, R38.H1_H1 ;  /* 0x30000026ff277230 */ /* 0x000fe40000004100 */
[----:B------:R-:W-:Y:S01]  /*b160*/  FMUL.FTZ R47, R25, R31 ;  /* 0x0000001f192f7220 */ /* 0x000fe20000410000 */
[----:B------:R-:W-:Y:S01]  /*b170*/  F2FP.F16.E4M3.UNPACK_B R44, R41.H1 ;  /* 0x00000029ff2c723e */ /* 0x000fe200030006ff */
[----:B------:R-:W-:Y:S01]  /*b180*/  HADD2.F32 R42, -RZ, R42.H1_H1 ;  /* 0x3000002aff2a7230 */ /* 0x000fe20000004100 */
[----:B------:R-:W-:Y:S01]  /*b190*/  F2FP.F16.E4M3.UNPACK_B R38, R33.H1 ;  /* 0x00000021ff26723e */ /* 0x000fe200030006ff */
[----:B------:R-:W-:-:S02]  /*b1a0*/  HADD2.F32 R32, -RZ, R32.H1_H1 ;  /* 0x30000020ff207230 */ /* 0x000fc40000004100 */
[C---:B------:R-:W-:Y:S01]  /*b1b0*/  FFMA.FTZ R25, R28.reuse, R31, -R45 ;  /* 0x0000001f1c197223 */ /* 0x040fe2000001082d */
[----:B------:R-:W-:Y:S01]  /*b1c0*/  FFMA.FTZ R28, R28, R40, R47 ;  /* 0x000000281c1c7223 */ /* 0x000fe2000001002f */
[----:B------:R-:W-:Y:S01]  /*b1d0*/  HADD2.F32 R31, -RZ, R30.H1_H1 ;  /* 0x3000001eff1f7230 */ /* 0x000fe20000004100 */
[----:B------:R-:W-:Y:S01]  /*b1e0*/  F2FP.F16.E4M3.UNPACK_B R14, R14.H1 ;  /* 0x0000000eff0e723e */ /* 0x000fe200030006ff */
        /* <DEDUP_REMOVED lines=9> */
[----:B------:R-:W-:Y:S01]  /*b280*/  FMUL.FTZ R48, R30, R40 ;  /* 0x000000281e307220 */ /* 0x000fe20000410000 */
[C---:B------:R-:W-:Y:S01]  /*b290*/  FFMA.FTZ R30, R31.reuse, R39, -R46 ;  /* 0x000000271f1e7223 */ /* 0x040fe2000001082e */
[----:B------:R-:W-:Y:S01]  /*b2a0*/  FFMA.FTZ R31, R31, R42, R43 ;  /* 0x0000002a1f1f7223 */ /* 0x000fe2000001002b */
[----:B------:R-:W-:Y:S01]  /*b2b0*/  F2FP.F16.E4M3.UNPACK_B R43, R20.H1 ;  /* 0x00000014ff2b723e */ /* 0x000fe200030006ff */
[C---:B------:R-:W-:Y:S01]  /*b2c0*/  FFMA.FTZ R32, R33.reuse, R40, -R32 ;  /* 0x0000002821207223 */ /* 0x040fe20000010820 */
[----:B------:R-:W-:Y:S01]  /*b2d0*/  FFMA.FTZ R33, R33, R41, R48 ;  /* 0x0000002921217223 */ /* 0x000fe20000010030 */
[----:B------:R-:W-:Y:S01]  /*b2e0*/  HADD2.F32 R41, -RZ, R38.H1_H1 ;  /* 0x30000026ff297230 */ /* 0x000fe20000004100 */
[----:B------:R-:W-:Y:S01]  /*b2f0*/  F2FP.F16.E4M3.UNPACK_B R40, R8.H1 ;  /* 0x00000008ff28723e */ /* 0x000fe200030006ff */
[----:B------:R-:W-:Y:S01]  /*b300*/  HADD2.F32 R38, -RZ, R35.H1_H1 ;  /* 0x30000023ff267230 */ /* 0x000fe20000004100 */
[----:B------:R-:W-:Y:S01]  /*b310*/  F2FP.SATFINITE.E4M3.F32.PACK_AB_MERGE_C R9, R10, R9, R15 ;  /* 0x000000090a09723e */ /* 0x000fe2000480700f */
[----:B------:R-:W-:-:S02]  /*b320*/  HADD2.F32 R44, -RZ, R43.H0_H0 ;  /* 0x2000002bff2c7230 */ /* 0x000fc40000004100 */
[----:B------:R-:W-:Y:S02]  /*b330*/  HADD2.F32 R35, -RZ, R34.H0_H0 ;  /* 0x20000022ff237230 */ /* 0x000fe40000004100 */
[----:B------:R-:W-:Y:S02]  /*b340*/  HADD2.F32 R37, -RZ, R37.H1_H1 ;  /* 0x30000025ff257230 */ /* 0x000fe40000004100 */
[----:B------:R-:W-:Y:S02]  /*b350*/  HADD2.F32 R42, -RZ, R40.H0_H0 ;  /* 0x20000028ff2a7230 */ /* 0x000fe40000004100 */
[----:B------:R-:W-:Y:S01]  /*b360*/  FMUL.FTZ R46, R35, R44 ;  /* 0x0000002c232e7220 */ /* 0x000fe20000410000 */
[----:B------:R-:W-:Y:S02]  /*b370*/  HADD2.F32 R39, -RZ, R29.H0_H0 ;  /* 0x2000001dff277230 */ /* 0x000fe40000004100 */
[C---:B------:R-:W-:Y:S01]  /*b380*/  FMUL.FTZ R49, R37.reuse, R45 ;  /* 0x0000002d25317220 */ /* 0x040fe20000410000 */
[----:B------:R-:W-:Y:S01]  /*b390*/  FMUL.FTZ R48, R37, R41 ;  /* 0x0000002925307220 */ /* 0x000fe20000410000 */
[----:B------:R-:W-:Y:S01]  /*b3a0*/  FMUL.FTZ R47, R35, R42 ;  /* 0x0000002a232f7220 */ /* 0x000fe20000410000 */
[----:B------:R-:W-:-:S02]  /*b3b0*/  HADD2.F32 R34, -RZ, R34.H1_H1 ;  /* 0x30000022ff227230 */ /* 0x000fc40000004100 */
[C---:B------:R-:W-:Y:S01]  /*b3c0*/  FFMA.FTZ R37, R39.reuse, R42, -R46 ;  /* 0x0000002a27257223 */ /* 0x040fe2000001082e */
[----:B------:R-:W-:Y:S02]  /*b3d0*/  HADD2.F32 R42, -RZ, R43.H1_H1 ;  /* 0x3000002bff2a7230 */ /* 0x000fe40000004100 */
[C---:B------:R-:W-:Y:S01]  /*b3e0*/  FFMA.FTZ R35, R38.reuse, R41, -R49 ;  /* 0x0000002926237223 */ /* 0x040fe20000010831 */
[----:B------:R-:W-:Y:S02]  /*b3f0*/  HADD2.F32 R40, -RZ, R40.H1_H1 ;  /* 0x30000028ff287230 */ /* 0x000fe40000004100 */
[----:B------:R-:W-:Y:S01]  /*b400*/  FFMA.FTZ R47, R39, R44, R47 ;  /* 0x0000002c272f7223 */ /* 0x000fe2000001002f */
[----:B------:R-:W-:Y:S01]  /*b410*/  F2FP.F16.E4M3.UNPACK_B R41, R20 ;  /* 0x00000014ff29723e */ /* 0x000fe200020006ff */
[----:B------:R-:W-:Y:S01]  /*b420*/  FFMA.FTZ R38, R38, R45, R48 ;  /* 0x0000002d26267223 */ /* 0x000fe20000010030 */
[----:B------:R-:W-:Y:S01]  /*b430*/  HADD2.F32 R29, -RZ, R29.H1_H1 ;  /* 0x3000001dff1d7230 */ /* 0x000fe20000004100 */
[----:B------:R-:W-:Y:S01]  /*b440*/  F2FP.F16.E4M3.UNPACK_B R39, R8 ;  /* 0x00000008ff27723e */ /* 0x000fe200020006ff */
[C---:B------:R-:W-:Y:S01]  /*b450*/  FMUL.FTZ R8, R34.reuse, R42 ;  /* 0x0000002a22087220 */ /* 0x040fe20000410000 */
[----:B------:R-:W-:Y:S01]  /*b460*/  FMUL.FTZ R45, R34, R40 ;  /* 0x00000028222d7220 */ /* 0x000fe20000410000 */
[----:B------:R-:W-:Y:S01]  /*b470*/  HADD2.F32 R43, -RZ, R41.H0_H0 ;  /* 0x20000029ff2b7230 */ /* 0x000fe20000004100 */
[----:B------:R-:W-:Y:S01]  /*b480*/  F2FP.SATFINITE.E4M3.F32.PACK_AB_MERGE_C R33, R38, R33, RZ ;  /* 0x000000212621723e */ /* 0x000fe200048070ff */
        /* <DEDUP_REMOVED lines=29> */
[C---:B------:R-:W-:Y:S01]  /*b660*/  FFMA.FTZ R43, R8.reuse, R13, -R43 ;  /* 0x0000000d082b7223 */ /* 0x040fe2000001082b */
[----:B------:R-:W-:Y:S01]  /*b670*/  HADD2.F32 R14, -RZ, R14.H1_H1 ;  /* 0x3000000eff0e7230 */ /* 0x000fe20000004100 */
[----:B------:R-:W-:Y:S01]  /*b680*/  F2FP.F16.E4M3.UNPACK_B R13, R4 ;  /* 0x00000004ff0d723e */ /* 0x000fe200020006ff */
[----:B------:R-:W-:Y:S01]  /*b690*/  FFMA.FTZ R49, R8, R39, R49 ;  /* 0x0000002708317223 */ /* 0x000fe20000010031 */
[C---:B------:R-:W-:Y:S01]  /*b6a0*/  FMUL.FTZ R51, R26.reuse, R29 ;  /* 0x0000001d1a337220 */ /* 0x040fe20000410000 */
[----:B------:R-:W-:Y:S01]  /*b6b0*/  FMUL.FTZ R26, R26, R21 ;  /* 0x000000151a1a7220 */ /* 0x000fe20000410000 */
[----:B------:R-:W-:Y:S02]  /*b6c0*/  HADD2.F32 R8, -RZ, R3.H0_H0 ;  /* 0x20000003ff087230 */ /* 0x000fe40000004100 */
[----:B------:R-:W-:Y:S02]  /*b6d0*/  HADD2.F32 R20, -RZ, R13.H0_H0 ;  /* 0x2000000dff147230 */ /* 0x000fe40000004100 */
[----:B------:R-:W-:Y:S01]  /*b6e0*/  FFMA.FTZ R50, R14, R29, R26 ;  /* 0x0000001d0e327223 */ /* 0x000fe2000001001a */
[----:B------:R-:W-:-:S02]  /*b6f0*/  HADD2.F32 R4, -RZ, R7.H0_H0 ;  /* 0x20000007ff047230 */ /* 0x000fc40000004100 */
[----:B------:R-:W-:Y:S01]  /*b700*/  FFMA.FTZ R48, R14, R21, -R51 ;  /* 0x000000150e307223 */ /* 0x000fe20000010833 */
[----:B------:R-:W-:Y:S02]  /*b710*/  HADD2.F32 R26, -RZ, R13.H1_H1 ;  /* 0x3000000dff1a7230 */ /* 0x000fe40000004100 */
[----:B------:R-:W-:Y:S02]  /*b720*/  HADD2.F32 R7, -RZ, R7.H1_H1 ;  /* 0x30000007ff077230 */ /* 0x000fe40000004100 */
[C---:B------:R-:W-:Y:S01]  /*b730*/  FMUL.FTZ R46, R4.reuse, R20 ;  /* 0x00000014042e7220 */ /* 0x040fe20000410000 */
[----:B------:R-:W-:Y:S02]  /*b740*/  HADD2.F32 R14, -RZ, R3.H1_H1 ;  /* 0x30000003ff0e7230 */ /* 0x000fe40000004100 */
[----:B------:R-:W-:Y:S01]  /*b750*/  FMUL.FTZ R13, R4, R8 ;  /* 0x00000008040d7220 */ /* 0x000fe20000410000 */
[--C-:B------:R-:W-:Y:S02]  /*b760*/  HADD2.F32 R3, -RZ, R5.reuse.H0_H0 ;  /* 0x20000005ff037230 */ /* 0x100fe40000004100 */
[----:B------:R-:W-:Y:S01]  /*b770*/  FMUL.FTZ R4, R7, R26 ;  /* 0x0000001a07047220 */ /* 0x000fe20000410000 */
[----:B------:R-:W-:-:S02]  /*b780*/  HADD2.F32 R5, -RZ, R5.H1_H1 ;  /* 0x30000005ff057230 */ /* 0x000fc40000004100 */
[----:B------:R-:W-:Y:S01]  /*b790*/  FMUL.FTZ R7, R7, R14 ;  /* 0x0000000e07077220 */ /* 0x000fe20000410000 */
[----:B------:R-:W-:Y:S01]  /*b7a0*/  F2FP.SATFINITE.E4M3.F32.PACK_AB_MERGE_C R43, R48, R43, RZ ;  /* 0x0000002b302b723e */ /* 0x000fe200048070ff */
        /* <DEDUP_REMOVED lines=13> */
[----:B------:R-:W-:Y:S02]  /*b880*/  F2FP.SATFINITE.E4M3.F32.PACK_AB_MERGE_C R11, R31, R24, R33 ;  /* 0x000000181f0b723e */ /* 0x000fe40004807021 */
[----:B------:R-:W-:Y:S01]  /*b890*/  F2FP.SATFINITE.E4M3.F32.PACK_AB_MERGE_C R8, R34, R41, R8 ;  /* 0x000000292208723e */ /* 0x000fe20004807008 */
[----:B------:R2:W-:Y:S01]  /*b8a0*/  STS.128 [R52+0xf000], R4 ;  /* 0x00f0000434007388 */ /* 0x0005e20000000c00 */
[----:B------:R-:W-:-:S05]  /*b8b0*/  F2FP.SATFINITE.E4M3.F32.PACK_AB_MERGE_C R10, R26, R13, R49 ;  /* 0x0000000d1a0a723e */ /* 0x000fca0004807031 */
[----:B------:R2:W-:Y:S02]  /*b8c0*/  STS.128 [R0+0xf000], R8 ;  /* 0x00f0000800007388 */ /* 0x0005e40000000c00 */
.L_x_1980:
[----:B------:R-:W-:Y:S05]  /*b8d0*/  BSYNC B0 ;  /* 0x0000000000007941 */ /* 0x000fea0003800000 */
.L_x_1973:
        /* <DEDUP_REMOVED lines=8> */
.L_x_1970:
[----:B0-2---:R-:W-:-:S05]  /*b960*/  IMAD.U32 R0, RZ, RZ, UR36 ;  /* 0x00000024ff007e24 */ /* 0x005fca000f8e00ff */
[----:B------:R-:W-:-:S13]  /*b970*/  ISETP.NE.AND P1, PT, R0, 0x3, PT ;  /* 0x000000030000780c */ /* 0x000fda0003f25270 */
[----:B------:R-:W-:Y:S05]  /*b980*/  @!P1 BRA `(.L_x_1992) ;  /* 0x0000000000049947 */ /* 0x000fea0003800000 */
[----:B------:R-:W-:Y:S01]  /*b990*/  BPT.TRAP 0x1 ;  /* 0x000000040000795c */ /* 0x000fe20000300000 */
.L_x_1992:
[----:B-----5:R-:W-:Y:S01]  /*b9a0*/  IMAD R10, R18, 0x8, R16 ;  /* 0x00000008120a7824 */ /* 0x020fe200078e0210 */
[----:B-1----:R-:W-:-:S04]  /*b9b0*/  SHF.L.U32 R3, R152, 0x1f, RZ ;  /* 0x0000001f98037819 */ /* 0x002fc800000006ff */
[----:B------:R0:W1:Y:S01]  /*b9c0*/  SYNCS.PHASECHK.TRANS64.TRYWAIT P0, [R10+URZ+0x19c30], R3 ;  /* 0x019c30030a0075a7 */ /* 0x000062000800017f */
[----:B------:R-:W-:Y:S05]  /*b9d0*/  @!P1 BRA `(.L_x_1993) ;  /* 0x0000000000049947 */ /* 0x000fea0003800000 */
[----:B------:R-:W-:Y:S01]  /*b9e0*/  BPT.TRAP 0x1 ;  /* 0x000000040000795c */ /* 0x000fe20000300000 */
.L_x_1993:
[----:B------:R-:W2:Y:S02]  /*b9f0*/  S2R R0, SR_TID.X ;  /* 0x0000000000007919 */ /* 0x000ea40000002100 */
[----:B--2---:R-:W-:-:S04]  /*ba00*/  LOP3.LUT R0, R0, 0x7f, RZ, 0xc0, !PT ;  /* 0x0000007f00007812 */ /* 0x004fc800078ec0ff */
[----:B------:R-:W-:Y:S01]  /*ba10*/  ISETP.NE.AND P2, PT, R0, RZ, PT ;  /* 0x000000ff0000720c */ /* 0x000fe20003f45270 */
[----:B-1----:R-:W-:-:S12]  /*ba20*/  @P0 BRA `(.L_x_1994) ;  /* 0x0000000000080947 */ /* 0x002fd80003800000 */
[----:B------:R-:W1:Y:S02]  /*ba30*/  SYNCS.PHASECHK.TRANS64.TRYWAIT P0, [R10+URZ+0x19c30], R3 ;  /* 0x019c30030a0075a7 */ /* 0x000e64000800017f */
[----:B-1----:R-:W-:Y:S05]  /*ba40*/  @!P0 BRA `(.L_x_1995) ;  /* 0x00000124001c8947 */ /* 0x002fea0003800000 */
.L_x_1994:
[----:B------:R-:W-:Y:S05]  /*ba50*/  WARPSYNC.ALL ;  /* 0x0000000000007948 */ /* 0x000fea0003800000 */
[----:B------:R-:W-:Y:S01]  /*ba60*/  VIADD R0, R16, 0x13800 ;  /* 0x0001380010007836 */ /* 0x000fe20000000000 */
[----:B------:R-:W2:Y:S04]  /*ba70*/  LDL R12, [R1+0x3c] ;  /* 0x00003c00010c7983 */ /* 0x000ea80000100800 */
[----:B------:R-:W-:Y:S01]  /*ba80*/  SHF.R.U32.HI R0, RZ, 0x4, R0 ;  /* 0x00000004ff007819 */ /* 0x000fe20000011600 */
[----:B------:R-:W2:Y:S03]  /*ba90*/  LDL R94, [R1+0x20] ;  /* 0x00002000015e7983 */ /* 0x000ea60000100800 */
[----:B------:R-:W-:Y:S01]  /*baa0*/  LOP3.LUT R0, R0, 0x3fff, RZ, 0xc0, !PT ;  /* 0x00003fff00007812 */ /* 0x000fe200078ec0ff */
[----:B------:R-:W5:Y:S03]  /*bab0*/  LDL R11, [R1+0x24] ;  /* 0x00002400010b7983 */ /* 0x000f660000100800 */
[----:B----4-:R-:W-:Y:S01]  /*bac0*/  LOP3.LUT R21, R0, 0x10000, RZ, 0xfc, !PT ;  /* 0x0001000000157812 */ /* 0x010fe200078efcff */
[----:B---3--:R-:W-:Y:S01]  /*bad0*/  IMAD.MOV.U32 R7, RZ, RZ, -0x3ffffff0 ;  /* 0xc0000010ff077424 */ /* 0x008fe200078e00ff */
[----:B------:R-:W-:Y:S01]  /*bae0*/  LOP3.LUT R6, R36, 0x10000, RZ, 0xfc, !PT ;  /* 0x0001000024067812 */ /* 0x000fe200078efcff */
[----:B------:R-:W-:Y:S01]  /*baf0*/  IMAD.MOV.U32 R5, RZ, RZ, -0x3ffffff0 ;  /* 0xc0000010ff057424 */ /* 0x000fe200078e00ff */
[----:B------:R-:W3:Y:S01]  /*bb00*/  LDL R92, [R1+0x28] ;  /* 0x00002800015c7983 */ /* 0x000ee20000100800 */
[----:B------:R-:W-:Y:S01]  /*bb10*/  IMAD R4, R18, 0x300, R21 ;  /* 0x0000030012047824 */ /* 0x000fe200078e0215 */
[----:B------:R-:W-:-:S02]  /*bb20*/  R2UR UR4, R6 ;  /* 0x00000000060472ca */ /* 0x000fc400000e0000 */
[----:B------:R-:W4:Y:S01]  /*bb30*/  LDL R90, [R1+0x2c] ;  /* 0x00002c00015a7983 */ /* 0x000f220000100800 */
[----:B------:R-:W-:Y:S01]  /*bb40*/  R2UR UR5, R7 ;  /* 0x00000000070572ca */ /* 0x000fe200000e0000 */
[----:B------:R-:W-:Y:S01]  /*bb50*/  IMAD.MOV.U32 R15, RZ, RZ, -0x3ffffff0 ;  /* 0xc0000010ff0f7424 */ /* 0x000fe200078e00ff */
[----:B------:R-:W-:Y:S01]  /*bb60*/  R2UR UR6, R4 ;  /* 0x00000000040672ca */ /* 0x000fe200000e0000 */
[----:B------:R-:W-:Y:S01]  /*bb70*/  IMAD.MOV.U32 R9, RZ, RZ, -0x3ffffff0 ;  /* 0xc0000010ff097424 */ /* 0x000fe200078e00ff */
[----:B------:R-:W-:Y:S01]  /*bb80*/  R2UR UR7, R5 ;  /* 0x00000000050772ca */ /* 0x000fe200000e0000 */
[----:B------:R-:W-:Y:S01]  /*bb90*/  WARPGROUP.ARRIVE ;  /* 0x00000000000079c5 */ /* 0x000fe20000000000 */
[----:B------:R-:W-:Y:S01]  /*bba0*/  IMAD.MOV.U32 R157, RZ, RZ, -0x3ffffff0 ;  /* 0xc0000010ff9d7424 */ /* 0x000fe200078e00ff */
[----:B------:R-:W0:Y:S10]  /*bbb0*/  LDC R0, c[0x0][0x448] ;  /* 0x00011200ff007b82 */ /* 0x000e340000000800 */
[----:B------:R-:W-:Y:S01]  /*bbc0*/  QGMMA.64x128x32.F32.E4M3.E4M3 R24, gdesc[UR4], RZ, !UPT, gsb0 ;  /* 0x01e00000041879f3 */ /* 0x000fe2000c0008ff */
[----:B------:R-:W-:-:S02]  /*bbd0*/  VIADD R14, R6, 0x180 ;  /* 0x00000180060e7836 */ /* 0x000fc40000000000 */
[----:B------:R-:W-:Y:S01]  /*bbe0*/  VIADD R8, R4, 0x100 ;  /* 0x0000010004087836 */ /* 0x000fe20000000000 */
[----:B------:R-:W-:Y:S02]  /*bbf0*/  R2UR UR5, R15 ;  /* 0x000000000f0572ca */ /* 0x000fe400000e0000 */
[----:B------:R-:W-:Y:S02]  /*bc00*/  R2UR UR4, R14 ;  /* 0x000000000e0472ca */ /* 0x000fe400000e0000 */
[----:B------:R-:W-:Y:S02]  /*bc10*/  R2UR UR6, R8 ;  /* 0x00000000080672ca */ /* 0x000fe400000e0000 */
[----:B------:R-:W-:Y:S01]  /*bc20*/  R2UR UR7, R9 ;  /* 0x00000000090772ca */ /* 0x000fe200000e0000 */
[----:B------:R-:W-:Y:S02]  /*bc30*/  VIADD R156, R6, 0x300 ;  /* 0x00000300069c7836 */ /* 0x000fe40000000000 */
[----:B------:R-:W-:-:S02]  /*bc40*/  VIADD R4, R4, 0x200 ;  /* 0x0000020004047836 */ /* 0x000fc40000000000 */
        /* <DEDUP_REMOVED lines=9> */
[----:B-1----:R-:W0:Y:S08]  /*bce0*/  @P0 LDC R3, c[0x0][0x44c] ;  /* 0x00011300ff030b82 */ /* 0x002e300000000800 */
[----:B------:R-:W1:Y:S01]  /*bcf0*/  @P0 LDC R5, c[0x0][0x450] ;  /* 0x00011400ff050b82 */ /* 0x000e620000000800 */
[----:B------:R-:W-:Y:S02]  /*bd00*/  WARPGROUP.DEPBAR.LE gsb0, 0x0 ;  /* 0x00008000000079c5 */ /* 0x000fe40000010000 */
[----:B------:R-:W-:-:S06]  /*bd10*/  WARPGROUP.ARRIVE ;  /* 0x00000000000079c5 */ /* 0x000fcc0000000000 */
[----:B------:R-:W-:Y:S01]  /*bd20*/  QGMMA.64x128x32.F32.E4M3.E4M3 R24, gdesc[UR4], R24, gsb0 ;  /* 0x01e00000041879f3 */ /* 0x000fe20008000818 */
[----:B--2---:R-:W-:-:S04]  /*bd30*/  IMAD.IADD R8, R12, 0x1, R94 ;  /* 0x000000010c087824 */ /* 0x004fc800078e025e */
[----:B0-----:R-:W-:-:S05]  /*bd40*/  @P0 IMAD.HI.U32 R0, R8, R3, RZ ;  /* 0x0000000308000227 */ /* 0x001fca00078e00ff */
[----:B-1----:R-:W-:-:S05]  /*bd50*/  @P0 SHF.R.U32.HI R8, RZ, R5, R0 ;  /* 0x00000005ff080219 */ /* 0x002fca0000011600 */
[----:B------:R-:W0:Y:S01]  /*bd60*/  SHFL.IDX PT, R0, R8, 0x1, 0x1c1f ;  /* 0x003c1f0008007f89 */ /* 0x000e2200000e0000 */
[----:B------:R-:W-:-:S04]  /*bd70*/  IMAD.MOV.U32 R3, RZ, RZ, -0x80 ;  /* 0xffffff80ff037424 */ /* 0x000fc800078e00ff */
[----:B------:R-:W-:-:S05]  /*bd80*/  IMAD R4, R88, R3, 0x80 ;  /* 0x0000008058047424 */ /* 0x000fca00078e0203 */
[C-C-:B-----5:R-:W-:Y:S02]  /*bd90*/  IADD3 R3, -R11.reuse, 0x1, R4.reuse ;  /* 0x000000010b037810 */ /* 0x160fe40007ffe104 */
[----:B----4-:R-:W-:Y:S02]  /*bda0*/  IADD3 R4, -R11, R90, R4 ;  /* 0x0000005a0b047210 */ /* 0x010fe40007ffe104 */
[----:B---3--:R-:W-:-:S04]  /*bdb0*/  IADD3 R3, -R92, R3, R90 ;  /* 0x000000035c037210 */ /* 0x008fc80007ffe15a */
[----:B0-----:R-:W-:-:S04]  /*bdc0*/  VIADDMNMX R0, R0, R3, R4, PT ;  /* 0x0000000300007246 */ /* 0x001fc80003800104 */
[C---:B------:R-:W-:Y:S02]  /*bdd0*/  ISETP.GT.AND P3, PT, R0.reuse, RZ, PT ;  /* 0x000000ff0000720c */ /* 0x040fe40003f64270 */
[C---:B------:R-:W-:Y:S02]  /*bde0*/  ISETP.GT.AND P4, PT, R0.reuse, 0x1, PT ;  /* 0x000000010000780c */ /* 0x040fe40003f84270 */
[----:B------:R-:W-:Y:S01]  /*bdf0*/  ISETP.GT.AND P5, PT, R0, 0x8, PT ;  /* 0x000000080000780c */ /* 0x000fe20003fa4270 */
[----:B------:R0:W-:Y:S01]  /*be00*/  STL.64 [R1], R14 ;  /* 0x0000000e01007387 */ /* 0x0001e20000100a00 */
[----:B------:R-:W-:Y:S02]  /*be10*/  WARPGROUP.DEPBAR.LE gsb0, 0x0 ;  /* 0x00008000000079c5 */ /* 0x000fe40000010000 */
[----:B------:R-:W-:Y:S02]  /*be20*/  FSEL R5, R26, -INF , P3 ;  /* 0xff8000001a057808 */ /* 0x000fe40001800000 */
[----:B------:R-:W-:-:S02]  /*be30*/  FSEL R27, R27, -INF , P4 ;  /* 0xff8000001b1b7808 */ /* 0x000fc40002000000 */
        /* <DEDUP_REMOVED lines=19> */
[----:B0-----:R-:W-:Y:S02]  /*bf70*/  FSEL R15, R42, -INF , P4 ;  /* 0xff8000002a0f7808 */ /* 0x001fe40002000000 */
        /* <DEDUP_REMOVED lines=67> */
[----:B------:R-:W-:Y:S02]  /*c3b0*/  FSEL R87, R87, -INF , P3 ;  /* 0xff80000057577808 */ /* 0x000fe40001800000 */
[----:B------:R-:W-:-:S04]  /*c3c0*/  FMNMX.FTZ R12, R109, R12, !PT ;  /* 0x0000000c6d0c7209 */ /* 0x000fc80007810000 */
[----:B------:R-:W-:-:S05]  /*c3d0*/  FMNMX.FTZ R12, R87, R12, !PT ;  /* 0x0000000c570c7209 */ /* 0x000fca0007810000 */
[----:B------:R-:W0:Y:S04]  /*c3e0*/  SHFL.BFLY PT, R111, R12, 0x2, 0x1f ;  /* 0x0c401f000c6f7f89 */ /* 0x000e2800000e0000 */
[----:B------:R-:W1:Y:S01]  /*c3f0*/  SHFL.IDX PT, R8, R8, RZ, 0x1c1f ;  /* 0x001c1fff08087589 */ /* 0x000e6200000e0000 */
[----:B0-----:R-:W-:-:S05]  /*c400*/  FMNMX.FTZ R14, R12, R111, !PT ;  /* 0x0000006f0c0e7209 */ /* 0x001fca0007810000 */
[----:B------:R-:W0:Y:S01]  /*c410*/  SHFL.BFLY PT, R111, R14, 0x1, 0x1f ;  /* 0x0c201f000e6f7f89 */ /* 0x000e2200000e0000 */
[----:B-1----:R-:W-:-:S04]  /*c420*/  VIADDMNMX R3, R8, R3, R4, PT ;  /* 0x0000000308037246 */ /* 0x002fc80003800104 */
[C---:B------:R-:W-:Y:S02]  /*c430*/  ISETP.GT.AND P4, PT, R3.reuse, 0x1, PT ;  /* 0x000000010300780c */ /* 0x040fe40003f84270 */
[----:B------:R-:W-:Y:S02]  /*c440*/  ISETP.GT.AND P5, PT, R3, 0x8, PT ;  /* 0x000000080300780c */ /* 0x000fe40003fa4270 */
[----:B0-----:R-:W-:-:S04]  /*c450*/  FMNMX.FTZ R0, R14, R111, !PT ;  /* 0x0000006f0e007209 */ /* 0x001fc80007810000 */
[----:B------:R-:W-:Y:S01]  /*c460*/  FSETP.NEU.FTZ.AND P3, PT, R0, -INF , PT ;  /* 0xff8000000000780b */ /* 0x000fe20003f7d000 */
[----:B------:R-:W-:-:S05]  /*c470*/  FFMA.FTZ R111, R2, R0, -8 ;  /* 0xc1000000026f7423 */ /* 0x000fca0000010000 */
[----:B------:R-:W-:Y:S02]  /*c480*/  FSEL R111, R111, RZ, P3 ;  /* 0x000000ff6f6f7208 */ /* 0x000fe40001800000 */
[----:B------:R-:W-:Y:S02]  /*c490*/  ISETP.GT.AND P3, PT, R3, RZ, PT ;  /* 0x000000ff0300720c */ /* 0x000fe40003f64270 */
[----:B------:R-:W-:Y:S01]  /*c4a0*/  FSEL R25, R25, -INF , P4 ;  /* 0xff80000019197808 */ /* 0x000fe20002000000 */
[----:B------:R-:W-:-:S01]  /*c4b0*/  FFMA.FTZ R8, R2, R9, -R111 ;  /* 0x0000000902087223 */ /* 0x000fc2000001086f */
[----:B------:R-:W-:Y:S01]  /*c4c0*/  FSEL R9, R24, -INF , P3 ;  /* 0xff80000018097808 */ /* 0x000fe20001800000 */
[----:B------:R-:W-:-:S01]  /*c4d0*/  FFMA.FTZ R20, R2, R27, -R111 ;  /* 0x0000001b02147223 */ /* 0x000fc2000001086f */
        /* <DEDUP_REMOVED lines=18> */
[----:B------:R0:W-:Y:S01]  /*c600*/  MUFU.EX2 R4, R20 ;  /* 0x0000001400047308 */ /* 0x0001e20000000800 */
[----:B------:R-:W-:Y:S02]  /*c610*/  ISETP.GT.AND P3, PT, R3, 0x21, PT ;  /* 0x000000210300780c */ /* 0x000fe40003f64270 */
[----:B------:R-:W-:Y:S01]  /*c620*/  FMNMX.FTZ R14, R37, R14, !PT ;  /* 0x0000000e250e7209 */ /* 0x000fe20007810000 */
[----:B0-----:R-:W-:-:S01]  /*c630*/  FFMA.FTZ R20, R2, R35, -R111 ;  /* 0x0000002302147223 */ /* 0x001fc2000001086f */
[----:B------:R-:W-:-:S02]  /*c640*/  FSEL R35, R40, -INF , P4 ;  /* 0xff80000028237808 */ /* 0x000fc40002000000 */
[----:B------:R-:W-:Y:S02]  /*c650*/  ISETP.GT.AND P4, PT, R3, 0x28, PT ;  /* 0x000000280300780c */ /* 0x000fe40003f84270 */
[----:B------:R-:W-:Y:S02]  /*c660*/  FSEL R41, R41, -INF , P3 ;  /* 0xff80000029297808 */ /* 0x000fe40001800000 */
[----:B------:R-:W-:Y:S01]  /*c670*/  FMNMX.FTZ R14, R35, R14, !PT ;  /* 0x0000000e230e7209 */ /* 0x000fe20007810000 */
[----:B------:R0:W-:Y:S01]  /*c680*/  MUFU.EX2 R12, R20 ;  /* 0x00000014000c7308 */ /* 0x0001e20000000800 */
[C---:B------:R-:W-:Y:S02]  /*c690*/  ISETP.GT.AND P3, PT, R3.reuse, 0x29, PT ;  /* 0x000000290300780c */ /* 0x040fe40003f64270 */
[----:B------:R-:W-:Y:S02]  /*c6a0*/  FSEL R117, R44, -INF , P4 ;  /* 0xff8000002c757808 */ /* 0x000fe40002000000 */
[----:B------:R-:W-:-:S02]  /*c6b0*/  ISETP.GT.AND P4, PT, R3, 0x30, PT ;  /* 0x000000300300780c */ /* 0x000fc40003f84270 */
[----:B0-----:R-:W-:Y:S02]  /*c6c0*/  FMNMX.FTZ R20, R41, R14, !PT ;  /* 0x0000000e29147209 */ /* 0x001fe40007810000 */
[----:B------:R-:W-:Y:S02]  /*c6d0*/  FSEL R45, R45, -INF , P3 ;  /* 0xff8000002d2d7808 */ /* 0x000fe40001800000 */
[----:B------:R-:W-:Y:S01]  /*c6e0*/  FMNMX.FTZ R20, R117, R20, !PT ;  /* 0x0000001475147209 */ /* 0x000fe20007810000 */
[----:B------:R-:W-:-:S01]  /*c6f0*/  FFMA.FTZ R24, R2, R39, -R111 ;  /* 0x0000002702187223 */ /* 0x000fc2000001086f */
[----:B------:R-:W-:Y:S02]  /*c700*/  ISETP.GT.AND P3, PT, R3, 0x31, PT ;  /* 0x000000310300780c */ /* 0x000fe40003f64270 */
[----:B------:R-:W-:Y:S02]  /*c710*/  FSEL R39, R48, -INF , P4 ;  /* 0xff80000030277808 */ /* 0x000fe40002000000 */
[----:B------:R-:W-:-:S02]  /*c720*/  FMNMX.FTZ R20, R45, R20, !PT ;  /* 0x000000142d147209 */ /* 0x000fc40007810000 */
        /* <DEDUP_REMOVED lines=17> */
[----:B------:R-:W-:Y:S01]  /*c840*/  FFMA.FTZ R30, R2, R89, -R111 ;  /* 0x00000059021e7223 */ /* 0x000fe2000001086f */
        /* <DEDUP_REMOVED lines=46> */
[----:B------:R-:W-:Y:S02]  /*cb30*/  FSEL R127, R85, -INF , P3 ;  /* 0xff800000557f7808 */ /* 0x000fe40001800000 */
[----:B------:R-:W-:-:S04]  /*cb40*/  FMNMX.FTZ R32, R95, R32, !PT ;  /* 0x000000205f207209 */ /* 0x000fc80007810000 */
[----:B------:R-:W-:-:S05]  /*cb50*/  FMNMX.FTZ R3, R127, R32, !PT ;  /* 0x000000207f037209 */ /* 0x000fca0007810000 */
[----:B------:R-:W0:Y:S02]  /*cb60*/  SHFL.BFLY PT, R38, R3, 0x2, 0x1f ;  /* 0x0c401f0003267f89 */ /* 0x000e2400000e0000 */
[----:B0-----:R-:W-:-:S05]  /*cb70*/  FMNMX.FTZ R44, R3, R38, !PT ;  /* 0x00000026032c7209 */ /* 0x001fca0007810000 */
[----:B------:R-:W0:Y:S01]  /*cb80*/  SHFL.BFLY PT, R3, R44, 0x1, 0x1f ;  /* 0x0c201f002c037f89 */ /* 0x000e2200000e0000 */
[----:B------:R-:W-:-:S01]  /*cb90*/  FFMA.FTZ R5, R2, R5, -R111 ;  /* 0x0000000502057223 */ /* 0x000fc2000001086f */
[C-C-:B------:R-:W-:Y:S01]  /*cba0*/  FFMA.FTZ R31, R2.reuse, R31, -R111.reuse ;  /* 0x0000001f021f7223 */ /* 0x140fe2000001086f */
[----:B------:R-:W-:Y:S01]  /*cbb0*/  MUFU.EX2 R8, R8 ;  /* 0x0000000800087308 */ /* 0x000fe20000000800 */
[----:B------:R-:W-:-:S01]  /*cbc0*/  FFMA.FTZ R40, R2, R97, -R111 ;  /* 0x0000006102287223 */ /* 0x000fc2000001086f */
[----:B0-----:R-:W-:-:S04]  /*cbd0*/  FMNMX.FTZ R3, R44, R3, !PT ;  /* 0x000000032c037209 */ /* 0x001fc80007810000 */
[----:B------:R-:W-:Y:S01]  /*cbe0*/  FSETP.NEU.FTZ.AND P3, PT, R3, -INF , PT ;  /* 0xff8000000300780b */ /* 0x000fe20003f7d000 */
[----:B------:R-:W-:-:S01]  /*cbf0*/  FFMA.FTZ R50, R2, R3, -8 ;  /* 0xc100000002327423 */ /* 0x000fc20000010003 */
[----:B------:R-:W0:Y:S04]  /*cc00*/  MUFU.EX2 R5, R5 ;  /* 0x0000000500057308 */ /* 0x000e280000000800 */
[----:B------:R-:W-:-:S05]  /*cc10*/  FSEL R50, R50, RZ, P3 ;  /* 0x000000ff32327208 */ /* 0x000fca0001800000 */
[C-C-:B------:R-:W-:Y:S01]  /*cc20*/  FFMA.FTZ R9, R2.reuse, R9, -R50.reuse ;  /* 0x0000000902097223 */ /* 0x140fe20000010832 */
[----:B------:R-:W-:-:S01]  /*cc30*/  FFMA.FTZ R46, R2, R25, -R50 ;  /* 0x00000019022e7223 */ /* 0x000fc20000010832 */
[C---:B------:R-:W-:Y:S01]  /*cc40*/  FFMA.FTZ R54, R2.reuse, R27, -R50 ;  /* 0x0000001b02367223 */ /* 0x040fe20000010832 */
[----:B------:R-:W-:-:S01]  /*cc50*/  FFMA.FTZ R11, R2, R11, -R111 ;  /* 0x0000000b020b7223 */ /* 0x000fc2000001086f */
[C-C-:B------:R-:W-:Y:S01]  /*cc60*/  FFMA.FTZ R97, R2.reuse, R67, -R111.reuse ;  /* 0x0000004302617223 */ /* 0x140fe2000001086f */
[----:B------:R-:W-:-:S01]  /*cc70*/  FFMA.FTZ R67, R2, R75, -R111 ;  /* 0x0000004b02437223 */ /* 0x000fc2000001086f */
[----:B------:R-:W-:Y:S01]  /*cc80*/  MUFU.EX2 R9, R9 ;  /* 0x0000000900097308 */ /* 0x000fe20000000800 */
[----:B------:R-:W-:-:S01]  /*cc90*/  FFMA.FTZ R75, R2, R83, -R111 ;  /* 0x00000053024b7223 */ /* 0x000fc2000001086f */
[----:B------:R-:W-:-:S06]  /*cca0*/  FFMA.FTZ R83, R2, R29, -R50 ;  /* 0x0000001d02537223 */ /* 0x000fcc0000010832 */
[----:B------:R-:W1:Y:S01]  /*ccb0*/  MUFU.EX2 R46, R46 ;  /* 0x0000002e002e7308 */ /* 0x000e620000000800 */
[----:B------:R-:W-:-:S01]  /*ccc0*/  FFMA.FTZ R25, R2, R113, -R50 ;  /* 0x0000007102197223 */ /* 0x000fc20000010832 */
[----:B------:R-:W-:-:S06]  /*ccd0*/  FFMA.FTZ R13, R2, R13, -R111 ;  /* 0x0000000d020d7223 */ /* 0x000fcc000001086f */
[----:B------:R-:W2:Y:S01]  /*cce0*/  MUFU.EX2 R31, R31 ;  /* 0x0000001f001f7308 */ /* 0x000ea20000000800 */
[----:B------:R-:W-:-:S01]  /*ccf0*/  FFMA.FTZ R62, R2, R45, -R50 ;  /* 0x0000002d023e7223 */ /* 0x000fc20000010832 */
[----:B------:R-:W-:-:S06]  /*cd00*/  FFMA.FTZ R48, R2, R33, -R50 ;  /* 0x0000002102307223 */ /* 0x000fcc0000010832 */
[----:B------:R-:W3:Y:S01]  /*cd10*/  MUFU.EX2 R54, R54 ;  /* 0x0000003600367308 */ /* 0x000ee20000000800 */
[----:B0-----:R-:W-:-:S07]  /*cd20*/  FADD.FTZ R45, R5, R4 ;  /* 0x00000004052d7221 */ /* 0x001fce0000010000 */
[----:B------:R-:W0:Y:S01]  /*cd30*/  MUFU.EX2 R11, R11 ;  /* 0x0000000b000b7308 */ /* 0x000e220000000800 */
[----:B------:R-:W-:-:S01]  /*cd40*/  FFMA.FTZ R60, R2, R115, -R50 ;  /* 0x00000073023c7223 */ /* 0x000fc20000010832 */
[----:B------:R-:W-:-:S06]  /*cd50*/  FADD.FTZ R68, R8, R45 ;  /* 0x0000002d08447221 */ /* 0x000fcc0000010000 */
[----:B------:R-:W4:Y:S01]  /*cd60*/  MUFU.EX2 R83, R83 ;  /* 0x0000005300537308 */ /* 0x000f220000000800 */
[----:B------:R-:W-:-:S01]  /*cd70*/  FFMA.FTZ R15, R2, R15, -R111 ;  /* 0x0000000f020f7223 */ /* 0x000fc2000001086f */
[----:B------:R-:W-:Y:S01]  /*cd80*/  FFMA.FTZ R56, R2, R49, -R50 ;  /* 0x0000003102387223 */ /* 0x000fe20000010832 */
[----:B-1----:R-:W-:-:S05]  /*cd90*/  FADD.FTZ R49, R9, R46 ;  /* 0x0000002e09317221 */ /* 0x002fca0000010000 */
[----:B------:R-:W1:Y:S01]  /*cda0*/  MUFU.EX2 R25, R25 ;  /* 0x0000001900197308 */ /* 0x000e620000000800 */
[----:B------:R-:W-:-:S01]  /*cdb0*/  FFMA.FTZ R37, R2, R37, -R50 ;  /* 0x0000002502257223 */ /* 0x000fc20000010832 */
[----:B--2---:R-:W-:-:S06]  /*cdc0*/  FADD.FTZ R68, R31, R68 ;  /* 0x000000441f447221 */ /* 0x004fcc0000010000 */
[----:B------:R-:W2:Y:S01]  /*cdd0*/  MUFU.EX2 R13, R13 ;  /* 0x0000000d000d7308 */ /* 0x000ea20000000800 */
[----:B---3--:R-:W-:-:S01]  /*cde0*/  FADD.FTZ R70, R54, R49 ;  /* 0x0000003136467221 */ /* 0x008fc20000010000 */
[----:B------:R-:W-:-:S06]  /*cdf0*/  FFMA.FTZ R27, R2, R35, -R50 ;  /* 0x00000023021b7223 */ /* 0x000fcc0000010832 */
[----:B------:R-:W3:Y:S01]  /*ce00*/  MUFU.EX2 R48, R48 ;  /* 0x0000003000307308 */ /* 0x000ee20000000800 */
[----:B0-----:R-:W-:-:S01]  /*ce10*/  FADD.FTZ R49, R11, R68 ;  /* 0x000000440b317221 */ /* 0x001fc20000010000 */
[----:B----4-:R-:W-:-:S06]  /*ce20*/  FADD.FTZ R70, R83, R70 ;  /* 0x0000004653467221 */ /* 0x010fcc0000010000 */
        /* <DEDUP_REMOVED lines=9> */
[----:B--2---:R-:W-:Y:S01]  /*cec0*/  FADD.FTZ R53, R13, R72 ;  /* 0x000000480d357221 */ /* 0x004fe20000010000 */
[----:B---3--:R-:W-:-:S05]  /*ced0*/  FADD.FTZ R49, R48, R49 ;  /* 0x0000003130317221 */ /* 0x008fca0000010000 */
[----:B------:R-:W2:Y:S01]  /*cee0*/  MUFU.EX2 R27, R27 ;  /* 0x0000001b001b7308 */ /* 0x000ea20000000800 */
[----:B------:R-:W-:-:S01]  /*cef0*/  FADD.FTZ R72, R14, R53 ;  /* 0x000000350e487221 */ /* 0x000fc20000010000 */
[----:B------:R-:W-:Y:S01]  /*cf00*/  FFMA.FTZ R51, R2, R51, -R111 ;  /* 0x0000003302337223 */ /* 0x000fe2000001086f */
[----:B0-----:R-:W-:-:S05]  /*cf10*/  FADD.FTZ R70, R60, R49 ;  /* 0x000000313c467221 */ /* 0x001fca0000010000 */
[----:B------:R-:W0:Y:S01]  /*cf20*/  MUFU.EX2 R52, R52 ;  /* 0x0000003400347308 */ /* 0x000e220000000800 */
[----:B------:R-:W-:-:S01]  /*cf30*/  FFMA.FTZ R29, R2, R39, -R50 ;  /* 0x00000027021d7223 */ /* 0x000fc20000010832 */
[----:B----4-:R-:W-:-:S06]  /*cf40*/  FADD.FTZ R49, R15, R72 ;  /* 0x000000480f317221 */ /* 0x010fcc0000010000 */
[----:B------:R-:W3:Y:S01]  /*cf50*/  MUFU.EX2 R47, R47 ;  /* 0x0000002f002f7308 */ /* 0x000ee20000000800 */
[----:B-1----:R-:W-:-:S01]  /*cf60*/  FADD.FTZ R70, R37, R70 ;  /* 0x0000004625467221 */ /* 0x002fc20000010000 */
[----:B------:R-:W-:-:S06]  /*cf70*/  FFMA.FTZ R55, R2, R55, -R111 ;  /* 0x0000003702377223 */ /* 0x000fcc000001086f */
[----:B------:R-:W1:Y:S01]  /*cf80*/  MUFU.EX2 R35, R35 ;  /* 0x0000002300237308 */ /* 0x000e620000000800 */
[----:B------:R-:W-:-:S01]  /*cf90*/  FADD.FTZ R53, R20, R49 ;  /* 0x0000003114357221 */ /* 0x000fc20000010000 */
[----:B--2---:R-:W-:-:S06]  /*cfa0*/  FADD.FTZ R49, R27, R70 ;  /* 0x000000461b317221 */ /* 0x004fcc0000010000 */
[----:B------:R-:W2:Y:S01]  /*cfb0*/  MUFU.EX2 R62, R62 ;  /* 0x0000003e003e7308 */ /* 0x000ea20000000800 */
[----:B------:R-:W-:-:S01]  /*cfc0*/  FFMA.FTZ R39, R2, R119, -R50 ;  /* 0x0000007702277223 */ /* 0x000fc20000010832 */
[----:B------:R-:W-:-:S06]  /*cfd0*/  FADD.FTZ R70, R24, R53 ;  /* 0x0000003518467221 */ /* 0x000fcc0000010000 */
[----:B------:R-:W4:Y:S01]  /*cfe0*/  MUFU.EX2 R51, R51 ;  /* 0x0000003300337308 */ /* 0x000f220000000800 */
[----:B------:R-:W-:Y:S01]  /*cff0*/  F2FP.SATFINITE.E4M3.F32.PACK_AB_MERGE_C R149, R31, R8, RZ ;  /* 0x000000081f95723e */ /* 0x000fe200048070ff */
[----:B0-----:R-:W-:-:S06]  /*d000*/  FADD.FTZ R8, R52, R49 ;  /* 0x0000003134087221 */ /* 0x001fcc0000010000 */
[----:B------:R-:W0:Y:S01]  /*d010*/  MUFU.EX2 R29, R29 ;  /* 0x0000001d001d7308 */ /* 0x000e220000000800 */
[----:B---3--:R-:W-:-:S01]  /*d020*/  FADD.FTZ R31, R47, R70 ;  /* 0x000000462f1f7221 */ /* 0x008fc20000010000 */
[----:B------:R-:W-:Y:S01]  /*d030*/  FFMA.FTZ R59, R2, R59, -R111 ;  /* 0x0000003b023b7223 */ /* 0x000fe2000001086f */
[----:B------:R-:W-:-:S05]  /*d040*/  F2FP.SATFINITE.E4M3.F32.PACK_AB_MERGE_C R151, R14, R13, RZ ;  /* 0x0000000d0e97723e */ /* 0x000fca00048070ff */
[----:B------:R-:W-:Y:S01]  /*d050*/  MUFU.EX2 R55, R55 ;  /* 0x0000003700377308 */ /* 0x000fe20000000800 */
[----:B------:R-:W-:Y:S01]  /*d060*/  F2FP.SATFINITE.E4M3.F32.PACK_AB_MERGE_C R145, R47, R24, RZ ;  /* 0x000000182f91723e */ /* 0x000fe200048070ff */
[----:B-1----:R-:W-:-:S06]  /*d070*/  FADD.FTZ R13, R35, R8 ;  /* 0x00000008230d7221 */ /* 0x002fcc0000010000 */
[----:B------:R-:W1:Y:S01]  /*d080*/  MUFU.EX2 R56, R56 ;  /* 0x0000003800387308 */ /* 0x000e620000000800 */
[----:B------:R-:W-:-:S01]  /*d090*/  FADD.FTZ R24, R26, R31 ;  /* 0x0000001f1a187221 */ /* 0x000fc20000010000 */
[----:B--2---:R-:W-:-:S06]  /*d0a0*/  FADD.FTZ R14, R62, R13 ;  /* 0x0000000d3e0e7221 */ /* 0x004fcc0000010000 */
[----:B------:R-:W2:Y:S01]  /*d0b0*/  MUFU.EX2 R39, R39 ;  /* 0x0000002700277308 */ /* 0x000ea20000000800 */
[----:B----4-:R-:W-:-:S07]  /*d0c0*/  FADD.FTZ R31, R51, R24 ;  /* 0x00000018331f7221 */ /* 0x010fce0000010000 */
[----:B------:R-:W3:Y:S01]  /*d0d0*/  MUFU.EX2 R30, R34 ;  /* 0x00000022001e7308 */ /* 0x000ee20000000800 */
[----:B0-----:R-:W-:-:S01]  /*d0e0*/  FADD.FTZ R13, R29, R14 ;  /* 0x0000000e1d0d7221 */ /* 0x001fc20000010000 */
[----:B------:R-:W-:-:S06]  /*d0f0*/  FADD.FTZ R14, R28, R31 ;  /* 0x0000001f1c0e7221 */ /* 0x000fcc0000010000 */
[----:B------:R-:W0:Y:S01]  /*d100*/  MUFU.EX2 R59, R59 ;  /* 0x0000003b003b7308 */ /* 0x000e220000000800 */
[----:B------:R-:W-:Y:S01]  /*d110*/  F2FP.SATFINITE.E4M3.F32.PACK_AB_MERGE_C R149, R4, R5, R149 ;  /* 0x000000050495723e */ /* 0x000fe20004807095 */
[----:B-1----:R-:W-:Y:S01]  /*d120*/  FADD.FTZ R4, R56, R13 ;  /* 0x0000000d38047221 */ /* 0x002fe20000010000 */
[C---:B------:R-:W-:Y:S01]  /*d130*/  F2FP.SATFINITE.E4M3.F32.PACK_AB_MERGE_C R147, R55.reuse, R28, RZ ;  /* 0x0000001c3793723e */ /* 0x040fe200048070ff */
[----:B------:R-:W-:-:S04]  /*d140*/  FADD.FTZ R55, R55, R14 ;  /* 0x0000000e37377221 */ /* 0x000fc80000010000 */
[----:B------:R-:W1:Y:S01]  /*d150*/  MUFU.EX2 R32, R40 ;  /* 0x0000002800207308 */ /* 0x000e620000000800 */
[----:B--2---:R-:W-:-:S01]  /*d160*/  FADD.FTZ R5, R39, R4 ;  /* 0x0000000427057221 */ /* 0x004fc20000010000 */
[----:B---3--:R-:W-:Y:S01]  /*d170*/  FADD.FTZ R4, R30, R55 ;  /* 0x000000371e047221 */ /* 0x008fe20000010000 */
[----:B------:R-:W-:-:S03]  /*d180*/  F2FP.SATFINITE.E4M3.F32.PACK_AB_MERGE_C R151, R12, R11, R151 ;  /* 0x0000000b0c97723e */ /* 0x000fc60004807097 */
[----:B0-----:R-:W-:Y:S01]  /*d190*/  FADD.FTZ R11, R59, R4 ;  /* 0x000000043b0b7221 */ /* 0x001fe20000010000 */
[----:B------:R-:W-:Y:S02]  /*d1a0*/  F2FP.SATFINITE.E4M3.F32.PACK_AB_MERGE_C R145, R20, R15, R145 ;  /* 0x0000000f1491723e */ /* 0x000fe40004807091 */
[----:B------:R-:W0:Y:S01]  /*d1b0*/  @P0 LDC R20, c[0x0][0x450] ;  /* 0x00011400ff140b82 */ /* 0x000e220000000800 */
[----:B-1----:R-:W-:-:S07]  /*d1c0*/  FADD.FTZ R12, R32, R11 ;  /* 0x0000000b200c7221 */ /* 0x002fce0000010000 */
[----:B------:R-:W1:Y:S01]  /*d1d0*/  @P0 LDC R11, c[0x0][0x44c] ;  /* 0x00011300ff0b0b82 */ /* 0x000e620000000800 */
[----:B------:R-:W-:-:S04]  /*d1e0*/  F2FP.SATFINITE.E4M3.F32.PACK_AB_MERGE_C R148, R83, R54, RZ ;  /* 0x000000365394723e */ /* 0x000fc800048070ff */
[----:B------:R-:W-:Y:S01]  /*d1f0*/  F2FP.SATFINITE.E4M3.F32.PACK_AB_MERGE_C R148, R46, R9, R148 ;  /* 0x000000092e94723e */ /* 0x000fe20004807094 */
[----:B------:R-:W-:Y:S02]  /*d200*/  IMAD.MOV.U32 R9, RZ, RZ, R94 ;  /* 0x000000ffff097224 */ /* 0x000fe400078e005e */
[----:B-1----:R-:W-:-:S05]  /*d210*/  @P0 IMAD.HI.U32 R11, R94, R11, RZ ;  /* 0x0000000b5e0b0227 */ /* 0x002fca00078e00ff */
[----:B0-----:R-:W-:Y:S02]  /*d220*/  @P0 SHF.R.U32.HI R9, RZ, R20, R11 ;  /* 0x00000014ff090219 */ /* 0x001fe4000001160b */
[----:B------:R-:W2:Y:S01]  /*d230*/  LDL R11, [R1+0x30] ;  /* 0x00003000010b7983 */ /* 0x000ea20000100800 */
[----:B------:R-:W-:-:S01]  /*d240*/  FFMA.FTZ R33, R2, R43, -R50 ;  /* 0x0000002b02217223 */ /* 0x000fc20000010832 */
[----:B------:R-:W0:Y:S01]  /*d250*/  MUFU.EX2 R64, R64 ;  /* 0x0000004000407308 */ /* 0x000e220000000800 */
[----:B------:R-:W-:-:S01]  /*d260*/  FFMA.FTZ R58, R2, R57, -R50 ;  /* 0x00000039023a7223 */ /* 0x000fc20000010832 */
[----:B------:R-:W-:Y:S01]  /*d270*/  FFMA.FTZ R85, R2, R63, -R111 ;  /* 0x0000003f02557223 */ /* 0x000fe2000001086f */
[----:B------:R-:W-:Y:S02]  /*d280*/  @!P2 VIADD R41, R10, 0x19c40 ;  /* 0x00019c400a29a836 */ /* 0x000fe40000000000 */
[----:B------:R-:W-:-:S03]  /*d290*/  FFMA.FTZ R89, R2, R89, -R50 ;  /* 0x0000005902597223 */ /* 0x000fc60000010832 */
[----:B------:R-:W1:Y:S01]  /*d2a0*/  MUFU.EX2 R33, R33 ;  /* 0x0000002100217308 */ /* 0x000e620000000800 */
[----:B------:R-:W-:Y:S01]  /*d2b0*/  @!P2 PRMT R41, RZ, 0x654, R41 ;  /* 0x00000654ff29a816 */ /* 0x000fe20000000029 */
[----:B------:R-:W-:-:S03]  /*d2c0*/  FFMA.FTZ R43, R2, R61, -R50 ;  /* 0x0000003d022b7223 */ /* 0x000fc60000010832 */
[----:B------:R3:W-:Y:S03]  /*d2d0*/  @!P2 SYNCS.ARRIVE.TRANS64.RED.A1T0 RZ, [R41+URZ], RZ ;  /* 0x000000ff29ffa9a7 */ /* 0x0007e6000810043f */
[----:B------:R-:W4:Y:S01]  /*d2e0*/  MUFU.EX2 R58, R58 ;  /* 0x0000003a003a7308 */ /* 0x000f220000000800 */
[----:B0-----:R-:W-:-:S07]  /*d2f0*/  F2FP.SATFINITE.E4M3.F32.PACK_AB_MERGE_C R146, R64, R39, RZ ;  /* 0x000000274092723e */ /* 0x001fce00048070ff */
[----:B------:R-:W0:Y:S01]  /*d300*/  MUFU.EX2 R85, R85 ;  /* 0x0000005500557308 */ /* 0x000e220000000800 */
[----:B---3--:R-:W-:-:S01]  /*d310*/  FFMA.FTZ R41, R2, R121, -R50 ;  /* 0x0000007902297223 */ /* 0x008fc20000010832 */
[----:B------:R-:W-:-:S06]  /*d320*/  FADD.FTZ R64, R64, R5 ;  /* 0x0000000540407221 */ /* 0x000fcc0000010000 */
[----:B------:R-:W3:Y:S01]  /*d330*/  MUFU.EX2 R10, R89 ;  /* 0x00000059000a7308 */ /* 0x000ee20000000800 */
[----:B------:R-:W-:-:S01]  /*d340*/  FFMA.FTZ R66, R2, R65, -R50 ;  /* 0x0000004102427223 */ /* 0x000fc20000010832 */
[----:B-1----:R-:W-:-:S06]  /*d350*/  FADD.FTZ R5, R33, R64 ;  /* 0x0000004021057221 */ /* 0x002fcc0000010000 */
[----:B------:R-:W1:Y:S01]  /*d360*/  MUFU.EX2 R43, R43 ;  /* 0x0000002b002b7308 */ /* 0x000e620000000800 */
[----:B------:R-:W-:-:S01]  /*d370*/  FFMA.FTZ R45, R2, R91, -R50 ;  /* 0x0000005b022d7223 */ /* 0x000fc20000010832 */
[----:B----4-:R-:W-:-:S06]  /*d380*/  FADD.FTZ R5, R58, R5 ;  /* 0x000000053a057221 */ /* 0x010fcc0000010000 */
[----:B------:R-:W4:Y:S01]  /*d390*/  MUFU.EX2 R41, R41 ;  /* 0x0000002900297308 */ /* 0x000f220000000800 */
[----:B------:R-:W-:-:S01]  /*d3a0*/  FFMA.FTZ R68, R2, R69, -R50 ;  /* 0x0000004502447223 */ /* 0x000fc20000010832 */
[C-C-:B------:R-:W-:Y:S01]  /*d3b0*/  FFMA.FTZ R34, R2.reuse, R101, -R111.reuse ;  /* 0x0000006502227223 */ /* 0x140fe2000001086f */
[----:B------:R-:W-:-:S01]  /*d3c0*/  FFMA.FTZ R63, R2, R71, -R111 ;  /* 0x00000047023f7223 */ /* 0x000fc2000001086f */
[----:B0-----:R-:W-:-:S04]  /*d3d0*/  F2FP.SATFINITE.E4M3.F32.PACK_AB_MERGE_C R141, R85, R32, RZ ;  /* 0x00000020558d723e */ /* 0x001fc800048070ff */
[----:B------:R-:W0:Y:S01]  /*d3e0*/  MUFU.EX2 R66, R66 ;  /* 0x0000004200427308 */ /* 0x000e220000000800 */
[----:B------:R-:W-:-:S01]  /*d3f0*/  FADD.FTZ R85, R85, R12 ;  /* 0x0000000c55557221 */ /* 0x000fc20000010000 */
[----:B---3--:R-:W-:Y:S01]  /*d400*/  FADD.FTZ R12, R10, R5 ;  /* 0x000000050a0c7221 */ /* 0x008fe20000010000 */
[----:B------:R-:W-:-:S01]  /*d410*/  FFMA.FTZ R36, R2, R99, -R111 ;  /* 0x0000006302247223 */ /* 0x000fc2000001086f */
[----:B------:R-:W-:-:S04]  /*d420*/  FFMA.FTZ R123, R2, R123, -R50 ;  /* 0x0000007b027b7223 */ /* 0x000fc80000010832 */
[----:B------:R-:W3:Y:S01]  /*d430*/  MUFU.EX2 R45, R45 ;  /* 0x0000002d002d7308 */ /* 0x000ee20000000800 */
[----:B-1----:R-:W-:-:S01]  /*d440*/  FADD.FTZ R12, R43, R12 ;  /* 0x0000000c2b0c7221 */ /* 0x002fc20000010000 */
[C-C-:B------:R-:W-:Y:S01]  /*d450*/  FFMA.FTZ R73, R2.reuse, R73, -R50.reuse ;  /* 0x0000004902497223 */ /* 0x140fe20000010832 */
[----:B------:R-:W-:-:S05]  /*d460*/  FFMA.FTZ R93, R2, R93, -R50 ;  /* 0x0000005d025d7223 */ /* 0x000fca0000010832 */
[----:B------:R-:W1:Y:S01]  /*d470*/  MUFU.EX2 R68, R68 ;  /* 0x0000004400447308 */ /* 0x000e620000000800 */
[----:B----4-:R-:W-:-:S01]  /*d480*/  FADD.FTZ R5, R41, R12 ;  /* 0x0000000c29057221 */ /* 0x010fc20000010000 */
[----:B------:R-:W-:-:S06]  /*d490*/  FFMA.FTZ R77, R2, R77, -R50 ;  /* 0x0000004d024d7223 */ /* 0x000fcc0000010832 */
[----:B------:R-:W-:Y:S08]  /*d4a0*/  MUFU.EX2 R34, R34 ;  /* 0x0000002200227308 */ /* 0x000ff00000000800 */
[----:B------:R-:W4:Y:S01]  /*d4b0*/  MUFU.EX2 R63, R63 ;  /* 0x0000003f003f7308 */ /* 0x000f220000000800 */
[----:B0-----:R-:W-:-:S07]  /*d4c0*/  FADD.FTZ R12, R66, R5 ;  /* 0x00000005420c7221 */ /* 0x001fce0000010000 */
[----:B------:R-:W0:Y:S08]  /*d4d0*/  MUFU.EX2 R8, R123 ;  /* 0x0000007b00087308 */ /* 0x000e300000000800 */
[----:B------:R-:W-:Y:S08]  /*d4e0*/  MUFU.EX2 R36, R36 ;  /* 0x0000002400247308 */ /* 0x000ff00000000800 */
[----:B------:R-:W5:Y:S01]  /*d4f0*/  MUFU.EX2 R97, R97 ;  /* 0x0000006100617308 */ /* 0x000f620000000800 */
[----:B---3--:R-:W-:-:S07]  /*d500*/  FADD.FTZ R5, R45, R12 ;  /* 0x0000000c2d057221 */ /* 0x008fce0000010000 */
[----:B------:R-:W3:Y:S01]  /*d510*/  MUFU.EX2 R73, R73 ;  /* 0x0000004900497308 */ /* 0x000ee20000000800 */
[----:B------:R-:W-:-:S01]  /*d520*/  FFMA.FTZ R40, R2, R105, -R111 ;  /* 0x0000006902287223 */ /* 0x000fc2000001086f */
[C-C-:B------:R-:W-:Y:S01]  /*d530*/  FFMA.FTZ R71, R2.reuse, R79, -R111.reuse ;  /* 0x0000004f02477223 */ /* 0x140fe2000001086f */
[----:B------:R-:W-:-:S05]  /*d540*/  FFMA.FTZ R38, R2, R103, -R111 ;  /* 0x0000006702267223 */ /* 0x000fca000001086f */
[----:B------:R-:W-:Y:S01]  /*d550*/  MUFU.EX2 R93, R93 ;  /* 0x0000005d005d7308 */ /* 0x000fe20000000800 */
[----:B-1----:R-:W-:-:S07]  /*d560*/  FADD.FTZ R5, R68, R5 ;  /* 0x0000000544057221 */ /* 0x002fce0000010000 */
[----:B------:R-:W1:Y:S01]  /*d570*/  MUFU.EX2 R4, R77 ;  /* 0x0000004d00047308 */ /* 0x000e620000000800 */
[----:B----4-:R-:W-:Y:S01]  /*d580*/  F2FP.SATFINITE.E4M3.F32.PACK_AB_MERGE_C R143, R63, R34, RZ ;  /* 0x000000223f8f723e */ /* 0x010fe200048070ff */
[----:B0-----:R-:W-:-:S03]  /*d590*/  FADD.FTZ R12, R8, R5 ;  /* 0x00000005080c7221 */ /* 0x001fc60000010000 */
[----:B-----5:R-:W-:Y:S01]  /*d5a0*/  F2FP.SATFINITE.E4M3.F32.PACK_AB_MERGE_C R143, R97, R36, R143 ;  /* 0x00000024618f723e */ /* 0x020fe2000480708f */
[----:B------:R-:W-:-:S02]  /*d5b0*/  FADD.FTZ R36, R36, R85 ;  /* 0x0000005524247221 */ /* 0x000fc40000010000 */
[----:B------:R-:W-:Y:S01]  /*d5c0*/  MUFU.EX2 R40, R40 ;  /* 0x0000002800287308 */ /* 0x000fe20000000800 */
[----:B---3--:R-:W-:-:S01]  /*d5d0*/  FADD.FTZ R12, R73, R12 ;  /* 0x0000000c490c7221 */ /* 0x008fc20000010000 */
[----:B------:R-:W-:-:S06]  /*d5e0*/  IADD3 R9, R9, R90, -R92 ;  /* 0x0000005a09097210 */ /* 0x000fcc0007ffe85c */
[----:B------:R-:W0:Y:S01]  /*d5f0*/  MUFU.EX2 R71, R71 ;  /* 0x0000004700477308 */ /* 0x000e220000000800 */
[----:B------:R-:W-:-:S01]  /*d600*/  FADD.FTZ R97, R97, R36 ;  /* 0x0000002461617221 */ /* 0x000fc20000010000 */
[----:B-1----:R-:W-:-:S06]  /*d610*/  F2FP.SATFINITE.E4M3.F32.PACK_AB_MERGE_C R136, R4, R93, RZ ;  /* 0x0000005d0488723e */ /* 0x002fcc00048070ff */
[----:B------:R-:W1:Y:S01]  /*d620*/  MUFU.EX2 R38, R38 ;  /* 0x0000002600267308 */ /* 0x000e620000000800 */
[----:B------:R-:W-:-:S01]  /*d630*/  FADD.FTZ R93, R93, R12 ;  /* 0x0000000c5d5d7221 */ /* 0x000fc20000010000 */
[----:B------:R-:W-:-:S06]  /*d640*/  SHF.R.S32.HI R12, RZ, 0x1f, R9 ;  /* 0x0000001fff0c7819 */ /* 0x000fcc0000011409 */
[----:B------:R-:W3:Y:S01]  /*d650*/  MUFU.EX2 R67, R67 ;  /* 0x0000004300437308 */ /* 0x000ee20000000800 */
[----:B------:R-:W-:-:S01]  /*d660*/  FFMA.FTZ R44, R2, R109, -R111 ;  /* 0x0000006d022c7223 */ /* 0x000fc2000001086f */
[----:B------:R-:W-:Y:S01]  /*d670*/  FFMA.FTZ R79, R2, R87, -R111 ;  /* 0x00000057024f7223 */ /* 0x000fe2000001086f */
[----:B------:R-:W-:-:S01]  /*d680*/  FADD.FTZ R34, R34, R97 ;  /* 0x0000006122227221 */ /* 0x000fc20000010000 */
[C---:B------:R-:W-:Y:S01]  /*d690*/  FFMA.FTZ R42, R2.reuse, R107, -R111 ;  /* 0x0000006b022a7223 */ /* 0x040fe2000001086f */
[----:B------:R-:W-:-:S01]  /*d6a0*/  FFMA.FTZ R125, R2, R125, -R50 ;  /* 0x0000007d027d7223 */ /* 0x000fc20000010832 */
[----:B------:R-:W-:Y:S01]  /*d6b0*/  LEA.HI R12, R12, R9, RZ, 0x7 ;  /* 0x000000090c0c7211 */ /* 0x000fe200078f38ff */
[----:B------:R-:W-:-:S01]  /*d6c0*/  FADD.FTZ R63, R63, R34 ;  /* 0x000000223f3f7221 */ /* 0x000fc20000010000 */
[----:B------:R-:W-:Y:S01]  /*d6d0*/  MUFU.EX2 R44, R44 ;  /* 0x0000002c002c7308 */ /* 0x000fe20000000800 */
[----:B------:R-:W-:-:S01]  /*d6e0*/  FFMA.FTZ R81, R2, R81, -R50 ;  /* 0x0000005102517223 */ /* 0x000fc20000010832 */
[C-C-:B------:R-:W-:Y:S01]  /*d6f0*/  FFMA.FTZ R95, R2.reuse, R95, -R50.reuse ;  /* 0x0000005f025f7223 */ /* 0x140fe20000010832 */
[----:B0-----:R-:W-:Y:S01]  /*d700*/  F2FP.SATFINITE.E4M3.F32.PACK_AB_MERGE_C R137, R71, R40, RZ ;  /* 0x000000284789723e */ /* 0x001fe200048070ff */
[----:B------:R-:W-:Y:S01]  /*d710*/  FFMA.FTZ R50, R2, R127, -R50 ;  /* 0x0000007f02327223 */ /* 0x000fe20000010832 */
[----:B------:R-:W-:Y:S01]  /*d720*/  SHF.R.S32.HI R12, RZ, 0x7, R12 ;  /* 0x00000007ff0c7819 */ /* 0x000fe2000001140c */
[----:B-1----:R-:W-:-:S02]  /*d730*/  FADD.FTZ R14, R38, R63 ;  /* 0x0000003f260e7221 */ /* 0x002fc40000010000 */
[----:B------:R-:W-:Y:S01]  /*d740*/  MUFU.EX2 R79, R79 ;  /* 0x0000004f004f7308 */ /* 0x000fe20000000800 */
[----:B------:R-:W-:Y:S02]  /*d750*/  F2FP.SATFINITE.E4M3.F32.PACK_AB_MERGE_C R140, R43, R10, RZ ;  /* 0x0000000a2b8c723e */ /* 0x000fe400048070ff */
[----:B---3--:R-:W-:-:S05]  /*d760*/  F2FP.SATFINITE.E4M3.F32.PACK_AB_MERGE_C R137, R67, R38, R137 ;  /* 0x000000264389723e */ /* 0x008fca0004807089 */
[----:B------:R-:W0:Y:S01]  /*d770*/  MUFU.EX2 R42, R42 ;  /* 0x0000002a002a7308 */ /* 0x000e220000000800 */
[----:B------:R-:W-:-:S07]  /*d780*/  FADD.FTZ R67, R67, R14 ;  /* 0x0000000e43437221 */ /* 0x000fce0000010000 */
[----:B------:R-:W1:Y:S01]  /*d790*/  MUFU.EX2 R125, R125 ;  /* 0x0000007d007d7308 */ /* 0x000e620000000800 */
[----:B------:R-:W-:-:S01]  /*d7a0*/  FADD.FTZ R40, R40, R67 ;  /* 0x0000004328287221 */ /* 0x000fc20000010000 */
[----:B------:R-:W-:-:S06]  /*d7b0*/  VIADD R14, R88, 0xfffffffe ;  /* 0xfffffffe580e7836 */ /* 0x000fcc0000000000 */
[----:B------:R-:W3:Y:S08]  /*d7c0*/  MUFU.EX2 R75, R75 ;  /* 0x0000004b004b7308 */ /* 0x000ef00000000800 */
[----:B------:R-:W4:Y:S01]  /*d7d0*/  MUFU.EX2 R10, R81 ;  /* 0x00000051000a7308 */ /* 0x000f220000000800 */
[----:B------:R-:W-:-:S01]  /*d7e0*/  FADD.FTZ R71, R71, R40 ;  /* 0x0000002847477221 */ /* 0x000fc20000010000 */
[----:B------:R-:W-:-:S06]  /*d7f0*/  FADD.FTZ R4, R4, R93 ;  /* 0x0000005d04047221 */ /* 0x000fcc0000010000 */
[----:B------:R-:W5:Y:S08]  /*d800*/  MUFU.EX2 R95, R95 ;  /* 0x0000005f005f7308 */ /* 0x000f700000000800 */
[----:B------:R-:W5:Y:S01]  /*d810*/  MUFU.EX2 R50, R50 ;  /* 0x0000003200327308 */ /* 0x000f620000000800 */
[----:B------:R-:W-:Y:S01]  /*d820*/  F2FP.SATFINITE.E4M3.F32.PACK_AB_MERGE_C R136, R73, R8, R136 ;  /* 0x000000084988723e */ /* 0x000fe20004807088 */
[----:B0-----:R-:W-:Y:S01]  /*d830*/  FADD.FTZ R8, R42, R71 ;  /* 0x000000472a087221 */ /* 0x001fe20000010000 */
[----:B------:R-:W-:Y:S01]  /*d840*/  F2FP.SATFINITE.E4M3.F32.PACK_AB_MERGE_C R139, R79, R44, RZ ;  /* 0x0000002c4f8b723e */ /* 0x000fe200048070ff */
[----:B-1----:R-:W-:-:S03]  /*d850*/  FADD.FTZ R5, R125, R4 ;  /* 0x000000047d057221 */ /* 0x002fc60000010000 */
[C---:B---3--:R-:W-:Y:S01]  /*d860*/  F2FP.SATFINITE.E4M3.F32.PACK_AB_MERGE_C R139, R75.reuse, R42, R139 ;  /* 0x0000002a4b8b723e */ /* 0x048fe2000480708b */
[----:B------:R-:W-:-:S01]  /*d870*/  FADD.FTZ R75, R75, R8 ;  /* 0x000000084b4b7221 */ /* 0x000fc20000010000 */
[----:B----4-:R-:W-:Y:S01]  /*d880*/  FADD.FTZ R4, R10, R5 ;  /* 0x000000050a047221 */ /* 0x010fe20000010000 */
[----:B------:R-:W-:Y:S01]  /*d890*/  F2FP.SATFINITE.E4M3.F32.PACK_AB_MERGE_C R150, R37, R60, RZ ;  /* 0x0000003c2596723e */ /* 0x000fe200048070ff */
[----:B------:R-:W-:Y:S01]  /*d8a0*/  BSSY B0, `(.L_x_1996) ;  /* 0x00002ba000007945 */ /* 0x000fe20003800000 */
[----:B------:R-:W-:Y:S01]  /*d8b0*/  F2FP.SATFINITE.E4M3.F32.PACK_AB_MERGE_C R144, R62, R35, RZ ;  /* 0x000000233e90723e */ /* 0x000fe200048070ff */
[----:B------:R-:W-:Y:S01]  /*d8c0*/  FADD.FTZ R44, R44, R75 ;  /* 0x0000004b2c2c7221 */ /* 0x000fe20000010000 */
[----:B------:R-:W-:Y:S01]  /*d8d0*/  F2FP.SATFINITE.E4M3.F32.PACK_AB_MERGE_C R142, R68, R45, RZ ;  /* 0x0000002d448e723e */ /* 0x000fe200048070ff */
[----:B-----5:R-:W-:Y:S01]  /*d8e0*/  FADD.FTZ R5, R95, R4 ;  /* 0x000000045f057221 */ /* 0x020fe20000010000 */
[C---:B------:R-:W-:Y:S01]  /*d8f0*/  F2FP.SATFINITE.E4M3.F32.PACK_AB_MERGE_C R8, R50.reuse, R95, RZ ;  /* 0x0000005f3208723e */ /* 0x040fe200048070ff */
[----:B------:R-:W-:Y:S01]  /*d900*/  FADD.FTZ R4, R79, R44 ;  /* 0x0000002c4f047221 */ /* 0x000fe20000010000 */
[----:B------:R-:W-:Y:S01]  /*d910*/  F2FP.SATFINITE.E4M3.F32.PACK_AB_MERGE_C R147, R51, R26, R147 ;  /* 0x0000001a3393723e */ /* 0x000fe20004807093 */
[----:B------:R-:W-:Y:S01]  /*d920*/  FADD.FTZ R5, R50, R5 ;  /* 0x0000000532057221 */ /* 0x000fe20000010000 */
[----:B------:R-:W-:-:S02]  /*d930*/  F2FP.SATFINITE.E4M3.F32.PACK_AB_MERGE_C R138, R10, R125, R8 ;  /* 0x0000007d0a8a723e */ /* 0x000fc40004807008 */
[----:B------:R-:W-:Y:S02]  /*d940*/  CS2R R88, SRZ ;  /* 0x0000000000587805 */ /* 0x000fe4000001ff00 */
[----:B------:R-:W-:Y:S02]  /*d950*/  F2FP.SATFINITE.E4M3.F32.PACK_AB_MERGE_C R141, R59, R30, R141 ;  /* 0x0000001e3b8d723e */ /* 0x000fe4000480708d */
[----:B------:R-:W-:Y:S02]  /*d960*/  CS2R R90, SRZ ;  /* 0x00000000005a7805 */ /* 0x000fe4000001ff00 */
[----:B------:R-:W-:Y:S02]  /*d970*/  F2FP.SATFINITE.E4M3.F32.PACK_AB_MERGE_C R150, R48, R25, R150 ;  /* 0x000000193096723e */ /* 0x000fe40004807096 */
[----:B------:R-:W-:Y:S02]  /*d980*/  CS2R R92, SRZ ;  /* 0x00000000005c7805 */ /* 0x000fe4000001ff00 */
        /* <DEDUP_REMOVED lines=15> */
[----:B--2---:R-:W-:-:S05]  /*da80*/  VIMNMX R11, R11, R12, !PT ;  /* 0x0000000c0b0b7248 */ /* 0x004fca0007fe0100 */
[----:B------:R0:W-:Y:S01]  /*da90*/  STL [R1+0x18], R11 ;  /* 0x0000180b01007387 */ /* 0x0001e20000100800 */
[----:B------:R-:W-:Y:S02]  /*daa0*/  ISETP.GE.AND P2, PT, R14, R11, PT ;  /* 0x0000000b0e00720c */ /* 0x000fe40003f46270 */
        /* <DEDUP_REMOVED lines=9> */
[----:B------:R-:W-:Y:S01]  /*db40*/  CS2R R134, SRZ ;  /* 0x0000000000867805 */ /* 0x000fe2000001ff00 */
[----:B0-----:R-:W-:Y:S06]  /*db50*/  @!P2 BRA `(.L_x_1997) ;  /* 0x000000280038a947 */ /* 0x001fec0003800000 */
[----:B------:R-:W-:Y:S01]  /*db60*/  BSSY B1, `(.L_x_1997) ;  /* 0x000028d000017945 */ /* 0x000fe20003800000 */
        /* <DEDUP_REMOVED lines=27> */
[----:B------:R-:W-:-:S07]  /*dd20*/  CS2R R88, SRZ ;  /* 0x0000000000587805 */ /* 0x000fce000001ff00 */
.L_x_2009:
[----:B------:R-:W-:-:S04]  /*dd30*/  ISETP.NE.AND P2, PT, R10, 0x1, PT ;  /* 0x000000010a00780c */ /* 0x000fc80003f45270 */
[----:B------:R-:W-:-:S04]  /*dd40*/  SEL R152, RZ, 0x1, P2 ;  /* 0x00000001ff987807 */ /* 0x000fc80001000000 */
[----:B------:R-:W-:Y:S01]  /*dd50*/  LOP3.LUT R152, R11, R152, RZ, 0x3c, !PT ;  /* 0x000000980b987212 */ /* 0x000fe200078e3cff */
[----:B------:R-:W-:Y:S06]  /*dd60*/  @!P1 BRA `(.L_x_1998) ;  /* 0x0000000000049947 */ /* 0x000fec0003800000 */
[----:B------:R-:W-:Y:S01]  /*dd70*/  BPT.TRAP 0x1 ;  /* 0x000000040000795c */ /* 0x000fe20000300000 */
.L_x_1998:
        /* <DEDUP_REMOVED lines=8> */
.L_x_1999:
[----:B------:R-:W-:Y:S01]  /*de00*/  BSSY B2, `(.L_x_2000) ;  /* 0x0000006000027945 */ /* 0x000fe20003800000 */
[----:B------:R-:W-:Y:S02]  /*de10*/  IMAD R24, R18, 0x300, R21 ;  /* 0x0000030012187824 */ /* 0x000fe400078e0215 */
[----:B------:R-:W-:Y:S01]  /*de20*/  IMAD.MOV.U32 R25, RZ, RZ, -0x3ffffff0 ;  /* 0xc0000010ff197424 */ /* 0x000fe200078e00ff */
[----:B-1----:R-:W-:Y:S06]  /*de30*/  @P2 BRA `(.L_x_2001) ;  /* 0x0000000000082947 */ /* 0x002fec0003800000 */
[----:B------:R-:W1:Y:S02]  /*de40*/  SYNCS.PHASECHK.TRANS64.TRYWAIT P2, [R15+URZ+0x19c30], R0 ;  /* 0x019c30000f0075a7 */ /* 0x000e64000804017f */
[----:B-1----:R-:W-:Y:S05]  /*de50*/  @!P2 BRA `(.L_x_2002) ;  /* 0x00000100002ca947 */ /* 0x002fea0003800000 */
.L_x_2001:
[----:B------:R-:W-:Y:S05]  /*de60*/  BSYNC B2 ;  /* 0x0000000000027941 */ /* 0x000fea0003800000 */
.L_x_2000:
[C---:B------:R-:W-:Y:S01]  /*de70*/  VIADD R12, R24.reuse, 0x100 ;  /* 0x00000100180c7836 */ /* 0x040fe20000000000 */
[C---:B------:R-:W-:Y:S01]  /*de80*/  R2UR UR6, R24.reuse ;  /* 0x00000000180672ca */ /* 0x040fe200000e0000 */
[----:B------:R-:W-:Y:S01]  /*de90*/  IMAD.MOV.U32 R13, RZ, RZ, -0x3ffffff0 ;  /* 0xc0000010ff0d7424 */ /* 0x000fe200078e00ff */
[----:B------:R-:W-:Y:S01]  /*dea0*/  R2UR UR7, R25 ;  /* 0x00000000190772ca */ /* 0x000fe200000e0000 */
[----:B------:R-:W-:Y:S01]  /*deb0*/  VIADD R24, R24, 0x200 ;  /* 0x0000020018187836 */ /* 0x000fe20000000000 */
[----:B------:R-:W-:Y:S02]  /*dec0*/  R2UR UR10, R12 ;  /* 0x000000000c0a72ca */ /* 0x000fe400000e0000 */
[----:B------:R-:W-:Y:S02]  /*ded0*/  R2UR UR11, R13 ;  /* 0x000000000d0b72ca */ /* 0x000fe400000e0000 */
[----:B------:R-:W2:Y:S01]  /*dee0*/  LDL.64 R12, [R1] ;  /* 0x00000000010c7983 */ /* 0x000ea20000100a00 */
[----:B------:R-:W-:Y:S01]  /*def0*/  R2UR UR4, R6 ;  /* 0x00000000060472ca */ /* 0x000fe200000e0000 */
[----:B------:R-:W-:Y:S01]  /*df00*/  IMAD.MOV.U32 R25, RZ, RZ, -0x3ffffff0 ;  /* 0xc0000010ff197424 */ /* 0x000fe200078e00ff */
[----:B------:R-:W-:-:S02]  /*df10*/  R2UR UR5, R7 ;  /* 0x00000000070572ca */ /* 0x000fc400000e0000 */
[----:B------:R-:W-:Y:S02]  /*df20*/  R2UR UR14, R24 ;  /* 0x00000000180e72ca */ /* 0x000fe400000e0000 */
[----:B------:R-:W-:Y:S02]  /*df30*/  R2UR UR15, R25 ;  /* 0x00000000190f72ca */ /* 0x000fe400000e0000 */
[----:B------:R-:W-:-:S07]  /*df40*/  WARPGROUP.ARRIVE ;  /* 0x00000000000079c5 */ /* 0x000fce0000000000 */
[----:B------:R-:W-:Y:S01]  /*df50*/  QGMMA.64x128x32.F32.E4M3.E4M3 R24, gdesc[UR4], RZ, !UPT, gsb0 ;  /* 0x01e00000041879f3 */ /* 0x000fe2000c0008ff */
[----:B------:R-:W-:Y:S02]  /*df60*/  R2UR UR12, R156 ;  /* 0x000000009c0c72ca */ /* 0x000fe400000e0000 */
[----:B------:R-:W-:Y:S01]  /*df70*/  R2UR UR13, R157 ;  /* 0x000000009d0d72ca */ /* 0x000fe200000e0000 */
[----:B------:R-:W-:Y:S02]  /*df80*/  WARPGROUP.DEPBAR.LE gsb0, 0x0 ;  /* 0x00008000000079c5 */ /* 0x000fe40000010000 */
[----:B------:R-:W-:Y:S01]  /*df90*/  WARPGROUP.ARRIVE ;  /* 0x00000000000079c5 */ /* 0x000fe20000000000 */
[----:B--2---:R-:W-:Y:S02]  /*dfa0*/  R2UR UR8, R12 ;  /* 0x000000000c0872ca */ /* 0x004fe400000e0000 */
[----:B------:R-:W-:-:S13]  /*dfb0*/  R2UR UR9, R13 ;  /* 0x000000000d0972ca */ /* 0x000fda00000e0000 */
[----:B------:R-:W-:Y:S03]  /*dfc0*/  QGMMA.64x128x32.F32.E4M3.E4M3 R24, gdesc[UR8], R24, gsb0 ;  /* 0x01e00000081879f3 */ /* 0x000fe60008000818 */
[----:B------:R-:W-:Y:S02]  /*dfd0*/  WARPGROUP.DEPBAR.LE gsb0, 0x0 ;  /* 0x00008000000079c5 */ /* 0x000fe40000010000 */
[----:B------:R-:W-:-:S07]  /*dfe0*/  WARPGROUP.ARRIVE ;  /* 0x00000000000079c5 */ /* 0x000fce0000000000 */
[----:B------:R-:W-:Y:S03]  /*dff0*/  QGMMA.64x128x32.F32.E4M3.E4M3 R24, gdesc[UR12], R24, gsb0 ;  /* 0x01e000000c1879f3 */ /* 0x000fe60008000818 */
[----:B------:R-:W-:Y:S02]  /*e000*/  WARPGROUP.DEPBAR.LE gsb0, 0x0 ;  /* 0x00008000000079c5 */ /* 0x000fe40000010000 */
[----:B------:R-:W-:Y:S05]  /*e010*/  @!P1 BRA `(.L_x_2003) ;  /* 0x0000000000049947 */ /* 0x000fea0003800000 */
[----:B------:R-:W-:Y:S01]  /*e020*/  BPT.TRAP 0x1 ;  /* 0x000000040000795c */ /* 0x000fe20000300000 */
.L_x_2003:
[----:B01----:R-:W-:Y:S01]  /*e030*/  SHF.L.U32 R0, R11, 0x1f, RZ ;  /* 0x0000001f0b007819 */ /* 0x003fe200000006ff */
[----:B------:R-:W-:-:S04]  /*e040*/  IMAD R20, R10, 0x8, R16 ;  /* 0x000000080a147824 */ /* 0x000fc800078e0210 */
[----:B------:R0:W1:Y:S01]  /*e050*/  SYNCS.PHASECHK.TRANS64.TRYWAIT P2, [R20+URZ+0x19c50], R0 ;  /* 0x019c5000140075a7 */ /* 0x000062000804017f */
[----:B------:R-:W-:Y:S05]  /*e060*/  @!P1 BRA `(.L_x_2004) ;  /* 0x0000000000049947 */ /* 0x000fea0003800000 */
[----:B------:R-:W-:Y:S01]  /*e070*/  BPT.TRAP 0x1 ;  /* 0x000000040000795c */ /* 0x000fe20000300000 */
.L_x_2004:
[----:B------:R-:W-:Y:S04]  /*e080*/  BSSY B2, `(.L_x_2005) ;  /* 0x0000004000027945 */ /* 0x000fe80003800000 */
[----:B-1----:R-:W-:Y:S05]  /*e090*/  @P2 BRA `(.L_x_2006) ;  /* 0x0000000000082947 */ /* 0x002fea0003800000 */
[----:B------:R-:W1:Y:S02]  /*e0a0*/  SYNCS.PHASECHK.TRANS64.TRYWAIT P2, [R20+URZ+0x19c50], R0 ;  /* 0x019c5000140075a7 */ /* 0x000e64000804017f */
[----:B-1----:R-:W-:Y:S05]  /*e0b0*/  @!P2 BRA `(.L_x_2007) ;  /* 0x000000fc00a8a947 */ /* 0x002fea0003800000 */
.L_x_2006:
[----:B------:R-:W-:Y:S05]  /*e0c0*/  BSYNC B2 ;  /* 0x0000000000027941 */ /* 0x000fea0003800000 */
.L_x_2005:
[----:B01----:R-:W-:Y:S01]  /*e0d0*/  VIADD R0, R16, 0x3000 ;  /* 0x0000300010007836 */ /* 0x003fe20000000000 */
[----:B------:R-:W-:Y:S01]  /*e0e0*/  WARPGROUP.ARRIVE ;  /* 0x00000000000079c5 */ /* 0x000fe20000000000 */
[----:B------:R-:W-:Y:S01]  /*e0f0*/  IMAD.MOV.U32 R11, RZ, RZ, 0x40000040 ;  /* 0x40000040ff0b7424 */ /* 0x000fe200078e00ff */
[----:B------:R-:W0:Y:S02]  /*e100*/  @P0 LDC R3, c[0x0][0x450] ;  /* 0x00011400ff030b82 */ /* 0x000e240000000800 */
[----:B------:R-:W-:Y:S02]  /*e110*/  SHF.R.U32.HI R0, RZ, 0x4, R0 ;  /* 0x00000004ff007819 */ /* 0x000fe40000011600 */
[----:B------:R-:W-:Y:S02]  /*e120*/  R2UR UR7, R11 ;  /* 0x000000000b0772ca */ /* 0x000fe400000e0000 */
[----:B------:R-:W-:-:S04]  /*e130*/  LOP3.LUT R0, R0, 0x3fff, RZ, 0xc0, !PT ;  /* 0x00003fff00007812 */ /* 0x000fc800078ec0ff */
[----:B------:R-:W-:-:S05]  /*e140*/  LOP3.LUT R0, R0, 0x10000, RZ, 0xfc, !PT ;  /* 0x0001000000007812 */ /* 0x000fca00078efcff */
[----:B------:R-:W-:Y:S02]  /*e150*/  IMAD R10, R10, 0x300, R0 ;  /* 0x000003000a0a7824 */ /* 0x000fe400078e0200 */
[----:B------:R-:W-:Y:S01]  /*e160*/  IMAD.MOV.U32 R13, RZ, RZ, 0x40000040 ;  /* 0x40000040ff0d7424 */ /* 0x000fe200078e00ff */
[----:B------:R-:W1:Y:S02]  /*e170*/  @P0 LDC R0, c[0x0][0x44c] ;  /* 0x00011300ff000b82 */ /* 0x000e640000000800 */
[----:B------:R-:W-:-:S13]  /*e180*/  R2UR UR6, R10 ;  /* 0x000000000a0672ca */ /* 0x000fda00000e0000 */
[----:B------:R-:W-:Y:S01]  /*e190*/  QGMMA.64x96x32.F32.E4M3.E4M3 R88, R148, gdesc[UR4], R88, gsb0 ;  /* 0x0160000494587df3 */ /* 0x000fe20008000858 */
[----:B------:R-:W-:Y:S01]  /*e1a0*/  VIADD R12, R10, 0x2 ;  /* 0x000000020a0c7836 */ /* 0x000fe20000000000 */
[----:B------:R-:W-:-:S04]  /*e1b0*/  R2UR UR7, R13 ;  /* 0x000000000d0772ca */ /* 0x000fc800000e0000 */
[----:B------:R-:W-:Y:S01]  /*e1c0*/  R2UR UR6, R12 ;  /* 0x000000000c0672ca */ /* 0x000fe200000e0000 */
[----:B------:R-:W-:Y:S02]  /*e1d0*/  WARPGROUP.DEPBAR.LE gsb0, 0x0 ;  /* 0x00008000000079c5 */ /* 0x000fe40000010000 */
[----:B------:R-:W-:Y:S01]  /*e1e0*/  WARPGROUP.ARRIVE ;  /* 0x00000000000079c5 */ /* 0x000fe20000000000 */
[----:B------:R-:W2:Y:S04]  /*e1f0*/  LDL R148, [R1+0x3c] ;  /* 0x00003c0001947983 */ /* 0x000ea80000100800 */
[----:B------:R-:W3:Y:S05]  /*e200*/  LDL R149, [R1+0x24] ;  /* 0x0000240001957983 */ /* 0x000eea0000100800 */
[----:B------:R-:W-:Y:S01]  /*e210*/  QGMMA.64x96x32.F32.E4M3.E4M3 R88, R144, gdesc[UR4], R88, gsb0 ;  /* 0x0160000490587df3 */ /* 0x000fe20008000858 */
[----:B------:R-:W3:Y:S04]  /*e220*/  LDL R150, [R1+0x2c] ;  /* 0x00002c0001967983 */ /* 0x000ee80000100800 */
[----:B------:R-:W4:Y:S01]  /*e230*/  LDL R151, [R1+0x28] ;  /* 0x0000280001977983 */ /* 0x000f220000100800 */
[----:B------:R-:W-:-:S03]  /*e240*/  WARPGROUP.DEPBAR.LE gsb0, 0x0 ;  /* 0x00008000000079c5 */ /* 0x000fc60000010000 */
[----:B------:R-:W2:Y:S01]  /*e250*/  LDL R147, [R1+0x20] ;  /* 0x0000200001937983 */ /* 0x000ea20000100800 */
[----:B------:R-:W-:Y:S01]  /*e260*/  VIADD R12, R10, 0x4 ;  /* 0x000000040a0c7836 */ /* 0x000fe20000000000 */
[----:B------:R-:W-:Y:S01]  /*e270*/  WARPGROUP.ARRIVE ;  /* 0x00000000000079c5 */ /* 0x000fe20000000000 */
[----:B------:R-:W-:-:S03]  /*e280*/  IMAD.MOV.U32 R13, RZ, RZ, 0x40000040 ;  /* 0x40000040ff0d7424 */ /* 0x000fc600078e00ff */
[----:B------:R-:W-:Y:S02]  /*e290*/  R2UR UR6, R12 ;  /* 0x000000000c0672ca */ /* 0x000fe400000e0000 */
[----:B------:R-:W-:-:S13]  /*e2a0*/  R2UR UR7, R13 ;  /* 0x000000000d0772ca */ /* 0x000fda00000e0000 */
[----:B------:R-:W-:Y:S03]  /*e2b0*/  QGMMA.64x96x32.F32.E4M3.E4M3 R88, R140, gdesc[UR4], R88, gsb0 ;  /* 0x016000048c587df3 */ /* 0x000fe60008000858 */
[----:B------:R-:W-:Y:S02]  /*e2c0*/  WARPGROUP.DEPBAR.LE gsb0, 0x0 ;  /* 0x00008000000079c5 */ /* 0x000fe40000010000 */
[----:B------:R-:W-:Y:S01]  /*e2d0*/  WARPGROUP.ARRIVE ;  /* 0x00000000000079c5 */ /* 0x000fe20000000000 */
[----:B--2---:R-:W-:-:S04]  /*e2e0*/  IMAD.IADD R11, R148, 0x1, R147 ;  /* 0x00000001940b7824 */ /* 0x004fc800078e0293 */
[----:B-1----:R-:W-:-:S05]  /*e2f0*/  @P0 IMAD.HI.U32 R0, R11, R0, RZ ;  /* 0x000000000b000227 */ /* 0x002fca00078e00ff */
[----:B0-----:R-:W-:Y:S01]  /*e300*/  @P0 SHF.R.U32.HI R11, RZ, R3, R0 ;  /* 0x00000003ff0b0219 */ /* 0x001fe20000011600 */
[----:B------:R-:W-:-:S04]  /*e310*/  IMAD.MOV.U32 R0, RZ, RZ, -0x80 ;  /* 0xffffff80ff007424 */ /* 0x000fc800078e00ff */
[----:B------:R-:W0:Y:S01]  /*e320*/  SHFL.IDX PT, R3, R11, RZ, 0x1c1f ;  /* 0x001c1fff0b037589 */ /* 0x000e2200000e0000 */
[----:B------:R-:W-:-:S03]  /*e330*/  IMAD R0, R14, R0, 0x1 ;  /* 0x000000010e007424 */ /* 0x000fc600078e0200 */
[----:B------:R-:W1:Y:S02]  /*e340*/  SHFL.IDX PT, R11, R11, 0x1, 0x1c1f ;  /* 0x003c1f000b0b7f89 */ /* 0x000e6400000e0000 */
[----:B---3--:R-:W-:-:S05]  /*e350*/  IADD3 R0, R150, R0, -R149 ;  /* 0x0000000096007210 */ /* 0x008fca0007ffe895 */
[----:B----4-:R-:W-:Y:S02]  /*e360*/  IMAD.IADD R0, R0, 0x1, -R151 ;  /* 0x0000000100007824 */ /* 0x010fe400078e0a97 */
[----:B------:R-:W2:Y:S02]  /*e370*/  S2R R151, SR_TID.X ;  /* 0x0000000000977919 */ /* 0x000ea40000002100 */
[C---:B0-----:R-:W-:Y:S02]  /*e380*/  IMAD.IADD R3, R0.reuse, 0x1, R3 ;  /* 0x0000000100037824 */ /* 0x041fe400078e0203 */
[----:B-1----:R-:W-:-:S03]  /*e390*/  IMAD.IADD R0, R0, 0x1, R11 ;  /* 0x0000000100007824 */ /* 0x002fc600078e020b */
[C---:B------:R-:W-:Y:S02]  /*e3a0*/  ISETP.GT.AND P2, PT, R3.reuse, RZ, PT ;  /* 0x000000ff0300720c */ /* 0x040fe40003f44270 */
        /* <DEDUP_REMOVED lines=93> */
[----:B------:R-:W-:Y:S01]  /*e980*/  FMNMX.FTZ R3, R84, R12, !PT ;  /* 0x0000000c54037209 */ /* 0x000fe20007810000 */
[----:B------:R-:W-:Y:S01]  /*e990*/  VIADD R12, R10, 0x6 ;  /* 0x000000060a0c7836 */ /* 0x000fe20000000000 */
[----:B------:R-:W-:-:S02]  /*e9a0*/  ISETP.GT.AND P5, PT, R0, RZ, PT ;  /* 0x000000ff0000720c */ /* 0x000fc40003fa4270 */
[----:B------:R-:W-:Y:S02]  /*e9b0*/  FMNMX.FTZ R3, R85, R3, !PT ;  /* 0x0000000355037209 */ /* 0x000fe40007810000 */
[----:B------:R-:W-:Y:S02]  /*e9c0*/  ISETP.GT.AND P6, PT, R0, 0x1, PT ;  /* 0x000000010000780c */ /* 0x000fe40003fc4270 */
[----:B------:R-:W-:Y:S01]  /*e9d0*/  FSEL R26, R26, -INF , P5 ;  /* 0xff8000001a1a7808 */ /* 0x000fe20002800000 */
[----:B------:R-:W0:Y:S01]  /*e9e0*/  SHFL.BFLY PT, R13, R3, 0x2, 0x1f ;  /* 0x0c401f00030d7f89 */ /* 0x000e2200000e0000 */
[C---:B------:R-:W-:Y:S02]  /*e9f0*/  ISETP.GT.AND P3, PT, R0.reuse, 0x8, PT ;  /* 0x000000080000780c */ /* 0x040fe40003f64270 */
[----:B------:R-:W-:Y:S02]  /*ea00*/  FSEL R27, R27, -INF , P6 ;  /* 0xff8000001b1b7808 */ /* 0x000fe40003000000 */
[----:B------:R-:W-:-:S02]  /*ea10*/  ISETP.GT.AND P4, PT, R0, 0x9, PT ;  /* 0x000000090000780c */ /* 0x000fc40003f84270 */
[----:B------:R-:W-:Y:S02]  /*ea20*/  FSEL R30, R30, -INF , P3 ;  /* 0xff8000001e1e7808 */ /* 0x000fe40001800000 */
[C---:B------:R-:W-:Y:S02]  /*ea30*/  ISETP.GT.AND P5, PT, R0.reuse, 0x10, PT ;  /* 0x000000100000780c */ /* 0x040fe40003fa4270 */
[----:B------:R-:W-:Y:S02]  /*ea40*/  FSEL R31, R31, -INF , P4 ;  /* 0xff8000001f1f7808 */ /* 0x000fe40002000000 */
[----:B------:R-:W-:Y:S02]  /*ea50*/  ISETP.GT.AND P6, PT, R0, 0x11, PT ;  /* 0x000000110000780c */ /* 0x000fe40003fc4270 */
[----:B------:R-:W-:Y:S02]  /*ea60*/  FSEL R34, R34, -INF , P5 ;  /* 0xff80000022227808 */ /* 0x000fe40002800000 */
[----:B------:R-:W-:-:S02]  /*ea70*/  ISETP.GT.AND P3, PT, R0, 0x18, PT ;  /* 0x000000180000780c */ /* 0x000fc40003f64270 */
[----:B------:R-:W-:Y:S02]  /*ea80*/  FSEL R35, R35, -INF , P6 ;  /* 0xff80000023237808 */ /* 0x000fe40003000000 */
[----:B------:R-:W-:Y:S02]  /*ea90*/  ISETP.GT.AND P4, PT, R0, 0x19, PT ;  /* 0x000000190000780c */ /* 0x000fe40003f84270 */
[----:B------:R-:W-:Y:S02]  /*eaa0*/  FSEL R38, R38, -INF , P3 ;  /* 0xff80000026267808 */ /* 0x000fe40001800000 */
[----:B0-----:R-:W-:Y:S01]  /*eab0*/  FMNMX.FTZ R3, R3, R13, !PT ;  /* 0x0000000d03037209 */ /* 0x001fe20007810000 */
[----:B------:R-:W-:Y:S01]  /*eac0*/  IMAD.MOV.U32 R13, RZ, RZ, 0x40000040 ;  /* 0x40000040ff0d7424 */ /* 0x000fe200078e00ff */
[----:B------:R-:W-:Y:S02]  /*ead0*/  ISETP.GT.AND P5, PT, R0, 0x20, PT ;  /* 0x000000200000780c */ /* 0x000fe40003fa4270 */
[----:B------:R-:W-:Y:S01]  /*eae0*/  FSEL R39, R39, -INF , P4 ;  /* 0xff80000027277808 */ /* 0x000fe20002000000 */
[----:B------:R-:W0:Y:S01]  /*eaf0*/  SHFL.BFLY PT, R10, R3, 0x1, 0x1f ;  /* 0x0c201f00030a7f89 */ /* 0x000e2200000e0000 */
[----:B------:R-:W-:-:S02]  /*eb00*/  R2UR UR7, R13 ;  /* 0x000000000d0772ca */ /* 0x000fc400000e0000 */
[----:B------:R-:W-:Y:S02]  /*eb10*/  ISETP.GT.AND P6, PT, R0, 0x21, PT ;  /* 0x000000210000780c */ /* 0x000fe40003fc4270 */
[----:B------:R-:W-:Y:S02]  /*eb20*/  FSEL R42, R42, -INF , P5 ;  /* 0xff8000002a2a7808 */ /* 0x000fe40002800000 */
[C---:B------:R-:W-:Y:S02]  /*eb30*/  ISETP.GT.AND P3, PT, R0.reuse, 0x28, PT ;  /* 0x000000280000780c */ /* 0x040fe40003f64270 */
[----:B------:R-:W-:Y:S02]  /*eb40*/  FSEL R43, R43, -INF , P6 ;  /* 0xff8000002b2b7808 */ /* 0x000fe40003000000 */
[----:B------:R-:W-:Y:S02]  /*eb50*/  ISETP.GT.AND P4, PT, R0, 0x29, PT ;  /* 0x000000290000780c */ /* 0x000fe40003f84270 */
[----:B------:R-:W-:-:S02]  /*eb60*/  FSEL R46, R46, -INF , P3 ;  /* 0xff8000002e2e7808 */ /* 0x000fc40001800000 */
[C---:B------:R-:W-:Y:S02]  /*eb70*/  ISETP.GT.AND P5, PT, R0.reuse, 0x30, PT ;  /* 0x000000300000780c */ /* 0x040fe40003fa4270 */
[----:B------:R-:W-:Y:S02]  /*eb80*/  FSEL R47, R47, -INF , P4 ;  /* 0xff8000002f2f7808 */ /* 0x000fe40002000000 */
[----:B------:R-:W-:Y:S02]  /*eb90*/  ISETP.GT.AND P6, PT, R0, 0x31, PT ;  /* 0x000000310000780c */ /* 0x000fe40003fc4270 */
[----:B------:R-:W-:Y:S02]  /*eba0*/  FSEL R50, R50, -INF , P5 ;  /* 0xff80000032327808 */ /* 0x000fe40002800000 */
[----:B------:R-:W-:Y:S02]  /*ebb0*/  ISETP.GT.AND P3, PT, R0, 0x38, PT ;  /* 0x000000380000780c */ /* 0x000fe40003f64270 */
[----:B0-----:R-:W-:-:S02]  /*ebc0*/  FMNMX.FTZ R3, R3, R10, !PT ;  /* 0x0000000a03037209 */ /* 0x001fc40007810000 */
[----:B------:R-:W-:Y:S02]  /*ebd0*/  FSEL R51, R51, -INF , P6 ;  /* 0xff80000033337808 */ /* 0x000fe40003000000 */
[----:B------:R-:W-:Y:S01]  /*ebe0*/  FSETP.NEU.FTZ.AND P2, PT, R3, -INF , PT ;  /* 0xff8000000300780b */ /* 0x000fe20003f5d000 */
[----:B------:R-:W-:-:S01]  /*ebf0*/  FFMA.FTZ R13, R2, R3, -8 ;  /* 0xc1000000020d7423 */ /* 0x000fc20000010003 */
[----:B------:R-:W-:Y:S02]  /*ec00*/  ISETP.GT.AND P4, PT, R0, 0x39, PT ;  /* 0x000000390000780c */ /* 0x000fe40003f84270 */
[----:B------:R-:W-:Y:S02]  /*ec10*/  FSEL R54, R54, -INF , P3 ;  /* 0xff80000036367808 */ /* 0x000fe40001800000 */
[----:B------:R-:W-:Y:S02]  /*ec20*/  FSEL R13, R13, RZ, P2 ;  /* 0x000000ff0d0d7208 */ /* 0x000fe40001000000 */
[----:B------:R-:W-:-:S02]  /*ec30*/  ISETP.GT.AND P5, PT, R0, 0x40, PT ;  /* 0x000000400000780c */ /* 0x000fc40003fa4270 */
[----:B------:R-:W-:Y:S01]  /*ec40*/  FSEL R55, R55, -INF , P4 ;  /* 0xff80000037377808 */ /* 0x000fe20002000000 */
[----:B------:R-:W-:-:S01]  /*ec50*/  FFMA.FTZ R11, R2, R25, -R13 ;  /* 0x00000019020b7223 */ /* 0x000fc2000001080d */
[----:B------:R-:W-:Y:S01]  /*ec60*/  FMNMX.FTZ R25, R26, R8, !PT ;  /* 0x000000081a197209 */ /* 0x000fe20007810000 */
[----:B------:R-:W-:-:S01]  /*ec70*/  FFMA.FTZ R10, R2, R24, -R13 ;  /* 0x00000018020a7223 */ /* 0x000fc2000001080d */
[----:B------:R-:W-:Y:S01]  /*ec80*/  ISETP.GT.AND P6, PT, R0, 0x41, PT ;  /* 0x000000410000780c */ /* 0x000fe20003fc4270 */
[----:B------:R-:W-:-:S01]  /*ec90*/  FFMA.FTZ R24, R2, R29, -R13 ;  /* 0x0000001d02187223 */ /* 0x000fc2000001080d */
[----:B------:R-:W-:Y:S01]  /*eca0*/  FMNMX.FTZ R25, R27, R25, !PT ;  /* 0x000000191b197209 */ /* 0x000fe20007810000 */
[----:B------:R-:W-:-:S01]  /*ecb0*/  FFMA.FTZ R29, R2, R60, -R13 ;  /* 0x0000003c021d7223 */ /* 0x000fc2000001080d */
[----:B------:R-:W-:Y:S01]  /*ecc0*/  FSEL R58, R58, -INF , P5 ;  /* 0xff8000003a3a7808 */ /* 0x000fe20002800000 */
[----:B------:R-:W-:-:S01]  /*ecd0*/  FFMA.FTZ R56, R2, R56, -R13 ;  /* 0x0000003802387223 */ /* 0x000fc2000001080d */
[----:B------:R-:W-:Y:S01]  /*ece0*/  FMNMX.FTZ R25, R30, R25, !PT ;  /* 0x000000191e197209 */ /* 0x000fe20007810000 */
[----:B------:R-:W-:Y:S01]  /*ecf0*/  MUFU.EX2 R10, R10 ;  /* 0x0000000a000a7308 */ /* 0x000fe20000000800 */
[----:B------:R-:W-:Y:S01]  /*ed00*/  ISETP.GT.AND P3, PT, R0, 0x48, PT ;  /* 0x000000480000780c */ /* 0x000fe20003f64270 */
[C-C-:B------:R-:W-:Y:S01]  /*ed10*/  FFMA.FTZ R32, R2.reuse, R32, -R13.reuse ;  /* 0x0000002002207223 */ /* 0x140fe2000001080d */
[----:B------:R-:W-:Y:S01]  /*ed20*/  FMNMX.FTZ R25, R31, R25, !PT ;  /* 0x000000191f197209 */ /* 0x000fe20007810000 */
[C-C-:B------:R-:W-:Y:S01]  /*ed30*/  FFMA.FTZ R33, R2.reuse, R33, -R13.reuse ;  /* 0x0000002102217223 */ /* 0x140fe2000001080d */
[----:B------:R-:W-:Y:S01]  /*ed40*/  FSEL R59, R59, -INF , P6 ;  /* 0xff8000003b3b7808 */ /* 0x000fe20003000000 */
[--C-:B------:R-:W-:Y:S01]  /*ed50*/  FFMA.FTZ R36, R2, R36, -R13.reuse ;  /* 0x0000002402247223 */ /* 0x100fe2000001080d */
[----:B------:R-:W-:Y:S01]  /*ed60*/  FMNMX.FTZ R25, R34, R25, !PT ;  /* 0x0000001922197209 */ /* 0x000fe20007810000 */
[----:B------:R-:W-:Y:S01]  /*ed70*/  MUFU.EX2 R11, R11 ;  /* 0x0000000b000b7308 */ /* 0x000fe20000000800 */
[----:B------:R-:W-:Y:S01]  /*ed80*/  ISETP.GT.AND P4, PT, R0, 0x49, PT ;  /* 0x000000490000780c */ /* 0x000fe20003f84270 */
[C-C-:B------:R-:W-:Y:S01]  /*ed90*/  FFMA.FTZ R37, R2.reuse, R37, -R13.reuse ;  /* 0x0000002502257223 */ /* 0x140fe2000001080d */
[----:B------:R-:W-:Y:S01]  /*eda0*/  FMNMX.FTZ R25, R35, R25, !PT ;  /* 0x0000001923197209 */ /* 0x000fe20007810000 */
[--C-:B------:R-:W-:Y:S01]  /*edb0*/  FFMA.FTZ R40, R2, R40, -R13.reuse ;  /* 0x0000002802287223 */ /* 0x100fe2000001080d */
[----:B------:R-:W-:Y:S01]  /*edc0*/  FSEL R62, R62, -INF , P3 ;  /* 0xff8000003e3e7808 */ /* 0x000fe20001800000 */
[--C-:B------:R-:W-:Y:S01]  /*edd0*/  FFMA.FTZ R41, R2, R41, -R13.reuse ;  /* 0x0000002902297223 */ /* 0x100fe2000001080d */
        /* <DEDUP_REMOVED lines=19> */
[----:B------:R-:W-:Y:S01]  /*ef10*/  FFMA.FTZ R81, R2, R81, -R13 ;  /* 0x0000005102517223 */ /* 0x000fe2000001080d */
[----:B------:R-:W-:-:S02]  /*ef20*/  FMNMX.FTZ R25, R47, R25, !PT ;  /* 0x000000192f197209 */ /* 0x000fc40007810000 */
[----:B------:R-:W-:Y:S02]  /*ef30*/  FSEL R67, R67, -INF , P6 ;  /* 0xff80000043437808 */ /* 0x000fe40003000000 */
[----:B------:R-:W-:Y:S01]  /*ef40*/  FMNMX.FTZ R25, R50, R25, !PT ;  /* 0x0000001932197209 */ /* 0x000fe20007810000 */
[----:B------:R-:W-:Y:S01]  /*ef50*/  MUFU.EX2 R36, R36 ;  /* 0x0000002400247308 */ /* 0x000fe20000000800 */
[----:B------:R-:W-:Y:S02]  /*ef60*/  ISETP.GT.AND P4, PT, R0, 0x59, PT ;  /* 0x000000590000780c */ /* 0x000fe40003f84270 */
[----:B------:R-:W-:Y:S02]  /*ef70*/  FMNMX.FTZ R25, R51, R25, !PT ;  /* 0x0000001933197209 */ /* 0x000fe40007810000 */
[----:B------:R-:W-:Y:S02]  /*ef80*/  FSEL R70, R70, -INF , P3 ;  /* 0xff80000046467808 */ /* 0x000fe40001800000 */
[----:B------:R-:W-:Y:S01]  /*ef90*/  FMNMX.FTZ R25, R54, R25, !PT ;  /* 0x0000001936197209 */ /* 0x000fe20007810000 */
[----:B------:R-:W-:Y:S01]  /*efa0*/  MUFU.EX2 R37, R37 ;  /* 0x0000002500257308 */ /* 0x000fe20000000800 */
[----:B------:R-:W-:-:S02]  /*efb0*/  ISETP.GT.AND P5, PT, R0, 0x60, PT ;  /* 0x000000600000780c */ /* 0x000fc40003fa4270 */
[----:B------:R-:W-:Y:S02]  /*efc0*/  FMNMX.FTZ R25, R55, R25, !PT ;  /* 0x0000001937197209 */ /* 0x000fe40007810000 */
[----:B------:R-:W-:Y:S02]  /*efd0*/  FSEL R71, R71, -INF , P4 ;  /* 0xff80000047477808 */ /* 0x000fe40002000000 */
[----:B------:R-:W-:Y:S01]  /*efe0*/  FMNMX.FTZ R25, R58, R25, !PT ;  /* 0x000000193a197209 */ /* 0x000fe20007810000 */
[----:B------:R-:W-:Y:S01]  /*eff0*/  MUFU.EX2 R40, R40 ;  /* 0x0000002800287308 */ /* 0x000fe20000000800 */
[----:B------:R-:W-:Y:S02]  /*f000*/  ISETP.GT.AND P6, PT, R0, 0x61, PT ;  /* 0x000000610000780c */ /* 0x000fe40003fc4270 */
[----:B------:R-:W-:Y:S02]  /*f010*/  FMNMX.FTZ R25, R59, R25, !PT ;  /* 0x000000193b197209 */ /* 0x000fe40007810000 */
[----:B------:R-:W-:-:S02]  /*f020*/  FSEL R74, R74, -INF , P5 ;  /* 0xff8000004a4a7808 */ /* 0x000fc40002800000 */
        /* <DEDUP_REMOVED lines=12> */
[----:B------:R-:W-:Y:S02]  /*f0f0*/  FSEL R79, R79, -INF , P4 ;  /* 0xff8000004f4f7808 */ /* 0x000fe40002000000 */
[----:B------:R-:W-:Y:S02]  /*f100*/  FMNMX.FTZ R25, R71, R25, !PT ;  /* 0x0000001947197209 */ /* 0x000fe40007810000 */
[----:B------:R-:W-:-:S02]  /*f110*/  ISETP.GT.AND P5, PT, R0, 0x70, PT ;  /* 0x000000700000780c */ /* 0x000fc40003fa4270 */
[----:B------:R-:W-:Y:S01]  /*f120*/  FMNMX.FTZ R25, R74, R25, !PT ;  /* 0x000000194a197209 */ /* 0x000fe20007810000 */
[----:B------:R-:W-:Y:S01]  /*f130*/  MUFU.EX2 R48, R48 ;  /* 0x0000003000307308 */ /* 0x000fe20000000800 */
[C---:B------:R-:W-:Y:S02]  /*f140*/  ISETP.GT.AND P6, PT, R0.reuse, 0x71, PT ;  /* 0x000000710000780c */ /* 0x040fe40003fc4270 */
[----:B------:R-:W-:Y:S02]  /*f150*/  FMNMX.FTZ R25, R75, R25, !PT ;  /* 0x000000194b197209 */ /* 0x000fe40007810000 */
[C---:B------:R-:W-:Y:S02]  /*f160*/  ISETP.GT.AND P3, PT, R0.reuse, 0x78, PT ;  /* 0x000000780000780c */ /* 0x040fe40003f64270 */
[----:B------:R-:W-:Y:S01]  /*f170*/  ISETP.GT.AND P4, PT, R0, 0x79, PT ;  /* 0x000000790000780c */ /* 0x000fe20003f84270 */
[----:B------:R-:W-:Y:S01]  /*f180*/  MUFU.EX2 R49, R49 ;  /* 0x0000003100317308 */ /* 0x000fe20000000800 */
[----:B------:R-:W-:-:S02]  /*f190*/  FMNMX.FTZ R0, R78, R25, !PT ;  /* 0x000000194e007209 */ /* 0x000fc40007810000 */
[----:B------:R-:W-:Y:S02]  /*f1a0*/  FSEL R82, R82, -INF , P5 ;  /* 0xff80000052527808 */ /* 0x000fe40002800000 */
[----:B------:R-:W-:Y:S02]  /*f1b0*/  FMNMX.FTZ R0, R79, R0, !PT ;  /* 0x000000004f007209 */ /* 0x000fe40007810000 */
[----:B------:R-:W-:Y:S01]  /*f1c0*/  FSEL R83, R83, -INF , P6 ;  /* 0xff80000053537808 */ /* 0x000fe20003000000 */
[----:B------:R0:W-:Y:S01]  /*f1d0*/  MUFU.EX2 R25, R56 ;  /* 0x0000003800197308 */ /* 0x0001e20000000800 */
[----:B------:R-:W-:Y:S02]  /*f1e0*/  FMNMX.FTZ R0, R82, R0, !PT ;  /* 0x0000000052007209 */ /* 0x000fe40007810000 */
[----:B------:R-:W-:Y:S02]  /*f1f0*/  FSEL R86, R86, -INF , P3 ;  /* 0xff80000056567808 */ /* 0x000fe40001800000 */
[----:B------:R-:W-:-:S02]  /*f200*/  FMNMX.FTZ R0, R83, R0, !PT ;  /* 0x0000000053007209 */ /* 0x000fc40007810000 */
[----:B------:R-:W-:Y:S01]  /*f210*/  FSEL R87, R87, -INF , P4 ;  /* 0xff80000057577808 */ /* 0x000fe20002000000 */
[----:B------:R-:W-:Y:S01]  /*f220*/  MUFU.EX2 R52, R52 ;  /* 0x0000003400347308 */ /* 0x000fe20000000800 */
[----:B------:R-:W-:Y:S01]  /*f230*/  FMNMX.FTZ R0, R86, R0, !PT ;  /* 0x0000000056007209 */ /* 0x000fe20007810000 */
[C-C-:B0-----:R-:W-:Y:S01]  /*f240*/  FFMA.FTZ R56, R2.reuse, R61, -R13.reuse ;  /* 0x0000003d02387223 */ /* 0x141fe2000001080d */
[----:B------:R-:W-:-:S01]  /*f250*/  FFMA.FTZ R61, R2, R65, -R13 ;  /* 0x00000041023d7223 */ /* 0x000fc2000001080d */
[--C-:B------:R-:W-:Y:S01]  /*f260*/  FFMA.FTZ R65, R2, R69, -R13.reuse ;  /* 0x0000004502417223 */ /* 0x100fe2000001080d */
[----:B------:R-:W-:Y:S02]  /*f270*/  FMNMX.FTZ R0, R87, R0, !PT ;  /* 0x0000000057007209 */ /* 0x000fe40007810000 */
[----:B------:R-:W-:Y:S01]  /*f280*/  R2UR UR6, R12 ;  /* 0x000000000c0672ca */ /* 0x000fe200000e0000 */
[----:B------:R-:W-:-:S01]  /*f290*/  FFMA.FTZ R12, R2, R28, -R13 ;  /* 0x0000001c020c7223 */ /* 0x000fc2000001080d */
[C-C-:B------:R-:W-:Y:S01]  /*f2a0*/  FFMA.FTZ R28, R2.reuse, R57, -R13.reuse ;  /* 0x00000039021c7223 */ /* 0x140fe2000001080d */
[----:B------:R-:W0:Y:S01]  /*f2b0*/  SHFL.BFLY PT, R60, R0, 0x2, 0x1f ;  /* 0x0c401f00003c7f89 */ /* 0x000e2200000e0000 */
[----:B------:R-:W-:-:S01]  /*f2c0*/  FFMA.FTZ R57, R2, R64, -R13 ;  /* 0x0000004002397223 */ /* 0x000fc2000001080d */
[C-C-:B------:R-:W-:Y:S01]  /*f2d0*/  FFMA.FTZ R64, R2.reuse, R68, -R13.reuse ;  /* 0x0000004402407223 */ /* 0x140fe2000001080d */
[----:B------:R-:W-:-:S01]  /*f2e0*/  FFMA.FTZ R68, R2, R73, -R13 ;  /* 0x0000004902447223 */ /* 0x000fc2000001080d */
[----:B------:R-:W-:Y:S01]  /*f2f0*/  FFMA.FTZ R73, R2, R77, -R13 ;  /* 0x0000004d02497223 */ /* 0x000fe2000001080d */
[----:B------:R-:W-:Y:S01]  /*f300*/  MUFU.EX2 R12, R12 ;  /* 0x0000000c000c7308 */ /* 0x000fe20000000800 */
[----:B--2---:R-:W-:-:S04]  /*f310*/  LOP3.LUT R140, R151, 0x7f, RZ, 0xc0, !PT ;  /* 0x0000007f978c7812 */ /* 0x004fc800078ec0ff */
[----:B------:R-:W-:Y:S03]  /*f320*/  QGMMA.64x96x32.F32.E4M3.E4M3 R88, R136, gdesc[UR4], R88, gsb0 ;  /* 0x0160000488587df3 */ /* 0x000fe60008000858 */
[----:B------:R-:W-:Y:S08]  /*f330*/  MUFU.EX2 R53, R53 ;  /* 0x0000003500357308 */ /* 0x000ff00000000800 */
[----:B------:R-:W-:Y:S01]  /*f340*/  MUFU.EX2 R28, R28 ;  /* 0x0000001c001c7308 */ /* 0x000fe20000000800 */
[----:B0-----:R-:W-:Y:S01]  /*f350*/  FMNMX.FTZ R0, R0, R60, !PT ;  /* 0x0000003c00007209 */ /* 0x001fe20007810000 */
[C-C-:B------:R-:W-:Y:S01]  /*f360*/  FFMA.FTZ R60, R2.reuse, R72, -R13.reuse ;  /* 0x00000048023c7223 */ /* 0x140fe2000001080d */
[----:B------:R-:W-:-:S01]  /*f370*/  FFMA.FTZ R72, R2, R76, -R13 ;  /* 0x0000004c02487223 */ /* 0x000fc2000001080d */
[----:B------:R-:W-:Y:S01]  /*f380*/  FFMA.FTZ R76, R2, R80, -R13 ;  /* 0x00000050024c7223 */ /* 0x000fe2000001080d */
[----:B------:R-:W-:Y:S01]  /*f390*/  FSEL R80, R3, RZ, P2 ;  /* 0x000000ff03507208 */ /* 0x000fe20001000000 */
[----:B------:R-:W0:Y:S02]  /*f3a0*/  SHFL.BFLY PT, R69, R0, 0x1, 0x1f ;  /* 0x0c201f0000457f89 */ /* 0x000e2400000e0000 */
[----:B------:R-:W-:Y:S01]  /*f3b0*/  MUFU.EX2 R29, R29 ;  /* 0x0000001d001d7308 */ /* 0x000fe20000000800 */
[----:B------:R-:W-:Y:S01]  /*f3c0*/  ISETP.NE.AND P2, PT, R140, RZ, PT ;  /* 0x000000ff8c00720c */ /* 0x000fe20003f45270 */
[----:B------:R-:W-:-:S04]  /*f3d0*/  FADD.FTZ R80, -R80, R9 ;  /* 0x0000000950507221 */ /* 0x000fc80000010100 */
[----:B------:R-:W-:Y:S02]  /*f3e0*/  FMUL.FTZ R80, R2, R80 ;  /* 0x0000005002507220 */ /* 0x000fe40000410000 */
[----:B------:R-:W-:Y:S06]  /*f3f0*/  MUFU.EX2 R56, R56 ;  /* 0x0000003800387308 */ /* 0x000fec0000000800 */
[----:B------:R-:W-:Y:S02]  /*f400*/  @!P2 VIADD R15, R15, 0x19c40 ;  /* 0x00019c400f0fa836 */ /* 0x000fe40000000000 */
[----:B------:R-:W-:Y:S03]  /*f410*/  MUFU.EX2 R57, R57 ;  /* 0x0000003900397308 */ /* 0x000fe60000000800 */
[----:B------:R-:W-:-:S02]  /*f420*/  @!P2 PRMT R15, RZ, 0x654, R15 ;  /* 0x00000654ff0fa816 */ /* 0x000fc4000000000f */
[----:B0-----:R-:W-:-:S03]  /*f430*/  FMNMX.FTZ R0, R0, R69, !PT ;  /* 0x0000004500007209 */ /* 0x001fc60007810000 */
[----:B------:R-:W-:Y:S01]  /*f440*/  MUFU.EX2 R61, R61 ;  /* 0x0000003d003d7308 */ /* 0x000fe20000000800 */
[----:B------:R-:W-:-:S01]  /*f450*/  FFMA.FTZ R69, R2, R84, -R13 ;  /* 0x0000005402457223 */ /* 0x000fc2000001080d */
[----:B------:R-:W-:Y:S01]  /*f460*/  FFMA.FTZ R13, R2, R85, -R13 ;  /* 0x00000055020d7223 */ /* 0x000fe2000001080d */
[----:B------:R-:W-:Y:S01]  /*f470*/  FSETP.NEU.FTZ.AND P3, PT, R0, -INF , PT ;  /* 0xff8000000000780b */ /* 0x000fe20003f7d000 */
[----:B------:R-:W-:-:S04]  /*f480*/  FFMA.FTZ R77, R2, R0, -8 ;  /* 0xc1000000024d7423 */ /* 0x000fc80000010000 */
[----:B------:R-:W-:Y:S01]  /*f490*/  MUFU.EX2 R64, R64 ;  /* 0x0000004000407308 */ /* 0x000fe20000000800 */
[----:B------:R-:W-:-:S05]  /*f4a0*/  FSEL R77, R77, RZ, P3 ;  /* 0x000000ff4d4d7208 */ /* 0x000fca0001800000 */
[C-C-:B------:R-:W-:Y:S01]  /*f4b0*/  FFMA.FTZ R54, R2.reuse, R54, -R77.reuse ;  /* 0x0000003602367223 */ /* 0x140fe2000001084d */
[----:B------:R-:W-:-:S01]  /*f4c0*/  FFMA.FTZ R26, R2, R26, -R77 ;  /* 0x0000001a021a7223 */ /* 0x000fc2000001084d */
[C-C-:B------:R-:W-:Y:S01]  /*f4d0*/  FFMA.FTZ R27, R2.reuse, R27, -R77.reuse ;  /* 0x0000001b021b7223 */ /* 0x140fe2000001084d */
[----:B------:R-:W-:-:S01]  /*f4e0*/  FFMA.FTZ R30, R2, R30, -R77 ;  /* 0x0000001e021e7223 */ /* 0x000fc2000001084d */
[----:B------:R0:W-:Y:S01]  /*f4f0*/  MUFU.EX2 R9, R54 ;  /* 0x0000003600097308 */ /* 0x0001e20000000800 */
        /* <DEDUP_REMOVED lines=8> */
[----:B0-----:R-:W-:Y:S01]  /*f580*/  FSEL R54, R0, RZ, P3 ;  /* 0x000000ff00367208 */ /* 0x001fe20001800000 */
[C-C-:B------:R-:W-:Y:S01]  /*f590*/  FFMA.FTZ R46, R2.reuse, R46, -R77.reuse ;  /* 0x0000002e022e7223 */ /* 0x140fe2000001084d */
[----:B------:R-:W-:-:S01]  /*f5a0*/  FFMA.FTZ R47, R2, R47, -R77 ;  /* 0x0000002f022f7223 */ /* 0x000fc2000001084d */
[C-C-:B------:R-:W-:Y:S01]  /*f5b0*/  FFMA.FTZ R50, R2.reuse, R50, -R77.reuse ;  /* 0x0000003202327223 */ /* 0x140fe2000001084d */
[----:B------:R-:W-:-:S01]  /*f5c0*/  FFMA.FTZ R51, R2, R51, -R77 ;  /* 0x0000003302337223 */ /* 0x000fc2000001084d */
[----:B------:R-:W-:Y:S01]  /*f5d0*/  FADD.FTZ R8, -R54, R8 ;  /* 0x0000000836087221 */ /* 0x000fe20000010100 */
[----:B------:R-:W-:-:S01]  /*f5e0*/  FFMA.FTZ R55, R2, R55, -R77 ;  /* 0x0000003702377223 */ /* 0x000fc2000001084d */
[----:B------:R0:W1:Y:S01]  /*f5f0*/  MUFU.EX2 R54, R80 ;  /* 0x0000005000367308 */ /* 0x0000620000000800 */
[----:B------:R-:W-:-:S01]  /*f600*/  FFMA.FTZ R58, R2, R58, -R77 ;  /* 0x0000003a023a7223 */ /* 0x000fc2000001084d */
[C---:B------:R-:W-:Y:S01]  /*f610*/  FMUL.FTZ R8, R2.reuse, R8 ;  /* 0x0000000802087220 */ /* 0x040fe20000410000 */
[----:B------:R-:W-:-:S01]  /*f620*/  FFMA.FTZ R59, R2, R59, -R77 ;  /* 0x0000003b023b7223 */ /* 0x000fc2000001084d */
[C-C-:B------:R-:W-:Y:S01]  /*f630*/  FFMA.FTZ R62, R2.reuse, R62, -R77.reuse ;  /* 0x0000003e023e7223 */ /* 0x140fe2000001084d */
[----:B------:R-:W-:-:S01]  /*f640*/  FFMA.FTZ R63, R2, R63, -R77 ;  /* 0x0000003f023f7223 */ /* 0x000fc2000001084d */
[C-C-:B------:R-:W-:Y:S01]  /*f650*/  FFMA.FTZ R66, R2.reuse, R66, -R77.reuse ;  /* 0x0000004202427223 */ /* 0x140fe2000001084d */
[----:B------:R-:W-:-:S01]  /*f660*/  FFMA.FTZ R67, R2, R67, -R77 ;  /* 0x0000004302437223 */ /* 0x000fc2000001084d */
[----:B------:R-:W2:Y:S01]  /*f670*/  MUFU.EX2 R8, R8 ;  /* 0x0000000800087308 */ /* 0x000ea20000000800 */
[----:B------:R-:W-:-:S01]  /*f680*/  FFMA.FTZ R70, R2, R70, -R77 ;  /* 0x0000004602467223 */ /* 0x000fc2000001084d */
[C-C-:B------:R-:W-:Y:S01]  /*f690*/  FFMA.FTZ R71, R2.reuse, R71, -R77.reuse ;  /* 0x0000004702477223 */ /* 0x140fe2000001084d */
[----:B------:R-:W-:-:S01]  /*f6a0*/  FFMA.FTZ R74, R2, R74, -R77 ;  /* 0x0000004a024a7223 */ /* 0x000fc2000001084d */
[C-C-:B------:R-:W-:Y:S01]  /*f6b0*/  FFMA.FTZ R75, R2.reuse, R75, -R77.reuse ;  /* 0x0000004b024b7223 */ /* 0x140fe2000001084d */
[----:B------:R-:W-:-:S01]  /*f6c0*/  FFMA.FTZ R78, R2, R78, -R77 ;  /* 0x0000004e024e7223 */ /* 0x000fc2000001084d */
[C-C-:B------:R-:W-:Y:S01]  /*f6d0*/  FFMA.FTZ R79, R2.reuse, R79, -R77.reuse ;  /* 0x0000004f024f7223 */ /* 0x140fe2000001084d */
[----:B0-----:R-:W-:-:S01]  /*f6e0*/  FFMA.FTZ R80, R2, R82, -R77 ;  /* 0x0000005202507223 */ /* 0x001fc2000001084d */
[----:B------:R-:W0:Y:S01]  /*f6f0*/  MUFU.EX2 R27, R27 ;  /* 0x0000001b001b7308 */ /* 0x000e220000000800 */
[----:B-1----:R-:W-:-:S01]  /*f700*/  FFMA.FTZ R5, R54, R5, R10 ;  /* 0x0000000536057223 */ /* 0x002fc2000001000a */
[C-C-:B------:R-:W-:Y:S01]  /*f710*/  FFMA.FTZ R82, R2.reuse, R83, -R77.reuse ;  /* 0x0000005302527223 */ /* 0x140fe2000001084d */
[----:B------:R-:W-:-:S01]  /*f720*/  FFMA.FTZ R86, R2, R86, -R77 ;  /* 0x0000005602567223 */ /* 0x000fc2000001084d */
[----:B------:R-:W-:Y:S01]  /*f730*/  FFMA.FTZ R77, R2, R87, -R77 ;  /* 0x00000057024d7223 */ /* 0x000fe2000001084d */
[----:B------:R-:W-:-:S03]  /*f740*/  FADD.FTZ R5, R11, R5 ;  /* 0x000000050b057221 */ /* 0x000fc60000010000 */
[----:B------:R-:W1:Y:S01]  /*f750*/  MUFU.EX2 R30, R30 ;  /* 0x0000001e001e7308 */ /* 0x000e620000000800 */
[----:B--2---:R-:W-:-:S01]  /*f760*/  FFMA.FTZ R4, R8, R4, R26 ;  /* 0x0000000408047223 */ /* 0x004fc2000001001a */
[----:B------:R-:W-:-:S04]  /*f770*/  FADD.FTZ R5, R12, R5 ;  /* 0x000000050c057221 */ /* 0x000fc80000010000 */
[----:B------:R-:W-:Y:S02]  /*f780*/  FADD.FTZ R5, R24, R5 ;  /* 0x0000000518057221 */ /* 0x000fe40000010000 */
[----:B------:R-:W2:Y:S01]  /*f790*/  MUFU.EX2 R31, R31 ;  /* 0x0000001f001f7308 */ /* 0x000ea20000000800 */
[----:B0-----:R-:W-:-:S01]  /*f7a0*/  FADD.FTZ R4, R27, R4 ;  /* 0x000000041b047221 */ /* 0x001fc20000010000 */
[----:B------:R-:W-:Y:S01]  /*f7b0*/  FADD.FTZ R5, R32, R5 ;  /* 0x0000000520057221 */ /* 0x000fe20000010000 */
[----:B------:R-:W-:Y:S02]  /*f7c0*/  WARPGROUP.DEPBAR.LE gsb0, 0x0 ;  /* 0x00008000000079c5 */ /* 0x000fe40000010000 */
[----:B------:R0:W-:Y:S01]  /*f7d0*/  @!P2 SYNCS.ARRIVE.TRANS64.RED.A1T0 RZ, [R15+URZ], RZ ;  /* 0x000000ff0fffa9a7 */ /* 0x0001e2000810043f */
[----:B------:R-:W-:-:S02]  /*f7e0*/  FADD.FTZ R5, R33, R5 ;  /* 0x0000000521057221 */ /* 0x000fc40000010000 */
[----:B------:R-:W3:Y:S01]  /*f7f0*/  MUFU.EX2 R34, R34 ;  /* 0x0000002200227308 */ /* 0x000ee20000000800 */
        /* <DEDUP_REMOVED lines=8> */
[----:B---3--:R-:W-:-:S01]  /*f880*/  FADD.FTZ R4, R34, R4 ;  /* 0x0000000422047221 */ /* 0x008fc20000010000 */
[----:B------:R-:W-:-:S04]  /*f890*/  FADD.FTZ R5, R44, R5 ;  /* 0x000000052c057221 */ /* 0x000fc80000010000 */
[----:B------:R-:W-:Y:S02]  /*f8a0*/  FADD.FTZ R5, R45, R5 ;  /* 0x000000052d057221 */ /* 0x000fe40000010000 */
        /* <DEDUP_REMOVED lines=22> */
[----:B------:R-:W-:-:S06]  /*fa10*/  FADD.FTZ R5, R64, R5 ;  /* 0x0000000540057221 */ /* 0x000fcc0000010000 */
[----:B------:R-:W3:Y:S01]  /*fa20*/  MUFU.EX2 R51, R51 ;  /* 0x0000003300337308 */ /* 0x000ee20000000800 */
[----:B-1----:R-:W-:-:S07]  /*fa30*/  FADD.FTZ R4, R47, R4 ;  /* 0x000000042f047221 */ /* 0x002fce0000010000 */
[----:B------:R-:W1:Y:S01]  /*fa40*/  MUFU.EX2 R55, R55 ;  /* 0x0000003700377308 */ /* 0x000e620000000800 */
[----:B--2---:R-:W-:-:S07]  /*fa50*/  FADD.FTZ R4, R50, R4 ;  /* 0x0000000432047221 */ /* 0x004fce0000010000 */
[----:B------:R-:W2:Y:S01]  /*fa60*/  MUFU.EX2 R58, R58 ;  /* 0x0000003a003a7308 */ /* 0x000ea20000000800 */
[----:B---3--:R-:W-:-:S04]  /*fa70*/  FADD.FTZ R4, R51, R4 ;  /* 0x0000000433047221 */ /* 0x008fc80000010000 */
[----:B------:R-:W-:-:S03]  /*fa80*/  FADD.FTZ R4, R9, R4 ;  /* 0x0000000409047221 */ /* 0x000fc60000010000 */
        /* <DEDUP_REMOVED lines=47> */
[----:B---3--:R-:W-:-:S01]  /*fd80*/  FADD.FTZ R4, R86, R4 ;  /* 0x0000000456047221 */ /* 0x008fc20000010000 */
[----:B-1----:R-:W-:-:S03]  /*fd90*/  FADD.FTZ R5, R13, R5 ;  /* 0x000000050d057221 */ /* 0x002fc60000010000 */
[----:B--2---:R-:W-:Y:S01]  /*fda0*/  FADD.FTZ R4, R77, R4 ;  /* 0x000000044d047221 */ /* 0x004fe20000010000 */
[----:B0-----:R-:W-:Y:S06]  /*fdb0*/  @!P1 BRA `(.L_x_2008) ;  /* 0x0000000000049947 */ /* 0x001fec0003800000 */
[----:B------:R-:W-:Y:S01]  /*fdc0*/  BPT.TRAP 0x1 ;  /* 0x000000040000795c */ /* 0x000fe20000300000 */
.L_x_2008:
        /* <DEDUP_REMOVED lines=102> */
[----:B------:R-:W-:Y:S05]  /*10430*/  BSYNC B1 ;  /* 0x0000000000017941 */ /* 0x000fea0003800000 */
.L_x_1997:
[----:B------:R-:W-:Y:S05]  /*10440*/  BSYNC B0 ;  /* 0x0000000000007941 */ /* 0x000fea0003800000 */
.L_x_1996:
        /* <DEDUP_REMOVED lines=8> */
.L_x_2023:
[----:B------:R-:W-:-:S05]  /*104d0*/  VIADD R18, R8, 0x1 ;  /* 0x0000000108127836 */ /* 0x000fca0000000000 */
[----:B------:R-:W-:-:S04]  /*104e0*/  ISETP.NE.AND P0, PT, R18, 0x2, PT ;  /* 0x000000021200780c */ /* 0x000fc80003f05270 */
[----:B------:R-:W-:Y:S02]  /*104f0*/  SEL R152, RZ, 0x1, P0 ;  /* 0x00000001ff987807 */ /* 0x000fe40000000000 */
[----:B------:R-:W-:Y:S02]  /*10500*/  SEL R18, R18, RZ, P0 ;  /* 0x000000ff12127207 */ /* 0x000fe40000000000 */
[----:B------:R-:W-:Y:S01]  /*10510*/  LOP3.LUT R152, R9, R152, RZ, 0x3c, !PT ;  /* 0x0000009809987212 */ /* 0x000fe200078e3cff */
[----:B------:R-:W-:Y:S06]  /*10520*/  @!P1 BRA `(.L_x_2012) ;  /* 0x0000000000049947 */ /* 0x000fec0003800000 */
[----:B------:R-:W-:Y:S01]  /*10530*/  BPT.TRAP 0x1 ;  /* 0x000000040000795c */ /* 0x000fe20000300000 */
.L_x_2012:
[----:B------:R-:W-:Y:S01]  /*10540*/  IMAD R0, R18, 0x8, R16 ;  /* 0x0000000812007824 */ /* 0x000fe200078e0210 */
[----:B------:R-:W-:-:S04]  /*10550*/  SHF.L.U32 R3, R152, 0x1f, RZ ;  /* 0x0000001f98037819 */ /* 0x000fc800000006ff */
[----:B------:R0:W1:Y:S01]  /*10560*/  SYNCS.PHASECHK.TRANS64.TRYWAIT P0, [R0+URZ+0x19c30], R3 ;  /* 0x019c3003000075a7 */ /* 0x000062000800017f */
[----:B------:R-:W-:Y:S05]  /*10570*/  @!P1 BRA `(.L_x_2013) ;  /* 0x0000000000049947 */ /* 0x000fea0003800000 */
[----:B------:R-:W-:Y:S01]  /*10580*/  BPT.TRAP 0x1 ;  /* 0x000000040000795c */ /* 0x000fe20000300000 */
.L_x_2013:
[----:B------:R-:W-:Y:S01]  /*10590*/  BSSY B1, `(.L_x_2014) ;  /* 0x0000006000017945 */ /* 0x000fe20003800000 */
[----:B------:R-:W-:Y:S02]  /*105a0*/  IMAD R24, R18, 0x300, R21 ;  /* 0x0000030012187824 */ /* 0x000fe400078e0215 */
[----:B------:R-:W-:Y:S01]  /*105b0*/  IMAD.MOV.U32 R25, RZ, RZ, -0x3ffffff0 ;  /* 0xc0000010ff197424 */ /* 0x000fe200078e00ff */
[----:B-1----:R-:W-:Y:S06]  /*105c0*/  @P0 BRA `(.L_x_2015) ;  /* 0x0000000000080947 */ /* 0x002fec0003800000 */
[----:B------:R-:W1:Y:S02]  /*105d0*/  SYNCS.PHASECHK.TRANS64.TRYWAIT P0, [R0+URZ+0x19c30], R3 ;  /* 0x019c3003000075a7 */ /* 0x000e64000800017f */
[----:B-1----:R-:W-:Y:S05]  /*105e0*/  @!P0 BRA `(.L_x_2016) ;  /* 0x000000d800708947 */ /* 0x002fea0003800000 */
.L_x_2015:
[----:B------:R-:W-:Y:S05]  /*105f0*/  BSYNC B1 ;  /* 0x0000000000017941 */ /* 0x000fea0003800000 */
.L_x_2014:
        /* <DEDUP_REMOVED lines=28> */
.L_x_2017:
[----:B01----:R-:W-:Y:S01]  /*107c0*/  SHF.L.U32 R0, R9, 0x1f, RZ ;  /* 0x0000001f09007819 */ /* 0x003fe200000006ff */
[----:B------:R-:W-:-:S04]  /*107d0*/  IMAD R15, R8, 0x8, R16 ;  /* 0x00000008080f7824 */ /* 0x000fc800078e0210 */
[----:B------:R0:W1:Y:S01]  /*107e0*/  SYNCS.PHASECHK.TRANS64.TRYWAIT P0, [R15+URZ+0x19c50], R0 ;  /* 0x019c50000f0075a7 */ /* 0x000062000800017f */
[----:B------:R-:W-:Y:S05]  /*107f0*/  @!P1 BRA `(.L_x_2018) ;  /* 0x0000000000049947 */ /* 0x000fea0003800000 */
[----:B------:R-:W-:Y:S01]  /*10800*/  BPT.TRAP 0x1 ;  /* 0x000000040000795c */ /* 0x000fe20000300000 */
.L_x_2018:
[----:B------:R-:W-:Y:S04]  /*10810*/  BSSY B1, `(.L_x_2019) ;  /* 0x0000004000017945 */ /* 0x000fe80003800000 */
[----:B-1----:R-:W-:Y:S05]  /*10820*/  @P0 BRA `(.L_x_2020) ;  /* 0x0000000000080947 */ /* 0x002fea0003800000 */
[----:B------:R-:W1:Y:S02]  /*10830*/  SYNCS.PHASECHK.TRANS64.TRYWAIT P0, [R15+URZ+0x19c50], R0 ;  /* 0x019c50000f0075a7 */ /* 0x000e64000800017f */
[----:B-1----:R-:W-:Y:S05]  /*10840*/  @!P0 BRA `(.L_x_2021) ;  /* 0x000000d400ec8947 */ /* 0x002fea0003800000 */
.L_x_2020:
[----:B------:R-:W-:Y:S05]  /*10850*/  BSYNC B1 ;  /* 0x0000000000017941 */ /* 0x000fea0003800000 */
.L_x_2019:
[----:B01----:R-:W-:Y:S01]  /*10860*/  VIADD R0, R16, 0x3000 ;  /* 0x0000300010007836 */ /* 0x003fe20000000000 */
[----:B------:R-:W-:Y:S01]  /*10870*/  WARPGROUP.ARRIVE ;  /* 0x00000000000079c5 */ /* 0x000fe20000000000 */
[----:B------:R-:W-:Y:S01]  /*10880*/  IMAD.MOV.U32 R9, RZ, RZ, 0x40000040 ;  /* 0x40000040ff097424 */ /* 0x000fe200078e00ff */
[----:B------:R-:W-:Y:S01]  /*10890*/  FMNMX.FTZ R3, R26, R13, !PT ;  /* 0x0000000d1a037209 */ /* 0x000fe20007810000 */
[----:B------:R-:W-:Y:S01]  /*108a0*/  IMAD.MOV.U32 R11, RZ, RZ, 0x40000040 ;  /* 0x40000040ff0b7424 */ /* 0x000fe200078e00ff */
[----:B------:R-:W-:Y:S02]  /*108b0*/  SHF.R.U32.HI R0, RZ, 0x4, R0 ;  /* 0x00000004ff007819 */ /* 0x000fe40000011600 */
[----:B------:R-:W-:Y:S02]  /*108c0*/  R2UR UR7, R9 ;  /* 0x00000000090772ca */ /* 0x000fe400000e0000 */
[----:B------:R-:W-:Y:S02]  /*108d0*/  LOP3.LUT R0, R0, 0x3fff, RZ, 0xc0, !PT ;  /* 0x00003fff00007812 */ /* 0x000fe400078ec0ff */
[----:B------:R-:W-:-:S02]  /*108e0*/  FMNMX.FTZ R3, R27, R3, !PT ;  /* 0x000000031b037209 */ /* 0x000fc40007810000 */
[----:B------:R-:W-:Y:S02]  /*108f0*/  LOP3.LUT R0, R0, 0x10000, RZ, 0xfc, !PT ;  /* 0x0001000000007812 */ /* 0x000fe400078efcff */
[----:B------:R-:W-:-:S03]  /*10900*/  FMNMX.FTZ R3, R30, R3, !PT ;  /* 0x000000031e037209 */ /* 0x000fc60007810000 */
[----:B------:R-:W-:Y:S01]  /*10910*/  IMAD R8, R8, 0x300, R0 ;  /* 0x0000030008087824 */ /* 0x000fe200078e0200 */
[----:B------:R-:W-:Y:S02]  /*10920*/  FMNMX.FTZ R0, R24, R12, !PT ;  /* 0x0000000c18007209 */ /* 0x000fe40007810000 */
[----:B------:R-:W-:Y:S01]  /*10930*/  FMNMX.FTZ R3, R31, R3, !PT ;  /* 0x000000031f037209 */ /* 0x000fe20007810000 */
[C---:B------:R-:W-:Y:S01]  /*10940*/  VIADD R10, R8.reuse, 0x2 ;  /* 0x00000002080a7836 */ /* 0x040fe20000000000 */
[----:B------:R-:W-:Y:S02]  /*10950*/  R2UR UR6, R8 ;  /* 0x00000000080672ca */ /* 0x000fe400000e0000 */
[----:B------:R-:W-:Y:S02]  /*10960*/  FMNMX.FTZ R0, R25, R0, !PT ;  /* 0x0000000019007209 */ /* 0x000fe40007810000 */
[----:B------:R-:W-:Y:S02]  /*10970*/  FMNMX.FTZ R3, R34, R3, !PT ;  /* 0x0000000322037209 */ /* 0x000fe40007810000 */
[----:B------:R-:W-:-:S02]  /*10980*/  FMNMX.FTZ R0, R28, R0, !PT ;  /* 0x000000001c007209 */ /* 0x000fc40007810000 */
[----:B------:R-:W-:Y:S02]  /*10990*/  FMNMX.FTZ R3, R35, R3, !PT ;  /* 0x0000000323037209 */ /* 0x000fe40007810000 */
[----:B------:R-:W-:Y:S02]  /*109a0*/  FMNMX.FTZ R0, R29, R0, !PT ;  /* 0x000000001d007209 */ /* 0x000fe40007810000 */
[----:B------:R-:W-:Y:S01]  /*109b0*/  FMNMX.FTZ R3, R38, R3, !PT ;  /* 0x0000000326037209 */ /* 0x000fe20007810000 */
[----:B------:R-:W-:Y:S01]  /*109c0*/  QGMMA.64x96x32.F32.E4M3.E4M3 R88, R148, gdesc[UR4], R88, gsb0 ;  /* 0x0160000494587df3 */ /* 0x000fe20008000858 */
        /* <DEDUP_REMOVED lines=57> */
[----:B------:R-:W-:Y:S01]  /*10d60*/  FMNMX.FTZ R0, R85, R0, !PT ;  /* 0x0000000055007209 */ /* 0x000fe20007810000 */
[----:B------:R-:W-:Y:S02]  /*10d70*/  WARPGROUP.DEPBAR.LE gsb0, 0x0 ;  /* 0x00008000000079c5 */ /* 0x000fe40000010000 */
[----:B------:R-:W-:-:S06]  /*10d80*/  WARPGROUP.ARRIVE ;  /* 0x00000000000079c5 */ /* 0x000fcc0000000000 */
[----:B------:R-:W0:Y:S01]  /*10d90*/  S2R R151, SR_TID.X ;  /* 0x0000000000977919 */ /* 0x000e220000002100 */
[----:B------:R-:W1:Y:S01]  /*10da0*/  SHFL.BFLY PT, R9, R0, 0x2, 0x1f ;  /* 0x0c401f0000097f89 */ /* 0x000e6200000e0000 */
[----:B------:R-:W-:Y:S01]  /*10db0*/  QGMMA.64x96x32.F32.E4M3.E4M3 R88, R144, gdesc[UR4], R88, gsb0 ;  /* 0x0160000490587df3 */ /* 0x000fe20008000858 */
[----:B------:R-:W-:Y:S02]  /*10dc0*/  R2UR UR6, R10 ;  /* 0x000000000a0672ca */ /* 0x000fe400000e0000 */
[----:B------:R-:W2:Y:S01]  /*10dd0*/  SHFL.BFLY PT, R10, R3, 0x2, 0x1f ;  /* 0x0c401f00030a7f89 */ /* 0x000ea200000e0000 */
[----:B------:R-:W-:Y:S02]  /*10de0*/  R2UR UR7, R11 ;  /* 0x000000000b0772ca */ /* 0x000fe400000e0000 */
[----:B-1----:R-:W-:Y:S01]  /*10df0*/  FMNMX.FTZ R0, R0, R9, !PT ;  /* 0x0000000900007209 */ /* 0x002fe20007810000 */
[----:B------:R-:W-:Y:S01]  /*10e00*/  IMAD.MOV.U32 R9, RZ, RZ, 0x40000040 ;  /* 0x40000040ff097424 */ /* 0x000fe200078e00ff */
[----:B--2---:R-:W-:-:S03]  /*10e10*/  FMNMX.FTZ R10, R3, R10, !PT ;  /* 0x0000000a030a7209 */ /* 0x004fc60007810000 */
[----:B------:R-:W1:Y:S01]  /*10e20*/  SHFL.BFLY PT, R3, R0, 0x1, 0x1f ;  /* 0x0c201f0000037f89 */ /* 0x000e6200000e0000 */
[----:B0-----:R-:W-:-:S04]  /*10e30*/  LOP3.LUT R151, R151, 0x7f, RZ, 0xc0, !PT ;  /* 0x0000007f97977812 */ /* 0x001fc800078ec0ff */
[----:B------:R-:W-:Y:S02]  /*10e40*/  ISETP.NE.AND P0, PT, R151, RZ, PT ;  /* 0x000000ff9700720c */ /* 0x000fe40003f05270 */
[----:B-1----:R-:W-:-:S05]  /*10e50*/  FMNMX.FTZ R3, R0, R3, !PT ;  /* 0x0000000300037209 */ /* 0x002fca0007810000 */
[----:B------:R-:W-:-:S04]  /*10e60*/  FFMA.FTZ R11, R2, R3, -8 ;  /* 0xc1000000020b7423 */ /* 0x000fc80000010003 */
[C-C-:B------:R-:W-:Y:S01]  /*10e70*/  FFMA.FTZ R20, R2.reuse, R29, -R11.reuse ;  /* 0x0000001d02147223 */ /* 0x140fe2000001080b */
[----:B------:R-:W-:-:S01]  /*10e80*/  FFMA.FTZ R29, R2, R37, -R11 ;  /* 0x00000025021d7223 */ /* 0x000fc2000001080b */
[C-C-:B------:R-:W-:Y:S01]  /*10e90*/  FFMA.FTZ R37, R2.reuse, R45, -R11.reuse ;  /* 0x0000002d02257223 */ /* 0x140fe2000001080b */
[----:B------:R-:W-:-:S01]  /*10ea0*/  FFMA.FTZ R45, R2, R53, -R11 ;  /* 0x00000035022d7223 */ /* 0x000fc2000001080b */
[C-C-:B------:R-:W-:Y:S01]  /*10eb0*/  FFMA.FTZ R53, R2.reuse, R61, -R11.reuse ;  /* 0x0000003d02357223 */ /* 0x140fe2000001080b */
[----:B------:R-:W-:-:S01]  /*10ec0*/  FFMA.FTZ R61, R2, R69, -R11 ;  /* 0x00000045023d7223 */ /* 0x000fc2000001080b */
[----:B------:R-:W-:Y:S01]  /*10ed0*/  FFMA.FTZ R69, R2, R77, -R11 ;  /* 0x0000004d02457223 */ /* 0x000fe2000001080b */
[----:B------:R-:W-:Y:S08]  /*10ee0*/  MUFU.EX2 R20, R20 ;  /* 0x0000001400147308 */ /* 0x000ff00000000800 */
[----:B------:R-:W-:Y:S08]  /*10ef0*/  MUFU.EX2 R29, R29 ;  /* 0x0000001d001d7308 */ /* 0x000ff00000000800 */
[----:B------:R-:W-:Y:S08]  /*10f00*/  MUFU.EX2 R37, R37 ;  /* 0x0000002500257308 */ /* 0x000ff00000000800 */
[----:B------:R-:W-:Y:S08]  /*10f10*/  MUFU.EX2 R45, R45 ;  /* 0x0000002d002d7308 */ /* 0x000ff00000000800 */
[----:B------:R-:W-:Y:S08]  /*10f20*/  MUFU.EX2 R53, R53 ;  /* 0x0000003500357308 */ /* 0x000ff00000000800 */
[----:B------:R-:W-:Y:S01]  /*10f30*/  MUFU.EX2 R61, R61 ;  /* 0x0000003d003d7308 */ /* 0x000fe20000000800 */
[----:B------:R-:W-:-:S02]  /*10f40*/  WARPGROUP.DEPBAR.LE gsb0, 0x0 ;  /* 0x00008000000079c5 */ /* 0x000fc40000010000 */
[----:B------:R-:W-:-:S05]  /*10f50*/  WARPGROUP.ARRIVE ;  /* 0x00000000000079c5 */ /* 0x000fca0000000000 */
[----:B------:R-:W-:Y:S01]  /*10f60*/  MUFU.EX2 R69, R69 ;  /* 0x0000004500457308 */ /* 0x000fe20000000800 */
[----:B------:R-:W-:Y:S01]  /*10f70*/  QGMMA.64x96x32.F32.E4M3.E4M3 R88, R140, gdesc[UR4], R88, gsb0 ;  /* 0x016000048c587df3 */ /* 0x000fe20008000858 */
[----:B------:R-:W-:Y:S02]  /*10f80*/  R2UR UR6, R8 ;  /* 0x00000000080672ca */ /* 0x000fe400000e0000 */
[----:B------:R-:W0:Y:S01]  /*10f90*/  SHFL.BFLY PT, R8, R10, 0x1, 0x1f ;  /* 0x0c201f000a087f89 */ /* 0x000e2200000e0000 */
[----:B------:R-:W-:Y:S01]  /*10fa0*/  R2UR UR7, R9 ;  /* 0x00000000090772ca */ /* 0x000fe200000e0000 */
[----:B------:R-:W-:Y:S01]  /*10fb0*/  FADD.FTZ R9, -R3, R12 ;  /* 0x0000000c03097221 */ /* 0x000fe20000010100 */
[----:B------:R-:W-:-:S01]  /*10fc0*/  FFMA.FTZ R12, R2, R25, -R11 ;  /* 0x00000019020c7223 */ /* 0x000fc2000001080b */
[C-C-:B------:R-:W-:Y:S01]  /*10fd0*/  FFMA.FTZ R25, R2.reuse, R33, -R11.reuse ;  /* 0x0000002102197223 */ /* 0x140fe2000001080b */
[----:B------:R-:W-:-:S01]  /*10fe0*/  FFMA.FTZ R33, R2, R41, -R11 ;  /* 0x0000002902217223 */ /* 0x000fc2000001080b */
[C---:B------:R-:W-:Y:S01]  /*10ff0*/  FMUL.FTZ R9, R2.reuse, R9 ;  /* 0x0000000902097220 */ /* 0x040fe20000410000 */
[----:B------:R-:W-:-:S01]  /*11000*/  FFMA.FTZ R41, R2, R49, -R11 ;  /* 0x0000003102297223 */ /* 0x000fc2000001080b */
[C-C-:B------:R-:W-:Y:S01]  /*11010*/  FFMA.FTZ R49, R2.reuse, R57, -R11.reuse ;  /* 0x0000003902317223 */ /* 0x140fe2000001080b */
[----:B------:R-:W-:Y:S01]  /*11020*/  MUFU.EX2 R12, R12 ;  /* 0x0000000c000c7308 */ /* 0x000fe20000000800 */
[----:B------:R-:W-:-:S01]  /*11030*/  FFMA.FTZ R57, R2, R65, -R11 ;  /* 0x0000004102397223 */ /* 0x000fc2000001080b */
[C-C-:B------:R-:W-:Y:S01]  /*11040*/  FFMA.FTZ R65, R2.reuse, R73, -R11.reuse ;  /* 0x0000004902417223 */ /* 0x140fe2000001080b */
[----:B------:R-:W-:-:S05]  /*11050*/  FFMA.FTZ R73, R2, R81, -R11 ;  /* 0x0000005102497223 */ /* 0x000fca000001080b */
[----:B------:R-:W-:Y:S01]  /*11060*/  MUFU.EX2 R9, R9 ;  /* 0x0000000900097308 */ /* 0x000fe20000000800 */
[----:B0-----:R-:W-:Y:S01]  /*11070*/  FMNMX.FTZ R0, R10, R8, !PT ;  /* 0x000000080a007209 */ /* 0x001fe20007810000 */
[C-C-:B------:R-:W-:Y:S01]  /*11080*/  FFMA.FTZ R10, R2.reuse, R24, -R11.reuse ;  /* 0x00000018020a7223 */ /* 0x140fe2000001080b */
[----:B------:R-:W-:-:S05]  /*11090*/  FFMA.FTZ R24, R2, R32, -R11 ;  /* 0x0000002002187223 */ /* 0x000fca000001080b */
[----:B------:R-:W-:Y:S01]  /*110a0*/  MUFU.EX2 R25, R25 ;  /* 0x0000001900197308 */ /* 0x000fe20000000800 */
[----:B------:R-:W-:-:S01]  /*110b0*/  FFMA.FTZ R32, R2, R40, -R11 ;  /* 0x0000002802207223 */ /* 0x000fc2000001080b */
[----:B------:R-:W-:Y:S01]  /*110c0*/  FADD.FTZ R8, -R0, R13 ;  /* 0x0000000d00087221 */ /* 0x000fe20000010100 */
[----:B------:R-:W-:-:S01]  /*110d0*/  FFMA.FTZ R77, R2, R0, -8 ;  /* 0xc1000000024d7423 */ /* 0x000fc20000010000 */
[C-C-:B------:R-:W-:Y:S01]  /*110e0*/  FFMA.FTZ R13, R2.reuse, R28, -R11.reuse ;  /* 0x0000001c020d7223 */ /* 0x140fe2000001080b */
[----:B------:R-:W-:-:S01]  /*110f0*/  FFMA.FTZ R28, R2, R36, -R11 ;  /* 0x00000024021c7223 */ /* 0x000fc2000001080b */
[C---:B------:R-:W-:Y:S01]  /*11100*/  FMUL.FTZ R8, R2.reuse, R8 ;  /* 0x0000000802087220 */ /* 0x040fe20000410000 */
[----:B------:R-:W-:-:S01]  /*11110*/  FFMA.FTZ R26, R2, R26, -R77 ;  /* 0x0000001a021a7223 */ /* 0x000fc2000001084d */
[C-C-:B------:R-:W-:Y:S01]  /*11120*/  FFMA.FTZ R27, R2.reuse, R27, -R77.reuse ;  /* 0x0000001b021b7223 */ /* 0x140fe2000001084d */
        /* <DEDUP_REMOVED lines=36> */
[C---:B------:R-:W-:Y:S01]  /*11370*/  FFMA.FTZ R71, R2.reuse, R71, -R77 ;  /* 0x0000004702477223 */ /* 0x040fe2000001084d */
[----:B------:R-:W-:-:S01]  /*11380*/  FFMA.FTZ R64, R2, R72, -R11 ;  /* 0x0000004802407223 */ /* 0x000fc2000001080b */
[C-C-:B------:R-:W-:Y:S01]  /*11390*/  FFMA.FTZ R74, R2.reuse, R74, -R77.reuse ;  /* 0x0000004a024a7223 */ /* 0x140fe2000001084d */
[----:B------:R-:W-:-:S01]  /*113a0*/  FFMA.FTZ R75, R2, R75, -R77 ;  /* 0x0000004b024b7223 */ /* 0x000fc2000001084d */
[----:B------:R-:W1:Y:S01]  /*113b0*/  MUFU.EX2 R30, R30 ;  /* 0x0000001e001e7308 */ /* 0x000e620000000800 */
[----:B0-----:R-:W-:-:S01]  /*113c0*/  FADD.FTZ R4, R27, R4 ;  /* 0x000000041b047221 */ /* 0x001fc20000010000 */
[C---:B------:R-:W-:Y:S01]  /*113d0*/  FFMA.FTZ R68, R2.reuse, R76, -R11 ;  /* 0x0000004c02447223 */ /* 0x040fe2000001080b */
[----:B------:R-:W-:-:S01]  /*113e0*/  FFMA.FTZ R78, R2, R78, -R77 ;  /* 0x0000004e024e7223 */ /* 0x000fc2000001084d */
[C---:B------:R-:W-:Y:S01]  /*113f0*/  FFMA.FTZ R79, R2.reuse, R79, -R77 ;  /* 0x0000004f024f7223 */ /* 0x040fe2000001084d */
[----:B------:R-:W-:-:S01]  /*11400*/  FFMA.FTZ R72, R2, R80, -R11 ;  /* 0x0000005002487223 */ /* 0x000fc2000001080b */
[C-C-:B------:R-:W-:Y:S01]  /*11410*/  FFMA.FTZ R80, R2.reuse, R82, -R77.reuse ;  /* 0x0000005202507223 */ /* 0x140fe2000001084d */
[----:B------:R-:W-:-:S01]  /*11420*/  FFMA.FTZ R81, R2, R83, -R77 ;  /* 0x0000005302517223 */ /* 0x000fc2000001084d */
[----:B------:R-:W0:Y:S01]  /*11430*/  MUFU.EX2 R31, R31 ;  /* 0x0000001f001f7308 */ /* 0x000e220000000800 */
[----:B--2---:R-:W-:-:S01]  /*11440*/  FADD.FTZ R5, R13, R5 ;  /* 0x000000050d057221 */ /* 0x004fc20000010000 */
[C---:B------:R-:W-:Y:S01]  /*11450*/  FFMA.FTZ R76, R2.reuse, R84, -R11 ;  /* 0x00000054024c7223 */ /* 0x040fe2000001080b */
[----:B------:R-:W-:-:S01]  /*11460*/  FFMA.FTZ R86, R2, R86, -R77 ;  /* 0x0000005602567223 */ /* 0x000fc2000001084d */
[----:B------:R-:W-:Y:S01]  /*11470*/  FFMA.FTZ R11, R2, R85, -R11 ;  /* 0x00000055020b7223 */ /* 0x000fe2000001080b */
[----:B------:R-:W-:-:S01]  /*11480*/  FADD.FTZ R5, R20, R5 ;  /* 0x0000000514057221 */ /* 0x000fc20000010000 */
[----:B------:R-:W-:Y:S01]  /*11490*/  FFMA.FTZ R77, R2, R87, -R77 ;  /* 0x00000057024d7223 */ /* 0x000fe2000001084d */
[----:B------:R-:W-:Y:S01]  /*114a0*/  @!P0 IMAD R82, R18, 0x8, R16 ;  /* 0x0000000812528824 */ /* 0x000fe200078e0210 */
[----:B------:R-:W2:Y:S01]  /*114b0*/  MUFU.EX2 R24, R24 ;  /* 0x0000001800187308 */ /* 0x000ea20000000800 */
[----:B-1----:R-:W-:-:S02]  /*114c0*/  FADD.FTZ R4, R30, R4 ;  /* 0x000000041e047221 */ /* 0x002fc40000010000 */
[----:B------:R-:W-:-:S05]  /*114d0*/  @!P0 VIADD R82, R82, 0x19c40 ;  /* 0x00019c4052528836 */ /* 0x000fca0000000000 */
[----:B------:R-:W1:Y:S01]  /*114e0*/  MUFU.EX2 R34, R34 ;  /* 0x0000002200227308 */ /* 0x000e620000000800 */
[----:B0-----:R-:W-:-:S01]  /*114f0*/  FADD.FTZ R4, R31, R4 ;  /* 0x000000041f047221 */ /* 0x001fc20000010000 */
[----:B------:R-:W-:Y:S01]  /*11500*/  @!P0 PRMT R82, RZ, 0x654, R82 ;  /* 0x00000654ff528816 */ /* 0x000fe20000000052 */
[----:B------:R-:W-:-:S05]  /*11510*/  WARPGROUP.DEPBAR.LE gsb0, 0x0 ;  /* 0x00008000000079c5 */ /* 0x000fca0000010000 */
[----:B------:R-:W0:Y:S01]  /*11520*/  MUFU.EX2 R35, R35 ;  /* 0x0000002300237308 */ /* 0x000e220000000800 */
[----:B--2---:R-:W-:-:S01]  /*11530*/  FADD.FTZ R5, R24, R5 ;  /* 0x0000000518057221 */ /* 0x004fc20000010000 */
[----:B------:R-:W-:-:S03]  /*11540*/  WARPGROUP.ARRIVE ;  /* 0x00000000000079c5 */ /* 0x000fc60000000000 */
[----:B------:R-:W-:-:S03]  /*11550*/  FADD.FTZ R5, R25, R5 ;  /* 0x0000000519057221 */ /* 0x000fc60000010000 */
[----:B------:R-:W2:Y:S01]  /*11560*/  MUFU.EX2 R28, R28 ;  /* 0x0000001c001c7308 */ /* 0x000ea20000000800 */
[----:B-1----:R-:W-:-:S01]  /*11570*/  FADD.FTZ R4, R34, R4 ;  /* 0x0000000422047221 */ /* 0x002fc20000010000 */
[----:B------:R-:W-:Y:S06]  /*11580*/  QGMMA.64x96x32.F32.E4M3.E4M3 R88, R136, gdesc[UR4], R88, gsb0 ;  /* 0x0160000488587df3 */ /* 0x000fec0008000858 */
[----:B------:R-:W1:Y:S01]  /*11590*/  MUFU.EX2 R38, R38 ;  /* 0x0000002600267308 */ /* 0x000e620000000800 */
[----:B0-----:R-:W-:-:S07]  /*115a0*/  FADD.FTZ R4, R35, R4 ;  /* 0x0000000423047221 */ /* 0x001fce0000010000 */
[----:B------:R-:W0:Y:S01]  /*115b0*/  MUFU.EX2 R39, R39 ;  /* 0x0000002700277308 */ /* 0x000e220000000800 */
[----:B--2---:R-:W-:-:S04]  /*115c0*/  FADD.FTZ R5, R28, R5 ;  /* 0x000000051c057221 */ /* 0x004fc80000010000 */
[----:B------:R-:W-:-:S03]  /*115d0*/  FADD.FTZ R5, R29, R5 ;  /* 0x000000051d057221 */ /* 0x000fc60000010000 */
        /* <DEDUP_REMOVED lines=13> */
[----:B-1----:R-:W-:-:S04]  /*116b0*/  FADD.FTZ R5, R36, R5 ;  /* 0x0000000524057221 */ /* 0x002fc80000010000 */
[----:B------:R-:W-:-:S03]  /*116c0*/  FADD.FTZ R5, R37, R5 ;  /* 0x0000000525057221 */ /* 0x000fc60000010000 */
        /* <DEDUP_REMOVED lines=11> */
[----:B------:R2:W-:Y:S04]  /*11780*/  @!P0 SYNCS.ARRIVE.TRANS64.RED.A1T0 RZ, [R82+URZ], RZ ;  /* 0x000000ff52ff89a7 */ /* 0x0005e8000810043f */
[----:B------:R-:W3:Y:S01]  /*11790*/  MUFU.EX2 R54, R54 ;  /* 0x0000003600367308 */ /* 0x000ee20000000800 */
[----:B-1----:R-:W-:-:S07]  /*117a0*/  FADD.FTZ R4, R51, R4 ;  /* 0x0000000433047221 */ /* 0x002fce0000010000 */
[----:B------:R-:W1:Y:S01]  /*117b0*/  MUFU.EX2 R55, R55 ;  /* 0x0000003700377308 */ /* 0x000e620000000800 */
[----:B0-----:R-:W-:-:S04]  /*117c0*/  FADD.FTZ R5, R44, R5 ;  /* 0x000000052c057221 */ /* 0x001fc80000010000 */
[----:B------:R-:W-:-:S03]  /*117d0*/  FADD.FTZ R5, R45, R5 ;  /* 0x000000052d057221 */ /* 0x000fc60000010000 */
[----:B------:R-:W0:Y:S01]  /*117e0*/  MUFU.EX2 R48, R48 ;  /* 0x0000003000307308 */ /* 0x000e220000000800 */
[----:B---3--:R-:W-:-:S07]  /*117f0*/  FADD.FTZ R4, R54, R4 ;  /* 0x0000000436047221 */ /* 0x008fce0000010000 */
[----:B------:R-:W3:Y:S01]  /*11800*/  MUFU.EX2 R58, R58 ;  /* 0x0000003a003a7308 */ /* 0x000ee20000000800 */
[----:B-1----:R-:W-:-:S07]  /*11810*/  FADD.FTZ R4, R55, R4 ;  /* 0x0000000437047221 */ /* 0x002fce0000010000 */
[----:B------:R-:W1:Y:S01]  /*11820*/  MUFU.EX2 R49, R49 ;  /* 0x0000003100317308 */ /* 0x000e620000000800 */
[----:B0-----:R-:W-:-:S07]  /*11830*/  FADD.FTZ R5, R48, R5 ;  /* 0x0000000530057221 */ /* 0x001fce0000010000 */
[----:B------:R-:W0:Y:S01]  /*11840*/  MUFU.EX2 R59, R59 ;  /* 0x0000003b003b7308 */ /* 0x000e220000000800 */
[----:B---3--:R-:W-:-:S07]  /*11850*/  FADD.FTZ R4, R58, R4 ;  /* 0x000000043a047221 */ /* 0x008fce0000010000 */
[----:B------:R-:W3:Y:S01]  /*11860*/  MUFU.EX2 R52, R52 ;  /* 0x0000003400347308 */ /* 0x000ee20000000800 */
[----:B-1----:R-:W-:-:S07]  /*11870*/  FADD.FTZ R5, R49, R5 ;  /* 0x0000000531057221 */ /* 0x002fce0000010000 */
[----:B------:R-:W1:Y:S01]  /*11880*/  MUFU.EX2 R62, R62 ;  /* 0x0000003e003e7308 */ /* 0x000e620000000800 */
[----:B0-----:R-:W-:-:S07]  /*11890*/  FADD.FTZ R4, R59, R4 ;  /* 0x000000043b047221 */ /* 0x001fce0000010000 */
[----:B------:R-:W0:Y:S01]  /*118a0*/  MUFU.EX2 R63, R63 ;  /* 0x0000003f003f7308 */ /* 0x000e220000000800 */
[----:B---3--:R-:W-:-:S04]  /*118b0*/  FADD.FTZ R5, R52, R5 ;  /* 0x0000000534057221 */ /* 0x008fc80000010000 */
[----:B------:R-:W-:-:S03]  /*118c0*/  FADD.FTZ R5, R53, R5 ;  /* 0x0000000535057221 */ /* 0x000fc60000010000 */
        /* <DEDUP_REMOVED lines=13> */
[----:B-1----:R-:W-:-:S04]  /*119a0*/  FADD.FTZ R5, R60, R5 ;  /* 0x000000053c057221 */ /* 0x002fc80000010000 */
[----:B------:R-:W-:-:S03]  /*119b0*/  FADD.FTZ R5, R61, R5 ;  /* 0x000000053d057221 */ /* 0x000fc60000010000 */
        /* <DEDUP_REMOVED lines=30> */
[----:B-1----:R-:W-:-:S01]  /*11ba0*/  FADD.FTZ R4, R86, R4 ;  /* 0x0000000456047221 */ /* 0x002fc20000010000 */
[----:B0-----:R-:W-:-:S03]  /*11bb0*/  FADD.FTZ R5, R11, R5 ;  /* 0x000000050b057221 */ /* 0x001fc60000010000 */
[----:B---3--:R-:W-:Y:S01]  /*11bc0*/  FADD.FTZ R4, R77, R4 ;  /* 0x000000044d047221 */ /* 0x008fe20000010000 */
[----:B--2---:R-:W-:Y:S06]  /*11bd0*/  @!P1 BRA `(.L_x_2022) ;  /* 0x0000000000049947 */ /* 0x004fec0003800000 */
[----:B------:R-:W-:Y:S01]  /*11be0*/  BPT.TRAP 0x1 ;  /* 0x000000040000795c */ /* 0x000fe20000300000 */
.L_x_2022:
        /* <DEDUP_REMOVED lines=94> */
[----:B------:R-:W-:Y:S02]  /*121d0*/  IMAD.MOV.U32 R145, RZ, RZ, R46 ;  /* 0x000000ffff917224 */ /* 0x000fe400078e002e */
[----:B------:R-:W-:Y:S01]  /*121e0*/  IMAD.MOV.U32 R146, RZ, RZ, R44 ;  /* 0x000000ffff927224 */ /* 0x000fe200078e002c */
[C---:B--2---:R-:W-:Y:S01]  /*121f0*/  ISETP.GT.AND P0, PT, R14.reuse, R82, PT ;  /* 0x000000520e00720c */ /* 0x044fe20003f04270 */
[----:B------:R-:W-:-:S12]  /*12200*/  VIADD R14, R14, 0xffffffff ;  /* 0xffffffff0e0e7836 */ /* 0x000fd80000000000 */
[----:B0-----:R-:W-:Y:S05]  /*12210*/  @P0 BRA `(.L_x_2023) ;  /* 0xffffffe000ac0947 */ /* 0x001fea000383ffff */
.L_x_2011:
[----:B------:R-:W-:Y:S05]  /*12220*/  BSYNC B0 ;  /* 0x0000000000007941 */ /* 0x000fea0003800000 */
.L_x_2010:
[----:B------:R-:W-:Y:S06]  /*12230*/  BAR.ARV 0x8, 0x200 ;  /* 0x0208000000007b1d */ /* 0x000fec0000002000 */
[----:B------:R-:W-:Y:S05]  /*12240*/  @!P1 BRA `(.L_x_2024) ;  /* 0x0000000000049947 */ /* 0x000fea0003800000 */
[----:B------:R-:W-:Y:S01]  /*12250*/  BPT.TRAP 0x1 ;  /* 0x000000040000795c */ /* 0x000fe20000300000 */
.L_x_2024:
[----:B------:R-:W-:Y:S01]  /*12260*/  IMAD R12, R18, 0x8, R16 ;  /* 0x00000008120c7824 */ /* 0x000fe200078e0210 */
[----:B------:R-:W-:-:S04]  /*12270*/  SHF.L.U32 R7, R152, 0x1f, RZ ;  /* 0x0000001f98077819 */ /* 0x000fc800000006ff */
[----:B------:R0:W1:Y:S01]  /*12280*/  SYNCS.PHASECHK.TRANS64.TRYWAIT P0, [R12+URZ+0x19c50], R7 ;  /* 0x019c50070c0075a7 */ /* 0x000062000800017f */
[----:B------:R-:W-:Y:S05]  /*12290*/  @!P1 BRA `(.L_x_2025) ;  /* 0x0000000000049947 */ /* 0x000fea0003800000 */
[----:B------:R-:W-:Y:S01]  /*122a0*/  BPT.TRAP 0x1 ;  /* 0x000000040000795c */ /* 0x000fe20000300000 */
.L_x_2025:
[----:B------:R-:W-:Y:S04]  /*122b0*/  BSSY B0, `(.L_x_2026) ;  /* 0x0000004000007945 */ /* 0x000fe80003800000 */
[----:B-1----:R-:W-:Y:S05]  /*122c0*/  @P0 BRA `(.L_x_2027) ;  /* 0x0000000000080947 */ /* 0x002fea0003800000 */
[----:B------:R-:W1:Y:S02]  /*122d0*/  SYNCS.PHASECHK.TRANS64.TRYWAIT P0, [R12+URZ+0x19c50], R7 ;  /* 0x019c50070c0075a7 */ /* 0x000e64000800017f */
[----:B-1----:R-:W-:Y:S05]  /*122e0*/  @!P0 BRA `(.L_x_2028) ;  /* 0x000000bc00588947 */ /* 0x002fea0003800000 */
.L_x_2027:
[----:B------:R-:W-:Y:S05]  /*122f0*/  BSYNC B0 ;  /* 0x0000000000007941 */ /* 0x000fea0003800000 */
.L_x_2026:
        /* <DEDUP_REMOVED lines=10> */
[----:B01----:R-:W-:-:S05]  /*123a0*/  LOP3.LUT R7, R16, 0x10000, RZ, 0xfc, !PT ;  /* 0x0001000010077812 */ /* 0x003fca00078efcff */
[----:B------:R-:W-:Y:S02]  /*123b0*/  IMAD R6, R18, 0x300, R7 ;  /* 0x0000030012067824 */ /* 0x000fe400078e0207 */
        /* <DEDUP_REMOVED lines=14> */
[----:B------:R-:W-:-:S04]  /*124a0*/  @P0 LEA R8, P2, R10, UR4, 0x2 ;  /* 0x000000040a080c11 */ /* 0x000fc8000f8410ff */
[----:B------:R-:W-:Y:S01]  /*124b0*/  @P0 LEA.HI.X R9, R10, UR5, R9, 0x2, P2 ;  /* 0x000000050a090c11 */ /* 0x000fe200090f1409 */
[----:B------:R-:W-:-:S06]  /*124c0*/  IMAD.MOV.U32 R10, RZ, RZ, 0x3f800000 ;  /* 0x3f800000ff0a7424 */ /* 0x000fcc00078e00ff */
[----:B------:R0:W2:Y:S01]  /*124d0*/  @P0 LDG.E R10, desc[UR42][R8.64] ;  /* 0x0000002a080a0981 */ /* 0x0000a2000c1e1900 */
[----:B------:R-:W-:Y:S02]  /*124e0*/  IMAD.MOV.U32 R7, RZ, RZ, 0x40000040 ;  /* 0x40000040ff077424 */ /* 0x000fe400078e00ff */
[----:B------:R-:W-:Y:S01]  /*124f0*/  IMAD.MOV.U32 R21, RZ, RZ, -0x800000 ;  /* 0xff800000ff157424 */ /* 0x000fe200078e00ff */
[----:B------:R-:W1:Y:S01]  /*12500*/  SHFL.BFLY PT, R14, R5, 0x2, 0x1f ;  /* 0x0c401f00050e7f89 */ /* 0x000e6200000e0000 */
[----:B------:R-:W-:-:S03]  /*12510*/  IMAD.MOV.U32 R20, RZ, RZ, -0x800000 ;  /* 0xff800000ff147424 */ /* 0x000fc600078e00ff */
        /* <DEDUP_REMOVED lines=8> */
[----:B-1----:R-:W-:-:S01]  /*125a0*/  FADD.FTZ R14, R14, R5 ;  /* 0x000000050e0e7221 */ /* 0x002fc20000010000 */
[----:B------:R-:W-:-:S07]  /*125b0*/  IMAD.MOV.U32 R5, RZ, RZ, RZ ;  /* 0x000000ffff057224 */ /* 0x000fce00078e00ff */
[----:B------:R-:W-:Y:S01]  /*125c0*/  QGMMA.64x96x32.F32.E4M3.E4M3 R88, R144, gdesc[UR4], R88, gsb0 ;  /* 0x0160000490587df3 */ /* 0x000fe20008000858 */
[----:B------:R-:W-:Y:S01]  /*125d0*/  R2UR UR6, R8 ;  /* 0x00000000080672ca */ /* 0x000fe200000e0000 */
[----:B---3--:R-:W-:Y:S01]  /*125e0*/  FADD.FTZ R11, R11, R4 ;  /* 0x000000040b0b7221 */ /* 0x008fe20000010000 */
[----:B------:R-:W-:Y:S01]  /*125f0*/  R2UR UR7, R9 ;  /* 0x00000000090772ca */ /* 0x000fe200000e0000 */
[----:B------:R-:W-:Y:S01]  /*12600*/  IMAD.MOV.U32 R9, RZ, RZ, RZ ;  /* 0x000000ffff097224 */ /* 0x000fe200078e00ff */
[----:B------:R-:W-:Y:S02]  /*12610*/  WARPGROUP.DEPBAR.LE gsb0, 0x0 ;  /* 0x00008000000079c5 */ /* 0x000fe40000010000 */
[----:B------:R-:W-:-:S09]  /*12620*/  WARPGROUP.ARRIVE ;  /* 0x00000000000079c5 */ /* 0x000fd20000000000 */
[----:B------:R-:W-:Y:S01]  /*12630*/  QGMMA.64x96x32.F32.E4M3.E4M3 R88, R140, gdesc[UR4], R88, gsb0 ;  /* 0x016000048c587df3 */ /* 0x000fe20008000858 */
[----:B------:R-:W-:Y:S02]  /*12640*/  R2UR UR6, R6 ;  /* 0x00000000060672ca */ /* 0x000fe400000e0000 */
[----:B------:R-:W-:Y:S01]  /*12650*/  R2UR UR7, R7 ;  /* 0x00000000070772ca */ /* 0x000fe200000e0000 */
[----:B------:R-:W0:Y:S04]  /*12660*/  SHFL.BFLY PT, R6, R11, 0x1, 0x1f ;  /* 0x0c201f000b067f89 */ /* 0x000e2800000e0000 */
[----:B------:R-:W1:Y:S01]  /*12670*/  SHFL.BFLY PT, R7, R14, 0x1, 0x1f ;  /* 0x0c201f000e077f89 */ /* 0x000e6200000e0000 */
[----:B0-----:R-:W-:-:S01]  /*12680*/  FADD.FTZ R13, R11, R6 ;  /* 0x000000060b0d7221 */ /* 0x001fc20000010000 */
[----:B-1----:R-:W-:-:S03]  /*12690*/  FADD.FTZ R7, R14, R7 ;  /* 0x000000070e077221 */ /* 0x002fc60000010000 */
[----:B------:R-:W-:Y:S01]  /*126a0*/  FMUL.FTZ R8, R13, 0.00390625 ;  /* 0x3b8000000d087820 */ /* 0x000fe20000410000 */
[C---:B------:R-:W-:Y:S01]  /*126b0*/  FMUL.FTZ R15, R7.reuse, 0.00390625 ;  /* 0x3b800000070f7820 */ /* 0x040fe20000410000 */
[----:B------:R-:W-:-:S03]  /*126c0*/  FSETP.NE.FTZ.AND P0, PT, R7, RZ, PT ;  /* 0x000000ff0700720b */ /* 0x000fc60003f15000 */
[----:B------:R-:W-:Y:S02]  /*126d0*/  FSETP.NE.FTZ.AND P3, PT, R8, RZ, PT ;  /* 0x000000ff0800720b */ /* 0x000fe40003f75000 */
[----:B------:R-:W-:-:S08]  /*126e0*/  FSETP.NE.FTZ.AND P2, PT, R15, RZ, PT ;  /* 0x000000ff0f00720b */ /* 0x000fd00003f55000 */
[----:B------:R-:W-:Y:S01]  /*126f0*/  @P0 MUFU.RCP R5, R7 ;  /* 0x0000000700050308 */ /* 0x000fe20000001000 */
[----:B------:R-:W-:-:S04]  /*12700*/  FSETP.NE.FTZ.AND P0, PT, R13, RZ, PT ;  /* 0x000000ff0d00720b */ /* 0x000fc80003f15000 */
[C---:B------:R-:W-:Y:S01]  /*12710*/  @P2 FMUL.FTZ R4, R2.reuse, 0.69314718246459960938 ;  /* 0x3f31721802042820 */ /* 0x040fe20000410000 */
[----:B------:R-:W-:Y:S02]  /*12720*/  @P3 FMUL.FTZ R2, R2, 0.69314718246459960938 ;  /* 0x3f31721802023820 */ /* 0x000fe40000410000 */
[----:B------:R-:W0:Y:S08]  /*12730*/  @P3 MUFU.LG2 R8, R8 ;  /* 0x0000000800083308 */ /* 0x000e300000000c00 */
[----:B------:R-:W1:Y:S08]  /*12740*/  @P2 MUFU.LG2 R6, R15 ;  /* 0x0000000f00062308 */ /* 0x000e700000000c00 */
[----:B------:R-:W3:Y:S01]  /*12750*/  @P0 MUFU.RCP R9, R13 ;  /* 0x0000000d00090308 */ /* 0x000ee20000001000 */
[----:B0-----:R-:W-:-:S04]  /*12760*/  @P3 FMUL.FTZ R11, R8, 0.69314718246459960938 ;  /* 0x3f317218080b3820 */ /* 0x001fc80000410000 */
[----:B------:R-:W-:Y:S01]  /*12770*/  @P3 FFMA.FTZ R21, R2, R0, R11 ;  /* 0x0000000002153223 */ /* 0x000fe2000001000b */
[----:B-1----:R-:W-:-:S04]  /*12780*/  @P2 FMUL.FTZ R7, R6, 0.69314718246459960938 ;  /* 0x3f31721806072820 */ /* 0x002fc80000410000 */
[----:B------:R-:W-:Y:S01]  /*12790*/  @P2 FFMA.FTZ R20, R4, R3, R7 ;  /* 0x0000000304142223 */ /* 0x000fe20000010007 */
[----:B------:R-:W-:Y:S02]  /*127a0*/  WARPGROUP.DEPBAR.LE gsb0, 0x0 ;  /* 0x00008000000079c5 */ /* 0x000fe40000010000 */
[----:B------:R-:W-:-:S06]  /*127b0*/  WARPGROUP.ARRIVE ;  /* 0x00000000000079c5 */ /* 0x000fcc0000000000 */
[----:B------:R-:W-:Y:S01]  /*127c0*/  QGMMA.64x96x32.F32.E4M3.E4M3 R88, R136, gdesc[UR4], R88, gsb0 ;  /* 0x0160000488587df3 */ /* 0x000fe20008000858 */
[-C--:B--2---:R-:W-:Y:S01]  /*127d0*/  FMUL.FTZ R2, R5, R10.reuse ;  /* 0x0000000a05027220 */ /* 0x084fe20000410000 */
[----:B---3--:R-:W-:Y:S01]  /*127e0*/  FMUL.FTZ R10, R9, R10 ;  /* 0x0000000a090a7220 */ /* 0x008fe20000410000 */
[----:B------:R-:W-:Y:S02]  /*127f0*/  WARPGROUP.DEPBAR.LE gsb0, 0x0 ;  /* 0x00008000000079c5 */ /* 0x000fe40000010000 */
[----:B------:R-:W-:Y:S05]  /*12800*/  @!P1 BRA `(.L_x_2029) ;  /* 0x0000000000049947 */ /* 0x000fea0003800000 */
[----:B------:R-:W-:Y:S01]  /*12810*/  BPT.TRAP 0x1 ;  /* 0x000000040000795c */ /* 0x000fe20000300000 */
.L_x_2029:
[----:B------:R-:W2:Y:S01]  /*12820*/  LDL.LU R0, [R1+0x1c] ;  /* 0x00001c0001007983 */ /* 0x000ea20000300800 */
[----:B------:R-:W-:Y:S02]  /*12830*/  VIADD R12, R12, 0x19c60 ;  /* 0x00019c600c0c7836 */ /* 0x000fe40000000000 */
[-C--:B------:R-:W-:Y:S01]  /*12840*/  FMUL.FTZ R25, R88, R2.reuse ;  /* 0x0000000258197220 */ /* 0x080fe20000410000 */
[----:B------:R-:W-:Y:S01]  /*12850*/  FMUL.FTZ R26, R93, R2 ;  /* 0x000000025d1a7220 */ /* 0x000fe20000410000 */
[----:B------:R-:W3:Y:S01]  /*12860*/  LDL.LU R8, [R1+0x54] ;  /* 0x0000540001087983 */ /* 0x000ee20000300800 */
[----:B------:R-:W-:-:S05]  /*12870*/  VIADD R18, R18, 0x1 ;  /* 0x0000000112127836 */ /* 0x000fca0000000000 */
[----:B------:R-:W-:-:S04]  /*12880*/  ISETP.NE.AND P1, PT, R18, 0x2, PT ;  /* 0x000000021200780c */ /* 0x000fc80003f25270 */
        /* <DEDUP_REMOVED lines=53> */
[----:B------:R-:W-:-:S07]  /*12be0*/  FMUL.FTZ R0, R97, R2 ;  /* 0x0000000261007220 */ /* 0x000fce0000410000 */
.L_x_1963:
[----:B------:R-:W2:Y:S01]  /*12bf0*/  LDL R96, [R1+0x48] ;  /* 0x0000480001607983 */ /* 0x000ea20000100800 */
[----:B------:R-:W1:Y:S01]  /*12c00*/  S2UR UR4, SR_CgaCtaId ;  /* 0x00000000000479c3 */ /* 0x000e620000008800 */
[----:B------:R-:W-:Y:S01]  /*12c10*/  MOV R16, 0x400 ;  /* 0x0000040000107802 */ /* 0x000fe20000000f00 */
[----:B------:R-:W-:Y:S01]  /*12c20*/  BSSY B0, `(.L_x_2030) ;  /* 0x0000337000007945 */ /* 0x000fe20003800000 */
[----:B-1----:R-:W-:-:S05]  /*12c30*/  IMAD.U32 R2, RZ, RZ, UR4 ;  /* 0x00000004ff027e24 */ /* 0x002fca000f8e00ff */
[----:B------:R1:W-:Y:S01]  /*12c40*/  STL [R1+0x1c], R2 ;  /* 0x00001c0201007387 */ /* 0x0003e20000100800 */
[----:B------:R-:W-:Y:S01]  /*12c50*/  LEA R16, R2, R16, 0x18 ;  /* 0x0000001002107211 */ /* 0x000fe200078ec0ff */
[----:B------:R-:W-:Y:S06]  /*12c60*/  BAR.SYNC.DEFER_BLOCKING 0x5, 0x200 ;  /* 0x0148000000007b1d */ /* 0x000fec0000010000 */
[----:B------:R1:W3:Y:S02]  /*12c70*/  LDS.128 R28, [R16+0x19cd0] ;  /* 0x019cd000101c7984 */ /* 0x0002e40000000c00 */
[----:B------:R-:W-:Y:S06]  /*12c80*/  BAR.ARV 0x4, 0x200 ;  /* 0x0108000000007b1d */ /* 0x000fec0000002000 */
[----:B--2---:R-:W-:-:S13]  /*12c90*/  ISETP.NE.AND P1, PT, R96, RZ, PT ;  /* 0x000000ff6000720c */ /* 0x004fda0003f25270 */
[----:B------:R-:W2:Y:S02]  /*12ca0*/  @!P1 LDC R96, c[0x0][0xad4] ;  /* 0x0002b500ff609b82 */ /* 0x000ea40000000800 */
[----:B--2---:R1:W-:Y:S01]  /*12cb0*/  @!P1 STL [R1+0x48], R96 ;  /* 0x0000486001009387 */ /* 0x0043e20000100800 */
[----:B---3--:R-:W-:Y:S05]  /*12cc0*/  @P0 BRA `(.L_x_2031) ;  /* 0x0000002400f00947 */ /* 0x008fea0003800000 */
[----:B------:R-:W2:Y:S01]  /*12cd0*/  LDL.LU R10, [R1+0x40] ;  /* 0x00004000010a7983 */ /* 0x000ea20000300800 */
[----:B------:R-:W-:Y:S01]  /*12ce0*/  ULDC.64 UR4, c[0x4][0x38] ;  /* 0x01000e0000047ab9 */ /* 0x000fe20000000a00 */
[----:B------:R-:W-:Y:S02]  /*12cf0*/  ULDC.64 UR6, c[0x0][0xc08] ;  /* 0x0003020000067ab9 */ /* 0x000fe40000000a00 */
[----:B------:R-:W3:Y:S04]  /*12d00*/  LDL.LU R3, [R1+0x58] ;  /* 0x0000580001037983 */ /* 0x000ee80000300800 */
[----:B-1----:R-:W4:Y:S01]  /*12d10*/  LDL R2, [R1+0x34] ;  /* 0x0000340001027983 */ /* 0x002f220000100800 */
[----:B0-----:R-:W0:Y:S01]  /*12d20*/  S2R R8, SR_TID.X ;  /* 0x0000000000087919 */ /* 0x001e220000002100 */
[----:B------:R-:W-:Y:S01]  /*12d30*/  BAR.SYNC.DEFER_BLOCKING 0x1, 0x180 ;  /* 0x0046000000007b1d */ /* 0x000fe20000010000 */
[----:B---3--:R-:W-:-:S02]  /*12d40*/  IMAD.MOV.U32 R13, RZ, RZ, R3 ;  /* 0x000000ffff0d7224 */ /* 0x008fc400078e0003 */
[----:B----4-:R-:W-:Y:S02]  /*12d50*/  IMAD.MOV.U32 R12, RZ, RZ, R2 ;  /* 0x000000ffff0c7224 */ /* 0x010fe400078e0002 */
[----:B0-----:R-:W-:Y:S02]  /*12d60*/  IMAD.SHL.U32 R2, R8, 0x4, RZ ;  /* 0x0000000408027824 */ /* 0x001fe400078e00ff */
[----:B------:R-:W-:Y:S02]  /*12d70*/  IMAD.MOV.U32 R15, RZ, RZ, R12 ;  /* 0x000000ffff0f7224 */ /* 0x000fe400078e000c */
[----:B------:R-:W3:Y:S01]  /*12d80*/  LDL R12, [R1+0x84] ;  /* 0x00008400010c7983 */ /* 0x000ee20000100800 */
[----:B------:R-:W-:-:S04]  /*12d90*/  LOP3.LUT R2, R2, 0xc, RZ, 0xc0, !PT ;  /* 0x0000000c02027812 */ /* 0x000fc800078ec0ff */
[----:B------:R-:W-:-:S05]  /*12da0*/  IADD3 R2, P0, R2, UR4, RZ ;  /* 0x0000000402027c10 */ /* 0x000fca000ff1e0ff */
[----:B------:R-:W-:Y:S01]  /*12db0*/  IMAD.X R3, RZ, RZ, UR5, P0 ;  /* 0x00000005ff037e24 */ /* 0x000fe200080e06ff */
[----:B------:R-:W-:-:S04]  /*12dc0*/  ULDC.64 UR4, c[0x0][0xc00] ;  /* 0x0003000000047ab9 */ /* 0x000fc80000000a00 */
[----:B-----5:R0:W4:Y:S01]  /*12dd0*/  LDG.E.CONSTANT R24, desc[UR42][R2.64] ;  /* 0x0000002a02187981 */ /* 0x020122000c1e9900 */
[----:B------:R-:W-:Y:S01]  /*12de0*/  LOP3.LUT P0, R8, R8, 0x3, RZ, 0xc0, !PT ;  /* 0x0000000308087812 */ /* 0x000fe2000780c0ff */
[----:B------:R-:W-:-:S03]  /*12df0*/  IMAD.MOV.U32 R14, RZ, RZ, R13 ;  /* 0x000000ffff0e7224 */ /* 0x000fc600078e000d */
[----:B------:R-:W-:-:S04]  /*12e00*/  ISETP.EQ.OR P0, PT, R8, 0x3, !P0 ;  /* 0x000000030800780c */ /* 0x000fc80004702670 */
[----:B------:R-:W-:Y:S02]  /*12e10*/  SEL R69, R38, R99, P0 ;  /* 0x0000006326457207 */ /* 0x000fe40000000000 */
[----:B------:R-:W-:Y:S02]  /*12e20*/  SEL R38, R99, R38, P0 ;  /* 0x0000002663267207 */ /* 0x000fe40000000000 */
[----:B------:R-:W4:Y:S01]  /*12e30*/  LDL.LU R99, [R1+0x4c] ;  /* 0x00004c0001637983 */ /* 0x000f220000300800 */
[----:B------:R-:W-:Y:S02]  /*12e40*/  SEL R67, R94, R39, P0 ;  /* 0x000000275e437207 */ /* 0x000fe40000000000 */
[----:B------:R-:W-:Y:S02]  /*12e50*/  SEL R39, R39, R94, P0 ;  /* 0x0000005e27277207 */ /* 0x000fe40000000000 */
[----:B------:R-:W4:Y:S01]  /*12e60*/  LDL.LU R94, [R1+0x50] ;  /* 0x00005000015e7983 */ /* 0x000f220000300800 */
[----:B------:R-:W-:-:S02]  /*12e70*/  SEL R49, R7, R32, P0 ;  /* 0x0000002007317207 */ /* 0x000fc40000000000 */
[----:B------:R-:W-:Y:S01]  /*12e80*/  SEL R32, R32, R7, P0 ;  /* 0x0000000720207207 */ /* 0x000fe20000000000 */
[----:B------:R-:W-:Y:S01]  /*12e90*/  IMAD.MOV.U32 R97, RZ, RZ, R14 ;  /* 0x000000ffff617224 */ /* 0x000fe200078e000e */
[----:B------:R-:W1:Y:S01]  /*12ea0*/  S2R R7, SR_SWINHI ;  /* 0x0000000000077919 */ /* 0x000e620000002f00 */
[----:B------:R-:W-:Y:S02]  /*12eb0*/  SEL R47, R27, R0, P0 ;  /* 0x000000001b2f7207 */ /* 0x000fe40000000000 */
[----:B------:R-:W-:Y:S01]  /*12ec0*/  SEL R27, R0, R27, P0 ;  /* 0x0000001b001b7207 */ /* 0x000fe20000000000 */
[----:B--2---:R-:W-:Y:S01]  /*12ed0*/  IMAD.MOV.U32 R98, RZ, RZ, R10 ;  /* 0x000000ffff627224 */ /* 0x004fe200078e000a */
[----:B------:R-:W-:Y:S01]  /*12ee0*/  SEL R41, R25, R4, P0 ;  /* 0x0000000419297207 */ /* 0x000fe20000000000 */
[----:B------:R-:W-:Y:S01]  /*12ef0*/  IMAD.MOV.U32 R88, RZ, RZ, R15 ;  /* 0x000000ffff587224 */ /* 0x000fe200078e000f */
[----:B------:R-:W-:Y:S01]  /*12f00*/  SEL R25, R4, R25, P0 ;  /* 0x0000001904197207 */ /* 0x000fe20000000000 */
[----:B------:R-:W2:Y:S01]  /*12f10*/  LDL R90, [R1+0x3c] ;  /* 0x00003c00015a7983 */ /* 0x000ea20000100800 */
[----:B------:R-:W-:-:S02]  /*12f20*/  SEL R43, R11, R26, P0 ;  /* 0x0000001a0b2b7207 */ /* 0x000fc40000000000 */
[----:B------:R-:W-:Y:S01]  /*12f30*/  SEL R53, R5, R36, P0 ;  /* 0x0000002405357207 */ /* 0x000fe20000000000 */
[----:B------:R-:W2:Y:S01]  /*12f40*/  LDL R92, [R1+0x20] ;  /* 0x00002000015c7983 */ /* 0x000ea20000100800 */
[----:B------:R-:W-:Y:S02]  /*12f50*/  SEL R73, R37, R6, P0 ;  /* 0x0000000625497207 */ /* 0x000fe40000000000 */
[----:B------:R-:W-:Y:S01]  /*12f60*/  SEL R71, R9, R42, P0 ;  /* 0x0000002a09477207 */ /* 0x000fe20000000000 */
[----:B------:R-:W2:Y:S01]  /*12f70*/  LDL R86, [R1+0x60] ;  /* 0x0000600001567983 */ /* 0x000ea20000100800 */
[----:B0-----:R-:W-:Y:S02]  /*12f80*/  MOV R2, R16 ;  /* 0x0000001000027202 */ /* 0x001fe40000000f00 */
[----:B-1----:R-:W-:Y:S02]  /*12f90*/  MOV R3, R7 ;  /* 0x0000000700037202 */ /* 0x002fe40000000f00 */
        /* <DEDUP_REMOVED lines=39> */
[----:B------:R-:W-:Y:S02]  /*13210*/  IADD3 R85, P3, R12, 0x3020, RZ ;  /* 0x000030200c557810 */ /* 0x000fe40007f7e0ff */
[----:B------:R-:W-:Y:S02]  /*13220*/  LOP3.LUT R14, R0, R33, RZ, 0x3c, !PT ;  /* 0x00000021000e7212 */ /* 0x000fe400078e3cff */
[----:B------:R-:W-:-:S02]  /*13230*/  LOP3.LUT R0, R35, 0x180, RZ, 0xc0, !PT ;  /* 0x0000018023007812 */ /* 0x000fc400078ec0ff */
[----:B------:R-:W-:Y:S02]  /*13240*/  LOP3.LUT R4, R85, 0x180, RZ, 0xc0, !PT ;  /* 0x0000018055047812 */ /* 0x000fe400078ec0ff */
[----:B------:R-:W-:Y:S02]  /*13250*/  IADD3 R95, P1, R12, 0x6020, RZ ;  /* 0x000060200c5f7810 */ /* 0x000fe40007f3e0ff */
[----:B------:R-:W-:Y:S02]  /*13260*/  SHF.R.U64 R0, R0, 0x3, RZ ;  /* 0x0000000300007819 */ /* 0x000fe400000012ff */
[C---:B------:R-:W-:Y:S01]  /*13270*/  IADD3 R93, P2, R12.reuse, 0x6000, RZ ;  /* 0x000060000c5d7810 */ /* 0x040fe20007f5e0ff */
[----:B------:R-:W-:Y:S01]  /*13280*/  IMAD.X R11, RZ, RZ, R13, P4 ;  /* 0x000000ffff0b7224 */ /* 0x000fe200020e060d */
[----:B------:R-:W-:Y:S02]  /*13290*/  LOP3.LUT R5, R12, 0x180, RZ, 0xc0, !PT ;  /* 0x000001800c057812 */ /* 0x000fe400078ec0ff */
[----:B------:R-:W-:-:S02]  /*132a0*/  SHF.R.U64 R4, R4, 0x3, RZ ;  /* 0x0000000304047819 */ /* 0x000fc400000012ff */
[----:B------:R-:W-:Y:S02]  /*132b0*/  LOP3.LUT R28, R95, 0x180, RZ, 0xc0, !PT ;  /* 0x000001805f1c7812 */ /* 0x000fe400078ec0ff */
[----:B------:R-:W-:Y:S02]  /*132c0*/  LOP3.LUT R10, R0, R35, RZ, 0x3c, !PT ;  /* 0x00000023000a7212 */ /* 0x000fe400078e3cff */
[----:B------:R-:W-:Y:S02]  /*132d0*/  LOP3.LUT R6, R93, 0x180, RZ, 0xc0, !PT ;  /* 0x000001805d067812 */ /* 0x000fe400078ec0ff */
[----:B------:R-:W-:Y:S02]  /*132e0*/  SHF.R.U64 R5, R5, 0x3, RZ ;  /* 0x0000000305057819 */ /* 0x000fe400000012ff */
[----:B------:R-:W-:Y:S02]  /*132f0*/  LOP3.LUT R8, R4, R85, RZ, 0x3c, !PT ;  /* 0x0000005504087212 */ /* 0x000fe400078e3cff */
[----:B------:R-:W-:-:S02]  /*13300*/  SHF.R.U64 R28, R28, 0x3, RZ ;  /* 0x000000031c1c7819 */ /* 0x000fc400000012ff */
[----:B------:R-:W-:Y:S02]  /*13310*/  MOV R85, R10 ;  /* 0x0000000a00557202 */ /* 0x000fe40000000f00 */
[----:B------:R-:W-:Y:S01]  /*13320*/  SHF.R.U64 R6, R6, 0x3, RZ ;  /* 0x0000000306067819 */ /* 0x000fe200000012ff */
[----:B----4-:R0:W-:Y:S01]  /*13330*/  SHFL.IDX PT, R11, R49, R24, 0x1c1f ;  /* 0x001c1f18310b7589 */ /* 0x0101e200000e0000 */
[----:B------:R-:W-:Y:S01]  /*13340*/  LOP3.LUT R12, R5, R12, RZ, 0x3c, !PT ;  /* 0x0000000c050c7212 */ /* 0x000fe200078e3cff */
[--C-:B------:R-:W-:Y:S01]  /*13350*/  IMAD.X R5, RZ, RZ, R13.reuse, P1 ;  /* 0x000000ffff057224 */ /* 0x100fe200008e060d */
[----:B------:R-:W-:Y:S01]  /*13360*/  LOP3.LUT R4, R28, R95, RZ, 0x3c, !PT ;  /* 0x0000005f1c047212 */ /* 0x000fe200078e3cff */
[--C-:B------:R-:W-:Y:S01]  /*13370*/  IMAD.X R9, RZ, RZ, R13.reuse, P3 ;  /* 0x000000ffff097224 */ /* 0x100fe200018e060d */
[----:B------:R-:W-:Y:S01]  /*13380*/  LOP3.LUT R6, R6, R93, RZ, 0x3c, !PT ;  /* 0x0000005d06067212 */ /* 0x000fe200078e3cff */
[--C-:B------:R-:W-:Y:S01]  /*13390*/  IMAD.X R7, RZ, RZ, R13.reuse, P2 ;  /* 0x000000ffff077224 */ /* 0x100fe200010e060d */
[----:B0-----:R-:W-:Y:S01]  /*133a0*/  LOP3.LUT R49, R24, 0x2, RZ, 0x3c, !PT ;  /* 0x0000000218317812 */ /* 0x001fe200078e3cff */
[----:B------:R-:W-:Y:S01]  /*133b0*/  IMAD.X R15, RZ, RZ, R13, P5 ;  /* 0x000000ffff0f7224 */ /* 0x000fe200028e060d */
[----:B------:R-:W-:Y:S01]  /*133c0*/  SHFL.IDX PT, R41, R41, R24, 0x1c1f ;  /* 0x001c1f1829297589 */ /* 0x000fe200000e0000 */
[----:B------:R-:W-:-:S03]  /*133d0*/  MOV R33, R12 ;  /* 0x0000000c00217202 */ /* 0x000fc60000000f00 */
[----:B------:R-:W0:Y:S01]  /*133e0*/  SHFL.IDX PT, R46, R25, R49, 0x1c1f ;  /* 0x001c1f31192e7589 */ /* 0x000e2200000e0000 */
[----:B------:R-:W-:-:S03]  /*133f0*/  MOV R84, R4 ;  /* 0x0000000400547202 */ /* 0x000fc60000000f00 */
[----:B------:R-:W-:Y:S01]  /*13400*/  SHFL.IDX PT, R43, R43, R24, 0x1c1f ;  /* 0x001c1f182b2b7589 */ /* 0x000fe200000e0000 */
[----:B------:R-:W-:-:S03]  /*13410*/  MOV R0, R8 ;  /* 0x0000000800007202 */ /* 0x000fc60000000f00 */
[----:B------:R-:W-:Y:S01]  /*13420*/  SHFL.IDX PT, R74, R59, R24, 0x1c1f ;  /* 0x001c1f183b4a7589 */ /* 0x000fe200000e0000 */
[----:B------:R-:W-:-:S03]  /*13430*/  MOV R28, R6 ;  /* 0x00000006001c7202 */ /* 0x000fc60000000f00 */
[----:B------:R-:W-:Y:S01]  /*13440*/  SHFL.IDX PT, R67, R67, R24, 0x1c1f ;  /* 0x001c1f1843437589 */ /* 0x000fe200000e0000 */
[----:B------:R-:W-:-:S03]  /*13450*/  MOV R35, R14 ;  /* 0x0000000e00237202 */ /* 0x000fc60000000f00 */
[----:B------:R-:W-:Y:S04]  /*13460*/  SHFL.IDX PT, R71, R71, R24, 0x1c1f ;  /* 0x001c1f1847477589 */ /* 0x000fe800000e0000 */
[----:B------:R-:W1:Y:S04]  /*13470*/  SHFL.IDX PT, R26, R26, R49, 0x1c1f ;  /* 0x001c1f311a1a7589 */ /* 0x000e6800000e0000 */
[----:B------:R-:W3:Y:S04]  /*13480*/  SHFL.IDX PT, R48, R39, R49, 0x1c1f ;  /* 0x001c1f3127307589 */ /* 0x000ee800000e0000 */
[----:B------:R4:W2:Y:S04]  /*13490*/  SHFL.IDX PT, R56, R42, R49, 0x1c1f ;  /* 0x001c1f312a387589 */ /* 0x0008a800000e0000 */
        /* <DEDUP_REMOVED lines=16> */
[----:B------:R-:W2:Y:S04]  /*135a0*/  SHFL.IDX PT, R62, R44, R49, 0x1c1f ;  /* 0x001c1f312c3e7589 */ /* 0x000ea800000e0000 */
[----:B------:R-:W2:Y:S04]  /*135b0*/  SHFL.IDX PT, R77, R114, R49, 0x1c1f ;  /* 0x001c1f31724d7589 */ /* 0x000ea800000e0000 */
[----:B------:R-:W2:Y:S04]  /*135c0*/  SHFL.IDX PT, R79, R122, R49, 0x1c1f ;  /* 0x001c1f317a4f7589 */ /* 0x000ea800000e0000 */
        /* <DEDUP_REMOVED lines=12> */
[----:B------:R-:W2:Y:S04]  /*13690*/  SHFL.IDX PT, R24, R127, R49, 0x1c1f ;  /* 0x001c1f317f187589 */ /* 0x000ea800000e0000 */
[----:B------:R-:W2:Y:S04]  /*136a0*/  SHFL.IDX PT, R15, R130, R49, 0x1c1f ;  /* 0x001c1f31820f7589 */ /* 0x000ea800000e0000 */
[----:B------:R-:W2:Y:S04]  /*136b0*/  SHFL.IDX PT, R117, R117, R49, 0x1c1f ;  /* 0x001c1f3175757589 */ /* 0x000ea800000e0000 */
[----:B------:R-:W2:Y:S04]  /*136c0*/  SHFL.IDX PT, R119, R119, R49, 0x1c1f ;  /* 0x001c1f3177777589 */ /* 0x000ea800000e0000 */
[----:B------:R3:W2:Y:S04]  /*136d0*/  SHFL.IDX PT, R25, R45, R49, 0x1c1f ;  /* 0x001c1f312d197589 */ /* 0x0006a800000e0000 */
[----:B------:R-:W2:Y:S04]  /*136e0*/  SHFL.IDX PT, R13, R120, R49, 0x1c1f ;  /* 0x001c1f31780d7589 */ /* 0x000ea800000e0000 */
[----:B------:R2:W2:Y:S01]  /*136f0*/  SHFL.IDX PT, R134, R134, R49, 0x1c1f ;  /* 0x001c1f3186867589 */ /* 0x0004a200000e0000 */
[----:B0-----:R-:W-:-:S02]  /*13700*/  SEL R40, R41, R46, P0 ;  /* 0x0000002e29287207 */ /* 0x001fc40000000000 */
[----:B----4-:R-:W-:Y:S02]  /*13710*/  SEL R42, R46, R41, P0 ;  /* 0x000000292e2a7207 */ /* 0x010fe40000000000 */
[----:B-1----:R-:W-:Y:S02]  /*13720*/  SEL R41, R43, R26, P0 ;  /* 0x0000001a2b297207 */ /* 0x002fe40000000000 */
[----:B---3--:R-:W-:Y:S02]  /*13730*/  SEL R45, R67, R48, P0 ;  /* 0x00000030432d7207 */ /* 0x008fe40000000000 */
[----:B------:R-:W-:Y:S02]  /*13740*/  SEL R47, R48, R67, P0 ;  /* 0x00000043302f7207 */ /* 0x000fe40000000000 */
[----:B--2---:R-:W-:Y:S02]  /*13750*/  SEL R53, R71, R56, P0 ;  /* 0x0000003847357207 */ /* 0x004fe40000000000 */
        /* <DEDUP_REMOVED lines=47> */
[----:B------:R-:W-:Y:S01]  /*13a50*/  SEL R74, R13, R74, P0 ;  /* 0x0000004a0d4a7207 */ /* 0x000fe20000000000 */
[----:B------:R0:W-:Y:S01]  /*13a60*/  STSM.16.M88.4 [R33], R4 ;  /* 0x0000000421007844 */ /* 0x0001e20000000200 */
[----:B------:R-:W-:-:S02]  /*13a70*/  SEL R37, R91, R134, P0 ;  /* 0x000000865b257207 */ /* 0x000fc40000000000 */
[----:B------:R-:W-:Y:S01]  /*13a80*/  SEL R39, R134, R91, P0 ;  /* 0x0000005b86277207 */ /* 0x000fe20000000000 */
        /* <DEDUP_REMOVED lines=10> */
[----:B0-----:R-:W-:Y:S02]  /*13b30*/  F2FP.BF16.F32.PACK_AB R33, R77, R76 ;  /* 0x0000004c4d21723e */ /* 0x001fe400000010ff */
[----:B------:R-:W-:-:S02]  /*13b40*/  F2FP.BF16.F32.PACK_AB R34, R75, R74 ;  /* 0x0000004a4b22723e */ /* 0x000fc400000010ff */
[----:B-1----:R-:W-:Y:S02]  /*13b50*/  F2FP.BF16.F32.PACK_AB R35, R79, R78 ;  /* 0x0000004e4f23723e */ /* 0x002fe400000010ff */
[----:B------:R-:W-:Y:S02]  /*13b60*/  F2FP.BF16.F32.PACK_AB R4, R81, R80 ;  /* 0x000000505104723e */ /* 0x000fe400000010ff */
[----:B------:R-:W-:Y:S02]  /*13b70*/  F2FP.BF16.F32.PACK_AB R5, R37, R36 ;  /* 0x000000242505723e */ /* 0x000fe400000010ff */
[----:B------:R-:W-:Y:S02]  /*13b80*/  F2FP.BF16.F32.PACK_AB R6, R83, R82 ;  /* 0x000000525306723e */ /* 0x000fe400000010ff */
[----:B------:R-:W-:Y:S01]  /*13b90*/  F2FP.BF16.F32.PACK_AB R7, R39, R38 ;  /* 0x000000262707723e */ /* 0x000fe200000010ff */
[----:B------:R0:W-:Y:S04]  /*13ba0*/  STSM.16.M88.4 [R85], R12 ;  /* 0x0000000c55007844 */ /* 0x0001e80000000200 */
[----:B------:R1:W-:Y:S04]  /*13bb0*/  STSM.16.M88.4 [R0], R24 ;  /* 0x0000001800007844 */ /* 0x0003e80000000200 */
[----:B------:R-:W-:Y:S04]  /*13bc0*/  STSM.16.M88.4 [R28], R32 ;  /* 0x000000201c007844 */ /* 0x000fe80000000200 */
[----:B------:R2:W-:Y:S01]  /*13bd0*/  STSM.16.M88.4 [R84], R4 ;  /* 0x0000000454007844 */ /* 0x0005e20000000200 */
[----:B------:R-:W-:Y:S01]  /*13be0*/  BAR.SYNC.DEFER_BLOCKING 0x1, 0x180 ;  /* 0x0046000000007b1d */ /* 0x000fe20000010000 */
[----:B------:R-:W-:-:S04]  /*13bf0*/  ISETP.NE.U32.AND P0, PT, RZ, UR4, PT ;  /* 0x00000004ff007c0c */ /* 0x000fc8000bf05070 */
[----:B------:R-:W-:Y:S02]  /*13c00*/  ISETP.NE.AND.EX P0, PT, RZ, UR5, PT, P0 ;  /* 0x00000005ff007c0c */ /* 0x000fe4000bf05300 */
[----:B------:R-:W-:Y:S01]  /*13c10*/  IADD3 R8, P1, R99, UR4, RZ ;  /* 0x0000000463087c10 */ /* 0x000fe2000ff3e0ff */
[----:B0-----:R-:W-:Y:S01]  /*13c20*/  IMAD.MOV.U32 R85, RZ, RZ, RZ ;  /* 0x000000ffff557224 */ /* 0x001fe200078e00ff */
[----:B------:R-:W-:Y:S01]  /*13c30*/  ISETP.GT.AND P3, PT, R96, 0x1, PT ;  /* 0x000000016000780c */ /* 0x000fe20003f64270 */
[----:B-1----:R-:W-:Y:S01]  /*13c40*/  IMAD.MOV.U32 R24, RZ, RZ, 0x9b8 ;  /* 0x000009b8ff187424 */ /* 0x002fe200078e00ff */
[----:B------:R-:W-:Y:S01]  /*13c50*/  IADD3.X R9, R94, UR5, RZ, P1, !PT ;  /* 0x000000055e097c10 */ /* 0x000fe20008ffe4ff */
[----:B------:R-:W0:Y:S06]  /*13c60*/  LDC R0, c[0x0][0xbe8] ;  /* 0x0002fa00ff007b82 */ /* 0x000e2c0000000800 */
[----:B------:R-:W3:Y:S01]  /*13c70*/  @P0 LDG.E R85, desc[UR42][R8.64] ;  /* 0x0000002a08550981 */ /* 0x000ee2000c1e1900 */
[----:B------:R-:W-:-:S04]  /*13c80*/  SEL R24, R24, 0x978, P3 ;  /* 0x0000097818187807 */ /* 0x000fc80001800000 */
[----:B--2---:R-:W1:Y:S08]  /*13c90*/  LDC.64 R6, c[0x0][R24+0x220] ;  /* 0x0000880018067b82 */ /* 0x004e700000000a00 */
[----:B------:R-:W2:Y:S01]  /*13ca0*/  LDC.64 R10, c[0x0][R24+0x218] ;  /* 0x00008600180a7b82 */ /* 0x000ea20000000a00 */
[----:B------:R-:W-:-:S04]  /*13cb0*/  ISETP.NE.U32.AND P1, PT, RZ, UR6, PT ;  /* 0x00000006ff007c0c */ /* 0x000fc8000bf25070 */
[----:B------:R-:W-:-:S03]  /*13cc0*/  ISETP.NE.AND.EX P1, PT, RZ, UR7, PT, P1 ;  /* 0x00000007ff007c0c */ /* 0x000fc6000bf25310 */
[----:B------:R-:W4:Y:S01]  /*13cd0*/  LDC.64 R12, c[0x0][R24+0x228] ;  /* 0x00008a00180c7b82 */ /* 0x000f220000000a00 */
[----:B0-----:R-:W-:-:S07]  /*13ce0*/  ISETP.NE.AND P4, PT, R0, 0x1, PT ;  /* 0x000000010000780c */ /* 0x001fce0003f85270 */
[----:B------:R0:W0:Y:S02]  /*13cf0*/  LDC.64 R4, c[0x0][R24+0x210] ;  /* 0x0000840018047b82 */ /* 0x0000240000000a00 */
[----:B------:R-:W-:Y:S01]  /*13d00*/  @P1 IADD3 R14, P2, R99, UR6, RZ ;  /* 0x00000006630e1c10 */ /* 0x000fe2000ff5e0ff */
[----:B------:R-:W-:Y:S02]  /*13d10*/  ULDC UR6, c[0x0][0xa88] ;  /* 0x0002a20000067ab9 */ /* 0x000fe40000000800 */
[----:B------:R-:W-:Y:S01]  /*13d20*/  IMAD.U32 R27, RZ, RZ, UR6 ;  /* 0x00000006ff1b7e24 */ /* 0x000fe2000f8e00ff */
[----:B------:R-:W-:Y:S02]  /*13d30*/  @P1 IADD3.X R15, R94, UR7, RZ, P2, !PT ;  /* 0x000000075e0f1c10 */ /* 0x000fe400097fe4ff */
[----:B------:R-:W-:Y:S01]  /*13d40*/  ISETP.NE.U32.AND P2, PT, RZ, UR4, PT ;  /* 0x00000004ff007c0c */ /* 0x000fe2000bf45070 */
[----:B------:R-:W0:Y:S02]  /*13d50*/  @P4 LDC R26, c[0x0][0xbec] ;  /* 0x0002fb00ff1a4b82 */ /* 0x000e240000000800 */
[----:B------:R1:W5:Y:S01]  /*13d60*/  @P1 LDG.E R27, desc[UR42][R14.64] ;  /* 0x0000002a0e1b1981 */ /* 0x000362000c1e1900 */
[----:B------:R-:W-:-:S05]  /*13d70*/  ISETP.NE.AND.EX P2, PT, RZ, UR5, PT, P2 ;  /* 0x00000005ff007c0c */ /* 0x000fca000bf45320 */
[----:B------:R-:W0:Y:S01]  /*13d80*/  @P4 LDC R91, c[0x0][0xbf0] ;  /* 0x0002fc00ff5b4b82 */ /* 0x000e220000000800 */
[----:B------:R-:W-:-:S07]  /*13d90*/  SEL R87, R98, RZ, !P2 ;  /* 0x000000ff62577207 */ /* 0x000fce0005000000 */
[----:B-1----:R-:W1:Y:S01]  /*13da0*/  LDC.64 R14, c[0x0][0xba8] ;  /* 0x0002ea00ff0e7b82 */ /* 0x002e620000000a00 */
[----:B------:R-:W-:Y:S01]  /*13db0*/  SEL R25, R97, RZ, !P2 ;  /* 0x000000ff61197207 */ /* 0x000fe20005000000 */
[----:B------:R-:W-:-:S04]  /*13dc0*/  IMAD R7, R7, R87, RZ ;  /* 0x0000005707077224 */ /* 0x000fc800078e02ff */
[----:B------:R-:W-:Y:S02]  /*13dd0*/  IMAD R89, R6, R25, R7 ;  /* 0x0000001906597224 */ /* 0x000fe400078e0207 */
[-C--:B--2---:R-:W-:Y:S02]  /*13de0*/  IMAD R35, R11, R88.reuse, RZ ;  /* 0x000000580b237224 */ /* 0x084fe400078e02ff */
[----:B------:R-:W-:-:S04]  /*13df0*/  IMAD.WIDE.U32 R10, R10, R88, RZ ;  /* 0x000000580a0a7225 */ /* 0x000fc800078e00ff */
[----:B------:R-:W-:-:S04]  /*13e00*/  IMAD.WIDE.U32 R6, R6, R87, RZ ;  /* 0x0000005706067225 */ /* 0x000fc800078e00ff */
[----:B------:R-:W-:Y:S01]  /*13e10*/  IMAD.IADD R25, R90, 0x1, R92 ;  /* 0x000000015a197824 */ /* 0x000fe200078e025c */
[----:B------:R-:W-:Y:S01]  /*13e20*/  SEL R33, R86, RZ, P3 ;  /* 0x000000ff56217207 */ /* 0x000fe20001800000 */
[----:B------:R-:W-:Y:S02]  /*13e30*/  IMAD.IADD R89, R7, 0x1, R89 ;  /* 0x0000000107597824 */ /* 0x000fe400078e0259 */
[----:B------:R-:W-:Y:S01]  /*13e40*/  IMAD.MOV.U32 R7, RZ, RZ, R25 ;  /* 0x000000ffff077224 */ /* 0x000fe200078e0019 */
[----:B-1----:R-:W1:Y:S01]  /*13e50*/  @!P3 LDC R14, c[0x0][0xb50] ;  /* 0x0002d400ff0ebb82 */ /* 0x002e620000000800 */
[----:B------:R-:W-:Y:S02]  /*13e60*/  IMAD.IADD R11, R11, 0x1, R35 ;  /* 0x000000010b0b7824 */ /* 0x000fe400078e0223 */
[-C--:B----4-:R-:W-:Y:S02]  /*13e70*/  IMAD R35, R13, R33.reuse, RZ ;  /* 0x000000210d237224 */ /* 0x090fe400078e02ff */
[----:B------:R-:W-:-:S03]  /*13e80*/  IMAD.WIDE.U32 R12, R12, R33, RZ ;  /* 0x000000210c0c7225 */ /* 0x000fc600078e00ff */
[----:B------:R-:W2:Y:S01]  /*13e90*/  @!P3 LDC R15, c[0x0][0xb54] ;  /* 0x0002d500ff0fbb82 */ /* 0x000ea20000000800 */
[----:B------:R-:W-:Y:S01]  /*13ea0*/  IMAD.IADD R35, R13, 0x1, R35 ;  /* 0x000000010d237824 */ /* 0x000fe200078e0223 */
[--C-:B---3--:R-:W-:Y:S01]  /*13eb0*/  IADD3 R10, P2, P5, R6, R10, R85.reuse ;  /* 0x0000000a060a7210 */ /* 0x108fe20007d5e055 */
[----:B0-----:R-:W-:Y:S01]  /*13ec0*/  @P4 IMAD.HI.U32 R6, R25, R26, RZ ;  /* 0x0000001a19064227 */ /* 0x001fe200078e00ff */
[----:B------:R-:W-:-:S04]  /*13ed0*/  SHF.R.S32.HI R84, RZ, 0x1f, R85 ;  /* 0x0000001fff547819 */ /* 0x000fc80000011455 */
[----:B------:R-:W-:Y:S02]  /*13ee0*/  @P4 SHF.R.U32.HI R7, RZ, R91, R6 ;  /* 0x0000005bff074219 */ /* 0x000fe40000011606 */
[----:B------:R-:W-:-:S03]  /*13ef0*/  IADD3.X R11, R89, R11, R84, P2, P5 ;  /* 0x0000000b590b7210 */ /* 0x000fc600017ea454 */
[--C-:B------:R-:W-:Y:S01]  /*13f00*/  IMAD.MOV R24, RZ, RZ, -R7.reuse ;  /* 0x000000ffff187224 */ /* 0x100fe200078e0a07 */
        /* <DEDUP_REMOVED lines=8> */
[----:B-1----:R-:W-:-:S03]  /*13f90*/  LEA R14, P2, R12, R14, 0x2 ;  /* 0x0000000e0c0e7211 */ /* 0x002fc600078410ff */
[----:B------:R-:W-:-:S05]  /*13fa0*/  IMAD.IADD R4, R13, 0x1, R5 ;  /* 0x000000010d047824 */ /* 0x000fca00078e0205 */
[----:B--2---:R-:W-:Y:S01]  /*13fb0*/  LEA.HI.X R15, R12, R15, R4, 0x2, P2 ;  /* 0x0000000f0c0f7211 */ /* 0x004fe200010f1404 */
[----:B------:R-:W-:Y:S06]  /*13fc0*/  @P1 BRA `(.L_x_2032) ;  /* 0x0000000000101947 */ /* 0x000fec0003800000 */
[----:B------:R-:W-:Y:S05]  /*13fd0*/  @!P0 BRA `(.L_x_2032) ;  /* 0x00000000000c8947 */ /* 0x000fea0003800000 */
[----:B------:R-:W2:Y:S04]  /*13fe0*/  LDG.E R4, desc[UR42][R8.64] ;  /* 0x0000002a08047981 */ /* 0x000ea8000c1e1900 */
[----:B-----5:R-:W2:Y:S02]  /*13ff0*/  LDG.E R27, desc[UR42][R8.64+0x4] ;  /* 0x0000042a081b7981 */ /* 0x020ea4000c1e1900 */
[----:B--2---:R-:W-:-:S07]  /*14000*/  IMAD.IADD R27, R27, 0x1, -R4 ;  /* 0x000000011b1b7824 */ /* 0x004fce00078e0a04 */
.L_x_2032:
        /* <DEDUP_REMOVED lines=38> */
[----:B------:R-:W-:-:S04]  /*14270*/  IMAD.IADD R20, R91, 0x1, -R20 ;  /* 0x000000015b147824 */ /* 0x000fc800078e0a14 */
[----:B------:R-:W-:-:S04]  /*14280*/  IMAD R20, R20, 0x60, R90 ;  /* 0x0000006014147824 */ /* 0x000fc800078e025a */
[----:B------:R-:W-:Y:S01]  /*14290*/  IMAD.IADD R42, R92, 0x1, R20 ;  /* 0x000000015c2a7824 */ /* 0x000fe200078e0214 */
[----:B------:R-:W-:-:S03]  /*142a0*/  SHF.R.S32.HI R40, RZ, 0x1f, R87 ;  /* 0x0000001fff287819 */ /* 0x000fc60000011457 */
[----:B-1----:R-:W-:-:S04]  /*142b0*/  @P4 IMAD.HI.U32 R20, R42, R41, RZ ;  /* 0x000000292a144227 */ /* 0x002fc800078e00ff */
        /* <DEDUP_REMOVED lines=39> */
[----:B------:R-:W-:-:S03]  /*14530*/  IMAD.IADD R3, R3, 0x1, R21 ;  /* 0x0000000103037824 */ /* 0x000fc600078e0215 */
[----:B------:R-:W5:Y:S01]  /*14540*/  LD.E.128 R36, desc[UR42][R36.64] ;  /* 0x0000002a24247980 */ /* 0x000f62000c101d00 */
[C---:B------:R-:W-:Y:S01]  /*14550*/  IMAD.WIDE.U32 R2, R88.reuse, UR4, R2 ;  /* 0x0000000458027c25 */ /* 0x040fe2000f8e0002 */
[----:B------:R-:W-:Y:S01]  /*14560*/  @!PT LDS RZ, [RZ] ;  /* 0x00000000fffff984 */ /* 0x000fe20000000800 */
[----:B------:R-:W-:Y:S01]  /*14570*/  @!PT LDS RZ, [RZ] ;  /* 0x00000000fffff984 */ /* 0x000fe20000000800 */
[----:B------:R-:W-:Y:S01]  /*14580*/  @!PT LDS RZ, [RZ] ;  /* 0x00000000fffff984 */ /* 0x000fe20000000800 */
[----:B------:R-:W-:Y:S01]  /*14590*/  @!PT LDS RZ, [RZ] ;  /* 0x00000000fffff984 */ /* 0x000fe20000000800 */
[----:B------:R0:W-:Y:S06]  /*145a0*/  MEMBAR.ALL.CTA ;  /* 0x0000000000007992 */ /* 0x0001ec0000008000 */
[----:B0-----:R-:W0:Y:S01]  /*145b0*/  FENCE.VIEW.ASYNC.S ;  /* 0x00000000000073c6 */ /* 0x001e220000000000 */
[----:B------:R-:W-:Y:S01]  /*145c0*/  IMAD R3, R88, UR5, R3 ;  /* 0x0000000558037c24 */ /* 0x000fe2000f8e0203 */
[----:B------:R-:W-:Y:S01]  /*145d0*/  ULDC.64 UR4, c[0x0][0xaf0] ;  /* 0x0002bc0000047ab9 */ /* 0x000fe20000000a00 */
[----:B------:R-:W-:Y:S01]  /*145e0*/  IMAD.MOV.U32 R21, RZ, RZ, R42 ;  /* 0x000000ffff157224 */ /* 0x000fe200078e002a */
[----:B---3--:R-:W-:Y:S01]  /*145f0*/  @P4 SHF.R.U32.HI R21, RZ, R43, R20 ;  /* 0x0000002bff154219 */ /* 0x008fe20000011614 */
[----:B------:R-:W-:-:S02]  /*14600*/  IMAD R40, R40, UR4, RZ ;  /* 0x0000000428287c24 */ /* 0x000fc4000f8e02ff */
[----:B------:R-:W-:Y:S01]  /*14610*/  IMAD.WIDE.U32 R2, R87, UR4, R2 ;  /* 0x0000000457027c25 */ /* 0x000fe2000f8e0002 */
[----:B------:R-:W-:-:S03]  /*14620*/  SHF.R.S32.HI R20, RZ, 0x1f, R21 ;  /* 0x0000001fff147819 */ /* 0x000fc60000011415 */
[----:B------:R-:W-:Y:S01]  /*14630*/  IMAD R41, R87, UR5, R40 ;  /* 0x0000000557297c24 */ /* 0x000fe2000f8e0228 */
[----:B------:R-:W-:Y:S01]  /*14640*/  ULDC.64 UR4, c[0x0][0xae0] ;  /* 0x0002b80000047ab9 */ /* 0x000fe20000000a00 */
[----:B------:R-:W-:Y:S02]  /*14650*/  IMAD.MOV R43, RZ, RZ, -R21 ;  /* 0x000000ffff2b7224 */ /* 0x000fe400078e0a15 */
[----:B------:R-:W-:Y:S02]  /*14660*/  IMAD.IADD R3, R3, 0x1, R41 ;  /* 0x0000000103037824 */ /* 0x000fe400078e0229 */
[----:B------:R-:W-:Y:S02]  /*14670*/  IMAD R41, R0, R43, R42 ;  /* 0x0000002b00297224 */ /* 0x000fe400078e022a */
[----:B------:R-:W-:Y:S02]  /*14680*/  IMAD R20, R20, UR4, RZ ;  /* 0x0000000414147c24 */ /* 0x000fe4000f8e02ff */
[----:B------:R-:W-:Y:S01]  /*14690*/  IMAD.WIDE.U32 R2, R21, UR4, R2 ;  /* 0x0000000415027c25 */ /* 0x000fe2000f8e0002 */
[----:B------:R-:W-:-:S03]  /*146a0*/  SHF.R.S32.HI R0, RZ, 0x1f, R41 ;  /* 0x0000001fff007819 */ /* 0x000fc60000011429 */
[----:B------:R-:W-:Y:S01]  /*146b0*/  IMAD R43, R21, UR5, R20 ;  /* 0x00000005152b7c24 */ /* 0x000fe2000f8e0214 */
[----:B------:R-:W-:Y:S02]  /*146c0*/  ULDC.64 UR4, c[0x0][0xad8] ;  /* 0x0002b60000047ab9 */ /* 0x000fe40000000a00 */
[----:B------:R-:W-:Y:S02]  /*146d0*/  IMAD R0, R0, UR4, RZ ;  /* 0x0000000400007c24 */ /* 0x000fe4000f8e02ff */
[----:B------:R-:W-:Y:S02]  /*146e0*/  IMAD.IADD R3, R3, 0x1, R43 ;  /* 0x0000000103037824 */ /* 0x000fe400078e022b */
[C---:B------:R-:W-:Y:S02]  /*146f0*/  IMAD R21, R41.reuse, UR5, R0 ;  /* 0x0000000529157c24 */ /* 0x040fe4000f8e0200 */
[----:B------:R-:W-:Y:S01]  /*14700*/  IMAD.WIDE.U32 R2, R41, UR4, R2 ;  /* 0x0000000429027c25 */ /* 0x000fe2000f8e0002 */
[----:B------:R-:W-:Y:S01]  /*14710*/  ISETP.GE.AND P0, PT, R47, R28, PT ;  /* 0x0000001c2f00720c */ /* 0x000fe20003f06270 */
[----:B------:R-:W-:-:S02]  /*14720*/  ULDC.64 UR4, c[0x0][0xa80] ;  /* 0x0002a00000047ab9 */ /* 0x000fc40000000a00 */
[----:B------:R-:W-:Y:S01]  /*14730*/  IMAD.IADD R3, R3, 0x1, R21 ;  /* 0x0000000103037824 */ /* 0x000fe200078e0215 */
[----:B------:R-:W-:Y:S01]  /*14740*/  LEA R44, P1, R2, UR4, 0x1 ;  /* 0x00000004022c7c11 */ /* 0x000fe2000f8208ff */
[----:B------:R-:W-:-:S03]  /*14750*/  VIADD R0, R16, 0x19c20 ;  /* 0x00019c2010007836 */ /* 0x000fc60000000000 */
[----:B------:R-:W-:Y:S02]  /*14760*/  LEA.HI.X R45, R2, UR5, R3, 0x1, P1 ;  /* 0x00000005022d7c11 */ /* 0x000fe400088f0c03 */
[----:B------:R-:W-:Y:S01]  /*14770*/  PRMT R0, RZ, 0x654, R0 ;  /* 0x00000654ff007816 */ /* 0x000fe20000000000 */
[----:B0-----:R0:W1:Y:S03]  /*14780*/  SHFL.IDX PT, R20, R44, RZ, 0x1c1f ;  /* 0x001c1fff2c147589 */ /* 0x00106600000e0000 */
[----:B------:R0:W-:Y:S01]  /*14790*/  SYNCS.ARRIVE.TRANS64.RED.A1T0 RZ, [R0+URZ], RZ ;  /* 0x000000ff00ff79a7 */ /* 0x0001e2000810043f */
        /* <DEDUP_REMOVED lines=14> */
.L_x_2035:
[----:B------:R-:W-:Y:S05]  /*14880*/  BSYNC B1 ;  /* 0x0000000000017941 */ /* 0x000fea0003800000 */
.L_x_2034:
        /* <DEDUP_REMOVED lines=19> */
.L_x_2033:
[----:B------:R-:W2:Y:S01]  /*149c0*/  LDL R98, [R1+0x24] ;  /* 0x0000240001627983 */ /* 0x000ea20000100800 */
[----:B0-----:R-:W0:Y:S01]  /*149d0*/  @P4 LDC R6, c[0x0][0xbec] ;  /* 0x0002fb00ff064b82 */ /* 0x001e220000000800 */
[----:B------:R-:W-:Y:S01]  /*149e0*/  ULDC.64 UR4, c[0x0][0xb08] ;  /* 0x0002c20000047ab9 */ /* 0x000fe20000000a00 */
[----:B------:R-:W-:Y:S01]  /*149f0*/  SHF.R.S32.HI R4, RZ, 0x1f, R87 ;  /* 0x0000001fff047819 */ /* 0x000fe20000011457 */
[----:B------:R-:W3:Y:S01]  /*14a00*/  LDL R97, [R1+0x64] ;  /* 0x0000640001617983 */ /* 0x000ee20000100800 */
[----:B------:R-:W-:Y:S01]  /*14a10*/  IMAD R84, R84, UR4, RZ ;  /* 0x0000000454547c24 */ /* 0x000fe2000f8e02ff */
[----:B------:R-:W-:Y:S01]  /*14a20*/  ULDC.64 UR6, c[0x0][0xb30] ;  /* 0x0002cc0000067ab9 */ /* 0x000fe20000000a00 */
[C---:B------:R-:W-:Y:S01]  /*14a30*/  IMAD.WIDE.U32 R2, R85.reuse, UR4, RZ ;  /* 0x0000000455027c25 */ /* 0x040fe2000f8e00ff */
[----:B------:R1:W5:Y:S01]  /*14a40*/  LDL R96, [R1+0x74] ;  /* 0x0000740001607983 */ /* 0x0003620000100800 */
[----:B------:R-:W4:Y:S02]  /*14a50*/  @P4 LDC R9, c[0x0][0xbf0] ;  /* 0x0002fc00ff094b82 */ /* 0x000f240000000800 */
[----:B------:R-:W-:Y:S01]  /*14a60*/  IMAD R85, R85, UR5, R84 ;  /* 0x0000000555557c24 */ /* 0x000fe2000f8e0254 */
[----:B------:R1:W5:Y:S01]  /*14a70*/  LDL R94, [R1+0x6c] ;  /* 0x00006c00015e7983 */ /* 0x0003620000100800 */
[----:B------:R-:W-:-:S02]  /*14a80*/  ULDC.64 UR4, c[0x0][0xb38] ;  /* 0x0002ce0000047ab9 */ /* 0x000fc40000000a00 */
[----:B------:R-:W-:Y:S02]  /*14a90*/  IMAD.IADD R3, R3, 0x1, R85 ;  /* 0x0000000103037824 */ /* 0x000fe400078e0255 */
[----:B------:R-:W-:-:S04]  /*14aa0*/  IMAD.WIDE.U32 R2, R88, UR4, R2 ;  /* 0x0000000458027c25 */ /* 0x000fc8000f8e0002 */
[----:B------:R-:W-:Y:S01]  /*14ab0*/  IMAD R3, R88, UR5, R3 ;  /* 0x0000000558037c24 */ /* 0x000fe2000f8e0203 */
[----:B------:R-:W-:Y:S01]  /*14ac0*/  ULDC.64 UR4, c[0x0][0xb40] ;  /* 0x0002d00000047ab9 */ /* 0x000fe20000000a00 */
[----:B0-----:R-:W-:-:S04]  /*14ad0*/  @P4 IMAD.HI.U32 R6, R25, R6, RZ ;  /* 0x0000000619064227 */ /* 0x001fc800078e00ff */
[----:B------:R-:W-:Y:S02]  /*14ae0*/  IMAD R4, R4, UR4, RZ ;  /* 0x0000000404047c24 */ /* 0x000fe4000f8e02ff */
[----:B------:R-:W-:-:S04]  /*14af0*/  IMAD.WIDE.U32 R2, R87, UR4, R2 ;  /* 0x0000000457027c25 */ /* 0x000fc8000f8e0002 */
[----:B------:R-:W-:Y:S01]  /*14b00*/  IMAD R7, R87, UR5, R4 ;  /* 0x0000000557077c24 */ /* 0x000fe2000f8e0204 */
[----:B------:R-:W-:Y:S01]  /*14b10*/  ULDC.64 UR4, c[0x0][0xb48] ;  /* 0x0002d20000047ab9 */ /* 0x000fe20000000a00 */
        /* <DEDUP_REMOVED lines=9> */
[----:B------:R-:W-:Y:S01]  /*14bb0*/  SHF.R.S32.HI R0, RZ, 0x1f, R7 ;  /* 0x0000001fff007819 */ /* 0x000fe20000011407 */
[C---:B------:R-:W-:Y:S01]  /*14bc0*/  IMAD R9, R5.reuse, UR7, R4 ;  /* 0x0000000705097c24 */ /* 0x040fe2000f8e0204 */
[----:B------:R-:W-:Y:S01]  /*14bd0*/  ULDC.64 UR4, c[0x0][0xb28] ;  /* 0x0002ca0000047ab9 */ /* 0x000fe20000000a00 */
[----:B------:R-:W-:-:S04]  /*14be0*/  IMAD.WIDE.U32 R2, R5, UR6, R2 ;  /* 0x0000000605027c25 */ /* 0x000fc8000f8e0002 */
[----:B------:R-:W-:Y:S02]  /*14bf0*/  IMAD R0, R0, UR4, RZ ;  /* 0x0000000400007c24 */ /* 0x000fe4000f8e02ff */
[----:B------:R-:W-:Y:S02]  /*14c00*/  IMAD.IADD R3, R3, 0x1, R9 ;  /* 0x0000000103037824 */ /* 0x000fe400078e0209 */
        /* <DEDUP_REMOVED lines=9> */
[----:B------:R1:W0:Y:S01]  /*14ca0*/  SHFL.IDX PT, R2, R32, RZ, 0x1c1f ;  /* 0x001c1fff20027589 */ /* 0x00022200000e0000 */
[----:B------:R-:W-:Y:S02]  /*14cb0*/  BSSY B1, `(.L_x_2037) ;  /* 0x0000047000017945 */ /* 0x000fe40003800000 */
[----:B------:R1:W-:Y:S01]  /*14cc0*/  SYNCS.ARRIVE.TRANS64.RED.A1T0 RZ, [R4+URZ], RZ ;  /* 0x000000ff04ff79a7 */ /* 0x0003e2000810043f */
[----:B------:R1:W4:Y:S01]  /*14cd0*/  SHFL.IDX PT, R3, R34, RZ, 0x1c1f ;  /* 0x001c1fff22037589 */ /* 0x00032200000e0000 */
[C---:B--2---:R-:W-:Y:S02]  /*14ce0*/  VIADD R87, R98.reuse, 0x8 ;  /* 0x0000000862577836 */ /* 0x044fe40000000000 */
[----:B------:R-:W-:-:S02]  /*14cf0*/  VIADD R89, R98, 0x10 ;  /* 0x0000001062597836 */ /* 0x000fc40000000000 */
[C---:B------:R-:W-:Y:S02]  /*14d00*/  VIADD R91, R98.reuse, 0x18 ;  /* 0x00000018625b7836 */ /* 0x040fe40000000000 */
[C---:B------:R-:W-:Y:S02]  /*14d10*/  VIADD R93, R98.reuse, 0x20 ;  /* 0x00000020625d7836 */ /* 0x040fe40000000000 */
[C---:B------:R-:W-:Y:S02]  /*14d20*/  VIADD R95, R98.reuse, 0x28 ;  /* 0x00000028625f7836 */ /* 0x040fe40000000000 */
[C---:B------:R-:W-:Y:S02]  /*14d30*/  VIADD R85, R98.reuse, 0x30 ;  /* 0x0000003062557836 */ /* 0x040fe40000000000 */
[C---:B------:R-:W-:Y:S02]  /*14d40*/  VIADD R35, R98.reuse, 0x38 ;  /* 0x0000003862237836 */ /* 0x040fe40000000000 */
[----:B------:R-:W-:-:S02]  /*14d50*/  VIADD R33, R98, 0x40 ;  /* 0x0000004062217836 */ /* 0x000fc40000000000 */
[----:B------:R-:W-:Y:S01]  /*14d60*/  VIADD R27, R98, 0x48 ;  /* 0x00000048621b7836 */ /* 0x000fe20000000000 */
[----:B---3--:R-:W-:Y:S02]  /*14d70*/  SHF.R.S32.HI R25, RZ, 0x1f, R97 ;  /* 0x0000001fff197819 */ /* 0x008fe40000011461 */
[----:B------:R-:W-:Y:S02]  /*14d80*/  SHF.R.S32.HI R84, RZ, 0x1f, R87 ;  /* 0x0000001fff547819 */ /* 0x000fe40000011457 */
[----:B------:R-:W-:Y:S02]  /*14d90*/  SHF.R.S32.HI R86, RZ, 0x1f, R89 ;  /* 0x0000001fff567819 */ /* 0x000fe40000011459 */
[----:B------:R-:W-:Y:S02]  /*14da0*/  SHF.R.S32.HI R88, RZ, 0x1f, R91 ;  /* 0x0000001fff587819 */ /* 0x000fe4000001145b */
[----:B------:R-:W-:Y:S02]  /*14db0*/  SHF.R.S32.HI R90, RZ, 0x1f, R93 ;  /* 0x0000001fff5a7819 */ /* 0x000fe4000001145d */
[----:B------:R-:W-:-:S02]  /*14dc0*/  SHF.R.S32.HI R92, RZ, 0x1f, R95 ;  /* 0x0000001fff5c7819 */ /* 0x000fc4000001145f */
[----:B------:R-:W-:Y:S02]  /*14dd0*/  SHF.R.S32.HI R26, RZ, 0x1f, R85 ;  /* 0x0000001fff1a7819 */ /* 0x000fe40000011455 */
[----:B------:R-:W-:Y:S02]  /*14de0*/  SHF.R.S32.HI R24, RZ, 0x1f, R35 ;  /* 0x0000001fff187819 */ /* 0x000fe40000011423 */
[----:B------:R-:W-:Y:S02]  /*14df0*/  SHF.R.S32.HI R12, RZ, 0x1f, R33 ;  /* 0x0000001fff0c7819 */ /* 0x000fe40000011421 */
        /* <DEDUP_REMOVED lines=29> */
[----:B------:R-:W-:Y:S01]  /*14fd0*/  ISETP.GE.AND P5, PT, R27, UR4, PT ;  /* 0x000000041b007c0c */ /* 0x000fe2000bfa6270 */
[----:B------:R0:W-:Y:S01]  /*14fe0*/  @!P2 ST.E.64 desc[UR42][R14.64], R58 ;  /* 0x0000003a0e00a985 */ /* 0x0001e2000c101b2a */
[----:B------:R-:W-:Y:S02]  /*14ff0*/  @!P1 LEA.HI.X R5, R85, R3, R26, 0x2, P4 ;  /* 0x0000000355059211 */ /* 0x000fe400020f141a */
[----:B------:R-:W-:-:S02]  /*15000*/  ISETP.GE.AND P4, PT, R97, UR4, PT ;  /* 0x0000000461007c0c */ /* 0x000fc4000bf86270 */
[----:B-----5:R-:W-:Y:S01]  /*15010*/  ISETP.GE.AND P2, PT, R94, UR4, PT ;  /* 0x000000045e007c0c */ /* 0x020fe2000bf46270 */
        /* <DEDUP_REMOVED lines=16> */
.L_x_2038:
[----:B------:R-:W-:Y:S05]  /*15120*/  BSYNC B1 ;  /* 0x0000000000017941 */ /* 0x000fea0003800000 */
.L_x_2037:
        /* <DEDUP_REMOVED lines=10> */
[-C--:B--2---:R-:W-:Y:S02]  /*151d0*/  @!P5 LEA R4, P2, R87, R2.reuse, 0x2 ;  /* 0x000000025704d211 */ /* 0x084fe400078410ff */
[-C--:B------:R-:W-:Y:S02]  /*151e0*/  @!P4 LEA R6, P6, R89, R2.reuse, 0x2 ;  /* 0x000000025906c211 */ /* 0x080fe400078c10ff */
[-C--:B-1----:R-:W-:Y:S01]  /*151f0*/  @!P5 LEA.HI.X R5, R87, R3.reuse, R84, 0x2, P2 ;  /* 0x000000035705d211 */ /* 0x082fe200010f1454 */
[----:B------:R-:W-:Y:S01]  /*15200*/  @!P3 IMAD.WIDE R8, R98, 0x4, R2 ;  /* 0x000000046208b825 */ /* 0x000fe200078e0202 */
[----:B------:R-:W-:Y:S02]  /*15210*/  ISETP.GE.AND P2, PT, R95, UR4, PT ;  /* 0x000000045f007c0c */ /* 0x000fe4000bf46270 */
[----:B------:R-:W-:Y:S02]  /*15220*/  @!P4 LEA.HI.X R7, R89, R3, R86, 0x2, P6 ;  /* 0x000000035907c211 */ /* 0x000fe400030f1456 */
[----:B------:R-:W-:Y:S01]  /*15230*/  @!P0 LEA R10, P6, R91, R2, 0x2 ;  /* 0x000000025b0a8211 */ /* 0x000fe200078c10ff */
[----:B------:R0:W-:Y:S01]  /*15240*/  @!P3 ST.E.64 desc[UR42][R8.64], R44 ;  /* 0x0000002c0800b985 */ /* 0x0001e2000c101b2a */
[----:B------:R-:W-:-:S02]  /*15250*/  ISETP.GE.AND P3, PT, R85, UR4, PT ;  /* 0x0000000455007c0c */ /* 0x000fc4000bf66270 */
[-C--:B------:R-:W-:Y:S01]  /*15260*/  @!P0 LEA.HI.X R11, R91, R3.reuse, R88, 0x2, P6 ;  /* 0x000000035b0b8211 */ /* 0x080fe200030f1458 */
[----:B------:R-:W-:Y:S01]  /*15270*/  @!P5 ST.E.64 desc[UR42][R4.64], R46 ;  /* 0x0000002e0400d985 */ /* 0x000fe2000c101b2a */
[-C--:B------:R-:W-:Y:S02]  /*15280*/  @!P1 LEA R14, P6, R93, R2.reuse, 0x2 ;  /* 0x000000025d0e9211 */ /* 0x080fe400078c10ff */
[----:B------:R-:W-:Y:S01]  /*15290*/  ISETP.GE.AND P5, PT, R35, UR4, PT ;  /* 0x0000000423007c0c */ /* 0x000fe2000bfa6270 */
[----:B------:R1:W-:Y:S01]  /*152a0*/  @!P4 ST.E.64 desc[UR42][R6.64], R52 ;  /* 0x000000340600c985 */ /* 0x0003e2000c101b2a */
[----:B------:R-:W-:Y:S02]  /*152b0*/  @!P1 LEA.HI.X R15, R93, R3, R90, 0x2, P6 ;  /* 0x000000035d0f9211 */ /* 0x000fe400030f145a */
[----:B------:R-:W-:Y:S01]  /*152c0*/  @!P2 LEA R20, P6, R95, R2, 0x2 ;  /* 0x000000025f14a211 */ /* 0x000fe200078c10ff */
[----:B------:R2:W-:Y:S01]  /*152d0*/  @!P0 ST.E.64 desc[UR42][R10.64], R54 ;  /* 0x000000360a008985 */ /* 0x0005e2000c101b2a */
[----:B------:R-:W-:-:S02]  /*152e0*/  ISETP.GE.AND P4, PT, R33, UR4, PT ;  /* 0x0000000421007c0c */ /* 0x000fc4000bf86270 */
[-C--:B------:R-:W-:Y:S01]  /*152f0*/  @!P2 LEA.HI.X R21, R95, R3.reuse, R92, 0x2, P6 ;  /* 0x000000035f15a211 */ /* 0x080fe200030f145c */
[----:B------:R2:W-:Y:S01]  /*15300*/  @!P1 ST.E.64 desc[UR42][R14.64], R60 ;  /* 0x0000003c0e009985 */ /* 0x0005e2000c101b2a */
[-C--:B------:R-:W-:Y:S02]  /*15310*/  @!P3 LEA R40, P6, R85, R2.reuse, 0x2 ;  /* 0x000000025528b211 */ /* 0x080fe400078c10ff */
[----:B------:R-:W-:Y:S01]  /*15320*/  ISETP.GE.AND P0, PT, R27, UR4, PT ;  /* 0x000000041b007c0c */ /* 0x000fe2000bf06270 */
[----:B------:R2:W-:Y:S01]  /*15330*/  @!P2 ST.E.64 desc[UR42][R20.64], R62 ;  /* 0x0000003e1400a985 */ /* 0x0005e2000c101b2a */
[----:B------:R-:W-:Y:S02]  /*15340*/  ISETP.GE.AND P1, PT, R97, UR4, PT ;  /* 0x0000000461007c0c */ /* 0x000fe4000bf26270 */
[----:B------:R-:W-:Y:S02]  /*15350*/  @!P3 LEA.HI.X R41, R85, R3, R26, 0x2, P6 ;  /* 0x000000035529b211 */ /* 0x000fe400030f141a */
[----:B0-----:R-:W-:-:S03]  /*15360*/  @!P5 LEA R8, P6, R35, R2, 0x2 ;  /* 0x000000022308d211 */ /* 0x001fc600078c10ff */
[----:B------:R2:W-:Y:S01]  /*15370*/  @!P3 ST.E.64 desc[UR42][R40.64], R68 ;  /* 0x000000442800b985 */ /* 0x0005e2000c101b2a */
[----:B------:R-:W-:Y:S02]  /*15380*/  @!P5 LEA.HI.X R9, R35, R3, R24, 0x2, P6 ;  /* 0x000000032309d211 */ /* 0x000fe400030f1418 */
[----:B------:R-:W-:-:S03]  /*15390*/  @!P4 LEA R32, P6, R33, R2, 0x2 ;  /* 0x000000022120c211 */ /* 0x000fc600078c10ff */
[-C--:B-1----:R-:W-:Y:S01]  /*153a0*/  @!P1 LEA R6, P2, R97, R2.reuse, 0x2 ;  /* 0x0000000261069211 */ /* 0x082fe200078410ff */
[----:B------:R2:W-:Y:S01]  /*153b0*/  @!P5 ST.E.64 desc[UR42][R8.64], R70 ;  /* 0x000000460800d985 */ /* 0x0005e2000c101b2a */
[-C--:B------:R-:W-:Y:S02]  /*153c0*/  @!P4 LEA.HI.X R33, R33, R3.reuse, R12, 0x2, P6 ;  /* 0x000000032121c211 */ /* 0x080fe400030f140c */
[----:B------:R-:W-:Y:S02]  /*153d0*/  @!P0 LEA R4, P6, R27, R2, 0x2 ;  /* 0x000000021b048211 */ /* 0x000fe400078c10ff */
[-C--:B------:R-:W-:Y:S01]  /*153e0*/  @!P1 LEA.HI.X R7, R97, R3.reuse, R25, 0x2, P2 ;  /* 0x0000000361079211 */ /* 0x080fe200010f1419 */
[----:B------:R2:W-:Y:S01]  /*153f0*/  @!P4 ST.E.64 desc[UR42][R32.64], R76 ;  /* 0x0000004c2000c985 */ /* 0x0005e2000c101b2a */
[----:B------:R-:W-:-:S05]  /*15400*/  @!P0 LEA.HI.X R5, R27, R3, R0, 0x2, P6 ;  /* 0x000000031b058211 */ /* 0x000fca00030f1400 */
[----:B------:R2:W-:Y:S01]  /*15410*/  @!P0 ST.E.64 desc[UR42][R4.64], R78 ;  /* 0x0000004e04008985 */ /* 0x0005e2000c101b2a */
[----:B-----5:R-:W-:-:S03]  /*15420*/  ISETP.GE.AND P0, PT, R94, UR4, PT ;  /* 0x000000045e007c0c */ /* 0x020fc6000bf06270 */
[----:B------:R2:W-:Y:S10]  /*15430*/  @!P1 ST.E.64 desc[UR42][R6.64], R36 ;  /* 0x0000002406009985 */ /* 0x0005f4000c101b2a */
[----:B------:R-:W-:Y:S05]  /*15440*/  @P0 BRA `(.L_x_2036) ;  /* 0x0000000800d00947 */ /* 0x000fea0003800000 */
[----:B------:R-:W-:-:S04]  /*15450*/  LEA R2, P0, R94, R2, 0x2 ;  /* 0x000000025e027211 */ /* 0x000fc800078010ff */
[----:B------:R-:W-:-:S05]  /*15460*/  LEA.HI.X R3, R94, R3, R96, 0x2, P0 ;  /* 0x000000035e037211 */ /* 0x000fca00000f1460 */
[----:B------:R0:W-:Y:S01]  /*15470*/  ST.E.64 desc[UR42][R2.64], R38 ;  /* 0x0000002602007985 */ /* 0x0001e2000c101b2a */
[----:B------:R-:W-:Y:S05]  /*15480*/  BRA `(.L_x_2036) ;  /* 0x0000000800c07947 */ /* 0x000fea0003800000 */
.L_x_2031:
[----:B------:R-:W1:Y:S01]  /*15490*/  LDL.LU R4, [R1+0x4c] ;  /* 0x00004c0001047983 */ /* 0x000e620000300800 */
[----:B------:R-:W-:Y:S01]  /*154a0*/  ULDC.64 UR6, c[0x0][0xc08] ;  /* 0x0003020000067ab9 */ /* 0x000fe20000000a00 */
[----:B------:R-:W-:Y:S02]  /*154b0*/  ULDC.64 UR4, c[0x0][0xc00] ;  /* 0x0003000000047ab9 */ /* 0x000fe40000000a00 */
[----:B------:R-:W2:Y:S01]  /*154c0*/  LDL.LU R0, [R1+0x50] ;  /* 0x0000500001007983 */ /* 0x000ea20000300800 */
[----:B------:R-:W-:Y:S01]  /*154d0*/  ISETP.NE.U32.AND P1, PT, RZ, UR6, PT ;  /* 0x00000006ff007c0c */ /* 0x000fe2000bf25070 */
[----:B------:R-:W-:Y:S01]  /*154e0*/  IMAD.MOV.U32 R15, RZ, RZ, RZ ;  /* 0x000000ffff0f7224 */ /* 0x000fe200078e00ff */
[----:B------:R-:W-:Y:S01]  /*154f0*/  ISETP.NE.U32.AND P0, PT, RZ, UR4, PT ;  /* 0x00000004ff007c0c */ /* 0x000fe2000bf05070 */
[----:B------:R-:W3:Y:S01]  /*15500*/  S2R R6, SR_TID.X ;  /* 0x0000000000067919 */ /* 0x000ee20000002100 */
[----:B------:R-:W-:Y:S02]  /*15510*/  ISETP.NE.AND.EX P1, PT, RZ, UR7, PT, P1 ;  /* 0x00000007ff007c0c */ /* 0x000fe4000bf25310 */
[----:B------:R-:W-:-:S02]  /*15520*/  ISETP.NE.AND.EX P0, PT, RZ, UR5, PT, P0 ;  /* 0x00000005ff007c0c */ /* 0x000fc4000bf05300 */
[----:B-1----:R-:W-:-:S04]  /*15530*/  IADD3 R2, P2, R4, UR4, RZ ;  /* 0x0000000404027c10 */ /* 0x002fc8000ff5e0ff */
[----:B--2---:R-:W-:-:S05]  /*15540*/  IADD3.X R3, R0, UR5, RZ, P2, !PT ;  /* 0x0000000500037c10 */ /* 0x004fca00097fe4ff */
[----:B------:R-:W-:Y:S01]  /*15550*/  @P1 IADD3 R4, P2, R4, UR6, RZ ;  /* 0x0000000604041c10 */ /* 0x000fe2000ff5e0ff */
[----:B------:R-:W-:Y:S01]  /*15560*/  ULDC UR4, c[0x0][0xa88] ;  /* 0x0002a20000047ab9 */ /* 0x000fe20000000800 */
[----:B------:R1:W5:Y:S02]  /*15570*/  @P0 LDG.E R15, desc[UR42][R2.64] ;  /* 0x0000002a020f0981 */ /* 0x000364000c1e1900 */
[----:B------:R-:W-:Y:S01]  /*15580*/  @P1 IADD3.X R5, R0, UR7, RZ, P2, !PT ;  /* 0x0000000700051c10 */ /* 0x000fe200097fe4ff */
[----:B------:R-:W-:Y:S02]  /*15590*/  IMAD.U32 R0, RZ, RZ, UR4 ;  /* 0x00000004ff007e24 */ /* 0x000fe4000f8e00ff */
[----:B---3--:R-:W-:-:S04]  /*155a0*/  VIADD R32, R6, 0xffffff80 ;  /* 0xffffff8006207836 */ /* 0x008fc80000000000 */
[----:B------:R1:W5:Y:S01]  /*155b0*/  @P1 LDG.E R0, desc[UR42][R4.64] ;  /* 0x0000002a04001981 */ /* 0x000362000c1e1900 */
[----:B------:R-:W-:Y:S02]  /*155c0*/  ISETP.GT.AND P3, PT, R32, 0xbf, PT ;  /* 0x000000bf2000780c */ /* 0x000fe40003f64270 */
[----:B------:R-:W-:Y:S01]  /*155d0*/  ISETP.GT.AND P2, PT, R96, 0x1, PT ;  /* 0x000000016000780c */ /* 0x000fe20003f44270 */
[----:B------:R-:W-:-:S12]  /*155e0*/  @P1 BRA `(.L_x_2039) ;  /* 0x0000000000101947 */ /* 0x000fd80003800000 */
[----:B------:R-:W-:Y:S05]  /*155f0*/  @!P0 BRA `(.L_x_2039) ;  /* 0x00000000000c8947 */ /* 0x000fea0003800000 */
[----:B-1----:R-:W2:Y:S04]  /*15600*/  LDG.E R5, desc[UR42][R2.64] ;  /* 0x0000002a02057981 */ /* 0x002ea8000c1e1900 */
[----:B-----5:R-:W2:Y:S02]  /*15610*/  LDG.E R0, desc[UR42][R2.64+0x4] ;  /* 0x0000042a02007981 */ /* 0x020ea4000c1e1900 */
[----:B--2---:R-:W-:-:S07]  /*15620*/  IMAD.IADD R0, R0, 0x1, -R5 ;  /* 0x0000000100007824 */ /* 0x004fce00078e0a05 */
.L_x_2039:
[----:B-1----:R-:W2:Y:S04]  /*15630*/  LDL.LU R2, [R1+0x58] ;  /* 0x0000580001027983 */ /* 0x002ea80000300800 */
[----:B------:R-:W3:Y:S01]  /*15640*/  LDL.LU R3, [R1+0x40] ;  /* 0x0000400001037983 */ /* 0x000ee20000300800 */
[----:B------:R-:W-:Y:S01]  /*15650*/  BSSY B1, `(.L_x_2040) ;  /* 0x0000038000017945 */ /* 0x000fe20003800000 */
[----:B-----5:R-:W-:Y:S02]  /*15660*/  SHF.R.S32.HI R20, RZ, 0x1f, R15 ;  /* 0x0000001fff147819 */ /* 0x020fe4000001140f */
[----:B--2---:R-:W-:Y:S02]  /*15670*/  SEL R24, R2, RZ, !P0 ;  /* 0x000000ff02187207 */ /* 0x004fe40004000000 */
[----:B---3--:R-:W-:Y:S01]  /*15680*/  SEL R25, R3, RZ, !P0 ;  /* 0x000000ff03197207 */ /* 0x008fe20004000000 */
[----:B------:R-:W-:Y:S06]  /*15690*/  @P3 BRA `(.L_x_2041) ;  /* 0x0000000000cc3947 */ /* 0x000fec0003800000 */
[----:B------:R-:W2:Y:S01]  /*156a0*/  LDL R3, [R1+0x20] ;  /* 0x0000200001037983 */ /* 0x000ea20000100800 */
[----:B------:R-:W1:Y:S02]  /*156b0*/  LDC R33, c[0x0][0xbe8] ;  /* 0x0002fa00ff217b82 */ /* 0x000e640000000800 */
[----:B-1----:R-:W-:Y:S01]  /*156c0*/  IMAD R2, R0, R33, RZ ;  /* 0x0000002100027224 */ /* 0x002fe200078e02ff */
[----:B--2---:R-:W-:-:S04]  /*156d0*/  IADD3 R27, R3, -0x80, R6 ;  /* 0xffffff80031b7810 */ /* 0x004fc80007ffe006 */
[----:B------:R-:W-:-:S13]  /*156e0*/  ISETP.GE.AND P0, PT, R27, R2, PT ;  /* 0x000000021b00720c */ /* 0x000fda0003f06270 */
[----:B------:R-:W-:Y:S05]  /*156f0*/  @P0 BRA `(.L_x_2041) ;  /* 0x0000000000b40947 */ /* 0x000fea0003800000 */
[----:B0-----:R-:W2:Y:S04]  /*15700*/  LDL R12, [R1+0x34] ;  /* 0x00003400010c7983 */ /* 0x001ea80000100800 */
[----:B------:R-:W3:Y:S01]  /*15710*/  LDL.LU R28, [R1+0x60] ;  /* 0x00006000011c7983 */ /* 0x000ee20000300800 */
[----:B------:R-:W-:Y:S01]  /*15720*/  IMAD.MOV.U32 R2, RZ, RZ, 0x9b8 ;  /* 0x000009b8ff027424 */ /* 0x000fe200078e00ff */
[----:B------:R-:W-:Y:S01]  /*15730*/  ISETP.GT.AND P3, PT, R96, 0x1, PT ;  /* 0x000000016000780c */ /* 0x000fe20003f64270 */
[----:B------:R-:W-:Y:S01]  /*15740*/  IMAD.MOV.U32 R21, RZ, RZ, R27 ;  /* 0x000000ffff157224 */ /* 0x000fe200078e001b */
[----:B------:R-:W-:Y:S02]  /*15750*/  ISETP.NE.AND P0, PT, R33, 0x1, PT ;  /* 0x000000012100780c */ /* 0x000fe40003f05270 */
[----:B------:R-:W-:-:S02]  /*15760*/  SEL R26, R2, 0x978, P3 ;  /* 0x00000978021a7807 */ /* 0x000fc40001800000 */
[----:B------:R-:W0:Y:S08]  /*15770*/  LDC.64 R2, c[0x0][0xba8] ;  /* 0x0002ea00ff027b82 */ /* 0x000e300000000a00 */
[----:B------:R-:W1:Y:S08]  /*15780*/  LDC.64 R8, c[0x0][R26+0x220] ;  /* 0x000088001a087b82 */ /* 0x000e700000000a00 */
[----:B------:R-:W2:Y:S08]  /*15790*/  LDC.64 R6, c[0x0][R26+0x218] ;  /* 0x000086001a067b82 */ /* 0x000eb00000000a00 */
[----:B------:R-:W4:Y:S08]  /*157a0*/  LDC.64 R10, c[0x0][R26+0x228] ;  /* 0x00008a001a0a7b82 */ /* 0x000f300000000a00 */
[----:B------:R-:W5:Y:S08]  /*157b0*/  LDC.64 R4, c[0x0][R26+0x210] ;  /* 0x000084001a047b82 */ /* 0x000f700000000a00 */
[----:B------:R-:W4:Y:S08]  /*157c0*/  @P0 LDC R14, c[0x0][0xbec] ;  /* 0x0002fb00ff0e0b82 */ /* 0x000f300000000800 */
[----:B------:R-:W5:Y:S01]  /*157d0*/  @P0 LDC R37, c[0x0][0xbf0] ;  /* 0x0002fc00ff250b82 */ /* 0x000f620000000800 */
[----:B-1----:R-:W-:-:S07]  /*157e0*/  IMAD R9, R9, R25, RZ ;  /* 0x0000001909097224 */ /* 0x002fce00078e02ff */
[----:B0-----:R-:W0:Y:S01]  /*157f0*/  @!P3 LDC R2, c[0x0][0xb50] ;  /* 0x0002d400ff02bb82 */ /* 0x001e220000000800 */
[----:B------:R-:W-:Y:S02]  /*15800*/  IMAD R9, R8, R24, R9 ;  /* 0x0000001808097224 */ /* 0x000fe400078e0209 */
[----:B----4-:R-:W-:-:S05]  /*15810*/  @P0 IMAD.HI.U32 R14, R27, R14, RZ ;  /* 0x0000000e1b0e0227 */ /* 0x010fca00078e00ff */
[----:B------:R-:W1:Y:S01]  /*15820*/  @!P3 LDC R3, c[0x0][0xb54] ;  /* 0x0002d500ff03bb82 */ /* 0x000e620000000800 */
[----:B-----5:R-:W-:Y:S01]  /*15830*/  @P0 SHF.R.U32.HI R21, RZ, R37, R14 ;  /* 0x00000025ff150219 */ /* 0x020fe2000001160e */
        /* <DEDUP_REMOVED lines=25> */
.L_x_2041:
[----:B------:R-:W-:Y:S05]  /*159d0*/  BSYNC B1 ;  /* 0x0000000000017941 */ /* 0x000fea0003800000 */
.L_x_2040:
[----:B------:R-:W-:Y:S05]  /*159e0*/  @P2 BRA `(.L_x_2036) ;  /* 0x0000000400682947 */ /* 0x000fea0003800000 */
[----:B------:R-:W2:Y:S01]  /*159f0*/  LDL.LU R28, [R1+0x34] ;  /* 0x00003400011c7983 */ /* 0x000ea20000300800 */
[----:B------:R-:W3:Y:S01]  /*15a00*/  LDC R11, c[0x0][0xbe8] ;  /* 0x0002fa00ff0b7b82 */ /* 0x000ee20000000800 */
[--C-:B------:R-:W-:Y:S01]  /*15a10*/  SHF.R.S32.HI R4, RZ, 0x1f, R32.reuse ;  /* 0x0000001fff047819 */ /* 0x100fe20000011420 */
[----:B------:R-:W-:Y:S01]  /*15a20*/  ULDC.64 UR4, c[0x0][0xaa0] ;  /* 0x0002a80000047ab9 */ /* 0x000fe20000000a00 */
[----:B------:R4:W5:Y:S01]  /*15a30*/  LDL R10, [R1+0x68] ;  /* 0x00006800010a7983 */ /* 0x0009620000100800 */
[----:B0-----:R-:W-:Y:S01]  /*15a40*/  SHF.R.S32.HI R12, RZ, 0x1f, R32 ;  /* 0x0000001fff0c7819 */ /* 0x001fe20000011420 */
[----:B------:R-:W-:Y:S02]  /*15a50*/  ULDC.64 UR6, c[0x0][0xaf0] ;  /* 0x0002bc0000067ab9 */ /* 0x000fe40000000a00 */
[----:B------:R4:W5:Y:S04]  /*15a60*/  LDL R14, [R1+0x88] ;  /* 0x00008800010e7983 */ /* 0x0009680000100800 */
[----:B------:R4:W5:Y:S04]  /*15a70*/  LDL R21, [R1+0x5c] ;  /* 0x00005c0001157983 */ /* 0x0009680000100800 */
[----:B------:R4:W5:Y:S04]  /*15a80*/  LDL R26, [R1+0x8c] ;  /* 0x00008c00011a7983 */ /* 0x0009680000100800 */
[----:B------:R4:W5:Y:S04]  /*15a90*/  LDL R27, [R1+0x44] ;  /* 0x00004400011b7983 */ /* 0x0009680000100800 */
[----:B------:R-:W4:Y:S01]  /*15aa0*/  LDL.LU R13, [R1+0x20] ;  /* 0x00002000010d7983 */ /* 0x000f220000300800 */
[----:B---3--:R-:W-:Y:S01]  /*15ab0*/  ISETP.NE.AND P0, PT, R11, 0x1, PT ;  /* 0x000000010b00780c */ /* 0x008fe20003f05270 */
        /* <DEDUP_REMOVED lines=19> */
[----:B----4-:R-:W-:-:S04]  /*15bf0*/  IMAD.IADD R8, R13, 0x1, R4 ;  /* 0x000000010d087824 */ /* 0x010fc800078e0204 */
        /* <DEDUP_REMOVED lines=24> */
[----:B------:R0:W1:Y:S04]  /*15d80*/  SHFL.IDX PT, R2, R4, RZ, 0x1c1f ;  /* 0x001c1fff04027589 */ /* 0x00006800000e0000 */
        /* <DEDUP_REMOVED lines=14> */
.L_x_2043:
[----:B------:R-:W-:Y:S05]  /*15e70*/  BSYNC B1 ;  /* 0x0000000000017941 */ /* 0x000fea0003800000 */
.L_x_2042:
[----:B------:R-:W-:Y:S01]  /*15e80*/  VIADD R0, R0, 0x60 ;  /* 0x0000006000007836 */ /* 0x000fe20000000000 */
[----:B--2---:R2:W4:Y:S04]  /*15e90*/  SHFL.IDX PT, R3, R5, 0x1, 0x1c1f ;  /* 0x003c1f0005037f89 */ /* 0x00452800000e0000 */
[----:B------:R-:W-:Y:S01]  /*15ea0*/  ISETP.GE.AND P0, PT, R0, R11, PT ;  /* 0x0000000b0000720c */ /* 0x000fe20003f06270 */
[----:B-1----:R2:W1:-:S12]  /*15eb0*/  SHFL.IDX PT, R2, R4, 0x1, 0x1c1f ;  /* 0x003c1f0004027f89 */ /* 0x00245800000e0000 */
[----:B--2---:R-:W-:Y:S05]  /*15ec0*/  @P0 BRA `(.L_x_2036) ;  /* 0x0000000000300947 */ /* 0x004fea0003800000 */
[----:B------:R-:W-:Y:S02]  /*15ed0*/  ULDC UR4, c[0x0][0xac8] ;  /* 0x0002b20000047ab9 */ /* 0x000fe40000000800 */
[----:B-----5:R-:W-:Y:S02]  /*15ee0*/  ISETP.GE.AND P3, PT, R21, UR4, PT ;  /* 0x0000000415007c0c */ /* 0x020fe4000bf66270 */
        /* <DEDUP_REMOVED lines=10> */
.L_x_2036:
[----:B------:R-:W-:Y:S05]  /*15f90*/  BSYNC B0 ;  /* 0x0000000000007941 */ /* 0x000fea0003800000 */
.L_x_2030:
[----:B------:R-:W-:Y:S02]  /*15fa0*/  ULDC UR4, c[0x0][0xc3c] ;  /* 0x00030f0000047ab9 */ /* 0x000fe40000000800 */
[----:B------:R-:W-:-:S13]  /*15fb0*/  ISETP.GE.AND P0, PT, R31, UR4, PT ;  /* 0x000000041f007c0c */ /* 0x000fda000bf06270 */
[----:B------:R-:W-:Y:S05]  /*15fc0*/  @!P0 BRA `(.L_x_2044) ;  /* 0xfffffeb0007c8947 */ /* 0x000fea000383ffff */
[----:B------:R-:W-:Y:S05]  /*15fd0*/  BRA `(.L_x_1908) ;  /* 0x00000078005c7947 */ /* 0x000fea0003800000 */
.L_x_1906:
        /* <DEDUP_REMOVED lines=13> */
[----:B------:R-:W1:Y:S01]  /*160b0*/  LDS.128 R24, [UR4+0x19cd0] ;  /* 0x019cd004ff187984 */ /* 0x000e620008000c00 */
[----:B------:R-:W-:Y:S06]  /*160c0*/  BAR.ARV 0x4, 0x200 ;  /* 0x0108000000007b1d */ /* 0x000fec0000002000 */
[----:B------:R-:W-:Y:S05]  /*160d0*/  BRA `(.L_x_2046) ;  /* 0x0000000c008c7947 */ /* 0x000fea0003800000 */
.L_x_2045:
        /* <DEDUP_REMOVED lines=44> */
.L_x_2049:
        /* <DEDUP_REMOVED lines=37> */
.L_x_2047:
        /* <DEDUP_REMOVED lines=13> */
.L_x_2050:
        /* <DEDUP_REMOVED lines=61> */
.L_x_2051:
        /* <DEDUP_REMOVED lines=60> */
.L_x_2052:
[----:B------:R-:W-:-:S05]  /*16e50*/  LOP3.LUT R2, RZ, R2, RZ, 0x33, !PT ;  /* 0x00000002ff027212 */ /* 0x000fca00078e33ff */
[----:B------:R-:W-:Y:S01]  /*16e60*/  IMAD.IADD R25, R25, 0x1, R2 ;  /* 0x0000000119197824 */ /* 0x000fe200078e0202 */
[----:B------:R-:W-:Y:S06]  /*16e70*/  BRA `(.L_x_2053) ;  /* 0x00000000000c7947 */ /* 0x000fec0003800000 */
.L_x_2048:
[----:B------:R-:W-:Y:S02]  /*16e80*/  IMAD.MOV.U32 R25, RZ, RZ, RZ ;  /* 0x000000ffff197224 */ /* 0x000fe400078e00ff */
[----:B------:R-:W-:Y:S02]  /*16e90*/  IMAD.U32 R24, RZ, RZ, UR6 ;  /* 0x00000006ff187e24 */ /* 0x000fe4000f8e00ff */
[----:B------:R-:W-:-:S07]  /*16ea0*/  IMAD.MOV.U32 R26, RZ, RZ, RZ ;  /* 0x000000ffff1a7224 */ /* 0x000fce00078e00ff */
.L_x_2053:
[----:B------:R-:W-:-:S13]  /*16eb0*/  ISETP.NE.AND P0, PT, R0, RZ, PT ;  /* 0x000000ff0000720c */ /* 0x000fda0003f05270 */
[----:B------:R-:W0:Y:S01]  /*16ec0*/  @!P0 S2R R3, SR_CgaCtaId ;  /* 0x0000000000038919 */ /* 0x000e220000008800 */
[----:B------:R-:W-:-:S04]  /*16ed0*/  @!P0 MOV R0, 0x400 ;  /* 0x0000040000008802 */ /* 0x000fc80000000f00 */
[----:B0-----:R-:W-:-:S05]  /*16ee0*/  @!P0 LEA R0, R3, R0, 0x18 ;  /* 0x0000000003008211 */ /* 0x001fca00078ec0ff */
[----:B------:R0:W-:Y:S01]  /*16ef0*/  @!P0 STS.128 [R0+0x19cd0], R24 ;  /* 0x019cd01800008388 */ /* 0x0001e20000000c00 */
[----:B------:R-:W-:Y:S06]  /*16f00*/  BAR.ARV 0x5, 0x200 ;  /* 0x0148000000007b1d */ /* 0x000fec0000002000 */
.L_x_2046:
[----:B------:R2:W-:Y:S01]  /*16f10*/  STL [R1+0x3c], RZ ;  /* 0x00003cff01007387 */ /* 0x0005e20000100800 */
[----:B------:R-:W-:Y:S01]  /*16f20*/  ULDC UR4, c[0x0][0xc3c] ;  /* 0x00030f0000047ab9 */ /* 0x000fe20000000800 */
[----:B------:R-:W-:Y:S01]  /*16f30*/  IMAD.MOV.U32 R23, RZ, RZ, 0x1 ;  /* 0x00000001ff177424 */ /* 0x000fe200078e00ff */
[----:B-1----:R-:W-:Y:S01]  /*16f40*/  ISETP.GE.AND P0, PT, R27, UR4, PT ;  /* 0x000000041b007c0c */ /* 0x002fe2000bf06270 */
[----:B------:R-:W-:-:S12]  /*16f50*/  IMAD.MOV.U32 R19, RZ, RZ, RZ ;  /* 0x000000ffff137224 */ /* 0x000fd800078e00ff */
[----:B--2---:R-:W-:Y:S05]  /*16f60*/  @P0 BRA `(.L_x_2054) ;  /* 0x0000006400800947 */ /* 0x004fea0003800000 */
[----:B------:R-:W1:Y:S01]  /*16f70*/  S2R R12, SR_TID.X ;  /* 0x00000000000c7919 */ /* 0x000e620000002100 */
[----:B------:R-:W2:Y:S01]  /*16f80*/  S2UR UR5, SR_CgaCtaId ;  /* 0x00000000000579c3 */ /* 0x000ea20000008800 */
[----:B------:R-:W-:Y:S01]  /*16f90*/  UMOV UR4, 0x400 ;  /* 0x0000040000047882 */ /* 0x000fe20000000000 */
[----:B------:R-:W-:Y:S01]  /*16fa0*/  BSSY B7, `(.L_x_2054) ;  /* 0x000065c000077945 */ /* 0x000fe20003800000 */
[----:B------:R-:W-:Y:S01]  /*16fb0*/  IMAD.MOV.U32 R28, RZ, RZ, 0x1 ;  /* 0x00000001ff1c7424 */ /* 0x000fe200078e00ff */
[----:B------:R-:W-:Y:S01]  /*16fc0*/  ULDC.64 UR40, c[0x0][0x198] ;  /* 0x0000660000287ab9 */ /* 0x000fe20000000a00 */
[----:B------:R-:W-:Y:S01]  /*16fd0*/  IMAD.MOV.U32 R22, RZ, RZ, RZ ;  /* 0x000000ffff167224 */ /* 0x000fe200078e00ff */
[----:B------:R-:W-:Y:S01]  /*16fe0*/  ULOP3.LUT UR36, UR37, 0x1, URZ, 0xfc, !UPT ;  /* 0x0000000125247892 */ /* 0x000fe2000f8efc3f */
[----:B------:R-:W-:Y:S01]  /*16ff0*/  IMAD.MOV.U32 R19, RZ, RZ, RZ ;  /* 0x000000ffff137224 */ /* 0x000fe200078e00ff */
[----:B------:R-:W-:Y:S01]  /*17000*/  ULOP3.LUT UR39, UR37, 0x2, URZ, 0xfc, !UPT ;  /* 0x0000000225277892 */ /* 0x000fe2000f8efc3f */
[----:B------:R-:W-:Y:S01]  /*17010*/  IMAD.MOV.U32 R23, RZ, RZ, 0x1 ;  /* 0x00000001ff177424 */ /* 0x000fe200078e00ff */
[----:B------:R-:W-:Y:S01]  /*17020*/  ULDC UR38, c[0x0][0xc] ;  /* 0x0000030000267ab9 */ /* 0x000fe20000000800 */
[----:B--2---:R-:W-:-:S06]  /*17030*/  ULEA UR4, UR5, UR4, 0x18 ;  /* 0x0000000405047291 */ /* 0x004fcc000f8ec03f */
[----:B------:R-:W-:Y:S01]  /*17040*/  IMAD.U32 R18, RZ, RZ, UR4 ;  /* 0x00000004ff127e24 */ /* 0x000fe2000f8e00ff */
[C---:B-1----:R-:W-:Y:S01]  /*17050*/  LOP3.LUT R11, R12.reuse, 0x7f, RZ, 0xc0, !PT ;  /* 0x0000007f0c0b7812 */ /* 0x042fe200078ec0ff */
[C---:B------:R-:W-:Y:S01]  /*17060*/  IMAD.SHL.U32 R3, R12.reuse, 0x20, RZ ;  /* 0x000000200c037824 */ /* 0x040fe200078e00ff */
[----:B------:R-:W-:Y:S01]  /*17070*/  SHF.R.U32.HI R4, RZ, 0x1, R12 ;  /* 0x00000001ff047819 */ /* 0x000fe2000001160c */
[C---:B0-----:R-:W-:Y:S01]  /*17080*/  IMAD.SHL.U32 R0, R12.reuse, 0x10, RZ ;  /* 0x000000100c007824 */ /* 0x041fe200078e00ff */
        /* <DEDUP_REMOVED lines=27> */
[----:B------:R1:W-:Y:S04]  /*17240*/  STL [R1+0xc], R2 ;  /* 0x00000c0201007387 */ /* 0x0003e80000100800 */
[----:B------:R-:W-:Y:S01]  /*17250*/  STL [R1+0x3c], RZ ;  /* 0x00003cff01007387 */ /* 0x000fe20000100800 */
[----:B0-----:R-:W-:-:S02]  /*17260*/  IMAD.MOV.U32 R3, RZ, RZ, 0x40 ;  /* 0x00000040ff037424 */ /* 0x001fc400078e00ff */
[----:B-1----:R-:W-:-:S03]  /*17270*/  IMAD.SHL.U32 R2, R12, 0x40, RZ ;  /* 0x000000400c027824 */ /* 0x002fc600078e00ff */
[----:B------:R-:W-:Y:S02]  /*17280*/  SEL R5, R3, 0xffffffc0, !P0 ;  /* 0xffffffc003057807 */ /* 0x000fe40004000000 */
[----:B------:R-:W-:Y:S01]  /*17290*/  LOP3.LUT R3, R4, 0x40, R2, 0xf8, !PT ;  /* 0x0000004004037812 */ /* 0x000fe200078ef802 */
[----:B------:R-:W-:-:S05]  /*172a0*/  IMAD.IADD R2, R18, 0x1, R9 ;  /* 0x0000000112027824 */ /* 0x000fca00078e0209 */
[----:B------:R0:W-:Y:S02]  /*172b0*/  STL [R1+0x1c], R2 ;  /* 0x00001c0201007387 */ /* 0x0001e40000100800 */
[C---:B0-----:R-:W-:Y:S02]  /*172c0*/  LOP3.LUT R2, R0.reuse, 0x20, RZ, 0xfc, !PT ;  /* 0x0000002000027812 */ /* 0x041fe400078efcff */
[----:B------:R-:W-:-:S07]  /*172d0*/  LOP3.LUT R0, R0, 0x40, RZ, 0xfc, !PT ;  /* 0x0000004000007812 */ /* 0x000fce00078efcff */
.L_x_2174:
[----:B0-----:R-:W0:Y:S02]  /*172e0*/  LDC.64 R2, c[0x0][0xc88] ;  /* 0x00032200ff027b82 */ /* 0x001e240000000a00 */
[----:B0-----:R-:W-:-:S05]  /*172f0*/  IMAD.WIDE R2, R27, 0x4, R2 ;  /* 0x000000041b027825 */ /* 0x001fca00078e0202 */
[----:B--2---:R-:W2:Y:S01]  /*17300*/  LDG.E R15, desc[UR42][R2.64] ;  /* 0x0000002a020f7981 */ /* 0x004ea2000c1e1900 */
[----:B------:R-:W-:Y:S05]  /*17310*/  YIELD ;  /* 0x0000000000007946 */ /* 0x000fea0003800000 */
[----:B------:R-:W-:Y:S01]  /*17320*/  ULDC.64 UR4, c[0x0][0xa28] ;  /* 0x00028a0000047ab9 */ /* 0x000fe20000000a00 */
[----:B------:R-:W-:Y:S02]  /*17330*/  CS2R R8, SRZ ;  /* 0x0000000000087805 */ /* 0x000fe4000001ff00 */
[----:B------:R-:W-:Y:S01]  /*17340*/  ISETP.NE.U32.AND P0, PT, RZ, UR4, PT ;  /* 0x00000004ff007c0c */ /* 0x000fe2000bf05070 */
[----:B------:R-:W-:-:S03]  /*17350*/  ULDC.64 UR6, c[0x0][0xa00] ;  /* 0x0002800000067ab9 */ /* 0x000fc60000000a00 */
[----:B------:R-:W-:Y:S02]  /*17360*/  ISETP.NE.AND.EX P0, PT, RZ, UR5, PT, P0 ;  /* 0x00000005ff007c0c */ /* 0x000fe4000bf05300 */
[----:B--2---:R-:W-:Y:S01]  /*17370*/  SHF.R.S32.HI R0, RZ, 0x1f, R15 ;  /* 0x0000001fff007819 */ /* 0x004fe2000001140f */
[----:B------:R-:W-:-:S10]  /*17380*/  IMAD.SHL.U32 R17, R15, 0x4, RZ ;  /* 0x000000040f117824 */ /* 0x000fd400078e00ff */
[C---:B------:R-:W-:Y:S01]  /*17390*/  @P0 LEA R4, P1, R15.reuse, UR4, 0x2 ;  /* 0x000000040f040c11 */ /* 0x040fe2000f8210ff */
[----:B------:R-:W-:Y:S01]  /*173a0*/  STL [R1+0x18], R15 ;  /* 0x0000180f01007387 */ /* 0x000fe20000100800 */
[C-C-:B------:R-:W-:Y:S02]  /*173b0*/  SHF.L.U64.HI R14, R15.reuse, 0x2, R0.reuse ;  /* 0x000000020f0e7819 */ /* 0x140fe40000010200 */
[----:B------:R-:W-:Y:S01]  /*173c0*/  @P0 LEA.HI.X R5, R15, UR5, R0, 0x2, P1 ;  /* 0x000000050f050c11 */ /* 0x000fe200088f1400 */
[----:B------:R-:W-:Y:S01]  /*173d0*/  ULDC.64 UR4, c[0x0][0xa08] ;  /* 0x0002820000047ab9 */ /* 0x000fe20000000a00 */
[----:B------:R-:W-:Y:S01]  /*173e0*/  ISETP.NE.U32.AND P1, PT, RZ, UR6, PT ;  /* 0x00000006ff007c0c */ /* 0x000fe2000bf25070 */
[----:B------:R0:W-:Y:S01]  /*173f0*/  STL [R1+0x38], R0 ;  /* 0x0000380001007387 */ /* 0x0001e20000100800 */
[----:B------:R-:W-:-:S03]  /*17400*/  IADD3 R2, P2, R17, UR6, RZ ;  /* 0x0000000611027c10 */ /* 0x000fc6000ff5e0ff */
[----:B-1----:R1:W5:Y:S01]  /*17410*/  @P0 LDG.E R9, desc[UR42][R4.64] ;  /* 0x0000002a04090981 */ /* 0x002362000c1e1900 */
[----:B------:R-:W-:Y:S01]  /*17420*/  ISETP.NE.AND.EX P0, PT, RZ, UR7, PT, P1 ;  /* 0x00000007ff007c0c */ /* 0x000fe2000bf05310 */
[----:B------:R-:W-:Y:S01]  /*17430*/  IMAD.MOV.U32 R12, RZ, RZ, RZ ;  /* 0x000000ffff0c7224 */ /* 0x000fe200078e00ff */
[C---:B------:R-:W-:Y:S01]  /*17440*/  IADD3.X R3, R14.reuse, UR7, RZ, P2, !PT ;  /* 0x000000070e037c10 */ /* 0x040fe200097fe4ff */
[----:B------:R-:W-:Y:S01]  /*17450*/  ULDC.64 UR6, c[0x0][0xa10] ;  /* 0x0002840000067ab9 */ /* 0x000fe20000000a00 */
[----:B------:R-:W-:Y:S01]  /*17460*/  ISETP.NE.U32.AND P1, PT, RZ, UR4, PT ;  /* 0x00000004ff007c0c */ /* 0x000fe2000bf25070 */
[----:B------:R-:W-:Y:S01]  /*17470*/  STL [R1+0x4], R14 ;  /* 0x0000040e01007387 */ /* 0x000fe20000100800 */
[C---:B------:R-:W-:Y:S01]  /*17480*/  IADD3 R6, P3, R17.reuse, UR4, RZ ;  /* 0x0000000411067c10 */ /* 0x040fe2000ff7e0ff */
[----:B0-----:R-:W-:Y:S01]  /*17490*/  IMAD.MOV.U32 R0, RZ, RZ, RZ ;  /* 0x000000ffff007224 */ /* 0x001fe200078e00ff */
[----:B------:R-:W-:Y:S02]  /*174a0*/  ISETP.NE.AND.EX P1, PT, RZ, UR5, PT, P1 ;  /* 0x00000005ff007c0c */ /* 0x000fe4000bf25310 */
[----:B------:R-:W-:Y:S01]  /*174b0*/  IADD3.X R7, R14, UR5, RZ, P3, !PT ;  /* 0x000000050e077c10 */ /* 0x000fe20009ffe4ff */
[----:B------:R-:W-:Y:S01]  /*174c0*/  ULDC.64 UR4, c[0x0][0xa18] ;  /* 0x0002860000047ab9 */ /* 0x000fe20000000a00 */
[----:B-1----:R-:W-:Y:S01]  /*174d0*/  IADD3 R4, P4, R17, UR6, RZ ;  /* 0x0000000611047c10 */ /* 0x002fe2000ff9e0ff */
[----:B------:R-:W2:Y:S01]  /*174e0*/  @P0 LDG.E R8, desc[UR42][R2.64] ;  /* 0x0000002a02080981 */ /* 0x000ea2000c1e1900 */
[----:B------:R-:W-:-:S02]  /*174f0*/  ISETP.NE.U32.AND P3, PT, RZ, UR4, PT ;  /* 0x00000004ff007c0c */ /* 0x000fc4000bf65070 */
[----:B------:R-:W-:Y:S02]  /*17500*/  IADD3.X R5, R14, UR7, RZ, P4, !PT ;  /* 0x000000070e057c10 */ /* 0x000fe4000a7fe4ff */
[----:B------:R-:W-:Y:S02]  /*17510*/  ISETP.NE.AND.EX P3, PT, RZ, UR5, PT, P3 ;  /* 0x00000005ff007c0c */ /* 0x000fe4000bf65330 */
[----:B------:R-:W-:Y:S01]  /*17520*/  ISETP.NE.U32.AND P2, PT, RZ, UR6, PT ;  /* 0x00000006ff007c0c */ /* 0x000fe2000bf45070 */
[----:B------:R-:W5:Y:S03]  /*17530*/  @P1 LDG.E R12, desc[UR42][R6.64] ;  /* 0x0000002a060c1981 */ /* 0x000f66000c1e1900 */
[----:B------:R-:W-:-:S07]  /*17540*/  ISETP.NE.AND.EX P2, PT, RZ, UR7, PT, P2 ;  /* 0x00000007ff007c0c */ /* 0x000fce000bf45320 */
[----:B------:R-:W-:Y:S01]  /*17550*/  @P3 IADD3 R10, P4, R17, UR4, RZ ;  /* 0x00000004110a3c10 */ /* 0x000fe2000ff9e0ff */
[----:B------:R-:W-:-:S03]  /*17560*/  ULDC UR4, c[0x0][0x288] ;  /* 0x0000a20000047ab9 */ /* 0x000fc60000000800 */
        /* <DEDUP_REMOVED lines=14> */
[----:B--2---:R0:W-:Y:S01]  /*17650*/  STL [R1+0x24], R8 ;  /* 0x0000240801007387 */ /* 0x0041e20000100800 */
[----:B------:R-:W-:Y:S02]  /*17660*/  IMAD.MOV.U32 R13, RZ, RZ, R8 ;  /* 0x000000ffff0d7224 */ /* 0x000fe400078e0008 */
[----:B0-----:R-:W-:Y:S01]  /*17670*/  IMAD.U32 R8, RZ, RZ, UR5 ;  /* 0x00000005ff087e24 */ /* 0x001fe2000f8e00ff */
[----:B------:R-:W-:Y:S06]  /*17680*/  @P3 BRA `(.L_x_2055) ;  /* 0x0000000000143947 */ /* 0x000fec0003800000 */
[----:B------:R-:W-:Y:S05]  /*17690*/  @!P0 BRA `(.L_x_2055) ;  /* 0x0000000000108947 */ /* 0x000fea0003800000 */
[----:B------:R-:W2:Y:S04]  /*176a0*/  LDG.E R11, desc[UR42][R2.64] ;  /* 0x0000002a020b7981 */ /* 0x000ea8000c1e1900 */
[----:B------:R-:W2:Y:S02]  /*176b0*/  LDG.E R2, desc[UR42][R2.64+0x4] ;  /* 0x0000042a02027981 */ /* 0x000ea4000c1e1900 */
[----:B--2---:R-:W-:-:S05]  /*176c0*/  IMAD.IADD R13, R2, 0x1, -R11 ;  /* 0x00000001020d7824 */ /* 0x004fca00078e0a0b */
[----:B------:R0:W-:Y:S02]  /*176d0*/  STL [R1+0x24], R13 ;  /* 0x0000240d01007387 */ /* 0x0001e40000100800 */
.L_x_2055:
[C---:B------:R-:W-:Y:S01]  /*176e0*/  LOP3.LUT R2, R26.reuse, 0xff000000, RZ, 0xc0, !PT ;  /* 0xff0000001a027812 */ /* 0x040fe200078ec0ff */
        /* <DEDUP_REMOVED lines=15> */
.L_x_2056:
[----:B------:R-:W-:Y:S05]  /*177e0*/  @!P1 BRA `(.L_x_2057) ;  /* 0x00000000000c9947 */ /* 0x000fea0003800000 */
[----:B------:R-:W2:Y:S04]  /*177f0*/  LDG.E R10, desc[UR42][R6.64] ;  /* 0x0000002a060a7981 */ /* 0x000ea8000c1e1900 */
[----:B------:R-:W2:Y:S02]  /*17800*/  LDG.E R6, desc[UR42][R6.64+0x4] ;  /* 0x0000042a06067981 */ /* 0x000ea4000c1e1900 */
[----:B--2---:R-:W-:-:S07]  /*17810*/  IMAD.IADD R10, R6, 0x1, -R10 ;  /* 0x00000001060a7824 */ /* 0x004fce00078e0a0a */
.L_x_2057:
[----:B-1----:R-:W3:Y:S04]  /*17820*/  @P2 LDG.E R3, desc[UR42][R4.64] ;  /* 0x0000002a04032981 */ /* 0x002ee8000c1e1900 */
[----:B------:R1:W3:Y:S01]  /*17830*/  @P2 LDG.E R4, desc[UR42][R4.64+0x4] ;  /* 0x0000042a04042981 */ /* 0x0002e2000c1e1900 */
[----:B-----5:R-:W-:Y:S01]  /*17840*/  IMAD.IADD R10, R10, 0x1, -R9 ;  /* 0x000000010a0a7824 */ /* 0x020fe200078e0a09 */
[----:B------:R-:W-:Y:S01]  /*17850*/  LOP3.LUT R12, R2, 0xff, RZ, 0xc0, !PT ;  /* 0x000000ff020c7812 */ /* 0x000fe200078ec0ff */
[----:B------:R-:W-:Y:S04]  /*17860*/  BSSY B0, `(.L_x_2058) ;  /* 0x0000037000007945 */ /* 0x000fe80003800000 */
[----:B------:R4:W-:Y:S01]  /*17870*/  STL [R1], R12 ;  /* 0x0000000c01007387 */ /* 0x0009e20000100800 */
[----:B-1----:R-:W1:Y:S02]  /*17880*/  LDC R5, c[0x0][0x448] ;  /* 0x00011200ff057b82 */ /* 0x002e640000000800 */
[----:B-1----:R-:W-:-:S13]  /*17890*/  ISETP.NE.AND P0, PT, R5, 0x1, PT ;  /* 0x000000010500780c */ /* 0x002fda0003f05270 */
[----:B------:R-:W1:Y:S08]  /*178a0*/  @P0 LDC R5, c[0x0][0x44c] ;  /* 0x00011300ff050b82 */ /* 0x000e700000000800 */
[----:B------:R-:W0:Y:S01]  /*178b0*/  @P0 LDC R6, c[0x0][0x450] ;  /* 0x00011400ff060b82 */ /* 0x000e220000000800 */
[----:B---3--:R-:W-:Y:S02]  /*178c0*/  @P2 IMAD.IADD R8, R4, 0x1, -R3 ;  /* 0x0000000104082824 */ /* 0x008fe400078e0a03 */
[----:B------:R-:W-:-:S04]  /*178d0*/  IMAD R3, R25, 0xc0, RZ ;  /* 0x000000c019037824 */ /* 0x000fc800078e02ff */
[----:B------:R-:W-:-:S04]  /*178e0*/  VIADD R3, R3, 0xbf ;  /* 0x000000bf03037836 */ /* 0x000fc80000000000 */
[----:B-1----:R-:W-:-:S05]  /*178f0*/  @P0 IMAD.HI.U32 R4, R3, R5, RZ ;  /* 0x0000000503040227 */ /* 0x002fca00078e00ff */
[----:B0-----:R-:W-:Y:S01]  /*17900*/  @P0 SHF.R.U32.HI R3, RZ, R6, R4 ;  /* 0x00000006ff030219 */ /* 0x001fe20000011604 */
[----:B------:R-:W-:-:S05]  /*17910*/  IMAD.IADD R4, R10, 0x1, R8 ;  /* 0x000000010a047824 */ /* 0x000fca00078e0208 */
[C---:B------:R-:W-:Y:S01]  /*17920*/  IADD3 R20, R4.reuse, 0x80, -R13 ;  /* 0x0000008004147810 */ /* 0x040fe20007ffe80d */
[----:B------:R-:W-:-:S04]  /*17930*/  VIADD R4, R4, 0x7f ;  /* 0x0000007f04047836 */ /* 0x000fc80000000000 */
[----:B------:R-:W-:Y:S01]  /*17940*/  IMAD.IADD R3, R20, 0x1, R3 ;  /* 0x0000000114037824 */ /* 0x000fe200078e0203 */
[----:B------:R-:W-:-:S04]  /*17950*/  SHF.R.S32.HI R5, RZ, 0x1f, R4 ;  /* 0x0000001fff057819 */ /* 0x000fc80000011404 */
[----:B------:R-:W-:Y:S02]  /*17960*/  LEA.HI R5, R5, R4, RZ, 0x7 ;  /* 0x0000000405057211 */ /* 0x000fe400078f38ff */
[----:B------:R-:W-:Y:S02]  /*17970*/  SHF.R.S32.HI R4, RZ, 0x1f, R3 ;  /* 0x0000001fff047819 */ /* 0x000fe40000011403 */
[----:B------:R-:W-:Y:S02]  /*17980*/  SHF.R.S32.HI R21, RZ, 0x7, R5 ;  /* 0x00000007ff157819 */ /* 0x000fe40000011405 */
[----:B------:R-:W-:-:S04]  /*17990*/  LEA.HI R4, R4, R3, RZ, 0x7 ;  /* 0x0000000304047211 */ /* 0x000fc800078f38ff */
[----:B------:R-:W-:-:S04]  /*179a0*/  SHF.R.S32.HI R4, RZ, 0x7, R4 ;  /* 0x00000007ff047819 */ /* 0x000fc80000011404 */
[----:B------:R-:W-:Y:S02]  /*179b0*/  VIMNMX R5, R21, R4, PT ;  /* 0x0000000415057248 */ /* 0x000fe40003fe0100 */
[----:B------:R-:W-:Y:S01]  /*179c0*/  SHF.R.U32.HI R4, RZ, 0x10, R2 ;  /* 0x00000010ff047819 */ /* 0x000fe20000011602 */
[----:B------:R-:W-:Y:S01]  /*179d0*/  IMAD.MOV.U32 R2, RZ, RZ, RZ ;  /* 0x000000ffff027224 */ /* 0x000fe200078e00ff */
[----:B------:R-:W-:-:S13]  /*179e0*/  ISETP.GE.AND P0, PT, R5, 0x1, PT ;  /* 0x000000010500780c */ /* 0x000fda0003f06270 */
[----:B----4-:R-:W-:Y:S05]  /*179f0*/  @!P0 BRA `(.L_x_2059) ;  /* 0x0000000000748947 */ /* 0x010fea0003800000 */
        /* <DEDUP_REMOVED lines=8> */
[----:B------:R0:W1:Y:S02]  /*17a80*/  F2I.FTZ.U32.TRUNC.NTZ R3, R2 ;  /* 0x0000000200037305 */ /* 0x000064000021f000 */
[----:B0-----:R-:W-:-:S04]  /*17a90*/  LOP3.LUT R2, R9, R6, RZ, 0x3c, !PT ;  /* 0x0000000609027212 */ /* 0x001fc800078e3cff */
[----:B------:R-:W-:Y:S01]  /*17aa0*/  ISETP.GE.AND P3, PT, R2, RZ, PT ;  /* 0x000000ff0200720c */ /* 0x000fe20003f66270 */
[----:B-1----:R-:W-:-:S04]  /*17ab0*/  IMAD.MOV R2, RZ, RZ, -R3 ;  /* 0x000000ffff027224 */ /* 0x002fc800078e0a03 */
[----:B--2---:R-:W-:Y:S02]  /*17ac0*/  IMAD R11, R2, R7, RZ ;  /* 0x00000007020b7224 */ /* 0x004fe400078e02ff */
        /* <DEDUP_REMOVED lines=16> */
.L_x_2059:
[----:B------:R-:W-:Y:S05]  /*17bd0*/  BSYNC B0 ;  /* 0x0000000000007941 */ /* 0x000fea0003800000 */
.L_x_2058:
        /* <DEDUP_REMOVED lines=23> */
[----:B------:R0:W1:Y:S02]  /*17d50*/  SHFL.IDX PT, R14, R6, RZ, 0x1f ;  /* 0x00001fff060e7589 */ /* 0x00006400000e0000 */
.L_x_2209:
[----:B-1----:R-:W-:Y:S02]  /*17d60*/  ISETP.NE.AND P0, PT, R14, RZ, PT ;  /* 0x000000ff0e00720c */ /* 0x002fe40003f05270 */
[----:B------:R-:W-:-:S11]  /*17d70*/  PLOP3.LUT P6, PT, PT, PT, PT, 0x8, 0x0 ;  /* 0x000000000000781c */ /* 0x000fd60003fce170 */
[----:B------:R-:W-:Y:S05]  /*17d80*/  @P0 BRA `(.L_x_2063) ;  /* 0x00000000000c0947 */ /* 0x000fea0003800000 */
[----:B------:R-:W-:-:S03]  /*17d90*/  UMOV UR4, 0xffffffff ;  /* 0xffffffff00047882 */ /* 0x000fc60000000000 */
[----:B------:R-:W-:Y:S05]  /*17da0*/  BRA.DIV UR4, `(.L_x_2064) ;  /* 0x0000006204f07947 */ /* 0x000fea000b800000 */
[----:B------:R-:W-:-:S13]  /*17db0*/  ELECT P6, URZ, PT ;  /* 0x00000000003f782f */ /* 0x000fda00038c0000 */
.L_x_2063:
[----:B0-----:R-:W3:Y:S01]  /*17dc0*/  LDL R6, [R1+0x3c] ;  /* 0x00003c0001067983 */ /* 0x001ee20000100800 */
[----:B------:R-:W-:Y:S01]  /*17dd0*/  BSSY B1, `(.L_x_2065) ;  /* 0x0000008000017945 */ /* 0x000fe20003800000 */
[----:B---3--:R-:W-:-:S05]  /*17de0*/  VIADD R6, R6, 0x1 ;  /* 0x0000000106067836 */ /* 0x008fca0000000000 */
[----:B------:R-:W-:-:S04]  /*17df0*/  LEA.HI R7, R6, R6, RZ, 0x1 ;  /* 0x0000000606077211 */ /* 0x000fc800078f08ff */
[----:B------:R-:W-:-:S05]  /*17e00*/  LOP3.LUT R7, R7, 0xfffffffe, RZ, 0xc0, !PT ;  /* 0xfffffffe07077812 */ /* 0x000fca00078ec0ff */
[----:B------:R-:W-:-:S05]  /*17e10*/  IMAD.IADD R6, R6, 0x1, -R7 ;  /* 0x0000000106067824 */ /* 0x000fca00078e0a07 */
[----:B------:R-:W-:-:S04]  /*17e20*/  SHF.L.U32 R6, R6, 0x1f, RZ ;  /* 0x0000001f06067819 */ /* 0x000fc800000006ff */
[----:B------:R-:W0:Y:S02]  /*17e30*/  SYNCS.PHASECHK.TRANS64.TRYWAIT P0, [R18+URZ+0x19c20], R6 ;  /* 0x019c2006120075a7 */ /* 0x000e24000800017f */
[----:B0-----:R-:W-:Y:S05]  /*17e40*/  @!P0 BRA `(.L_x_2066) ;  /* 0x0000006000e88947 */ /* 0x001fea0003800000 */
.L_x_2212:
[----:B------:R-:W-:Y:S05]  /*17e50*/  BSYNC B1 ;  /* 0x0000000000017941 */ /* 0x000fea0003800000 */
.L_x_2065:
[----:B------:R-:W-:Y:S04]  /*17e60*/  BSSY B1, `(.L_x_2067) ;  /* 0x000008b000017945 */ /* 0x000fe80003800000 */
[----:B------:R-:W-:Y:S05]  /*17e70*/  @!P6 BRA `(.L_x_2068) ;  /* 0x000000080024e947 */ /* 0x000fea0003800000 */
[----:B------:R-:W-:Y:S01]  /*17e80*/  IMAD R9, R22, 0x8, R18 ;  /* 0x0000000816097824 */ /* 0x000fe200078e0212 */
[----:B--2---:R-:W-:Y:S01]  /*17e90*/  SHF.L.U32 R11, R28, 0x1f, RZ ;  /* 0x0000001f1c0b7819 */ /* 0x004fe200000006ff */
[----:B------:R-:W1:Y:S01]  /*17ea0*/  S2R R7, SR_TID.X ;  /* 0x0000000000077919 */ /* 0x000e620000002100 */
[----:B------:R-:W-:Y:S02]  /*17eb0*/  BSSY B2, `(.L_x_2069) ;  /* 0x0000005000027945 */ /* 0x000fe40003800000 */
[----:B------:R-:W2:Y:S01]  /*17ec0*/  SYNCS.PHASECHK.TRANS64.TRYWAIT P0, [R9+URZ+0x19ca0], R11 ;  /* 0x019ca00b090075a7 */ /* 0x000ea2000800017f */
[----:B-1----:R-:W-:-:S04]  /*17ed0*/  LOP3.LUT R7, R7, 0x7f, RZ, 0xc0, !PT ;  /* 0x0000007f07077812 */ /* 0x002fc800078ec0ff */
[----:B------:R-:W-:Y:S01]  /*17ee0*/  ISETP.NE.AND P1, PT, R7, RZ, PT ;  /* 0x000000ff0700720c */ /* 0x000fe20003f25270 */
[----:B--2---:R-:W-:-:S12]  /*17ef0*/  @!P0 BRA `(.L_x_2070) ;  /* 0x0000006000d08947 */ /* 0x004fd80003800000 */
.L_x_2213:
[----:B------:R-:W-:Y:S05]  /*17f00*/  BSYNC B2 ;  /* 0x0000000000027941 */ /* 0x000fea0003800000 */
.L_x_2069:
        /* <DEDUP_REMOVED lines=9> */
.L_x_2072:
[----:B------:R-:W-:Y:S05]  /*17fa0*/  BSYNC B2 ;  /* 0x0000000000027941 */ /* 0x000fea0003800000 */
.L_x_2071:
        /* <DEDUP_REMOVED lines=12> */
.L_x_2073:
        /* <DEDUP_REMOVED lines=16> */
.L_x_2074:
        /* <DEDUP_REMOVED lines=16> */
.L_x_2075:
        /* <DEDUP_REMOVED lines=13> */
.L_x_2214:
[----:B------:R-:W-:Y:S05]  /*18340*/  BSYNC B2 ;  /* 0x0000000000027941 */ /* 0x000fea0003800000 */
.L_x_2076:
        /* <DEDUP_REMOVED lines=11> */
.L_x_2079:
[----:B------:R-:W-:Y:S05]  /*18400*/  BSYNC B2 ;  /* 0x0000000000027941 */ /* 0x000fea0003800000 */
.L_x_2078:
        /* <DEDUP_REMOVED lines=8> */
.L_x_2080:
        /* <DEDUP_REMOVED lines=15> */
.L_x_2081:
        /* <DEDUP_REMOVED lines=15> */
.L_x_2082:
        /* <DEDUP_REMOVED lines=10> */
.L_x_2068:
[----:B------:R-:W-:Y:S05]  /*18710*/  BSYNC B1 ;  /* 0x0000000000017941 */ /* 0x000fea0003800000 */
.L_x_2067:
        /* <DEDUP_REMOVED lines=9> */
.L_x_2099:
[----:B------:R-:W-:Y:S05]  /*187b0*/  YIELD ;  /* 0x0000000000007946 */ /* 0x000fea0003800000 */
[----:B------:R-:W-:Y:S04]  /*187c0*/  BSSY B1, `(.L_x_2083) ;  /* 0x000008b000017945 */ /* 0x000fe80003800000 */
[----:B------:R-:W-:Y:S05]  /*187d0*/  @!P6 BRA `(.L_x_2084) ;  /* 0x000000080024e947 */ /* 0x000fea0003800000 */
[----:B------:R-:W-:Y:S01]  /*187e0*/  IMAD R9, R22, 0x8, R18 ;  /* 0x0000000816097824 */ /* 0x000fe200078e0212 */
[----:B------:R-:W-:Y:S01]  /*187f0*/  SHF.L.U32 R8, R28, 0x1f, RZ ;  /* 0x0000001f1c087819 */ /* 0x000fe200000006ff */
[----:B------:R-:W1:Y:S01]  /*18800*/  S2R R5, SR_TID.X ;  /* 0x0000000000057919 */ /* 0x000e620000002100 */
[----:B------:R-:W-:Y:S02]  /*18810*/  BSSY B2, `(.L_x_2085) ;  /* 0x0000005000027945 */ /* 0x000fe40003800000 */
[----:B------:R-:W3:Y:S01]  /*18820*/  SYNCS.PHASECHK.TRANS64.TRYWAIT P1, [R9+URZ+0x19ca0], R8 ;  /* 0x019ca008090075a7 */ /* 0x000ee2000802017f */
[----:B-1----:R-:W-:-:S04]  /*18830*/  LOP3.LUT R5, R5, 0x7f, RZ, 0xc0, !PT ;  /* 0x0000007f05057812 */ /* 0x002fc800078ec0ff */
[----:B------:R-:W-:Y:S01]  /*18840*/  ISETP.NE.AND P2, PT, R5, RZ, PT ;  /* 0x000000ff0500720c */ /* 0x000fe20003f45270 */
[----:B---3--:R-:W-:-:S12]  /*18850*/  @!P1 BRA `(.L_x_2086) ;  /* 0x0000005800a09947 */ /* 0x008fd80003800000 */
.L_x_2215:
[----:B------:R-:W-:Y:S05]  /*18860*/  BSYNC B2 ;  /* 0x0000000000027941 */ /* 0x000fea0003800000 */
.L_x_2085:
        /* <DEDUP_REMOVED lines=9> */
.L_x_2088:
[----:B------:R-:W-:Y:S05]  /*18900*/  BSYNC B2 ;  /* 0x0000000000027941 */ /* 0x000fea0003800000 */
.L_x_2087:
        /* <DEDUP_REMOVED lines=8> */
[----:B--2---:R-:W-:Y:S01]  /*18990*/  VIADD R11, R7, 0x13800 ;  /* 0x00013800070b7836 */ /* 0x004fe20000000000 */
[----:B------:R-:W-:Y:S01]  /*189a0*/  UMOV UR6, 0x0 ;  /* 0x0000000000067882 */ /* 0x000fe20000000000 */
[----:B------:R-:W-:-:S10]  /*189b0*/  UMOV UR7, 0x12f00000 ;  /* 0x12f0000000077882 */ /* 0x000fd40000000000 */
.L_x_2089:
        /* <DEDUP_REMOVED lines=12> */
[----:B------:R-:W-:Y:S01]  /*18a80*/  UMOV UR6, 0x0 ;  /* 0x0000000000067882 */ /* 0x000fe20000000000 */
[----:B------:R-:W-:Y:S02]  /*18a90*/  UMOV UR7, 0x12f00000 ;  /* 0x12f0000000077882 */ /* 0x000fe40000000000 */
[----:B------:R-:W-:Y:S01]  /*18aa0*/  R2UR UR10, R11 ;  /* 0x000000000b0a72ca */ /* 0x000fe200000e0000 */
[----:B------:R-:W-:-:S14]  /*18ab0*/  VIADD R11, R7, 0x14800 ;  /* 0x00014800070b7836 */ /* 0x000fdc0000000000 */
.L_x_2090:
        /* <DEDUP_REMOVED lines=16> */
.L_x_2091:
        /* <DEDUP_REMOVED lines=13> */
.L_x_2216:
[----:B------:R-:W-:Y:S05]  /*18c90*/  BSYNC B2 ;  /* 0x0000000000027941 */ /* 0x000fea0003800000 */
.L_x_2092:
        /* <DEDUP_REMOVED lines=11> */
.L_x_2095:
[----:B------:R-:W-:Y:S05]  /*18d50*/  BSYNC B2 ;  /* 0x0000000000027941 */ /* 0x000fea0003800000 */
.L_x_2094:
        /* <DEDUP_REMOVED lines=8> */
.L_x_2096:
        /* <DEDUP_REMOVED lines=11> */
[----:B------:R-:W-:Y:S01]  /*18e90*/  R2UR UR6, R12 ;  /* 0x000000000c0672ca */ /* 0x000fe200000e0000 */
[----:B------:R-:W-:Y:S01]  /*18ea0*/  VIADD R5, R7, 0xa000 ;  /* 0x0000a00007057836 */ /* 0x000fe20000000000 */
[----:B------:R-:W-:Y:S02]  /*18eb0*/  R2UR UR7, R13 ;  /* 0x000000000d0772ca */ /* 0x000fe400000e0000 */
[----:B------:R-:W-:Y:S02]  /*18ec0*/  R2UR UR10, R8 ;  /* 0x00000000080a72ca */ /* 0x000fe400000e0000 */
[----:B------:R-:W-:-:S13]  /*18ed0*/  PLOP3.LUT P1, PT, PT, PT, PT, 0x80, 0x0 ;  /* 0x000000000000781c */ /* 0x000fda0003f2f070 */
.L_x_2097:
        /* <DEDUP_REMOVED lines=15> */
.L_x_2098:
        /* <DEDUP_REMOVED lines=10> */
.L_x_2084:
[----:B------:R-:W-:Y:S05]  /*19070*/  BSYNC B1 ;  /* 0x0000000000017941 */ /* 0x000fea0003800000 */
.L_x_2083:
        /* <DEDUP_REMOVED lines=8> */
.L_x_2061:
[----:B------:R-:W-:Y:S05]  /*19100*/  BSYNC B0 ;  /* 0x0000000000007941 */ /* 0x000fea0003800000 */
.L_x_2060:
[----:B------:R-:W1:Y:S01]  /*19110*/  LDC R0, c[0x0][0x448] ;  /* 0x00011200ff007b82 */ /* 0x000e620000000800 */
[----:B------:R-:W-:Y:S01]  /*19120*/  IMAD.MOV.U32 R2, RZ, RZ, 0xc0 ;  /* 0x000000c0ff027424 */ /* 0x000fe200078e00ff */
[----:B------:R-:W-:Y:S01]  /*19130*/  ISETP.NE.AND P2, PT, R4, RZ, PT ;  /* 0x000000ff0400720c */ /* 0x000fe20003f45270 */
[----:B------:R-:W-:Y:S05]  /*19140*/  @!P0 WARPSYNC.ALL ;  /* 0x0000000000008948 */ /* 0x000fea0003800000 */
[----:B------:R-:W-:Y:S01]  /*19150*/  IMAD R2, R25, R2, 0xbf ;  /* 0x000000bf19027424 */ /* 0x000fe200078e0202 */
[----:B------:R-:W-:Y:S06]  /*19160*/  BSSY B0, `(.L_x_2100) ;  /* 0x000002a000007945 */ /* 0x000fec0003800000 */
[----:B------:R-:W3:Y:S08]  /*19170*/  @!P2 LDC R4, c[0x0][0x9f0] ;  /* 0x00027c00ff04ab82 */ /* 0x000ef00000000800 */
[----:B------:R-:W-:Y:S01]  /*19180*/  @!P0 BAR.SYNC.DEFER_BLOCKING 0xc, 0x200 ;  /* 0x0308000000008b1d */ /* 0x000fe20000010000 */
[----:B-1----:R-:W-:-:S13]  /*19190*/  ISETP.NE.AND P1, PT, R0, 0x1, PT ;  /* 0x000000010000780c */ /* 0x002fda0003f25270 */
[----:B------:R-:W1:Y:S08]  /*191a0*/  @P1 LDC R0, c[0x0][0x44c] ;  /* 0x00011300ff001b82 */ /* 0x000e700000000800 */
[----:B------:R-:W4:Y:S01]  /*191b0*/  @P1 LDC R3, c[0x0][0x450] ;  /* 0x00011400ff031b82 */ /* 0x000f220000000800 */
[----:B-1----:R-:W-:-:S05]  /*191c0*/  @P1 IMAD.HI.U32 R0, R2, R0, RZ ;  /* 0x0000000002001227 */ /* 0x002fca00078e00ff */
[----:B----4-:R-:W-:-:S05]  /*191d0*/  @P1 SHF.R.U32.HI R2, RZ, R3, R0 ;  /* 0x00000003ff021219 */ /* 0x010fca0000011600 */
[----:B------:R-:W-:-:S05]  /*191e0*/  IMAD.IADD R2, R20, 0x1, R2 ;  /* 0x0000000114027824 */ /* 0x000fca00078e0202 */
[----:B------:R-:W-:-:S04]  /*191f0*/  SHF.R.S32.HI R0, RZ, 0x1f, R2 ;  /* 0x0000001fff007819 */ /* 0x000fc80000011402 */
[----:B------:R-:W-:-:S04]  /*19200*/  LEA.HI R0, R0, R2, RZ, 0x7 ;  /* 0x0000000200007211 */ /* 0x000fc800078f38ff */
[----:B------:R-:W-:-:S04]  /*19210*/  SHF.R.S32.HI R0, RZ, 0x7, R0 ;  /* 0x00000007ff007819 */ /* 0x000fc80000011400 */
[----:B------:R-:W-:Y:S01]  /*19220*/  VIMNMX R21, R21, R0, PT ;  /* 0x0000000015157248 */ /* 0x000fe20003fe0100 */
[----:B------:R-:W-:-:S03]  /*19230*/  IMAD.MOV.U32 R0, RZ, RZ, RZ ;  /* 0x000000ffff007224 */ /* 0x000fc600078e00ff */
[----:B------:R-:W-:-:S13]  /*19240*/  ISETP.GE.AND P1, PT, R21, 0x1, PT ;  /* 0x000000011500780c */ /* 0x000fda0003f26270 */
[----:B---3--:R-:W-:Y:S05]  /*19250*/  @!P1 BRA `(.L_x_2101) ;  /* 0x0000000000689947 */ /* 0x008fea0003800000 */
[-C--:B------:R-:W-:Y:S02]  /*19260*/  IABS R0, R4.reuse ;  /* 0x0000000400007213 */ /* 0x080fe40000000000 */
        /* <DEDUP_REMOVED lines=25> */
.L_x_2101:
[----:B------:R-:W-:Y:S05]  /*19400*/  BSYNC B0 ;  /* 0x0000000000007941 */ /* 0x000fea0003800000 */
.L_x_2100:
[----:B------:R-:W3:Y:S02]  /*19410*/  LDL.LU R2, [R1] ;  /* 0x0000000001027983 */ /* 0x000ee40000300800 */
[----:B---3--:R-:W-:-:S05]  /*19420*/  IMAD R3, R2, R0, RZ ;  /* 0x0000000002037224 */ /* 0x008fca00078e02ff */
[----:B------:R-:W-:Y:S01]  /*19430*/  VIADDMNMX R2, R3, R0, R21, PT ;  /* 0x0000000003027246 */ /* 0x000fe20003800115 */
[----:B------:R1:W-:Y:S03]  /*19440*/  STL [R1], R3 ;  /* 0x0000000301007387 */ /* 0x0003e60000100800 */
        /* <DEDUP_REMOVED lines=9> */
[----:B------:R-:W3:Y:S01]  /*194e0*/  LDC.64 R2, c[0x0][0xc60] ;  /* 0x00031800ff027b82 */ /* 0x000ee20000000a00 */
[----:B------:R-:W1:Y:S02]  /*194f0*/  FLO.U32 R0, UR4 ;  /* 0x0000000400007d00 */ /* 0x000e6400080e0000 */
[----:B-1----:R-:W-:-:S06]  /*19500*/  ISETP.EQ.U32.AND P0, PT, R0, R5, PT ;  /* 0x000000050000720c */ /* 0x002fcc0003f02070 */
[----:B------:R-:W3:Y:S07]  /*19510*/  POPC R5, UR4 ;  /* 0x0000000400057d09 */ /* 0x000eee0008000000 */
[----:B---3--:R-:W3:Y:S01]  /*19520*/  @P0 ATOMG.E.ADD.STRONG.GPU PT, R3, desc[UR42][R2.64], R5 ;  /* 0x00000005020309a8 */ /* 0x008ee200081ee1ea */
[----:B------:R-:W1:Y:S02]  /*19530*/  S2R R4, SR_LTMASK ;  /* 0x0000000000047919 */ /* 0x000e640000003900 */
[----:B-1----:R-:W-:-:S04]  /*19540*/  LOP3.LUT R4, R4, UR4, RZ, 0xc0, !PT ;  /* 0x0000000404047c12 */ /* 0x002fc8000f8ec0ff */
[----:B------:R-:W1:Y:S01]  /*19550*/  POPC R7, R4 ;  /* 0x0000000400077309 */ /* 0x000e620000000000 */
[----:B---3--:R-:W1:Y:S02]  /*19560*/  SHFL.IDX PT, R0, R3, R0, 0x1f ;  /* 0x00001f0003007589 */ /* 0x008e6400000e0000 */
[----:B-1----:R-:W-:Y:S01]  /*19570*/  IADD3 R24, R0, UR38, R7 ;  /* 0x0000002600187c10 */ /* 0x002fe2000fffe007 */
[----:B------:R-:W-:Y:S06]  /*19580*/  BRA `(.L_x_2103) ;  /* 0x0000002c00e47947 */ /* 0x000fec0003800000 */
.L_x_2102:
        /* <DEDUP_REMOVED lines=11> */
[----:B0-----:R-:W-:Y:S02]  /*19640*/  IMAD.U32 R6, RZ, RZ, UR8 ;  /* 0x00000008ff067e24 */ /* 0x001fe4000f8e00ff */
[----:B------:R-:W-:-:S02]  /*19650*/  IMAD.U32 R7, RZ, RZ, UR9 ;  /* 0x00000009ff077e24 */ /* 0x000fc4000f8e00ff */
[----:B------:R-:W-:Y:S02]  /*19660*/  IMAD.U32 R10, RZ, RZ, UR4 ;  /* 0x00000004ff0a7e24 */ /* 0x000fe4000f8e00ff */
[----:B--2---:R-:W-:Y:S02]  /*19670*/  IMAD.U32 R11, RZ, RZ, UR5 ;  /* 0x00000005ff0b7e24 */ /* 0x004fe4000f8e00ff */
[----:B------:R-:W-:Y:S02]  /*19680*/  IMAD.MOV.U32 R8, RZ, RZ, 0x70 ;  /* 0x00000070ff087424 */ /* 0x000fe400078e00ff */
[----:B------:R-:W-:Y:S02]  /*19690*/  IMAD.MOV.U32 R12, RZ, RZ, 0x1 ;  /* 0x00000001ff0c7424 */ /* 0x000fe400078e00ff */
[----:B------:R-:W-:-:S07]  /*196a0*/  IMAD.MOV.U32 R13, RZ, RZ, RZ ;  /* 0x000000ffff0d7224 */ /* 0x000fce00078e00ff */
[----:B------:R-:W-:-:S07]  /*196b0*/  LEPC R20, `(.L_x_2105) ;  /* 0x000000001014794e */ /* 0x000fce0000000000 */
[----:B-1----:R-:W-:Y:S05]  /*196c0*/  CALL.ABS.NOINC R2 ;  /* 0x0000000002007343 */ /* 0x002fea0003c00000 */
.L_x_2105:
[----:B------:R-:W-:Y:S05]  /*196d0*/  BSYNC B6 ;  /* 0x0000000000067941 */ /* 0x000fea0003800000 */
.L_x_2104:
        /* <DEDUP_REMOVED lines=22> */
.L_x_2107:
[----:B------:R-:W-:Y:S05]  /*19840*/  BSYNC B6 ;  /* 0x0000000000067941 */ /* 0x000fea0003800000 */
.L_x_2106:
        /* <DEDUP_REMOVED lines=20> */
.L_x_2109:
[----:B------:R-:W-:Y:S05]  /*19990*/  BSYNC B6 ;  /* 0x0000000000067941 */ /* 0x000fea0003800000 */
.L_x_2108:
        /* <DEDUP_REMOVED lines=19> */
.L_x_2111:
[----:B------:R-:W-:Y:S05]  /*19ad0*/  BSYNC B6 ;  /* 0x0000000000067941 */ /* 0x000fea0003800000 */
.L_x_2110:
[----:B------:R-:W3:Y:S01]  /*19ae0*/  LDL.LU R20, [R1+0x4] ;  /* 0x0000040001147983 */ /* 0x000ee20000300800 */
[----:B------:R-:W-:Y:S02]  /*19af0*/  ULDC.64 UR4, c[0x0][0x9f8] ;  /* 0x00027e0000047ab9 */ /* 0x000fe40000000a00 */
[----:B------:R-:W-:-:S04]  /*19b00*/  ISETP.NE.U32.AND P0, PT, RZ, UR4, PT ;  /* 0x00000004ff007c0c */ /* 0x000fc8000bf05070 */
[----:B------:R-:W-:-:S13]  /*19b10*/  ISETP.NE.AND.EX P0, PT, RZ, UR5, PT, P0 ;  /* 0x00000005ff007c0c */ /* 0x000fda000bf05300 */
[----:B------:R-:W-:-:S04]  /*19b20*/  @P0 IADD3 R2, P1, R17, UR4, RZ ;  /* 0x0000000411020c10 */ /* 0x000fc8000ff3e0ff */
[----:B---3--:R-:W-:Y:S01]  /*19b30*/  @P0 IADD3.X R3, R20, UR5, RZ, P1, !PT ;  /* 0x0000000514030c10 */ /* 0x008fe20008ffe4ff */
[----:B------:R-:W-:-:S04]  /*19b40*/  ULDC.64 UR4, c[0x0][0xa08] ;  /* 0x0002820000047ab9 */ /* 0x000fc80000000a00 */
[----:B------:R1:W3:Y:S02]  /*19b50*/  @P0 LDG.E R26, desc[UR42][R2.64] ;  /* 0x0000002a021a0981 */ /* 0x0002e4000c1e1900 */
[----:B-1----:R-:W1:Y:S02]  /*19b60*/  LDC.64 R2, c[0x0][0x418] ;  /* 0x00010600ff027b82 */ /* 0x002e640000000a00 */
[----:B-1----:R-:W-:Y:S01]  /*19b70*/  LOP3.LUT P0, RZ, R2, UR4, RZ, 0xfc, !PT ;  /* 0x0000000402ff7c12 */ /* 0x002fe2000f80fcff */
[----:B------:R-:W-:-:S03]  /*19b80*/  UMOV UR4, 0xffffffff ;  /* 0xffffffff00047882 */ /* 0x000fc60000000000 */
[----:B------:R-:W-:Y:S02]  /*19b90*/  LOP3.LUT P0, RZ, R3, UR5, RZ, 0xfc, P0 ;  /* 0x0000000503ff7c12 */ /* 0x000fe4000800fcff */
[----:B---3--:R-:W-:Y:S02]  /*19ba0*/  SHF.R.S32.HI R8, RZ, 0x1f, R26 ;  /* 0x0000001fff087819 */ /* 0x008fe4000001141a */
[----:B------:R-:W-:-:S03]  /*19bb0*/  SEL R17, R26, RZ, !P0 ;  /* 0x000000ff1a117207 */ /* 0x000fc60004000000 */
[----:B------:R1:W-:Y:S01]  /*19bc0*/  STL [R1+0x4], R8 ;  /* 0x0000040801007387 */ /* 0x0003e20000100800 */
[----:B------:R-:W-:Y:S05]  /*19bd0*/  BRA.DIV UR4, `(.L_x_2112) ;  /* 0x0000004604e87947 */ /* 0x000fea000b800000 */
[----:B------:R-:W3:Y:S02]  /*19be0*/  S2R R0, SR_TID.X ;  /* 0x0000000000007919 */ /* 0x000ee40000002100 */
[----:B---3--:R-:W-:-:S04]  /*19bf0*/  SHF.R.U32.HI R0, RZ, 0x5, R0 ;  /* 0x00000005ff007819 */ /* 0x008fc80000011600 */
[----:B------:R-:W-:-:S05]  /*19c00*/  LOP3.LUT R0, R0, 0x3, RZ, 0xc0, !PT ;  /* 0x0000000300007812 */ /* 0x000fca00078ec0ff */
[----:B------:R3:W4:Y:S02]  /*19c10*/  SHFL.IDX PT, R14, R0, RZ, 0x1f ;  /* 0x00001fff000e7589 */ /* 0x00072400000e0000 */
.L_x_2219:
[----:B----4-:R-:W-:Y:S02]  /*19c20*/  ISETP.NE.AND P0, PT, R14, RZ, PT ;  /* 0x000000ff0e00720c */ /* 0x010fe40003f05270 */
[----:B------:R-:W-:Y:S02]  /*19c30*/  PLOP3.LUT P1, PT, PT, PT, PT, 0x8, 0x0 ;  /* 0x000000000000781c */ /* 0x000fe40003f2e170 */
[----:B------:R-:W-:-:S11]  /*19c40*/  LOP3.LUT R29, R29, 0xfffffffe, RZ, 0xc0, !PT ;  /* 0xfffffffe1d1d7812 */ /* 0x000fd600078ec0ff */
[----:B------:R-:W-:Y:S01]  /*19c50*/  @P1 LOP3.LUT R29, R29, 0x1, RZ, 0xfc, !PT ;  /* 0x000000011d1d1812 */ /* 0x000fe200078efcff */
[----:B------:R-:W-:Y:S06]  /*19c60*/  @P0 BRA `(.L_x_2113) ;  /* 0x0000000400a00947 */ /* 0x000fec0003800000 */
[----:B------:R-:W-:-:S03]  /*19c70*/  UMOV UR4, 0xffffffff ;  /* 0xffffffff00047882 */ /* 0x000fc60000000000 */
[----:B------:R-:W-:Y:S05]  /*19c80*/  BRA.DIV UR4, `(.L_x_2114) ;  /* 0x0000004604f07947 */ /* 0x000fea000b800000 */
[----:B------:R-:W-:-:S13]  /*19c90*/  ELECT P6, URZ, PT ;  /* 0x00000000003f782f */ /* 0x000fda00038c0000 */
.L_x_2222:
        /* <DEDUP_REMOVED lines=23> */
.L_x_2115:
[----:B------:R-:W-:Y:S01]  /*19e10*/  IMAD R4, R19, 0x8, R18 ;  /* 0x0000000813047824 */ /* 0x000fe200078e0212 */
[----:B---3--:R-:W-:Y:S01]  /*19e20*/  SHF.L.U32 R3, R23, 0x1f, RZ ;  /* 0x0000001f17037819 */ /* 0x008fe200000006ff */
[----:B------:R-:W3:Y:S03]  /*19e30*/  S2R R2, SR_TID.X ;  /* 0x0000000000027919 */ /* 0x000ee60000002100 */
[----:B------:R-:W4:Y:S01]  /*19e40*/  SYNCS.PHASECHK.TRANS64.TRYWAIT P0, [R4+URZ+0x19c80], R3 ;  /* 0x019c8003040075a7 */ /* 0x000f22000800017f */
[----:B---3--:R-:W-:-:S04]  /*19e50*/  LOP3.LUT R2, R2, 0x7f, RZ, 0xc0, !PT ;  /* 0x0000007f02027812 */ /* 0x008fc800078ec0ff */
[----:B------:R-:W-:Y:S01]  /*19e60*/  ISETP.NE.AND P1, PT, R2, RZ, PT ;  /* 0x000000ff0200720c */ /* 0x000fe20003f25270 */
[----:B----4-:R-:W-:-:S12]  /*19e70*/  @!P0 BRA `(.L_x_2116) ;  /* 0x0000004400948947 */ /* 0x010fd80003800000 */
.L_x_2223:
        /* <DEDUP_REMOVED lines=8> */
.L_x_2117:
        /* <DEDUP_REMOVED lines=28> */
.L_x_2224:
        /* <DEDUP_REMOVED lines=8> */
.L_x_2119:
        /* <DEDUP_REMOVED lines=27> */
.L_x_2113:
[----:B0--3--:R-:W3:Y:S04]  /*1a2f0*/  LDL.LU R4, [R1+0x20] ;  /* 0x0000200001047983 */ /* 0x009ee80000300800 */
[----:B------:R-:W4:Y:S04]  /*1a300*/  LDL.LU R6, [R1+0x18] ;  /* 0x0000180001067983 */ /* 0x000f280000300800 */
[----:B------:R-:W5:Y:S01]  /*1a310*/  LDL.LU R3, [R1+0x38] ;  /* 0x0000380001037983 */ /* 0x000f620000300800 */
[----:B------:R-:W-:Y:S05]  /*1a320*/  WARPSYNC.ALL ;  /* 0x0000000000007948 */ /* 0x000fea0003800000 */
[----:B------:R-:W-:Y:S01]  /*1a330*/  ULDC.64 UR6, c[0x0][0xa00] ;  /* 0x0002800000067ab9 */ /* 0x000fe20000000a00 */
[----:B------:R-:W-:Y:S01]  /*1a340*/  ULDC.64 UR4, c[0x0][0x298] ;  /* 0x0000a60000047ab9 */ /* 0x000fe20000000a00 */
[----:B------:R-:W-:Y:S01]  /*1a350*/  VIADD R0, R18, 0xf000 ;  /* 0x0000f00012007836 */ /* 0x000fe20000000000 */
[----:B------:R-:W-:Y:S01]  /*1a360*/  BAR.SYNC.DEFER_BLOCKING 0x8, 0x200 ;  /* 0x0208000000007b1d */ /* 0x000fe20000010000 */
[----:B------:R-:W-:-:S03]  /*1a370*/  ISETP.NE.U32.AND P0, PT, RZ, UR6, PT ;  /* 0x00000006ff007c0c */ /* 0x000fc6000bf05070 */
[----:B------:R-:W-:Y:S02]  /*1a380*/  LOP3.LUT P1, RZ, R0, 0x9f, RZ, 0xc0, !PT ;  /* 0x0000009f00ff7812 */ /* 0x000fe4000782c0ff */
[----:B------:R-:W-:Y:S01]  /*1a390*/  ISETP.NE.AND.EX P0, PT, RZ, UR7, PT, P0 ;  /* 0x00000007ff007c0c */ /* 0x000fe2000bf05300 */
[----:B------:R-:W-:Y:S01]  /*1a3a0*/  BSSY B6, `(.L_x_2120) ;  /* 0x000001d000067945 */ /* 0x000fe20003800000 */
[----:B---3--:R-:W-:Y:S02]  /*1a3b0*/  SHF.R.S32.HI R2, RZ, 0x1f, R4 ;  /* 0x0000001fff027819 */ /* 0x008fe40000011404 */
[----:B----4-:R-:W-:-:S03]  /*1a3c0*/  SEL R6, R6, RZ, !P0 ;  /* 0x000000ff06067207 */ /* 0x010fc60004000000 */
[----:B------:R-:W-:-:S04]  /*1a3d0*/  IMAD R2, R2, UR4, RZ ;  /* 0x0000000402027c24 */ /* 0x000fc8000f8e02ff */
[C---:B------:R-:W-:Y:S01]  /*1a3e0*/  IMAD R0, R4.reuse, UR5, R2 ;  /* 0x0000000504007c24 */ /* 0x040fe2000f8e0202 */
[----:B-----5:R-:W-:Y:S01]  /*1a3f0*/  SEL R2, R3, RZ, !P0 ;  /* 0x000000ff03027207 */ /* 0x020fe20004000000 */
        /* <DEDUP_REMOVED lines=17> */
[----:B--2---:R-:W-:Y:S02]  /*1a510*/  IMAD.U32 R11, RZ, RZ, UR9 ;  /* 0x00000009ff0b7e24 */ /* 0x004fe4000f8e00ff */
[----:B-1----:R-:W-:Y:S02]  /*1a520*/  IMAD.MOV.U32 R8, RZ, RZ, 0x70 ;  /* 0x00000070ff087424 */ /* 0x002fe400078e00ff */
[----:B------:R-:W-:Y:S02]  /*1a530*/  IMAD.MOV.U32 R12, RZ, RZ, 0x1 ;  /* 0x00000001ff0c7424 */ /* 0x000fe400078e00ff */
[----:B------:R-:W-:-:S07]  /*1a540*/  IMAD.MOV.U32 R13, RZ, RZ, RZ ;  /* 0x000000ffff0d7224 */ /* 0x000fce00078e00ff */
[----:B------:R-:W-:-:S07]  /*1a550*/  LEPC R20, `(.L_x_2121) ;  /* 0x000000001014794e */ /* 0x000fce0000000000 */
[----:B0-----:R-:W-:Y:S05]  /*1a560*/  CALL.ABS.NOINC R2 ;  /* 0x0000000002007343 */ /* 0x001fea0003c00000 */
.L_x_2121:
[----:B------:R-:W-:Y:S05]  /*1a570*/  BSYNC B6 ;  /* 0x0000000000067941 */ /* 0x000fea0003800000 */
.L_x_2120:
[----:B------:R-:W3:Y:S01]  /*1a580*/  LDL.LU R20, [R1+0x20] ;  /* 0x0000200001147983 */ /* 0x000ee20000300800 */
[----:B------:R-:W4:Y:S01]  /*1a590*/  LDC R9, c[0x0][0x448] ;  /* 0x00011200ff097b82 */ /* 0x000f220000000800 */
[----:B------:R-:W-:Y:S01]  /*1a5a0*/  ULDC.64 UR4, c[0x0][0x2d8] ;  /* 0x0000b60000047ab9 */ /* 0x000fe20000000a00 */
[----:B------:R-:W-:Y:S01]  /*1a5b0*/  ULDC.64 UR6, c[0x0][0x2e0] ;  /* 0x0000b80000067ab9 */ /* 0x000fe20000000a00 */
[----:B0-----:R-:W3:Y:S01]  /*1a5c0*/  LDL.LU.64 R2, [R1+0x30] ;  /* 0x0000300001027983 */ /* 0x001ee20000300a00 */
[----:B------:R-:W-:-:S03]  /*1a5d0*/  ULDC.64 UR8, c[0x0][0x280] ;  /* 0x0000a00000087ab9 */ /* 0x000fc60000000a00 */
[----:B------:R-:W2:Y:S04]  /*1a5e0*/  LDL.LU R21, [R1+0x38] ;  /* 0x0000380001157983 */ /* 0x000ea80000300800 */
[----:B------:R-:W2:Y:S01]  /*1a5f0*/  LDL.LU R4, [R1+0x18] ;  /* 0x0000180001047983 */ /* 0x000ea20000300800 */
[----:B----4-:R-:W-:-:S13]  /*1a600*/  ISETP.NE.AND P1, PT, R9, 0x1, PT ;  /* 0x000000010900780c */ /* 0x010fda0003f25270 */
[----:B------:R-:W0:Y:S08]  /*1a610*/  @P1 LDC R5, c[0x0][0x450] ;  /* 0x00011400ff051b82 */ /* 0x000e300000000800 */
[----:B-1----:R-:W1:Y:S01]  /*1a620*/  @P1 LDC R8, c[0x0][0x450] ;  /* 0x00011400ff081b82 */ /* 0x002e620000000800 */
[----:B---3--:R-:W-:Y:S02]  /*1a630*/  IMAD.MOV.U32 R3, RZ, RZ, R20 ;  /* 0x000000ffff037224 */ /* 0x008fe400078e0014 */
[----:B------:R-:W3:Y:S01]  /*1a640*/  S2R R20, SR_TID.X ;  /* 0x0000000000147919 */ /* 0x000ee20000002100 */
        /* <DEDUP_REMOVED lines=9> */
[C---:B---3--:R-:W-:Y:S01]  /*1a6e0*/  LOP3.LUT R21, R20.reuse, 0x7f, RZ, 0xc0, !PT ;  /* 0x0000007f14157812 */ /* 0x048fe200078ec0ff */
[----:B------:R-:W-:-:S03]  /*1a6f0*/  IMAD.SHL.U32 R20, R20, 0x40, RZ ;  /* 0x0000004014147824 */ /* 0x000fc600078e00ff */
[----:B------:R-:W-:-:S04]  /*1a700*/  SHF.R.U32.HI R21, RZ, 0x1, R21 ;  /* 0x00000001ff157819 */ /* 0x000fc80000011615 */
[----:B------:R-:W-:Y:S02]  /*1a710*/  LOP3.LUT R20, R21, 0x40, R20, 0xf8, !PT ;  /* 0x0000004015147812 */ /* 0x000fe400078ef814 */
[----:B------:R3:W5:Y:S03]  /*1a720*/  LDL R21, [R1+0x24] ;  /* 0x0000240001157983 */ /* 0x0007660000100800 */
[----:B------:R-:W-:-:S04]  /*1a730*/  IMAD R0, R25, 0xc0, R20 ;  /* 0x000000c019007824 */ /* 0x000fc800078e0214 */
[----:B--2---:R-:W-:-:S04]  /*1a740*/  @P1 IMAD.HI.U32 R6, R0, R4, RZ ;  /* 0x0000000400061227 */ /* 0x004fc800078e00ff */
[----:B------:R-:W-:Y:S01]  /*1a750*/  IMAD.MOV.U32 R4, RZ, RZ, R0 ;  /* 0x000000ffff047224 */ /* 0x000fe200078e0000 */
[----:B0-----:R-:W-:-:S04]  /*1a760*/  @P1 SHF.R.U32.HI R4, RZ, R5, R6 ;  /* 0x00000005ff041219 */ /* 0x001fc80000011606 */
        /* <DEDUP_REMOVED lines=72> */
.L_x_2231:
        /* <DEDUP_REMOVED lines=12> */
.L_x_2124:
[----:B------:R-:W-:Y:S05]  /*1acb0*/  BSYNC B0 ;  /* 0x0000000000007941 */ /* 0x000fea0003800000 */
.L_x_2123:
[----:B------:R-:W-:Y:S01]  /*1acc0*/  NOP ;  /* 0x0000000000007918 */ /* 0x000fe20000000000 */
[----:B------:R-:W-:-:S13]  /*1acd0*/  PLOP3.LUT P0, PT, PT, PT, PT, 0x80, 0x0 ;  /* 0x000000000000781c */ /* 0x000fda0003f0f070 */
.L_x_2125:
        /* <DEDUP_REMOVED lines=12> */
[----:B-1----:R-:W-:Y:S01]  /*1ada0*/  SHF.L.U32 R3, R0, 0x1f, RZ ;  /* 0x0000001f00037819 */ /* 0x002fe200000006ff */
[----:B------:R-:W-:Y:S01]  /*1adb0*/  NOP ;  /* 0x0000000000007918 */ /* 0x000fe20000000000 */
[----:B------:R2:W-:Y:S01]  /*1adc0*/  SYNCS.ARRIVE.TRANS64.A1T0 RZ, [R18+URZ+0x19c00], RZ ;  /* 0x019c00ff12ff79a7 */ /* 0x0005e2000810003f */
[----:B------:R-:W-:Y:S01]  /*1add0*/  BSSY B0, `(.L_x_2126) ;  /* 0x0000003000007945 */ /* 0x000fe20003800000 */
[----:B------:R-:W1:Y:S03]  /*1ade0*/  SYNCS.PHASECHK.TRANS64.TRYWAIT P0, [R18+URZ+0x19c20], R3 ;  /* 0x019c2003120075a7 */ /* 0x000e66000800017f */
[----:B-12---:R-:W-:Y:S05]  /*1adf0*/  @!P0 BRA `(.L_x_2127) ;  /* 0x0000003800cc8947 */ /* 0x006fea0003800000 */
.L_x_2232:
[----:B------:R-:W-:Y:S05]  /*1ae00*/  BSYNC B0 ;  /* 0x0000000000007941 */ /* 0x000fea0003800000 */
.L_x_2126:
[----:B------:R-:W2:Y:S04]  /*1ae10*/  LDL.LU R2, [R1+0x28] ;  /* 0x0000280001027983 */ /* 0x000ea80000300800 */
[----:B------:R-:W3:Y:S01]  /*1ae20*/  LDL R0, [R1] ;  /* 0x0000000001007983 */ /* 0x000ee20000100800 */
[----:B--2---:R-:W-:-:S05]  /*1ae30*/  VIADD R2, R2, 0xfffffffe ;  /* 0xfffffffe02027836 */ /* 0x004fca0000000000 */
[----:B---3--:R-:W-:-:S13]  /*1ae40*/  ISETP.GE.AND P0, PT, R2, R0, PT ;  /* 0x000000000200720c */ /* 0x008fda0003f06270 */
[----:B------:R-:W-:Y:S05]  /*1ae50*/  @!P0 BRA `(.L_x_2128) ;  /* 0x0000001000148947 */ /* 0x000fea0003800000 */
[----:B------:R-:W-:Y:S02]  /*1ae60*/  IMAD.MOV.U32 R0, RZ, RZ, R19 ;  /* 0x000000ffff007224 */ /* 0x000fe400078e0013 */
[----:B------:R-:W-:-:S07]  /*1ae70*/  IMAD.MOV.U32 R8, RZ, RZ, R23 ;  /* 0x000000ffff087224 */ /* 0x000fce00078e0017 */
.L_x_2152:
        /* <DEDUP_REMOVED lines=14> */
[----:B0-----:R-:W2:Y:S01]  /*1af60*/  LDL R7, [R1+0x4] ;  /* 0x0000040001077983 */ /* 0x001ea20000100800 */
        /* <DEDUP_REMOVED lines=17> */
.L_x_2131:
[----:B------:R-:W0:Y:S01]  /*1b080*/  S2R R4, SR_TID.X ;  /* 0x0000000000047919 */ /* 0x000e220000002100 */
[----:B-1----:R-:W-:Y:S01]  /*1b090*/  IMAD R6, R19, 0x8, R18 ;  /* 0x0000000813067824 */ /* 0x002fe200078e0212 */
[----:B------:R-:W-:Y:S01]  /*1b0a0*/  BSSY B1, `(.L_x_2132) ;  /* 0x0000006000017945 */ /* 0x000fe20003800000 */
[----:B0-----:R-:W-:Y:S02]  /*1b0b0*/  LOP3.LUT R5, R4, 0x7f, RZ, 0xc0, !PT ;  /* 0x0000007f04057812 */ /* 0x001fe400078ec0ff */
[----:B------:R-:W-:Y:S02]  /*1b0c0*/  SHF.L.U32 R4, R23, 0x1f, RZ ;  /* 0x0000001f17047819 */ /* 0x000fe400000006ff */
[----:B------:R-:W-:Y:S02]  /*1b0d0*/  ISETP.NE.AND P1, PT, R5, RZ, PT ;  /* 0x000000ff0500720c */ /* 0x000fe40003f25270 */
[----:B------:R-:W0:Y:S02]  /*1b0e0*/  SYNCS.PHASECHK.TRANS64.TRYWAIT P0, [R6+URZ+0x19c80], R4 ;  /* 0x019c8004060075a7 */ /* 0x000e24000800017f */
[----:B0-----:R-:W-:Y:S09]  /*1b0f0*/  @!P0 BRA `(.L_x_2133) ;  /* 0x0000003800208947 */ /* 0x001ff20003800000 */
.L_x_2233:
[----:B------:R-:W-:Y:S05]  /*1b100*/  BSYNC B1 ;  /* 0x0000000000017941 */ /* 0x000fea0003800000 */
.L_x_2132:
        /* <DEDUP_REMOVED lines=9> */
.L_x_2135:
[----:B------:R-:W-:Y:S05]  /*1b1a0*/  BSYNC B1 ;  /* 0x0000000000017941 */ /* 0x000fea0003800000 */
.L_x_2134:
        /* <DEDUP_REMOVED lines=12> */
.L_x_2136:
        /* <DEDUP_REMOVED lines=16> */
.L_x_2137:
        /* <DEDUP_REMOVED lines=16> */
.L_x_2138:
        /* <DEDUP_REMOVED lines=13> */
.L_x_2234:
[----:B------:R-:W-:Y:S05]  /*1b540*/  BSYNC B1 ;  /* 0x0000000000017941 */ /* 0x000fea0003800000 */
.L_x_2139:
        /* <DEDUP_REMOVED lines=11> */
.L_x_2142:
[----:B------:R-:W-:Y:S05]  /*1b600*/  BSYNC B1 ;  /* 0x0000000000017941 */ /* 0x000fea0003800000 */
.L_x_2141:
        /* <DEDUP_REMOVED lines=8> */
.L_x_2143:
        /* <DEDUP_REMOVED lines=15> */
.L_x_2144:
        /* <DEDUP_REMOVED lines=15> */
.L_x_2145:
        /* <DEDUP_REMOVED lines=10> */
.L_x_2130:
[----:B------:R-:W-:Y:S05]  /*1b910*/  BSYNC B0 ;  /* 0x0000000000007941 */ /* 0x000fea0003800000 */
.L_x_2129:
[----:B------:R-:W-:-:S06]  /*1b920*/  UISETP.NE.AND UP0, UPT, UR36, 0x3, UPT ;  /* 0x000000032400788c */ /* 0x000fcc000bf05270 */
[----:B------:R-:W-:-:S13]  /*1b930*/  PLOP3.LUT P0, PT, PT, PT, UP0, 0x80, 0x0 ;  /* 0x000000000000781c */ /* 0x000fda0003f0f008 */
[----:B------:R-:W-:Y:S05]  /*1b940*/  @!P0 BRA `(.L_x_2146) ;  /* 0x0000000000048947 */ /* 0x000fea0003800000 */
[----:B------:R-:W-:Y:S01]  /*1b950*/  BPT.TRAP 0x1 ;  /* 0x000000040000795c */ /* 0x000fe20000300000 */
.L_x_2146:
[----:B-1----:R-:W-:Y:S01]  /*1b960*/  IMAD.U32 R3, RZ, RZ, UR39 ;  /* 0x00000027ff037e24 */ /* 0x002fe2000f8e00ff */
[----:B------:R-:W-:Y:S01]  /*1b970*/  LOP3.LUT R4, R8, 0x1, RZ, 0x3c, !PT ;  /* 0x0000000108047812 */ /* 0x000fe200078e3cff */
[----:B------:R-:W-:Y:S03]  /*1b980*/  BSSY B0, `(.L_x_2147) ;  /* 0x0000006000007945 */ /* 0x000fe60003800000 */
[----:B------:R-:W-:Y:S01]  /*1b990*/  ISETP.NE.AND P1, PT, R3, 0x3, PT ;  /* 0x000000030300780c */ /* 0x000fe20003f25270 */
[----:B------:R-:W-:Y:S01]  /*1b9a0*/  IMAD R3, R0, 0x8, R18 ;  /* 0x0000000800037824 */ /* 0x000fe200078e0212 */
[----:B------:R-:W-:-:S04]  /*1b9b0*/  SHF.L.U32 R4, R4, 0x1f, RZ ;  /* 0x0000001f04047819 */ /* 0x000fc800000006ff */
[----:B------:R-:W1:Y:S02]  /*1b9c0*/  SYNCS.PHASECHK.TRANS64.TRYWAIT P0, [R3+URZ+0x19c70], R4 ;  /* 0x019c7004030075a7 */ /* 0x000e64000800017f */
[----:B-1----:R-:W-:Y:S05]  /*1b9d0*/  @!P0 BRA `(.L_x_2148) ;  /* 0x0000003000108947 */ /* 0x002fea0003800000 */
.L_x_2235:
[----:B------:R-:W-:Y:S05]  /*1b9e0*/  BSYNC B0 ;  /* 0x0000000000007941 */ /* 0x000fea0003800000 */
.L_x_2147:
[----:B------:R-:W-:Y:S05]  /*1b9f0*/  @!P1 BRA `(.L_x_2149) ;  /* 0x0000000000049947 */ /* 0x000fea0003800000 */
[----:B------:R-:W-:Y:S01]  /*1ba00*/  BPT.TRAP 0x1 ;  /* 0x000000040000795c */ /* 0x000fe20000300000 */
.L_x_2149:
[----:B-1----:R-:W-:Y:S01]  /*1ba10*/  SHF.L.U32 R4, R8, 0x1f, RZ ;  /* 0x0000001f08047819 */ /* 0x002fe200000006ff */
[----:B------:R-:W-:-:S03]  /*1ba20*/  IMAD R10, R0, 0x3000, RZ ;  /* 0x00003000000a7824 */ /* 0x000fc600078e02ff */
[----:B------:R-:W1:Y:S02]  /*1ba30*/  SYNCS.PHASECHK.TRANS64.TRYWAIT P0, [R3+URZ+0x19c60], R4 ;  /* 0x019c6004030075a7 */ /* 0x000e64000800017f */
[----:B-1----:R-:W-:Y:S05]  /*1ba40*/  @!P0 BRA `(.L_x_2150) ;  /* 0x0000003000088947 */ /* 0x002fea0003800000 */
.L_x_2236:
[----:B------:R-:W2:Y:S04]  /*1ba50*/  LDL R0, [R1+0x14] ;  /* 0x0000140001007983 */ /* 0x000ea80000100800 */
[----:B------:R-:W3:Y:S01]  /*1ba60*/  LDL R11, [R1+0xc] ;  /* 0x00000c00010b7983 */ /* 0x000ee20000100800 */
[----:B------:R-:W-:Y:S05]  /*1ba70*/  WARPSYNC.ALL ;  /* 0x0000000000007948 */ /* 0x000fea0003800000 */
[----:B------:R-:W4:Y:S02]  /*1ba80*/  S2R R13, SR_TID.X ;  /* 0x00000000000d7919 */ /* 0x000f240000002100 */
[----:B----4-:R-:W-:Y:S01]  /*1ba90*/  LOP3.LUT P0, RZ, R13, 0x4, RZ, 0xc0, !PT ;  /* 0x000000040dff7812 */ /* 0x010fe2000780c0ff */
[----:B------:R-:W-:-:S05]  /*1baa0*/  IMAD.MOV.U32 R13, RZ, RZ, 0x40 ;  /* 0x00000040ff0d7424 */ /* 0x000fca00078e00ff */
[----:B------:R-:W-:Y:S02]  /*1bab0*/  SEL R13, R13, 0xffffffc0, !P0 ;  /* 0xffffffc00d0d7807 */ /* 0x000fe40004000000 */
[C---:B--2---:R-:W-:Y:S02]  /*1bac0*/  LOP3.LUT R0, R10.reuse, R0, RZ, 0xfc, !PT ;  /* 0x000000000a007212 */ /* 0x044fe400078efcff */
[----:B---3--:R-:W-:-:S03]  /*1bad0*/  LOP3.LUT R12, R10, R11, RZ, 0xfc, !PT ;  /* 0x0000000b0a0c7212 */ /* 0x008fc600078efcff */
[C---:B------:R-:W-:Y:S02]  /*1bae0*/  IMAD.IADD R0, R18.reuse, 0x1, R0 ;  /* 0x0000000112007824 */ /* 0x040fe400078e0200 */
[----:B------:R-:W-:-:S03]  /*1baf0*/  IMAD.IADD R12, R18, 0x1, R12 ;  /* 0x00000001120c7824 */ /* 0x000fc600078e020c */
[----:B01----:R-:W0:Y:S02]  /*1bb00*/  LDSM.16.MT88.4 R4, [R0+0x9000] ;  /* 0x009000000004783b */ /* 0x003e240000004200 */
        /* <DEDUP_REMOVED lines=44> */
.L_x_2151:
[----:B------:R-:W2:Y:S01]  /*1bdd0*/  S2R R0, SR_TID.X ;  /* 0x0000000000007919 */ /* 0x000ea20000002100 */
[----:B-1----:R1:W-:Y:S01]  /*1bde0*/  SYNCS.ARRIVE.TRANS64.A1T0 RZ, [R3+URZ+0x19c50], RZ ;  /* 0x019c50ff03ff79a7 */ /* 0x0023e2000810003f */
[----:B--2---:R-:W-:Y:S02]  /*1bdf0*/  LOP3.LUT R4, R0, 0x7f, RZ, 0xc0, !PT ;  /* 0x0000007f00047812 */ /* 0x004fe400078ec0ff */
[----:B------:R-:W2:Y:S01]  /*1be00*/  LDL R0, [R1] ;  /* 0x0000000001007983 */ /* 0x000ea20000100800 */
[----:B0-----:R-:W-:Y:S01]  /*1be10*/  IMAD.MOV.U32 R8, RZ, RZ, R23 ;  /* 0x000000ffff087224 */ /* 0x001fe200078e0017 */
[----:B------:R-:W-:Y:S01]  /*1be20*/  BAR.SYNC.DEFER_BLOCKING 0x2, 0x80 ;  /* 0x0082000000007b1d */ /* 0x000fe20000010000 */
[----:B------:R-:W-:-:S13]  /*1be30*/  ISETP.NE.AND P0, PT, R4, RZ, PT ;  /* 0x000000ff0400720c */ /* 0x000fda0003f05270 */
[----:B-1----:R-:W-:-:S05]  /*1be40*/  @!P0 VIADD R3, R3, 0x19c80 ;  /* 0x00019c8003038836 */ /* 0x002fca0000000000 */
[----:B------:R-:W-:-:S04]  /*1be50*/  @!P0 PRMT R3, RZ, 0x654, R3 ;  /* 0x00000654ff038816 */ /* 0x000fc80000000003 */
[----:B------:R3:W-:Y:S01]  /*1be60*/  @!P0 SYNCS.ARRIVE.TRANS64.RED.A1T0 RZ, [R3+URZ], RZ ;  /* 0x000000ff03ff89a7 */ /* 0x0007e2000810043f */
[C---:B--2---:R-:W-:Y:S01]  /*1be70*/  ISETP.GT.AND P0, PT, R2.reuse, R0, PT ;  /* 0x000000000200720c */ /* 0x044fe20003f04270 */
[----:B------:R-:W-:Y:S02]  /*1be80*/  VIADD R2, R2, 0xffffffff ;  /* 0xffffffff02027836 */ /* 0x000fe40000000000 */
[----:B------:R-:W-:-:S10]  /*1be90*/  IMAD.MOV.U32 R0, RZ, RZ, R19 ;  /* 0x000000ffff007224 */ /* 0x000fd400078e0013 */
[----:B---3--:R-:W-:Y:S05]  /*1bea0*/  @P0 BRA `(.L_x_2152) ;  /* 0xffffffec00f40947 */ /* 0x008fea000383ffff */
.L_x_2128:
[----:B-1----:R-:W1:Y:S01]  /*1beb0*/  S2R R3, SR_TID.X ;  /* 0x0000000000037919 */ /* 0x002e620000002100 */
[----:B------:R-:W-:Y:S01]  /*1bec0*/  BSSY B0, `(.L_x_2153) ;  /* 0x0000010000007945 */ /* 0x000fe20003800000 */
[----:B-1----:R-:W-:-:S04]  /*1bed0*/  LOP3.LUT R3, R3, 0x7f, RZ, 0xc0, !PT ;  /* 0x0000007f03037812 */ /* 0x002fc800078ec0ff */
[----:B------:R-:W-:-:S13]  /*1bee0*/  ISETP.NE.AND P0, PT, R3, RZ, PT ;  /* 0x000000ff0300720c */ /* 0x000fda0003f05270 */
[----:B------:R-:W-:Y:S05]  /*1bef0*/  @P0 BRA `(.L_x_2154) ;  /* 0x0000000000300947 */ /* 0x000fea0003800000 */
[----:B0-----:R-:W0:Y:S01]  /*1bf00*/  S2R R5, SR_LANEID ;  /* 0x0000000000057919 */ /* 0x001e220000000000 */
        /* <DEDUP_REMOVED lines=11> */
.L_x_2154:
[----:B------:R-:W-:Y:S05]  /*1bfc0*/  BSYNC B0 ;  /* 0x0000000000007941 */ /* 0x000fea0003800000 */
.L_x_2153:
[----:B------:R-:W-:-:S06]  /*1bfd0*/  UISETP.NE.AND UP0, UPT, UR36, 0x3, UPT ;  /* 0x000000032400788c */ /* 0x000fcc000bf05270 */
[----:B------:R-:W-:-:S13]  /*1bfe0*/  PLOP3.LUT P1, PT, PT, PT, UP0, 0x80, 0x0 ;  /* 0x000000000000781c */ /* 0x000fda0003f2f008 */
[----:B------:R-:W-:Y:S05]  /*1bff0*/  @!P1 BRA `(.L_x_2155) ;  /* 0x0000000000049947 */ /* 0x000fea0003800000 */
[----:B------:R-:W-:Y:S01]  /*1c000*/  BPT.TRAP 0x1 ;  /* 0x000000040000795c */ /* 0x000fe20000300000 */
.L_x_2155:
[----:B------:R-:W-:Y:S01]  /*1c010*/  LOP3.LUT R0, R23, 0x1, RZ, 0x3c, !PT ;  /* 0x0000000117007812 */ /* 0x000fe200078e3cff */
[----:B------:R-:W-:Y:S01]  /*1c020*/  IMAD R3, R19, 0x8, R18 ;  /* 0x0000000813037824 */ /* 0x000fe200078e0212 */
[----:B------:R-:W-:Y:S01]  /*1c030*/  BSSY B0, `(.L_x_2156) ;  /* 0x0000006000007945 */ /* 0x000fe20003800000 */
[----:B------:R-:W-:Y:S01]  /*1c040*/  IMAD.U32 R2, RZ, RZ, UR39 ;  /* 0x00000027ff027e24 */ /* 0x000fe2000f8e00ff */
[----:B------:R-:W-:-:S04]  /*1c050*/  SHF.L.U32 R0, R0, 0x1f, RZ ;  /* 0x0000001f00007819 */ /* 0x000fc800000006ff */
[----:B------:R-:W1:Y:S01]  /*1c060*/  SYNCS.PHASECHK.TRANS64.TRYWAIT P1, [R3+URZ+0x19c70], R0 ;  /* 0x019c7000030075a7 */ /* 0x000e62000802017f */
[----:B------:R-:W-:Y:S01]  /*1c070*/  ISETP.NE.AND P2, PT, R2, 0x3, PT ;  /* 0x000000030200780c */ /* 0x000fe20003f45270 */
[----:B-1----:R-:W-:-:S12]  /*1c080*/  @!P1 BRA `(.L_x_2157) ;  /* 0x00000028008c9947 */ /* 0x002fd80003800000 */
.L_x_2237:
[----:B------:R-:W-:Y:S05]  /*1c090*/  BSYNC B0 ;  /* 0x0000000000007941 */ /* 0x000fea0003800000 */
.L_x_2156:
[----:B------:R-:W-:Y:S05]  /*1c0a0*/  @!P2 BRA `(.L_x_2158) ;  /* 0x000000000004a947 */ /* 0x000fea0003800000 */
[----:B------:R-:W-:Y:S01]  /*1c0b0*/  BPT.TRAP 0x1 ;  /* 0x000000040000795c */ /* 0x000fe20000300000 */
.L_x_2158:
[----:B-1----:R-:W-:-:S04]  /*1c0c0*/  SHF.L.U32 R0, R23, 0x1f, RZ ;  /* 0x0000001f17007819 */ /* 0x002fc800000006ff */
[----:B------:R-:W1:Y:S02]  /*1c0d0*/  SYNCS.PHASECHK.TRANS64.TRYWAIT P1, [R3+URZ+0x19c60], R0 ;  /* 0x019c6000030075a7 */ /* 0x000e64000802017f */
[----:B-1----:R-:W-:Y:S05]  /*1c0e0*/  @!P1 BRA `(.L_x_2159) ;  /* 0x0000002800889947 */ /* 0x002fea0003800000 */
.L_x_2238:
[----:B------:R-:W0:Y:S04]  /*1c0f0*/  LDL R4, [R1+0x14] ;  /* 0x0000140001047983 */ /* 0x000e280000100800 */
[----:B------:R-:W2:Y:S01]  /*1c100*/  LDL R10, [R1+0xc] ;  /* 0x00000c00010a7983 */ /* 0x000ea20000100800 */
[----:B------:R-:W-:Y:S01]  /*1c110*/  IMAD R2, R19, 0x3000, RZ ;  /* 0x0000300013027824 */ /* 0x000fe200078e02ff */
[----:B------:R-:W-:Y:S05]  /*1c120*/  WARPSYNC.ALL ;  /* 0x0000000000007948 */ /* 0x000fea0003800000 */
[----:B------:R-:W3:Y:S02]  /*1c130*/  S2R R12, SR_TID.X ;  /* 0x00000000000c7919 */ /* 0x000ee40000002100 */
[----:B---3--:R-:W-:Y:S01]  /*1c140*/  LOP3.LUT P1, RZ, R12, 0x4, RZ, 0xc0, !PT ;  /* 0x000000040cff7812 */ /* 0x008fe2000782c0ff */
[----:B------:R-:W-:-:S05]  /*1c150*/  IMAD.MOV.U32 R12, RZ, RZ, 0x40 ;  /* 0x00000040ff0c7424 */ /* 0x000fca00078e00ff */
[----:B------:R-:W-:Y:S02]  /*1c160*/  SEL R12, R12, 0xffffffc0, !P1 ;  /* 0xffffffc00c0c7807 */ /* 0x000fe40004800000 */
[C---:B0-----:R-:W-:Y:S02]  /*1c170*/  LOP3.LUT R5, R2.reuse, R4, RZ, 0xfc, !PT ;  /* 0x0000000402057212 */ /* 0x041fe400078efcff */
        /* <DEDUP_REMOVED lines=48> */
.L_x_2160:
        /* <DEDUP_REMOVED lines=10> */
.L_x_2103:
[----:B------:R-:W-:-:S13]  /*1c520*/  LOP3.LUT P0, RZ, R29, 0x2, RZ, 0xc0, !PT ;  /* 0x000000021dff7812 */ /* 0x000fda000780c0ff */
[----:B------:R-:W-:Y:S05]  /*1c530*/  @!P0 BRA `(.L_x_2161) ;  /* 0x0000000000248947 */ /* 0x000fea0003800000 */
[----:B------:R-:W-:Y:S05]  /*1c540*/  WARPSYNC.ALL ;  /* 0x0000000000007948 */ /* 0x000fea0003800000 */
[----:B------:R-:W1:Y:S08]  /*1c550*/  S2UR UR5, SR_CgaCtaId ;  /* 0x00000000000579c3 */ /* 0x000e700000008800 */
[----:B------:R-:W-:Y:S06]  /*1c560*/  BAR.SYNC.DEFER_BLOCKING 0x5, 0x200 ;  /* 0x0148000000007b1d */ /* 0x000fec0000010000 */
[----:B------:R-:W-:-:S02]  /*1c570*/  UMOV UR4, 0x400 ;  /* 0x0000040000047882 */ /* 0x000fc40000000000 */
[----:B-1----:R-:W-:-:S06]  /*1c580*/  ULEA UR4, UR5, UR4, 0x18 ;  /* 0x0000000405047291 */ /* 0x002fcc000f8ec03f */
[----:B0-----:R-:W-:-:S05]  /*1c590*/  IMAD.U32 R18, RZ, RZ, UR4 ;  /* 0x00000004ff127e24 */ /* 0x001fca000f8e00ff */
[----:B------:R1:W3:Y:S01]  /*1c5a0*/  LDS.128 R24, [R18+0x19cd0] ;  /* 0x019cd00012187984 */ /* 0x0002e20000000c00 */
[----:B------:R-:W-:Y:S06]  /*1c5b0*/  BAR.ARV 0x4, 0x200 ;  /* 0x0108000000007b1d */ /* 0x000fec0000002000 */
[----:B------:R-:W-:Y:S05]  /*1c5c0*/  BRA `(.L_x_2162) ;  /* 0x0000000c00d87947 */ /* 0x000fea0003800000 */
.L_x_2161:
        /* <DEDUP_REMOVED lines=11> */
[----:B------:R1:W3:Y:S02]  /*1c680*/  @!P1 LDG.E R7, desc[UR42][R2.64] ;  /* 0x0000002a02079981 */ /* 0x0002e4000c1e1900 */
[----:B-1----:R-:W-:-:S05]  /*1c690*/  @!P1 IMAD.WIDE R2, R9, 0x4, R4 ;  /* 0x0000000409029825 */ /* 0x002fca00078e0204 */
[----:B------:R-:W4:Y:S01]  /*1c6a0*/  @!P1 LDG.E R4, desc[UR42][R2.64] ;  /* 0x0000002a02049981 */ /* 0x000f22000c1e1900 */
        /* <DEDUP_REMOVED lines=9> */
[----:B---3--:R-:W-:Y:S02]  /*1c740*/  @!P1 IMAD.MOV.U32 R25, RZ, RZ, R7 ;  /* 0x000000ffff199224 */ /* 0x008fe400078e0007 */
[----:B----4-:R-:W-:Y:S01]  /*1c750*/  @!P1 IMAD.MOV.U32 R5, RZ, RZ, R4 ;  /* 0x000000ffff059224 */ /* 0x010fe200078e0004 */
        /* <DEDUP_REMOVED lines=18> */
.L_x_2248:
[----:B------:R-:W-:Y:S02]  /*1c880*/  ULDC UR4, c[0x0][0xc38] ;  /* 0x00030e0000047ab9 */ /* 0x000fe40000000800 */
[----:B------:R-:W-:-:S04]  /*1c890*/  IMAD.U32 R4, RZ, RZ, UR4 ;  /* 0x00000004ff047e24 */ /* 0x000fc8000f8e00ff */
[----:B-1----:R-:W-:-:S04]  /*1c8a0*/  IMAD R3, R14, R4, RZ ;  /* 0x000000040e037224 */ /* 0x002fc800078e02ff */
[----:B------:R-:W-:-:S05]  /*1c8b0*/  IMAD.IADD R6, R6, 0x1, R3 ;  /* 0x0000000106067824 */ /* 0x000fca00078e0203 */
[----:B------:R-:W-:-:S13]  /*1c8c0*/  ISETP.GT.AND P6, PT, R6, R0, PT ;  /* 0x000000000600720c */ /* 0x000fda0003fc4270 */
[----:B------:R-:W-:Y:S05]  /*1c8d0*/  @P6 BRA `(.L_x_2164) ;  /* 0x0000000000a46947 */ /* 0x000fea0003800000 */
.L_x_2167:
        /* <DEDUP_REMOVED lines=11> */
[----:B------:R0:W3:Y:S01]  /*1c990*/  @!P6 LDG.E R25, desc[UR42][R2.64] ;  /* 0x0000002a0219e981 */ /* 0x0000e2000c1e1900 */
[----:B------:R-:W-:Y:S01]  /*1c9a0*/  IMAD.MOV.U32 R5, RZ, RZ, RZ ;  /* 0x000000ffff057224 */ /* 0x000fe200078e00ff */
[----:B0-----:R-:W0:Y:S02]  /*1c9b0*/  @!P6 LDC.64 R2, c[0x0][0xc78] ;  /* 0x00031e00ff02eb82 */ /* 0x001e240000000a00 */
[----:B0-----:R-:W-:-:S05]  /*1c9c0*/  @!P6 IMAD.WIDE R2, R4, 0x4, R2 ;  /* 0x000000040402e825 */ /* 0x001fca00078e0202 */
[----:B------:R-:W3:Y:S01]  /*1c9d0*/  @!P6 LDG.E R5, desc[UR42][R2.64] ;  /* 0x0000002a0205e981 */ /* 0x000ee2000c1e1900 */
[----:B------:R-:W-:Y:S01]  /*1c9e0*/  UMOV UR4, 0xffffffff ;  /* 0xffffffff00047882 */ /* 0x000fe20000000000 */
[----:B---3--:R-:W-:Y:S02]  /*1c9f0*/  IMAD R2, R5, R25, RZ ;  /* 0x0000001905027224 */ /* 0x008fe400078e02ff */
        /* <DEDUP_REMOVED lines=17> */
.L_x_2256:
[----:B------:R-:W-:Y:S02]  /*1cb10*/  ULDC UR4, c[0x0][0xc38] ;  /* 0x00030e0000047ab9 */ /* 0x000fe40000000800 */
[----:B------:R-:W-:-:S04]  /*1cb20*/  IMAD.U32 R4, RZ, RZ, UR4 ;  /* 0x00000004ff047e24 */ /* 0x000fc8000f8e00ff */
[----:B-1----:R-:W-:-:S04]  /*1cb30*/  IMAD R3, R14, R4, RZ ;  /* 0x000000040e037224 */ /* 0x002fc800078e02ff */
[----:B------:R-:W-:-:S05]  /*1cb40*/  IMAD.IADD R6, R3, 0x1, R6 ;  /* 0x0000000103067824 */ /* 0x000fca00078e0206 */
[----:B------:R-:W-:-:S13]  /*1cb50*/  ISETP.GT.AND P6, PT, R6, R0, PT ;  /* 0x000000000600720c */ /* 0x000fda0003fc4270 */
[----:B------:R-:W-:Y:S05]  /*1cb60*/  @!P6 BRA `(.L_x_2167) ;  /* 0xfffffffc005ce947 */ /* 0x000fea000383ffff */
.L_x_2164:
[----:B------:R-:W-:Y:S01]  /*1cb70*/  IMAD.IADD R6, R6, 0x1, -R3 ;  /* 0x0000000106067824 */ /* 0x000fe200078e0a03 */
[----:B------:R-:W-:-:S03]  /*1cb80*/  UMOV UR4, 0xffffffff ;  /* 0xffffffff00047882 */ /* 0x000fc60000000000 */
[----:B------:R-:W-:-:S05]  /*1cb90*/  IMAD R3, R2, R4, R6 ;  /* 0x0000000402037224 */ /* 0x000fca00078e0206 */
[----:B------:R-:W-:Y:S01]  /*1cba0*/  ISETP.GT.AND P6, PT, R3, R0, PT ;  /* 0x000000000300720c */ /* 0x000fe20003fc4270 */
[----:B------:R-:W-:-:S12]  /*1cbb0*/  BRA.DIV UR4, `(.L_x_2168) ;  /* 0x0000002604e47947 */ /* 0x000fd8000b800000 */
[----:B------:R-:W-:-:S04]  /*1cbc0*/  VOTE.ANY R3, PT, !P6 ;  /* 0x0000000000037806 */ /* 0x000fc800070e0100 */
[----:B------:R-:W1:Y:S02]  /*1cbd0*/  POPC R7, R3 ;  /* 0x0000000300077309 */ /* 0x000e640000000000 */
[----:B-1----:R1:W3:Y:S01]  /*1cbe0*/  SHFL.IDX PT, R25, R25, R7, 0x1f ;  /* 0x00001f0719197589 */ /* 0x0022e200000e0000 */
[----:B------:R-:W-:-:S03]  /*1cbf0*/  IMAD.IADD R27, R7, 0x1, R27 ;  /* 0x00000001071b7824 */ /* 0x000fc600078e021b */
[----:B------:R1:W4:Y:S04]  /*1cc00*/  SHFL.IDX PT, R5, R5, R7, 0x1f ;  /* 0x00001f0705057589 */ /* 0x00032800000e0000 */
.L_x_2261:
[----:B------:R-:W-:-:S13]  /*1cc10*/  ISETP.NE.AND P0, PT, R3, RZ, PT ;  /* 0x000000ff0300720c */ /* 0x000fda0003f05270 */
[----:B------:R-:W-:Y:S05]  /*1cc20*/  @!P0 BRA `(.L_x_2169) ;  /* 0x0000000000108947 */ /* 0x000fea0003800000 */
[----:B------:R-:W-:Y:S01]  /*1cc30*/  UMOV UR4, 0xffffffff ;  /* 0xffffffff00047882 */ /* 0x000fe20000000000 */
[----:B------:R-:W-:Y:S02]  /*1cc40*/  VIADD R12, R7, 0xffffffff ;  /* 0xffffffff070c7836 */ /* 0x000fe40000000000 */
[----:B------:R-:W-:Y:S05]  /*1cc50*/  BRA.DIV UR4, `(.L_x_2170) ;  /* 0x0000002a041c7947 */ /* 0x000fea000b800000 */
[----:B------:R0:W0:Y:S02]  /*1cc60*/  SHFL.IDX PT, R24, R2, R12, 0x1f ;  /* 0x00001f0c02187589 */ /* 0x00002400000e0000 */
.L_x_2169:
[----:B----4-:R-:W-:Y:S01]  /*1cc70*/  ISETP.NE.AND P0, PT, R5, 0x1, PT ;  /* 0x000000010500780c */ /* 0x010fe20003f05270 */
[----:B0-----:R-:W-:-:S04]  /*1cc80*/  IMAD R24, R24, R4, R6 ;  /* 0x0000000418187224 */ /* 0x001fc800078e0206 */
[----:B------:R-:W-:-:S08]  /*1cc90*/  IMAD.IADD R0, R0, 0x1, -R24 ;  /* 0x0000000100007824 */ /* 0x000fd000078e0a18 */
[----:B------:R-:W-:Y:S05]  /*1cca0*/  @!P0 BRA `(.L_x_2171) ;  /* 0x0000000000dc8947 */ /* 0x000fea0003800000 */
[-C--:B---3--:R-:W-:Y:S01]  /*1ccb0*/  IABS R4, R25.reuse ;  /* 0x0000001900047213 */ /* 0x088fe20000000000 */
[----:B------:R-:W-:Y:S01]  /*1ccc0*/  IMAD.MOV.U32 R2, RZ, RZ, RZ ;  /* 0x000000ffff027224 */ /* 0x000fe200078e00ff */
        /* <DEDUP_REMOVED lines=53> */
.L_x_2171:
[----:B------:R-:W0:Y:S02]  /*1d020*/  LDC.64 R2, c[0x0][0xc90] ;  /* 0x00032400ff027b82 */ /* 0x000e240000000a00 */
[----:B0-----:R-:W-:-:S05]  /*1d030*/  IMAD.WIDE R2, R27, 0x4, R2 ;  /* 0x000000041b027825 */ /* 0x001fca00078e0202 */
[----:B------:R-:W3:Y:S02]  /*1d040*/  LDG.E R6, desc[UR42][R2.64] ;  /* 0x0000002a02067981 */ /* 0x000ee4000c1e1900 */
[----:B---3--:R-:W-:-:S05]  /*1d050*/  IMAD R5, R25, R6, RZ ;  /* 0x0000000619057224 */ /* 0x008fca00078e02ff */
        /* <DEDUP_REMOVED lines=57> */
.L_x_2172:
[----:B------:R-:W-:-:S05]  /*1d3f0*/  LOP3.LUT R0, RZ, R0, RZ, 0x33, !PT ;  /* 0x00000000ff007212 */ /* 0x000fca00078e33ff */
[----:B------:R-:W-:Y:S01]  /*1d400*/  IMAD.IADD R25, R25, 0x1, R0 ;  /* 0x0000000119197824 */ /* 0x000fe200078e0200 */
[----:B------:R-:W-:Y:S06]  /*1d410*/  BRA `(.L_x_2173) ;  /* 0x00000000001c7947 */ /* 0x000fec0003800000 */
.L_x_2165:
[----:B------:R-:W-:Y:S01]  /*1d420*/  UMOV UR4, URZ ;  /* 0x0000003f00047c82 */ /* 0x000fe20008000000 */
[----:B------:R-:W-:Y:S01]  /*1d430*/  UMOV UR5, URZ ;  /* 0x0000003f00057c82 */ /* 0x000fe20008000000 */
[----:B------:R-:W-:Y:S01]  /*1d440*/  ULDC UR6, c[0x0][0xc3c] ;  /* 0x00030f0000067ab9 */ /* 0x000fe20000000800 */
[----:B------:R-:W-:Y:S02]  /*1d450*/  IMAD.MOV.U32 R24, RZ, RZ, R0 ;  /* 0x000000ffff187224 */ /* 0x000fe400078e0000 */
[----:B------:R-:W-:Y:S02]  /*1d460*/  IMAD.U32 R25, RZ, RZ, UR4 ;  /* 0x00000004ff197e24 */ /* 0x000fe4000f8e00ff */
[----:B------:R-:W-:Y:S02]  /*1d470*/  IMAD.U32 R26, RZ, RZ, UR5 ;  /* 0x00000005ff1a7e24 */ /* 0x000fe4000f8e00ff */
[----:B------:R-:W-:-:S07]  /*1d480*/  IMAD.U32 R27, RZ, RZ, UR6 ;  /* 0x00000006ff1b7e24 */ /* 0x000fce000f8e00ff */
.L_x_2173:
        /* <DEDUP_REMOVED lines=10> */
.L_x_2162:
[----:B------:R-:W-:Y:S02]  /*1d530*/  ULDC UR4, c[0x0][0xc3c] ;  /* 0x00030f0000047ab9 */ /* 0x000fe40000000800 */
[----:B---3--:R-:W-:-:S13]  /*1d540*/  ISETP.GE.AND P0, PT, R27, UR4, PT ;  /* 0x000000041b007c0c */ /* 0x008fda000bf06270 */
[----:B------:R-:W-:Y:S05]  /*1d550*/  @!P0 BRA `(.L_x_2174) ;  /* 0xffffff9c00608947 */ /* 0x000fea000383ffff */
[----:B------:R-:W-:Y:S05]  /*1d560*/  BSYNC B7 ;  /* 0x0000000000077941 */ /* 0x000fea0003800000 */
.L_x_2054:
        /* <DEDUP_REMOVED lines=12> */
.L_x_2264:
[----:B------:R-:W-:Y:S05]  /*1d630*/  BSYNC B0 ;  /* 0x0000000000007941 */ /* 0x000fea0003800000 */
.L_x_2175:
[----:B------:R-:W-:-:S03]  /*1d640*/  UMOV UR4, 0xffffffff ;  /* 0xffffffff00047882 */ /* 0x000fc60000000000 */
[----:B------:R-:W-:Y:S05]  /*1d650*/  BRA.DIV UR4, `(.L_x_2177) ;  /* 0x0000001e04d87947 */ /* 0x000fea000b800000 */
[----:B0-----:R-:W0:Y:S02]  /*1d660*/  S2R R0, SR_TID.X ;  /* 0x0000000000007919 */ /* 0x001e240000002100 */
[----:B0-----:R-:W-:-:S04]  /*1d670*/  SHF.R.U32.HI R0, RZ, 0x5, R0 ;  /* 0x00000005ff007819 */ /* 0x001fc80000011600 */
[----:B------:R-:W-:-:S05]  /*1d680*/  LOP3.LUT R0, R0, 0x3, RZ, 0xc0, !PT ;  /* 0x0000000300007812 */ /* 0x000fca00078ec0ff */
[----:B------:R0:W3:Y:S02]  /*1d690*/  SHFL.IDX PT, R14, R0, RZ, 0x1f ;  /* 0x00001fff000e7589 */ /* 0x0000e400000e0000 */
.L_x_2267:
[----:B---3--:R-:W-:-:S13]  /*1d6a0*/  ISETP.NE.AND P0, PT, R14, RZ, PT ;  /* 0x000000ff0e00720c */ /* 0x008fda0003f05270 */
[----:B------:R-:W-:Y:S05]  /*1d6b0*/  @P0 BRA `(.L_x_1908) ;  /* 0x0000000000a40947 */ /* 0x000fea0003800000 */
[----:B------:R-:W-:-:S03]  /*1d6c0*/  UMOV UR4, 0xffffffff ;  /* 0xffffffff00047882 */ /* 0x000fc60000000000 */
[----:B------:R-:W-:Y:S05]  /*1d6d0*/  BRA.DIV UR4, `(.L_x_2178) ;  /* 0x0000001e04ec7947 */ /* 0x000fea000b800000 */
[----:B------:R-:W-:-:S13]  /*1d6e0*/  ELECT P6, URZ, PT ;  /* 0x00000000003f782f */ /* 0x000fda00038c0000 */
.L_x_2270:
[----:B------:R-:W-:Y:S05]  /*1d6f0*/  @!P6 BRA `(.L_x_1908) ;  /* 0x000000000094e947 */ /* 0x000fea0003800000 */
[----:B------:R-:W-:-:S06]  /*1d700*/  ULOP3.LUT UR4, UR37, 0x2, URZ, 0xfc, !UPT ;  /* 0x0000000225047892 */ /* 0x000fcc000f8efc3f */
[----:B0-----:R-:W-:-:S05]  /*1d710*/  IMAD.U32 R0, RZ, RZ, UR4 ;  /* 0x00000004ff007e24 */ /* 0x001fca000f8e00ff */
[----:B------:R-:W-:-:S13]  /*1d720*/  ISETP.NE.AND P0, PT, R0, 0x3, PT ;  /* 0x000000030000780c */ /* 0x000fda0003f05270 */
[----:B------:R-:W-:Y:S05]  /*1d730*/  @!P0 BRA `(.L_x_2179) ;  /* 0x0000000000048947 */ /* 0x000fea0003800000 */
[----:B------:R-:W-:Y:S01]  /*1d740*/  BPT.TRAP 0x1 ;  /* 0x000000040000795c */ /* 0x000fe20000300000 */
.L_x_2179:
        /* <DEDUP_REMOVED lines=12> */
.L_x_2271:
[----:B------:R-:W3:Y:S02]  /*1d810*/  SYNCS.PHASECHK.TRANS64.TRYWAIT P1, [R7+URZ], R0 ;  /* 0x00000000070075a7 */ /* 0x000ee4000802017f */
[----:B---3--:R-:W-:Y:S05]  /*1d820*/  @!P1 BRA `(.L_x_2181) ;  /* 0x0000001c00cc9947 */ /* 0x008fea0003800000 */
.L_x_2272:
[----:B------:R-:W-:Y:S05]  /*1d830*/  @!P0 BRA `(.L_x_2182) ;  /* 0x0000000000048947 */ /* 0x000fea0003800000 */
[----:B------:R-:W-:Y:S01]  /*1d840*/  BPT.TRAP 0x1 ;  /* 0x000000040000795c */ /* 0x000fe20000300000 */
.L_x_2182:
[----:B------:R-:W-:-:S04]  /*1d850*/  IMAD R2, R19, 0x8, R8 ;  /* 0x0000000813027824 */ /* 0x000fc800078e0208 */
[----:B------:R-:W4:Y:S02]  /*1d860*/  SYNCS.PHASECHK.TRANS64.TRYWAIT P1, [R2+URZ+0x19c60], R3 ;  /* 0x019c6003020075a7 */ /* 0x000f24000802017f */
[----:B----4-:R-:W-:Y:S05]  /*1d870*/  @!P1 BRA `(.L_x_2183) ;  /* 0x0000001c00cc9947 */ /* 0x010fea0003800000 */
.L_x_2273:
[----:B------:R-:W-:Y:S05]  /*1d880*/  @!P0 BRA `(.L_x_2184) ;  /* 0x0000000000048947 */ /* 0x000fea0003800000 */
[----:B------:R-:W-:Y:S01]  /*1d890*/  BPT.TRAP 0x1 ;  /* 0x000000040000795c */ /* 0x000fe20000300000 */
.L_x_2184:
[----:B------:R-:W-:-:S04]  /*1d8a0*/  IMAD R5, R5, 0x8, R8 ;  /* 0x0000000805057824 */ /* 0x000fc800078e0208 */
[----:B------:R-:W5:Y:S02]  /*1d8b0*/  SYNCS.PHASECHK.TRANS64.TRYWAIT P1, [R5+URZ+0x19c60], R0 ;  /* 0x019c6000050075a7 */ /* 0x000f64000802017f */
[----:B-----5:R-:W-:Y:S05]  /*1d8c0*/  @!P1 BRA `(.L_x_2185) ;  /* 0x0000001c00cc9947 */ /* 0x020fea0003800000 */
.L_x_2274:
[----:B------:R-:W-:Y:S05]  /*1d8d0*/  @!P0 BRA `(.L_x_2186) ;  /* 0x0000000000048947 */ /* 0x000fea0003800000 */
[----:B------:R-:W-:Y:S01]  /*1d8e0*/  BPT.TRAP 0x1 ;  /* 0x000000040000795c */ /* 0x000fe20000300000 */
.L_x_2186:
[----:B------:R-:W5:Y:S02]  /*1d8f0*/  SYNCS.PHASECHK.TRANS64.TRYWAIT P0, [R2+URZ+0x19c80], R3 ;  /* 0x019c8003020075a7 */ /* 0x000f64000800017f */
[----:B-----5:R-:W-:Y:S05]  /*1d900*/  @!P0 BRA `(.L_x_2187) ;  /* 0x0000001c00d08947 */ /* 0x020fea0003800000 */
.L_x_2188:
[----:B------:R0:W0:Y:S02]  /*1d910*/  SYNCS.PHASECHK.TRANS64.TRYWAIT P0, [R5+URZ+0x19c80], R0 ;  /* 0x019c8000050075a7 */ /* 0x000024000800017f */
[----:B0-----:R-:W-:Y:S05]  /*1d920*/  @!P0 NANOSLEEP.SYNCS 0x989680 ;  /* 0x009896800000895d */ /* 0x001fea0003900000 */
[----:B------:R-:W0:Y:S02]  /*1d930*/  @!P0 SYNCS.PHASECHK.TRANS64 P0, [R5+URZ+0x19c80], R0 ;  /* 0x019c8000050085a7 */ /* 0x000e24000800007f */
[----:B0-----:R-:W-:Y:S05]  /*1d940*/  @!P0 BRA `(.L_x_2188) ;  /* 0xfffffffc00f08947 */ /* 0x001fea000383ffff */
.L_x_1908:
[----:B------:R-:W-:Y:S05]  /*1d950*/  BSYNC B8 ;  /* 0x0000000000087941 */ /* 0x000fea0003800000 */
.L_x_1905:
[----:B------:R-:W-:Y:S05]  /*1d960*/  EXIT ;  /* 0x000000000000794d */ /* 0x000fea0003800000 */
.L_x_1926:
[----:B0-----:R0:W1:Y:S02]  /*1d970*/  SYNCS.PHASECHK.TRANS64.TRYWAIT P5, [R83+URZ+0x19c90], R86 ;  /* 0x019c9056530075a7 */ /* 0x00106400080a017f */
[----:B-1----:R-:W-:Y:S05]  /*1d980*/  @!P5 NANOSLEEP.SYNCS 0x989680 ;  /* 0x009896800000d95d */ /* 0x002fea0003900000 */
[----:B------:R-:W1:Y:S02]  /*1d990*/  @!P5 SYNCS.PHASECHK.TRANS64 P5, [R83+URZ+0x19c90], R86 ;  /* 0x019c90565300d5a7 */ /* 0x000e6400080a007f */
[----:B-1----:R-:W-:Y:S05]  /*1d9a0*/  @!P5 BRA `(.L_x_1926) ;  /* 0xfffffffc00f0d947 */ /* 0x002fea000383ffff */
[----:B------:R-:W-:Y:S05]  /*1d9b0*/  BRA `(.L_x_2189) ;  /* 0xfffffe5000747947 */ /* 0x000fea000383ffff */
.L_x_1942:
[----:B-1----:R1:W2:Y:S02]  /*1d9c0*/  SYNCS.PHASECHK.TRANS64.TRYWAIT P5, [R83+URZ+0x19c90], R86 ;  /* 0x019c9056530075a7 */ /* 0x0022a400080a017f */
[----:B--2---:R-:W-:Y:S05]  /*1d9d0*/  @!P5 NANOSLEEP.SYNCS 0x989680 ;  /* 0x009896800000d95d */ /* 0x004fea0003900000 */
[----:B------:R-:W2:Y:S02]  /*1d9e0*/  @!P5 SYNCS.PHASECHK.TRANS64 P5, [R83+URZ+0x19c90], R86 ;  /* 0x019c90565300d5a7 */ /* 0x000ea400080a007f */
[----:B--2---:R-:W-:Y:S05]  /*1d9f0*/  @!P5 BRA `(.L_x_1942) ;  /* 0xfffffffc00f0d947 */ /* 0x004fea000383ffff */
[----:B------:R-:W-:Y:S05]  /*1da00*/  BRA `(.L_x_2190) ;  /* 0xfffffe6800687947 */ /* 0x000fea000383ffff */
.L_x_1951:
[----:B0-----:R0:W1:Y:S02]  /*1da10*/  SYNCS.PHASECHK.TRANS64.TRYWAIT P5, [R83+URZ+0x19c90], R86 ;  /* 0x019c9056530075a7 */ /* 0x00106400080a017f */
[----:B-1----:R-:W-:Y:S05]  /*1da20*/  @!P5 NANOSLEEP.SYNCS 0x989680 ;  /* 0x009896800000d95d */ /* 0x002fea0003900000 */
[----:B------:R-:W1:Y:S02]  /*1da30*/  @!P5 SYNCS.PHASECHK.TRANS64 P5, [R83+URZ+0x19c90], R86 ;  /* 0x019c90565300d5a7 */ /* 0x000e6400080a007f */
[----:B-1----:R-:W-:Y:S05]  /*1da40*/  @!P5 BRA `(.L_x_1951) ;  /* 0xfffffffc00f0d947 */ /* 0x002fea000383ffff */
[----:B------:R-:W-:Y:S05]  /*1da50*/  BRA `(.L_x_2191) ;  /* 0xfffffe8800707947 */ /* 0x000fea000383ffff */
.L_x_1955:
[----:B--2---:R2:W0:Y:S02]  /*1da60*/  SYNCS.PHASECHK.TRANS64.TRYWAIT P5, [R83+URZ+0x19cb0], R86 ;  /* 0x019cb056530075a7 */ /* 0x00442400080a017f */
[----:B0-----:R-:W-:Y:S05]  /*1da70*/  @!P5 NANOSLEEP.SYNCS 0x989680 ;  /* 0x009896800000d95d */ /* 0x001fea0003900000 */
[----:B------:R-:W0:Y:S02]  /*1da80*/  @!P5 SYNCS.PHASECHK.TRANS64 P5, [R83+URZ+0x19cb0], R86 ;  /* 0x019cb0565300d5a7 */ /* 0x000e2400080a007f */
[----:B0-----:R-:W-:Y:S05]  /*1da90*/  @!P5 BRA `(.L_x_1955) ;  /* 0xfffffffc00f0d947 */ /* 0x001fea000383ffff */
[----:B------:R-:W-:Y:S05]  /*1daa0*/  BRA `(.L_x_2192) ;  /* 0xfffffe8800e07947 */ /* 0x000fea000383ffff */
.L_x_1975:
[----:B------:R-:W-:Y:S01]  /*1dab0*/  BSSY B1, `(.L_x_2193) ;  /* 0x0000007000017945 */ /* 0x000fe20003800000 */
[----:B------:R-:W-:Y:S02]  /*1dac0*/  IMAD.MOV.U32 R12, RZ, RZ, RZ ;  /* 0x000000ffff0c7224 */ /* 0x000fe400078e00ff */
[----:B------:R-:W-:Y:S02]  /*1dad0*/  IMAD.MOV.U32 R11, RZ, RZ, 0x1e1f ;  /* 0x00001e1fff0b7424 */ /* 0x000fe400078e00ff */
[----:B------:R-:W-:-:S07]  /*1dae0*/  IMAD.MOV.U32 R15, RZ, RZ, -0x1 ;  /* 0xffffffffff0f7424 */ /* 0x000fce00078e00ff */
[----:B------:R-:W-:Y:S05]  /*1daf0*/  WARPSYNC.COLLECTIVE R15, `(.L_x_2194) ;  /* 0x000000000f087348 */ /* 0x000fea0003c00000 */
[----:B------:R0:W1:Y:S02]  /*1db00*/  SHFL.IDX P6, R14, R13, R12, R11 ;  /* 0x0000000c0d0e7389 */ /* 0x00006400000c000b */
[----:B01----:R-:W-:Y:S01]  /*1db10*/  ENDCOLLECTIVE ;  /* 0x000000000000791b */ /* 0x003fe20003800000 */
.L_x_2194:
[----:B------:R-:W-:Y:S05]  /*1db20*/  BSYNC B1 ;  /* 0x0000000000017941 */ /* 0x000fea0003800000 */
.L_x_2193:
        /* <DEDUP_REMOVED lines=8> */
.L_x_2195:
[----:B------:R-:W-:Y:S02]  /*1dbb0*/  IMAD.MOV.U32 R13, RZ, RZ, R4 ;  /* 0x000000ffff0d7224 */ /* 0x000fe400078e0004 */
[----:B------:R-:W-:-:S07]  /*1dbc0*/  IMAD.MOV.U32 R3, RZ, RZ, R14 ;  /* 0x000000ffff037224 */ /* 0x000fce00078e000e */
[----:B------:R-:W-:Y:S05]  /*1dbd0*/  WARPSYNC.COLLECTIVE R15, `(.L_x_2196) ;  /* 0x000000000f087348 */ /* 0x000fea0003c00000 */
[----:B------:R0:W1:Y:S02]  /*1dbe0*/  SHFL.IDX P6, R14, R13, R12, R11 ;  /* 0x0000000c0d0e7389 */ /* 0x00006400000c000b */
[----:B01----:R-:W-:Y:S01]  /*1dbf0*/  ENDCOLLECTIVE ;  /* 0x000000000000791b */ /* 0x003fe20003800000 */
.L_x_2196:
[----:B------:R-:W-:Y:S02]  /*1dc00*/  IMAD.MOV.U32 R13, RZ, RZ, R5 ;  /* 0x000000ffff0d7224 */ /* 0x000fe400078e0005 */
[----:B------:R-:W-:-:S07]  /*1dc10*/  IMAD.MOV.U32 R4, RZ, RZ, R14 ;  /* 0x000000ffff047224 */ /* 0x000fce00078e000e */
[----:B------:R-:W-:Y:S05]  /*1dc20*/  WARPSYNC.COLLECTIVE R15, `(.L_x_2197) ;  /* 0x000000000f087348 */ /* 0x000fea0003c00000 */
[----:B------:R0:W1:Y:S02]  /*1dc30*/  SHFL.IDX P6, R14, R13, R12, R11 ;  /* 0x0000000c0d0e7389 */ /* 0x00006400000c000b */
[----:B01----:R-:W-:Y:S01]  /*1dc40*/  ENDCOLLECTIVE ;  /* 0x000000000000791b */ /* 0x003fe20003800000 */
.L_x_2197:
[----:B------:R-:W-:Y:S05]  /*1dc50*/  BRA `(.L_x_2198) ;  /* 0xfffffe9c00007947 */ /* 0x000fea000383ffff */
.L_x_1979:
[----:B-1----:R1:W2:Y:S02]  /*1dc60*/  SYNCS.PHASECHK.TRANS64.TRYWAIT P0, [R16+URZ+0x19c00], R5 ;  /* 0x019c0005100075a7 */ /* 0x0022a4000800017f */
[----:B--2---:R-:W-:Y:S05]  /*1dc70*/  @!P0 NANOSLEEP.SYNCS 0x989680 ;  /* 0x009896800000895d */ /* 0x004fea0003900000 */
[----:B------:R-:W2:Y:S02]  /*1dc80*/  @!P0 SYNCS.PHASECHK.TRANS64 P0, [R16+URZ+0x19c00], R5 ;  /* 0x019c0005100085a7 */ /* 0x000ea4000800007f */
[----:B--2---:R-:W-:Y:S05]  /*1dc90*/  @!P0 BRA `(.L_x_1979) ;  /* 0xfffffffc00f08947 */ /* 0x004fea000383ffff */
[----:B------:R-:W-:Y:S05]  /*1dca0*/  BRA `(.L_x_2199) ;  /* 0xfffffe9c00cc7947 */ /* 0x000fea000383ffff */
.L_x_1985:
[----:B------:R-:W-:Y:S01]  /*1dcb0*/  BSSY B1, `(.L_x_2200) ;  /* 0x0000007000017945 */ /* 0x000fe20003800000 */
[----:B------:R-:W-:Y:S02]  /*1dcc0*/  IMAD.MOV.U32 R12, RZ, RZ, RZ ;  /* 0x000000ffff0c7224 */ /* 0x000fe400078e00ff */
[----:B------:R-:W-:Y:S02]  /*1dcd0*/  IMAD.MOV.U32 R11, RZ, RZ, 0x1e1f ;  /* 0x00001e1fff0b7424 */ /* 0x000fe400078e00ff */
[----:B------:R-:W-:-:S07]  /*1dce0*/  IMAD.MOV.U32 R15, RZ, RZ, -0x1 ;  /* 0xffffffffff0f7424 */ /* 0x000fce00078e00ff */
[----:B------:R-:W-:Y:S05]  /*1dcf0*/  WARPSYNC.COLLECTIVE R15, `(.L_x_2201) ;  /* 0x000000000f087348 */ /* 0x000fea0003c00000 */
[----:B------:R0:W1:Y:S02]  /*1dd00*/  SHFL.IDX P6, R14, R13, R12, R11 ;  /* 0x0000000c0d0e7389 */ /* 0x00006400000c000b */
[----:B01----:R-:W-:Y:S01]  /*1dd10*/  ENDCOLLECTIVE ;  /* 0x000000000000791b */ /* 0x003fe20003800000 */
.L_x_2201:
[----:B------:R-:W-:Y:S05]  /*1dd20*/  BSYNC B1 ;  /* 0x0000000000017941 */ /* 0x000fea0003800000 */
.L_x_2200:
        /* <DEDUP_REMOVED lines=8> */
.L_x_2202:
[----:B------:R-:W-:Y:S02]  /*1ddb0*/  IMAD.MOV.U32 R13, RZ, RZ, R20 ;  /* 0x000000ffff0d7224 */ /* 0x000fe400078e0014 */
[----:B------:R-:W-:-:S07]  /*1ddc0*/  IMAD.MOV.U32 R3, RZ, RZ, R14 ;  /* 0x000000ffff037224 */ /* 0x000fce00078e000e */
[----:B------:R-:W-:Y:S05]  /*1ddd0*/  WARPSYNC.COLLECTIVE R15, `(.L_x_2203) ;  /* 0x000000000f087348 */ /* 0x000fea0003c00000 */
[----:B------:R0:W1:Y:S02]  /*1dde0*/  SHFL.IDX P6, R14, R13, R12, R11 ;  /* 0x0000000c0d0e7389 */ /* 0x00006400000c000b */
[----:B01----:R-:W-:Y:S01]  /*1ddf0*/  ENDCOLLECTIVE ;  /* 0x000000000000791b */ /* 0x003fe20003800000 */
.L_x_2203:
[----:B------:R-:W-:Y:S02]  /*1de00*/  IMAD.MOV.U32 R13, RZ, RZ, R21 ;  /* 0x000000ffff0d7224 */ /* 0x000fe400078e0015 */
[----:B------:R-:W-:-:S07]  /*1de10*/  IMAD.MOV.U32 R20, RZ, RZ, R14 ;  /* 0x000000ffff147224 */ /* 0x000fce00078e000e */
[----:B------:R-:W-:Y:S05]  /*1de20*/  WARPSYNC.COLLECTIVE R15, `(.L_x_2204) ;  /* 0x000000000f087348 */ /* 0x000fea0003c00000 */
[----:B------:R0:W1:Y:S02]  /*1de30*/  SHFL.IDX P6, R14, R13, R12, R11 ;  /* 0x0000000c0d0e7389 */ /* 0x00006400000c000b */
[----:B01----:R-:W-:Y:S01]  /*1de40*/  ENDCOLLECTIVE ;  /* 0x000000000000791b */ /* 0x003fe20003800000 */
.L_x_2204:
[----:B------:R-:W-:Y:S01]  /*1de50*/  IMAD.MOV.U32 R21, RZ, RZ, R14 ;  /* 0x000000ffff157224 */ /* 0x000fe200078e000e */
[----:B------:R-:W-:Y:S06]  /*1de60*/  BRA `(.L_x_2205) ;  /* 0xfffffeb400b47947 */ /* 0x000fec000383ffff */
.L_x_1989:
[----:B-1----:R1:W2:Y:S02]  /*1de70*/  SYNCS.PHASECHK.TRANS64.TRYWAIT P0, [R16+URZ+0x19c00], R41 ;  /* 0x019c0029100075a7 */ /* 0x0022a4000800017f */
[----:B--2---:R-:W-:Y:S05]  /*1de80*/  @!P0 NANOSLEEP.SYNCS 0x989680 ;  /* 0x009896800000895d */ /* 0x004fea0003900000 */
[----:B------:R-:W2:Y:S02]  /*1de90*/  @!P0 SYNCS.PHASECHK.TRANS64 P0, [R16+URZ+0x19c00], R41 ;  /* 0x019c0029100085a7 */ /* 0x000ea4000800007f */
[----:B--2---:R-:W-:Y:S05]  /*1dea0*/  @!P0 BRA `(.L_x_1989) ;  /* 0xfffffffc00f08947 */ /* 0x004fea000383ffff */
[----:B------:R-:W-:Y:S05]  /*1deb0*/  BRA `(.L_x_2206) ;  /* 0xfffffeb800747947 */ /* 0x000fea000383ffff */
.L_x_1995:
[----:B-1----:R1:W2:Y:S02]  /*1dec0*/  SYNCS.PHASECHK.TRANS64.TRYWAIT P0, [R10+URZ+0x19c30], R3 ;  /* 0x019c30030a0075a7 */ /* 0x0022a4000800017f */
[----:B--2---:R-:W-:Y:S05]  /*1ded0*/  @!P0 NANOSLEEP.SYNCS 0x989680 ;  /* 0x009896800000895d */ /* 0x004fea0003900000 */
[----:B------:R-:W2:Y:S02]  /*1dee0*/  @!P0 SYNCS.PHASECHK.TRANS64 P0, [R10+URZ+0x19c30], R3 ;  /* 0x019c30030a0085a7 */ /* 0x000ea4000800007f */
[----:B--2---:R-:W-:Y:S05]  /*1def0*/  @!P0 BRA `(.L_x_1995) ;  /* 0xfffffffc00f08947 */ /* 0x004fea000383ffff */
[----:B------:R-:W-:Y:S05]  /*1df00*/  BRA `(.L_x_1994) ;  /* 0xfffffed800d07947 */ /* 0x000fea000383ffff */
.L_x_2002:
[----:B-1----:R1:W2:Y:S02]  /*1df10*/  SYNCS.PHASECHK.TRANS64.TRYWAIT P2, [R15+URZ+0x19c30], R0 ;  /* 0x019c30000f0075a7 */ /* 0x0022a4000804017f */
[----:B--2---:R-:W-:Y:S05]  /*1df20*/  @!P2 NANOSLEEP.SYNCS 0x989680 ;  /* 0x009896800000a95d */ /* 0x004fea0003900000 */
[----:B------:R-:W2:Y:S02]  /*1df30*/  @!P2 SYNCS.PHASECHK.TRANS64 P2, [R15+URZ+0x19c30], R0 ;  /* 0x019c30000f00a5a7 */ /* 0x000ea4000804007f */
[----:B--2---:R-:W-:Y:S05]  /*1df40*/  @!P2 BRA `(.L_x_2002) ;  /* 0xfffffffc00f0a947 */ /* 0x004fea000383ffff */
[----:B------:R-:W-:Y:S05]  /*1df50*/  BRA `(.L_x_2001) ;  /* 0xfffffefc00c07947 */ /* 0x000fea000383ffff */
.L_x_2007:
[----:B-1----:R1:W2:Y:S02]  /*1df60*/  SYNCS.PHASECHK.TRANS64.TRYWAIT P2, [R20+URZ+0x19c50], R0 ;  /* 0x019c5000140075a7 */ /* 0x0022a4000804017f */
[----:B--2---:R-:W-:Y:S05]  /*1df70*/  @!P2 NANOSLEEP.SYNCS 0x989680 ;  /* 0x009896800000a95d */ /* 0x004fea0003900000 */
[----:B------:R-:W2:Y:S02]  /*1df80*/  @!P2 SYNCS.PHASECHK.TRANS64 P2, [R20+URZ+0x19c50], R0 ;  /* 0x019c50001400a5a7 */ /* 0x000ea4000804007f */
[----:B--2---:R-:W-:Y:S05]  /*1df90*/  @!P2 BRA `(.L_x_2007) ;  /* 0xfffffffc00f0a947 */ /* 0x004fea000383ffff */
[----:B------:R-:W-:Y:S05]  /*1dfa0*/  BRA `(.L_x_2006) ;  /* 0xffffff0000447947 */ /* 0x000fea000383ffff */
.L_x_2016:
[----:B-1----:R1:W2:Y:S02]  /*1dfb0*/  SYNCS.PHASECHK.TRANS64.TRYWAIT P0, [R0+URZ+0x19c30], R3 ;  /* 0x019c3003000075a7 */ /* 0x0022a4000800017f */
[----:B--2---:R-:W-:Y:S05]  /*1dfc0*/  @!P0 NANOSLEEP.SYNCS 0x989680 ;  /* 0x009896800000895d */ /* 0x004fea0003900000 */
[----:B------:R-:W2:Y:S02]  /*1dfd0*/  @!P0 SYNCS.PHASECHK.TRANS64 P0, [R0+URZ+0x19c30], R3 ;  /* 0x019c3003000085a7 */ /* 0x000ea4000800007f */
[----:B--2---:R-:W-:Y:S05]  /*1dfe0*/  @!P0 BRA `(.L_x_2016) ;  /* 0xfffffffc00f08947 */ /* 0x004fea000383ffff */
[----:B------:R-:W-:Y:S05]  /*1dff0*/  BRA `(.L_x_2015) ;  /* 0xffffff24007c7947 */ /* 0x000fea000383ffff */
.L_x_2021:
[----:B-1----:R1:W2:Y:S02]  /*1e000*/  SYNCS.PHASECHK.TRANS64.TRYWAIT P0, [R15+URZ+0x19c50], R0 ;  /* 0x019c50000f0075a7 */ /* 0x0022a4000800017f */
[----:B--2---:R-:W-:Y:S05]  /*1e010*/  @!P0 NANOSLEEP.SYNCS 0x989680 ;  /* 0x009896800000895d */ /* 0x004fea0003900000 */
[----:B------:R-:W2:Y:S02]  /*1e020*/  @!P0 SYNCS.PHASECHK.TRANS64 P0, [R15+URZ+0x19c50], R0 ;  /* 0x019c50000f0085a7 */ /* 0x000ea4000800007f */
[----:B--2---:R-:W-:Y:S05]  /*1e030*/  @!P0 BRA `(.L_x_2021) ;  /* 0xfffffffc00f08947 */ /* 0x004fea000383ffff */
[----:B------:R-:W-:Y:S05]  /*1e040*/  BRA `(.L_x_2020) ;  /* 0xffffff2800007947 */ /* 0x000fea000383ffff */
.L_x_2028:
[----:B-1----:R1:W2:Y:S02]  /*1e050*/  SYNCS.PHASECHK.TRANS64.TRYWAIT P0, [R12+URZ+0x19c50], R7 ;  /* 0x019c50070c0075a7 */ /* 0x0022a4000800017f */
[----:B--2---:R-:W-:Y:S05]  /*1e060*/  @!P0 NANOSLEEP.SYNCS 0x989680 ;  /* 0x009896800000895d */ /* 0x004fea0003900000 */
[----:B------:R-:W2:Y:S02]  /*1e070*/  @!P0 SYNCS.PHASECHK.TRANS64 P0, [R12+URZ+0x19c50], R7 ;  /* 0x019c50070c0085a7 */ /* 0x000ea4000800007f */
[----:B--2---:R-:W-:Y:S05]  /*1e080*/  @!P0 BRA `(.L_x_2028) ;  /* 0xfffffffc00f08947 */ /* 0x004fea000383ffff */
[----:B------:R-:W-:Y:S05]  /*1e090*/  BRA `(.L_x_2027) ;  /* 0xffffff4000947947 */ /* 0x000fea000383ffff */
.L_x_2062:
[----:B------:R-:W0:Y:S01]  /*1e0a0*/  S2R R6, SR_TID.X ;  /* 0x0000000000067919 */ /* 0x000e220000002100 */
[----:B------:R-:W-:Y:S01]  /*1e0b0*/  BSSY B1, `(.L_x_2207) ;  /* 0x000000a000017945 */ /* 0x000fe20003800000 */
[----:B------:R-:W-:Y:S02]  /*1e0c0*/  IMAD.MOV.U32 R12, RZ, RZ, RZ ;  /* 0x000000ffff0c7224 */ /* 0x000fe400078e00ff */
[----:B--2---:R-:W-:Y:S02]  /*1e0d0*/  IMAD.MOV.U32 R11, RZ, RZ, 0x1f ;  /* 0x0000001fff0b7424 */ /* 0x004fe400078e00ff */
[----:B------:R-:W-:Y:S01]  /*1e0e0*/  IMAD.MOV.U32 R15, RZ, RZ, -0x1 ;  /* 0xffffffffff0f7424 */ /* 0x000fe200078e00ff */
[----:B0-----:R-:W-:-:S04]  /*1e0f0*/  SHF.R.U32.HI R6, RZ, 0x5, R6 ;  /* 0x00000005ff067819 */ /* 0x001fc80000011606 */
[----:B------:R-:W-:-:S05]  /*1e100*/  LOP3.LUT R6, R6, 0x3, RZ, 0xc0, !PT ;  /* 0x0000000306067812 */ /* 0x000fca00078ec0ff */
[----:B------:R-:W-:-:S07]  /*1e110*/  IMAD.MOV.U32 R13, RZ, RZ, R6 ;  /* 0x000000ffff0d7224 */ /* 0x000fce00078e0006 */
[----:B------:R-:W-:Y:S05]  /*1e120*/  WARPSYNC.COLLECTIVE R15, `(.L_x_2208) ;  /* 0x000000000f087348 */ /* 0x000fea0003c00000 */
[----:B------:R0:W1:Y:S02]  /*1e130*/  SHFL.IDX P6, R14, R13, R12, R11 ;  /* 0x0000000c0d0e7389 */ /* 0x00006400000c000b */
[----:B01----:R-:W-:Y:S01]  /*1e140*/  ENDCOLLECTIVE ;  /* 0x000000000000791b */ /* 0x003fe20003800000 */
.L_x_2208:
[----:B------:R-:W-:Y:S05]  /*1e150*/  BSYNC B1 ;  /* 0x0000000000017941 */ /* 0x000fea0003800000 */
.L_x_2207:
[----:B------:R-:W-:Y:S05]  /*1e160*/  BRA `(.L_x_2209) ;  /* 0xffffff9800fc7947 */ /* 0x000fea000383ffff */
.L_x_2064:
[----:B------:R-:W-:Y:S01]  /*1e170*/  BSSY B1, `(.L_x_2210) ;  /* 0x0000006000017945 */ /* 0x000fe20003800000 */
[----:B------:R-:W-:-:S07]  /*1e180*/  IMAD.MOV.U32 R15, RZ, RZ, -0x1 ;  /* 0xffffffffff0f7424 */ /* 0x000fce00078e00ff */
[----:B0-2---:R-:W-:Y:S05]  /*1e190*/  WARPSYNC.COLLECTIVE R15, `(.L_x_2211) ;  /* 0x000000000f0c7348 */ /* 0x005fea0003c00000 */
[----:B------:R-:W-:Y:S02]  /*1e1a0*/  ELECT P6, UR62, PT ;  /* 0x00000000003e782f */ /* 0x000fe400038c0000 */
[----:B------:R-:W-:Y:S01]  /*1e1b0*/  MOV R14, UR62 ;  /* 0x0000003e000e7c02 */ /* 0x000fe20008000f00 */
[----:B0-2---:R-:W-:Y:S10]  /*1e1c0*/  ENDCOLLECTIVE ;  /* 0x000000000000791b */ /* 0x005ff40003800000 */
.L_x_2211:
[----:B------:R-:W-:Y:S05]  /*1e1d0*/  BSYNC B1 ;  /* 0x0000000000017941 */ /* 0x000fea0003800000 */
.L_x_2210:
[----:B------:R-:W-:Y:S05]  /*1e1e0*/  BRA `(.L_x_2063) ;  /* 0xffffff9800f47947 */ /* 0x000fea000383ffff */
.L_x_2066:
[----:B0-----:R0:W1:Y:S02]  /*1e1f0*/  SYNCS.PHASECHK.TRANS64.TRYWAIT P0, [R18+URZ+0x19c20], R6 ;  /* 0x019c2006120075a7 */ /* 0x001064000800017f */
[----:B-1----:R-:W-:Y:S05]  /*1e200*/  @!P0 NANOSLEEP.SYNCS 0x989680 ;  /* 0x009896800000895d */ /* 0x002fea0003900000 */
[----:B------:R-:W1:Y:S02]  /*1e210*/  @!P0 SYNCS.PHASECHK.TRANS64 P0, [R18+URZ+0x19c20], R6 ;  /* 0x019c2006120085a7 */ /* 0x000e64000800007f */
[----:B-1----:R-:W-:Y:S05]  /*1e220*/  @!P0 BRA `(.L_x_2066) ;  /* 0xfffffffc00f08947 */ /* 0x002fea000383ffff */
[----:B------:R-:W-:Y:S05]  /*1e230*/  BRA `(.L_x_2212) ;  /* 0xffffff9c00047947 */ /* 0x000fea000383ffff */
.L_x_2070:
[----:B-1----:R1:W2:Y:S02]  /*1e240*/  SYNCS.PHASECHK.TRANS64.TRYWAIT P0, [R9+URZ+0x19ca0], R11 ;  /* 0x019ca00b090075a7 */ /* 0x0022a4000800017f */
[----:B--2---:R-:W-:Y:S05]  /*1e250*/  @!P0 NANOSLEEP.SYNCS 0x989680 ;  /* 0x009896800000895d */ /* 0x004fea0003900000 */
[----:B------:R-:W2:Y:S02]  /*1e260*/  @!P0 SYNCS.PHASECHK.TRANS64 P0, [R9+URZ+0x19ca0], R11 ;  /* 0x019ca00b090085a7 */ /* 0x000ea4000800007f */
[----:B--2---:R-:W-:Y:S05]  /*1e270*/  @!P0 BRA `(.L_x_2070) ;  /* 0xfffffffc00f08947 */ /* 0x004fea000383ffff */
[----:B------:R-:W-:Y:S05]  /*1e280*/  BRA `(.L_x_2213) ;  /* 0xffffff9c001c7947 */ /* 0x000fea000383ffff */
.L_x_2077:
[----:B0-----:R0:W2:Y:S02]  /*1e290*/  SYNCS.PHASECHK.TRANS64.TRYWAIT P0, [R9+URZ+0x19cc0], R11 ;  /* 0x019cc00b090075a7 */ /* 0x0010a4000800017f */
[----:B--2---:R-:W-:Y:S05]  /*1e2a0*/  @!P0 NANOSLEEP.SYNCS 0x989680 ;  /* 0x009896800000895d */ /* 0x004fea0003900000 */
[----:B------:R-:W2:Y:S02]  /*1e2b0*/  @!P0 SYNCS.PHASECHK.TRANS64 P0, [R9+URZ+0x19cc0], R11 ;  /* 0x019cc00b090085a7 */ /* 0x000ea4000800007f */
[----:B--2---:R-:W-:Y:S05]  /*1e2c0*/  @!P0 BRA `(.L_x_2077) ;  /* 0xfffffffc00f08947 */ /* 0x004fea000383ffff */
[----:B------:R-:W-:Y:S05]  /*1e2d0*/  BRA `(.L_x_2214) ;  /* 0xffffffa000187947 */ /* 0x000fea000383ffff */
.L_x_2086:
[----:B-1----:R1:W3:Y:S02]  /*1e2e0*/  SYNCS.PHASECHK.TRANS64.TRYWAIT P1, [R9+URZ+0x19ca0], R8 ;  /* 0x019ca008090075a7 */ /* 0x0022e4000802017f */
[----:B---3--:R-:W-:Y:S05]  /*1e2f0*/  @!P1 NANOSLEEP.SYNCS 0x989680 ;  /* 0x009896800000995d */ /* 0x008fea0003900000 */
[----:B------:R-:W3:Y:S02]  /*1e300*/  @!P1 SYNCS.PHASECHK.TRANS64 P1, [R9+URZ+0x19ca0], R8 ;  /* 0x019ca008090095a7 */ /* 0x000ee4000802007f */
[----:B---3--:R-:W-:Y:S05]  /*1e310*/  @!P1 BRA `(.L_x_2086) ;  /* 0xfffffffc00f09947 */ /* 0x008fea000383ffff */
[----:B------:R-:W-:Y:S05]  /*1e320*/  BRA `(.L_x_2215) ;  /* 0xffffffa4004c7947 */ /* 0x000fea000383ffff */
.L_x_2093:
[----:B0-----:R0:W2:Y:S02]  /*1e330*/  SYNCS.PHASECHK.TRANS64.TRYWAIT P1, [R9+URZ+0x19cc0], R8 ;  /* 0x019cc008090075a7 */ /* 0x0010a4000802017f */
[----:B--2---:R-:W-:Y:S05]  /*1e340*/  @!P1 NANOSLEEP.SYNCS 0x989680 ;  /* 0x009896800000995d */ /* 0x004fea0003900000 */
[----:B------:R-:W2:Y:S02]  /*1e350*/  @!P1 SYNCS.PHASECHK.TRANS64 P1, [R9+URZ+0x19cc0], R8 ;  /* 0x019cc008090095a7 */ /* 0x000ea4000802007f */
[----:B--2---:R-:W-:Y:S05]  /*1e360*/  @!P1 BRA `(.L_x_2093) ;  /* 0xfffffffc00f09947 */ /* 0x004fea000383ffff */
[----:B------:R-:W-:Y:S05]  /*1e370*/  BRA `(.L_x_2216) ;  /* 0xffffffa800447947 */ /* 0x000fea000383ffff */
.L_x_2112:
[----:B------:R-:W3:Y:S01]  /*1e380*/  S2R R20, SR_TID.X ;  /* 0x0000000000147919 */ /* 0x000ee20000002100 */
[----:B------:R-:W-:Y:S01]  /*1e390*/  BSSY B0, `(.L_x_2217) ;  /* 0x000000a000007945 */ /* 0x000fe20003800000 */
[----:B------:R-:W-:Y:S02]  /*1e3a0*/  IMAD.MOV.U32 R12, RZ, RZ, RZ ;  /* 0x000000ffff0c7224 */ /* 0x000fe400078e00ff */
[----:B--2---:R-:W-:Y:S02]  /*1e3b0*/  IMAD.MOV.U32 R11, RZ, RZ, 0x1f ;  /* 0x0000001fff0b7424 */ /* 0x004fe400078e00ff */
[----:B------:R-:W-:Y:S01]  /*1e3c0*/  IMAD.MOV.U32 R15, RZ, RZ, -0x1 ;  /* 0xffffffffff0f7424 */ /* 0x000fe200078e00ff */
[----:B---3--:R-:W-:-:S04]  /*1e3d0*/  SHF.R.U32.HI R20, RZ, 0x5, R20 ;  /* 0x00000005ff147819 */ /* 0x008fc80000011614 */
[----:B------:R-:W-:-:S05]  /*1e3e0*/  LOP3.LUT R20, R20, 0x3, RZ, 0xc0, !PT ;  /* 0x0000000314147812 */ /* 0x000fca00078ec0ff */
[----:B------:R-:W-:-:S07]  /*1e3f0*/  IMAD.MOV.U32 R13, RZ, RZ, R20 ;  /* 0x000000ffff0d7224 */ /* 0x000fce00078e0014 */
[----:B01----:R-:W-:Y:S05]  /*1e400*/  WARPSYNC.COLLECTIVE R15, `(.L_x_2218) ;  /* 0x000000000f087348 */ /* 0x003fea0003c00000 */
[----:B------:R2:W3:Y:S02]  /*1e410*/  SHFL.IDX P6, R14, R13, R12, R11 ;  /* 0x0000000c0d0e7389 */ /* 0x0004e400000c000b */
[----:B0123--:R-:W-:Y:S01]  /*1e420*/  ENDCOLLECTIVE ;  /* 0x000000000000791b */ /* 0x00ffe20003800000 */
.L_x_2218:
[----:B------:R-:W-:Y:S05]  /*1e430*/  BSYNC B0 ;  /* 0x0000000000007941 */ /* 0x000fea0003800000 */
.L_x_2217:
[----:B------:R-:W-:Y:S05]  /*1e440*/  BRA `(.L_x_2219) ;  /* 0xffffffb400f47947 */ /* 0x000fea000383ffff */
.L_x_2114:
[----:B------:R-:W-:Y:S01]  /*1e450*/  BSSY B0, `(.L_x_2220) ;  /* 0x0000006000007945 */ /* 0x000fe20003800000 */
[----:B------:R-:W-:-:S07]  /*1e460*/  IMAD.MOV.U32 R15, RZ, RZ, -0x1 ;  /* 0xffffffffff0f7424 */ /* 0x000fce00078e00ff */
[----:B0123--:R-:W-:Y:S05]  /*1e470*/  WARPSYNC.COLLECTIVE R15, `(.L_x_2221) ;  /* 0x000000000f0c7348 */ /* 0x00ffea0003c00000 */
[----:B------:R-:W-:Y:S02]  /*1e480*/  ELECT P6, UR62, PT ;  /* 0x00000000003e782f */ /* 0x000fe400038c0000 */
[----:B------:R-:W-:Y:S01]  /*1e490*/  MOV R14, UR62 ;  /* 0x0000003e000e7c02 */ /* 0x000fe20008000f00 */
[----:B0123--:R-:W-:Y:S10]  /*1e4a0*/  ENDCOLLECTIVE ;  /* 0x000000000000791b */ /* 0x00fff40003800000 */
.L_x_2221:
[----:B------:R-:W-:Y:S05]  /*1e4b0*/  BSYNC B0 ;  /* 0x0000000000007941 */ /* 0x000fea0003800000 */
.L_x_2220:
[----:B------:R-:W-:Y:S05]  /*1e4c0*/  BRA `(.L_x_2222) ;  /* 0xffffffb400f47947 */ /* 0x000fea000383ffff */
.L_x_2116:
[----:B---3--:R3:W4:Y:S02]  /*1e4d0*/  SYNCS.PHASECHK.TRANS64.TRYWAIT P0, [R4+URZ+0x19c80], R3 ;  /* 0x019c8003040075a7 */ /* 0x008724000800017f */
[----:B----4-:R-:W-:Y:S05]  /*1e4e0*/  @!P0 NANOSLEEP.SYNCS 0x989680 ;  /* 0x009896800000895d */ /* 0x010fea0003900000 */
[----:B------:R-:W4:Y:S02]  /*1e4f0*/  @!P0 SYNCS.PHASECHK.TRANS64 P0, [R4+URZ+0x19c80], R3 ;  /* 0x019c8003040085a7 */ /* 0x000f24000800007f */
[----:B----4-:R-:W-:Y:S05]  /*1e500*/  @!P0 BRA `(.L_x_2116) ;  /* 0xfffffffc00f08947 */ /* 0x010fea000383ffff */
[----:B------:R-:W-:Y:S05]  /*1e510*/  BRA `(.L_x_2223) ;  /* 0xffffffb800587947 */ /* 0x000fea000383ffff */
.L_x_2118:
[----:B0-----:R0:W4:Y:S02]  /*1e520*/  SYNCS.PHASECHK.TRANS64.TRYWAIT P0, [R4+URZ+0x19c40], R3 ;  /* 0x019c4003040075a7 */ /* 0x001124000800017f */
[----:B----4-:R-:W-:Y:S05]  /*1e530*/  @!P0 NANOSLEEP.SYNCS 0x989680 ;  /* 0x009896800000895d */ /* 0x010fea0003900000 */
[----:B------:R-:W4:Y:S02]  /*1e540*/  @!P0 SYNCS.PHASECHK.TRANS64 P0, [R4+URZ+0x19c40], R3 ;  /* 0x019c4003040085a7 */ /* 0x000f24000800007f */
[----:B----4-:R-:W-:Y:S05]  /*1e550*/  @!P0 BRA `(.L_x_2118) ;  /* 0xfffffffc00f08947 */ /* 0x010fea000383ffff */
[----:B------:R-:W-:Y:S05]  /*1e560*/  BRA `(.L_x_2224) ;  /* 0xffffffb800d47947 */ /* 0x000fea000383ffff */
.L_x_2122:
        /* <DEDUP_REMOVED lines=9> */
.L_x_2225:
[----:B------:R-:W-:Y:S01]  /*1e600*/  ISETP.GE.AND P4, PT, R25, R0, PT ;  /* 0x000000001900720c */ /* 0x000fe20003f86270 */
[----:B------:R-:W-:Y:S02]  /*1e610*/  IMAD.MOV.U32 R13, RZ, RZ, R6 ;  /* 0x000000ffff0d7224 */ /* 0x000fe400078e0006 */
[----:B------:R-:W-:-:S10]  /*1e620*/  IMAD.MOV.U32 R2, RZ, RZ, R14 ;  /* 0x000000ffff027224 */ /* 0x000fd400078e000e */
[----:B------:R-:W-:Y:S05]  /*1e630*/  WARPSYNC.COLLECTIVE R15, `(.L_x_2226) ;  /* 0x000000000f087348 */ /* 0x000fea0003c00000 */
[----:B------:R0:W1:Y:S02]  /*1e640*/  SHFL.IDX P6, R14, R13, R12, R11 ;  /* 0x0000000c0d0e7389 */ /* 0x00006400000c000b */
[----:B01----:R-:W-:Y:S01]  /*1e650*/  ENDCOLLECTIVE ;  /* 0x000000000000791b */ /* 0x003fe20003800000 */
.L_x_2226:
[----:B------:R-:W-:Y:S02]  /*1e660*/  IMAD.MOV.U32 R13, RZ, RZ, R4 ;  /* 0x000000ffff0d7224 */ /* 0x000fe400078e0004 */
[----:B------:R-:W-:Y:S02]  /*1e670*/  IMAD.MOV.U32 R12, RZ, RZ, 0x1 ;  /* 0x00000001ff0c7424 */ /* 0x000fe400078e00ff */
[----:B------:R-:W-:-:S07]  /*1e680*/  IMAD.MOV.U32 R3, RZ, RZ, R14 ;  /* 0x000000ffff037224 */ /* 0x000fce00078e000e */
[----:B------:R-:W-:Y:S05]  /*1e690*/  WARPSYNC.COLLECTIVE R15, `(.L_x_2227) ;  /* 0x000000000f087348 */ /* 0x000fea0003c00000 */
[----:B------:R0:W1:Y:S02]  /*1e6a0*/  SHFL.IDX P6, R14, R13, R12, R11 ;  /* 0x0000000c0d0e7389 */ /* 0x00006400000c000b */
[----:B01----:R-:W-:Y:S01]  /*1e6b0*/  ENDCOLLECTIVE ;  /* 0x000000000000791b */ /* 0x003fe20003800000 */
.L_x_2227:
        /* <DEDUP_REMOVED lines=10> */
.L_x_2228:
        /* <DEDUP_REMOVED lines=13> */
.L_x_2229:
        /* <DEDUP_REMOVED lines=14> */
.L_x_2230:
[----:B------:R-:W-:Y:S01]  /*1e910*/  IMAD.MOV.U32 R2, RZ, RZ, R14 ;  /* 0x000000ffff027224 */ /* 0x000fe200078e000e */
[----:B------:R-:W-:Y:S06]  /*1e920*/  BRA `(.L_x_2231) ;  /* 0xffffffc000b07947 */ /* 0x000fec000383ffff */
.L_x_2127:
[----:B-1----:R1:W2:Y:S02]  /*1e930*/  SYNCS.PHASECHK.TRANS64.TRYWAIT P0, [R18+URZ+0x19c20], R3 ;  /* 0x019c2003120075a7 */ /* 0x0022a4000800017f */
[----:B--2---:R-:W-:Y:S05]  /*1e940*/  @!P0 NANOSLEEP.SYNCS 0x989680 ;  /* 0x009896800000895d */ /* 0x004fea0003900000 */
[----:B------:R-:W2:Y:S02]  /*1e950*/  @!P0 SYNCS.PHASECHK.TRANS64 P0, [R18+URZ+0x19c20], R3 ;  /* 0x019c2003120085a7 */ /* 0x000ea4000800007f */
[----:B--2---:R-:W-:Y:S05]  /*1e960*/  @!P0 BRA `(.L_x_2127) ;  /* 0xfffffffc00f08947 */ /* 0x004fea000383ffff */
[----:B------:R-:W-:Y:S05]  /*1e970*/  BRA `(.L_x_2232) ;  /* 0xffffffc400207947 */ /* 0x000fea000383ffff */
.L_x_2133:
[----:B0-----:R0:W1:Y:S02]  /*1e980*/  SYNCS.PHASECHK.TRANS64.TRYWAIT P0, [R6+URZ+0x19c80], R4 ;  /* 0x019c8004060075a7 */ /* 0x001064000800017f */
[----:B-1----:R-:W-:Y:S05]  /*1e990*/  @!P0 NANOSLEEP.SYNCS 0x989680 ;  /* 0x009896800000895d */ /* 0x002fea0003900000 */
[----:B------:R-:W1:Y:S02]  /*1e9a0*/  @!P0 SYNCS.PHASECHK.TRANS64 P0, [R6+URZ+0x19c80], R4 ;  /* 0x019c8004060085a7 */ /* 0x000e64000800007f */
[----:B-1----:R-:W-:Y:S05]  /*1e9b0*/  @!P0 BRA `(.L_x_2133) ;  /* 0xfffffffc00f08947 */ /* 0x002fea000383ffff */
[----:B------:R-:W-:Y:S05]  /*1e9c0*/  BRA `(.L_x_2233) ;  /* 0xffffffc400cc7947 */ /* 0x000fea000383ffff */
.L_x_2140:
[----:B-1----:R1:W2:Y:S02]  /*1e9d0*/  SYNCS.PHASECHK.TRANS64.TRYWAIT P0, [R6+URZ+0x19c40], R4 ;  /* 0x019c4004060075a7 */ /* 0x0022a4000800017f */
[----:B--2---:R-:W-:Y:S05]  /*1e9e0*/  @!P0 NANOSLEEP.SYNCS 0x989680 ;  /* 0x009896800000895d */ /* 0x004fea0003900000 */
[----:B------:R-:W2:Y:S02]  /*1e9f0*/  @!P0 SYNCS.PHASECHK.TRANS64 P0, [R6+URZ+0x19c40], R4 ;  /* 0x019c4004060085a7 */ /* 0x000ea4000800007f */
[----:B--2---:R-:W-:Y:S05]  /*1ea00*/  @!P0 BRA `(.L_x_2140) ;  /* 0xfffffffc00f08947 */ /* 0x004fea000383ffff */
[----:B------:R-:W-:Y:S05]  /*1ea10*/  BRA `(.L_x_2234) ;  /* 0xffffffc800c87947 */ /* 0x000fea000383ffff */
.L_x_2148:
[----:B-1----:R1:W2:Y:S02]  /*1ea20*/  SYNCS.PHASECHK.TRANS64.TRYWAIT P0, [R3+URZ+0x19c70], R4 ;  /* 0x019c7004030075a7 */ /* 0x0022a4000800017f */
[----:B--2---:R-:W-:Y:S05]  /*1ea30*/  @!P0 NANOSLEEP.SYNCS 0x989680 ;  /* 0x009896800000895d */ /* 0x004fea0003900000 */
[----:B------:R-:W2:Y:S02]  /*1ea40*/  @!P0 SYNCS.PHASECHK.TRANS64 P0, [R3+URZ+0x19c70], R4 ;  /* 0x019c7004030085a7 */ /* 0x000ea4000800007f */
[----:B--2---:R-:W-:Y:S05]  /*1ea50*/  @!P0 BRA `(.L_x_2148) ;  /* 0xfffffffc00f08947 */ /* 0x004fea000383ffff */
[----:B------:R-:W-:Y:S05]  /*1ea60*/  BRA `(.L_x_2235) ;  /* 0xffffffcc00dc7947 */ /* 0x000fea000383ffff */
.L_x_2150:
[----:B-1----:R1:W2:Y:S02]  /*1ea70*/  SYNCS.PHASECHK.TRANS64.TRYWAIT P0, [R3+URZ+0x19c60], R4 ;  /* 0x019c6004030075a7 */ /* 0x0022a4000800017f */
[----:B--2---:R-:W-:Y:S05]  /*1ea80*/  @!P0 NANOSLEEP.SYNCS 0x989680 ;  /* 0x009896800000895d */ /* 0x004fea0003900000 */
[----:B------:R-:W2:Y:S02]  /*1ea90*/  @!P0 SYNCS.PHASECHK.TRANS64 P0, [R3+URZ+0x19c60], R4 ;  /* 0x019c6004030085a7 */ /* 0x000ea4000800007f */
[----:B--2---:R-:W-:Y:S05]  /*1eaa0*/  @!P0 BRA `(.L_x_2150) ;  /* 0xfffffffc00f08947 */ /* 0x004fea000383ffff */
[----:B------:R-:W-:Y:S05]  /*1eab0*/  BRA `(.L_x_2236) ;  /* 0xffffffcc00e47947 */ /* 0x000fea000383ffff */
.L_x_2157:
[----:B-1----:R1:W2:Y:S02]  /*1eac0*/  SYNCS.PHASECHK.TRANS64.TRYWAIT P1, [R3+URZ+0x19c70], R0 ;  /* 0x019c7000030075a7 */ /* 0x0022a4000802017f */
[----:B--2---:R-:W-:Y:S05]  /*1ead0*/  @!P1 NANOSLEEP.SYNCS 0x989680 ;  /* 0x009896800000995d */ /* 0x004fea0003900000 */
[----:B------:R-:W2:Y:S02]  /*1eae0*/  @!P1 SYNCS.PHASECHK.TRANS64 P1, [R3+URZ+0x19c70], R0 ;  /* 0x019c7000030095a7 */ /* 0x000ea4000802007f */
[----:B--2---:R-:W-:Y:S05]  /*1eaf0*/  @!P1 BRA `(.L_x_2157) ;  /* 0xfffffffc00f09947 */ /* 0x004fea000383ffff */
[----:B------:R-:W-:Y:S05]  /*1eb00*/  BRA `(.L_x_2237) ;  /* 0xffffffd400607947 */ /* 0x000fea000383ffff */
.L_x_2159:
[----:B-1----:R1:W2:Y:S02]  /*1eb10*/  SYNCS.PHASECHK.TRANS64.TRYWAIT P1, [R3+URZ+0x19c60], R0 ;  /* 0x019c6000030075a7 */ /* 0x0022a4000802017f */
[----:B--2---:R-:W-:Y:S05]  /*1eb20*/  @!P1 NANOSLEEP.SYNCS 0x989680 ;  /* 0x009896800000995d */ /* 0x004fea0003900000 */
[----:B------:R-:W2:Y:S02]  /*1eb30*/  @!P1 SYNCS.PHASECHK.TRANS64 P1, [R3+URZ+0x19c60], R0 ;  /* 0x019c6000030095a7 */ /* 0x000ea4000802007f */
[----:B--2---:R-:W-:Y:S05]  /*1eb40*/  @!P1 BRA `(.L_x_2159) ;  /* 0xfffffffc00f09947 */ /* 0x004fea000383ffff */
[----:B------:R-:W-:Y:S05]  /*1eb50*/  BRA `(.L_x_2238) ;  /* 0xffffffd400647947 */ /* 0x000fea000383ffff */
.L_x_2163:
[----:B------:R-:W-:Y:S01]  /*1eb60*/  BSSY B0, `(.L_x_2239) ;  /* 0x0000008000007945 */ /* 0x000fe20003800000 */
[----:B------:R-:W-:Y:S02]  /*1eb70*/  IMAD.MOV.U32 R13, RZ, RZ, R24 ;  /* 0x000000ffff0d7224 */ /* 0x000fe400078e0018 */
[----:B------:R-:W-:Y:S02]  /*1eb80*/  IMAD.MOV.U32 R12, RZ, RZ, RZ ;  /* 0x000000ffff0c7224 */ /* 0x000fe400078e00ff */
[----:B--2---:R-:W-:Y:S02]  /*1eb90*/  IMAD.MOV.U32 R11, RZ, RZ, 0x1f ;  /* 0x0000001fff0b7424 */ /* 0x004fe400078e00ff */
[----:B------:R-:W-:-:S07]  /*1eba0*/  IMAD.MOV.U32 R15, RZ, RZ, -0x1 ;  /* 0xffffffffff0f7424 */ /* 0x000fce00078e00ff */
[----:B------:R-:W-:Y:S05]  /*1ebb0*/  WARPSYNC.COLLECTIVE R15, `(.L_x_2240) ;  /* 0x000000000f087348 */ /* 0x000fea0003c00000 */
[----:B------:R0:W1:Y:S02]  /*1ebc0*/  SHFL.IDX P6, R14, R13, R12, R11 ;  /* 0x0000000c0d0e7389 */ /* 0x00006400000c000b */
[----:B01----:R-:W-:Y:S01]  /*1ebd0*/  ENDCOLLECTIVE ;  /* 0x000000000000791b */ /* 0x003fe20003800000 */
.L_x_2240:
[----:B------:R-:W-:Y:S05]  /*1ebe0*/  BSYNC B0 ;  /* 0x0000000000007941 */ /* 0x000fea0003800000 */
.L_x_2239:
        /* <DEDUP_REMOVED lines=9> */
.L_x_2241:
        /* <DEDUP_REMOVED lines=24> */
.L_x_2242:
[----:B------:R-:W-:Y:S01]  /*1ee00*/  IMAD.MOV.U32 R12, RZ, RZ, 0x2 ;  /* 0x00000002ff0c7424 */ /* 0x000fe200078e00ff */
[----:B------:R-:W-:-:S05]  /*1ee10*/  SEL R3, R14, RZ, P1 ;  /* 0x000000ff0e037207 */ /* 0x000fca0000800000 */
[----:B------:R-:W-:-:S04]  /*1ee20*/  IMAD.IADD R2, R2, 0x1, R3 ;  /* 0x0000000102027824 */ /* 0x000fc800078e0203 */
[----:B------:R-:W-:-:S07]  /*1ee30*/  IMAD.MOV.U32 R13, RZ, RZ, R2 ;  /* 0x000000ffff0d7224 */ /* 0x000fce00078e0002 */
[----:B------:R-:W-:Y:S05]  /*1ee40*/  WARPSYNC.COLLECTIVE R15, `(.L_x_2243) ;  /* 0x000000000f087348 */ /* 0x000fea0003c00000 */
[----:B------:R0:W1:Y:S02]  /*1ee50*/  SHFL.UP P6, R14, R13, R12, R11 ;  /* 0x0400000c0d0e7389 */ /* 0x00006400000c000b */
[----:B01----:R-:W-:Y:S01]  /*1ee60*/  ENDCOLLECTIVE ;  /* 0x000000000000791b */ /* 0x003fe20003800000 */
.L_x_2243:
[----:B------:R-:W-:Y:S01]  /*1ee70*/  IMAD.MOV.U32 R12, RZ, RZ, 0x4 ;  /* 0x00000004ff0c7424 */ /* 0x000fe200078e00ff */
[----:B------:R-:W-:-:S05]  /*1ee80*/  SEL R3, R14, RZ, P2 ;  /* 0x000000ff0e037207 */ /* 0x000fca0001000000 */
[----:B------:R-:W-:-:S04]  /*1ee90*/  IMAD.IADD R2, R2, 0x1, R3 ;  /* 0x0000000102027824 */ /* 0x000fc800078e0203 */
[----:B------:R-:W-:-:S07]  /*1eea0*/  IMAD.MOV.U32 R13, RZ, RZ, R2 ;  /* 0x000000ffff0d7224 */ /* 0x000fce00078e0002 */
[----:B------:R-:W-:Y:S05]  /*1eeb0*/  WARPSYNC.COLLECTIVE R15, `(.L_x_2244) ;  /* 0x000000000f087348 */ /* 0x000fea0003c00000 */
[----:B------:R0:W1:Y:S02]  /*1eec0*/  SHFL.UP P6, R14, R13, R12, R11 ;  /* 0x0400000c0d0e7389 */ /* 0x00006400000c000b */
[----:B01----:R-:W-:Y:S01]  /*1eed0*/  ENDCOLLECTIVE ;  /* 0x000000000000791b */ /* 0x003fe20003800000 */
.L_x_2244:
[----:B------:R-:W-:Y:S01]  /*1eee0*/  IMAD.MOV.U32 R12, RZ, RZ, 0x8 ;  /* 0x00000008ff0c7424 */ /* 0x000fe200078e00ff */
[----:B------:R-:W-:-:S05]  /*1eef0*/  SEL R3, R14, RZ, P3 ;  /* 0x000000ff0e037207 */ /* 0x000fca0001800000 */
[----:B------:R-:W-:-:S04]  /*1ef00*/  IMAD.IADD R2, R2, 0x1, R3 ;  /* 0x0000000102027824 */ /* 0x000fc800078e0203 */
[----:B------:R-:W-:-:S07]  /*1ef10*/  IMAD.MOV.U32 R13, RZ, RZ, R2 ;  /* 0x000000ffff0d7224 */ /* 0x000fce00078e0002 */
[----:B------:R-:W-:Y:S05]  /*1ef20*/  WARPSYNC.COLLECTIVE R15, `(.L_x_2245) ;  /* 0x000000000f087348 */ /* 0x000fea0003c00000 */
[----:B------:R0:W1:Y:S02]  /*1ef30*/  SHFL.UP P6, R14, R13, R12, R11 ;  /* 0x0400000c0d0e7389 */ /* 0x00006400000c000b */
[----:B01----:R-:W-:Y:S01]  /*1ef40*/  ENDCOLLECTIVE ;  /* 0x000000000000791b */ /* 0x003fe20003800000 */
.L_x_2245:
[----:B------:R-:W-:Y:S01]  /*1ef50*/  IMAD.MOV.U32 R12, RZ, RZ, 0x10 ;  /* 0x00000010ff0c7424 */ /* 0x000fe200078e00ff */
[----:B------:R-:W-:-:S05]  /*1ef60*/  SEL R3, R14, RZ, P4 ;  /* 0x000000ff0e037207 */ /* 0x000fca0002000000 */
[----:B------:R-:W-:-:S04]  /*1ef70*/  IMAD.IADD R2, R2, 0x1, R3 ;  /* 0x0000000102027824 */ /* 0x000fc800078e0203 */
[----:B------:R-:W-:-:S07]  /*1ef80*/  IMAD.MOV.U32 R13, RZ, RZ, R2 ;  /* 0x000000ffff0d7224 */ /* 0x000fce00078e0002 */
[----:B------:R-:W-:Y:S05]  /*1ef90*/  WARPSYNC.COLLECTIVE R15, `(.L_x_2246) ;  /* 0x000000000f087348 */ /* 0x000fea0003c00000 */
[----:B------:R0:W1:Y:S02]  /*1efa0*/  SHFL.UP P6, R14, R13, R12, R11 ;  /* 0x0400000c0d0e7389 */ /* 0x00006400000c000b */
[----:B01----:R-:W-:Y:S01]  /*1efb0*/  ENDCOLLECTIVE ;  /* 0x000000000000791b */ /* 0x003fe20003800000 */
.L_x_2246:
        /* <DEDUP_REMOVED lines=8> */
.L_x_2247:
[----:B------:R-:W-:Y:S05]  /*1f040*/  BRA `(.L_x_2248) ;  /* 0xffffffd8000c7947 */ /* 0x000fea000383ffff */
.L_x_2166:
[----:B------:R-:W-:Y:S01]  /*1f050*/  BSSY B0, `(.L_x_2249) ;  /* 0x0000008000007945 */ /* 0x000fe20003800000 */
[----:B------:R-:W-:Y:S02]  /*1f060*/  IMAD.MOV.U32 R13, RZ, RZ, R2 ;  /* 0x000000ffff0d7224 */ /* 0x000fe400078e0002 */
[----:B------:R-:W-:Y:S02]  /*1f070*/  IMAD.MOV.U32 R12, RZ, RZ, 0x1 ;  /* 0x00000001ff0c7424 */ /* 0x000fe400078e00ff */
[----:B--2---:R-:W-:Y:S02]  /*1f080*/  IMAD.MOV.U32 R11, RZ, RZ, RZ ;  /* 0x000000ffff0b7224 */ /* 0x004fe400078e00ff */
[----:B------:R-:W-:-:S07]  /*1f090*/  IMAD.MOV.U32 R15, RZ, RZ, -0x1 ;  /* 0xffffffffff0f7424 */ /* 0x000fce00078e00ff */
[----:B------:R-:W-:Y:S05]  /*1f0a0*/  WARPSYNC.COLLECTIVE R15, `(.L_x_2250) ;  /* 0x000000000f087348 */ /* 0x000fea0003c00000 */
[----:B------:R0:W1:Y:S02]  /*1f0b0*/  SHFL.UP P6, R14, R13, R12, R11 ;  /* 0x0400000c0d0e7389 */ /* 0x00006400000c000b */
[----:B01----:R-:W-:Y:S01]  /*1f0c0*/  ENDCOLLECTIVE ;  /* 0x000000000000791b */ /* 0x003fe20003800000 */
.L_x_2250:
[----:B------:R-:W-:Y:S05]  /*1f0d0*/  BSYNC B0 ;  /* 0x0000000000007941 */ /* 0x000fea0003800000 */
.L_x_2249:
        /* <DEDUP_REMOVED lines=9> */
.L_x_2251:
[----:B------:R-:W-:Y:S01]  /*1f170*/  IMAD.MOV.U32 R12, RZ, RZ, 0x4 ;  /* 0x00000004ff0c7424 */ /* 0x000fe200078e00ff */
[----:B------:R-:W-:-:S05]  /*1f180*/  SEL R3, R14, RZ, P2 ;  /* 0x000000ff0e037207 */ /* 0x000fca0001000000 */
[----:B------:R-:W-:-:S04]  /*1f190*/  IMAD.IADD R2, R2, 0x1, R3 ;  /* 0x0000000102027824 */ /* 0x000fc800078e0203 */
[----:B------:R-:W-:-:S07]  /*1f1a0*/  IMAD.MOV.U32 R13, RZ, RZ, R2 ;  /* 0x000000ffff0d7224 */ /* 0x000fce00078e0002 */
[----:B------:R-:W-:Y:S05]  /*1f1b0*/  WARPSYNC.COLLECTIVE R15, `(.L_x_2252) ;  /* 0x000000000f087348 */ /* 0x000fea0003c00000 */
[----:B------:R0:W1:Y:S02]  /*1f1c0*/  SHFL.UP P6, R14, R13, R12, R11 ;  /* 0x0400000c0d0e7389 */ /* 0x00006400000c000b */
[----:B01----:R-:W-:Y:S01]  /*1f1d0*/  ENDCOLLECTIVE ;  /* 0x000000000000791b */ /* 0x003fe20003800000 */
.L_x_2252:
[----:B------:R-:W-:Y:S01]  /*1f1e0*/  IMAD.MOV.U32 R12, RZ, RZ, 0x8 ;  /* 0x00000008ff0c7424 */ /* 0x000fe200078e00ff */
[----:B------:R-:W-:-:S05]  /*1f1f0*/  SEL R3, R14, RZ, P3 ;  /* 0x000000ff0e037207 */ /* 0x000fca0001800000 */
[----:B------:R-:W-:-:S04]  /*1f200*/  IMAD.IADD R2, R2, 0x1, R3 ;  /* 0x0000000102027824 */ /* 0x000fc800078e0203 */
[----:B------:R-:W-:-:S07]  /*1f210*/  IMAD.MOV.U32 R13, RZ, RZ, R2 ;  /* 0x000000ffff0d7224 */ /* 0x000fce00078e0002 */
[----:B------:R-:W-:Y:S05]  /*1f220*/  WARPSYNC.COLLECTIVE R15, `(.L_x_2253) ;  /* 0x000000000f087348 */ /* 0x000fea0003c00000 */
[----:B------:R0:W1:Y:S02]  /*1f230*/  SHFL.UP P6, R14, R13, R12, R11 ;  /* 0x0400000c0d0e7389 */ /* 0x00006400000c000b */
[----:B01----:R-:W-:Y:S01]  /*1f240*/  ENDCOLLECTIVE ;  /* 0x000000000000791b */ /* 0x003fe20003800000 */
.L_x_2253:
[----:B------:R-:W-:Y:S01]  /*1f250*/  IMAD.MOV.U32 R12, RZ, RZ, 0x10 ;  /* 0x00000010ff0c7424 */ /* 0x000fe200078e00ff */
[----:B------:R-:W-:-:S05]  /*1f260*/  SEL R3, R14, RZ, P4 ;  /* 0x000000ff0e037207 */ /* 0x000fca0002000000 */
[----:B------:R-:W-:-:S04]  /*1f270*/  IMAD.IADD R2, R2, 0x1, R3 ;  /* 0x0000000102027824 */ /* 0x000fc800078e0203 */
[----:B------:R-:W-:-:S07]  /*1f280*/  IMAD.MOV.U32 R13, RZ, RZ, R2 ;  /* 0x000000ffff0d7224 */ /* 0x000fce00078e0002 */
[----:B------:R-:W-:Y:S05]  /*1f290*/  WARPSYNC.COLLECTIVE R15, `(.L_x_2254) ;  /* 0x000000000f087348 */ /* 0x000fea0003c00000 */
[----:B------:R0:W1:Y:S02]  /*1f2a0*/  SHFL.UP P6, R14, R13, R12, R11 ;  /* 0x0400000c0d0e7389 */ /* 0x00006400000c000b */
[----:B01----:R-:W-:Y:S01]  /*1f2b0*/  ENDCOLLECTIVE ;  /* 0x000000000000791b */ /* 0x003fe20003800000 */
.L_x_2254:
        /* <DEDUP_REMOVED lines=8> */
.L_x_2255:
[----:B------:R-:W-:Y:S05]  /*1f340*/  BRA `(.L_x_2256) ;  /* 0xffffffd400f07947 */ /* 0x000fea000383ffff */
.L_x_2168:
[----:B------:R-:W-:Y:S01]  /*1f350*/  BSSY B0, `(.L_x_2257) ;  /* 0x0000006000007945 */ /* 0x000fe20003800000 */
[----:B------:R-:W-:Y:S01]  /*1f360*/  PLOP3.LUT P6, PT, P6, PT, PT, 0x8, 0x0 ;  /* 0x000000000000781c */ /* 0x000fe200037ce170 */
[----:B------:R-:W-:-:S12]  /*1f370*/  IMAD.MOV.U32 R15, RZ, RZ, -0x1 ;  /* 0xffffffffff0f7424 */ /* 0x000fd800078e00ff */
[----:B0-2---:R-:W-:Y:S05]  /*1f380*/  WARPSYNC.COLLECTIVE R15, `(.L_x_2258) ;  /* 0x000000000f087348 */ /* 0x005fea0003c00000 */
[----:B------:R-:W-:Y:S01]  /*1f390*/  VOTE.ANY R14, PT, P6 ;  /* 0x00000000000e7806 */ /* 0x000fe200030e0100 */
[----:B0-2---:R-:W-:Y:S06]  /*1f3a0*/  ENDCOLLECTIVE ;  /* 0x000000000000791b */ /* 0x005fec0003800000 */
.L_x_2258:
[----:B------:R-:W-:Y:S05]  /*1f3b0*/  BSYNC B0 ;  /* 0x0000000000007941 */ /* 0x000fea0003800000 */
.L_x_2257:
        /* <DEDUP_REMOVED lines=10> */
.L_x_2259:
[----:B------:R-:W-:Y:S02]  /*1f460*/  IMAD.MOV.U32 R13, RZ, RZ, R5 ;  /* 0x000000ffff0d7224 */ /* 0x000fe400078e0005 */
[----:B------:R-:W-:-:S07]  /*1f470*/  IMAD.MOV.U32 R25, RZ, RZ, R14 ;  /* 0x000000ffff197224 */ /* 0x000fce00078e000e */
[----:B------:R-:W-:Y:S05]  /*1f480*/  WARPSYNC.COLLECTIVE R15, `(.L_x_2260) ;  /* 0x000000000f087348 */ /* 0x000fea0003c00000 */
[----:B------:R0:W1:Y:S02]  /*1f490*/  SHFL.IDX P6, R14, R13, R12, R11 ;  /* 0x0000000c0d0e7389 */ /* 0x00006400000c000b */
[----:B01----:R-:W-:Y:S01]  /*1f4a0*/  ENDCOLLECTIVE ;  /* 0x000000000000791b */ /* 0x003fe20003800000 */
.L_x_2260:
[----:B------:R-:W-:Y:S01]  /*1f4b0*/  IMAD.MOV.U32 R5, RZ, RZ, R14 ;  /* 0x000000ffff057224 */ /* 0x000fe200078e000e */
[----:B------:R-:W-:Y:S06]  /*1f4c0*/  BRA `(.L_x_2261) ;  /* 0xffffffd400d07947 */ /* 0x000fec000383ffff */
.L_x_2170:
[----:B------:R-:W-:Y:S01]  /*1f4d0*/  BSSY B0, `(.L_x_2262) ;  /* 0x0000007000007945 */ /* 0x000fe20003800000 */
[----:B------:R-:W-:Y:S02]  /*1f4e0*/  IMAD.MOV.U32 R13, RZ, RZ, R2 ;  /* 0x000000ffff0d7224 */ /* 0x000fe400078e0002 */
[----:B--2---:R-:W-:Y:S02]  /*1f4f0*/  IMAD.MOV.U32 R11, RZ, RZ, 0x1f ;  /* 0x0000001fff0b7424 */ /* 0x004fe400078e00ff */
[----:B------:R-:W-:-:S07]  /*1f500*/  IMAD.MOV.U32 R15, RZ, RZ, -0x1 ;  /* 0xffffffffff0f7424 */ /* 0x000fce00078e00ff */
[----:B01-34-:R-:W-:Y:S05]  /*1f510*/  WARPSYNC.COLLECTIVE R15, `(.L_x_2263) ;  /* 0x000000000f087348 */ /* 0x01bfea0003c00000 */
[----:B------:R2:W0:Y:S02]  /*1f520*/  SHFL.IDX P6, R14, R13, R12, R11 ;  /* 0x0000000c0d0e7389 */ /* 0x00042400000c000b */
[----:B01234-:R-:W-:Y:S01]  /*1f530*/  ENDCOLLECTIVE ;  /* 0x000000000000791b */ /* 0x01ffe20003800000 */
.L_x_2263:
[----:B------:R-:W-:Y:S05]  /*1f540*/  BSYNC B0 ;  /* 0x0000000000007941 */ /* 0x000fea0003800000 */
.L_x_2262:
[----:B------:R-:W-:Y:S01]  /*1f550*/  IMAD.MOV.U32 R24, RZ, RZ, R14 ;  /* 0x000000ffff187224 */ /* 0x000fe200078e000e */
[----:B------:R-:W-:Y:S06]  /*1f560*/  BRA `(.L_x_2169) ;  /* 0xffffffd400c07947 */ /* 0x000fec000383ffff */
.L_x_2176:
[----:B0-----:R0:W3:Y:S02]  /*1f570*/  SYNCS.PHASECHK.TRANS64.TRYWAIT P0, [R8+URZ+0x19c20], R0 ;  /* 0x019c2000080075a7 */ /* 0x0010e4000800017f */
[----:B---3--:R-:W-:Y:S05]  /*1f580*/  @!P0 NANOSLEEP.SYNCS 0x989680 ;  /* 0x009896800000895d */ /* 0x008fea0003900000 */
[----:B------:R-:W3:Y:S02]  /*1f590*/  @!P0 SYNCS.PHASECHK.TRANS64 P0, [R8+URZ+0x19c20], R0 ;  /* 0x019c2000080085a7 */ /* 0x000ee4000800007f */
[----:B---3--:R-:W-:Y:S05]  /*1f5a0*/  @!P0 BRA `(.L_x_2176) ;  /* 0xfffffffc00f08947 */ /* 0x008fea000383ffff */
[----:B------:R-:W-:Y:S05]  /*1f5b0*/  BRA `(.L_x_2264) ;  /* 0xffffffe0001c7947 */ /* 0x000fea000383ffff */
.L_x_2177:
        /* <DEDUP_REMOVED lines=11> */
.L_x_2266:
[----:B------:R-:W-:Y:S05]  /*1f670*/  BSYNC B0 ;  /* 0x0000000000007941 */ /* 0x000fea0003800000 */
.L_x_2265:
[----:B------:R-:W-:Y:S05]  /*1f680*/  BRA `(.L_x_2267) ;  /* 0xffffffe000047947 */ /* 0x000fea000383ffff */
.L_x_2178:
[----:B------:R-:W-:Y:S01]  /*1f690*/  BSSY B0, `(.L_x_2268) ;  /* 0x0000006000007945 */ /* 0x000fe20003800000 */
[----:B------:R-:W-:-:S07]  /*1f6a0*/  IMAD.MOV.U32 R15, RZ, RZ, -0x1 ;  /* 0xffffffffff0f7424 */ /* 0x000fce00078e00ff */
[----:B012---:R-:W-:Y:S05]  /*1f6b0*/  WARPSYNC.COLLECTIVE R15, `(.L_x_2269) ;  /* 0x000000000f0c7348 */ /* 0x007fea0003c00000 */
[----:B------:R-:W-:Y:S02]  /*1f6c0*/  ELECT P6, UR62, PT ;  /* 0x00000000003e782f */ /* 0x000fe400038c0000 */
[----:B------:R-:W-:Y:S01]  /*1f6d0*/  MOV R14, UR62 ;  /* 0x0000003e000e7c02 */ /* 0x000fe20008000f00 */
[----:B012---:R-:W-:Y:S10]  /*1f6e0*/  ENDCOLLECTIVE ;  /* 0x000000000000791b */ /* 0x007ff40003800000 */
.L_x_2269:
[----:B------:R-:W-:Y:S05]  /*1f6f0*/  BSYNC B0 ;  /* 0x0000000000007941 */ /* 0x000fea0003800000 */
.L_x_2268:
[----:B------:R-:W-:Y:S05]  /*1f700*/  BRA `(.L_x_2270) ;  /* 0xffffffdc00f87947 */ /* 0x000fea000383ffff */
.L_x_2180:
[----:B0-----:R0:W3:Y:S02]  /*1f710*/  SYNCS.PHASECHK.TRANS64.TRYWAIT P1, [R6+URZ], R3 ;  /* 0x00000003060075a7 */ /* 0x0010e4000802017f */
[----:B---3--:R-:W-:Y:S05]  /*1f720*/  @!P1 NANOSLEEP.SYNCS 0x989680 ;  /* 0x009896800000995d */ /* 0x008fea0003900000 */
[----:B------:R-:W3:Y:S02]  /*1f730*/  @!P1 SYNCS.PHASECHK.TRANS64 P1, [R6+URZ], R3 ;  /* 0x00000003060095a7 */ /* 0x000ee4000802007f */
[----:B---3--:R-:W-:Y:S05]  /*1f740*/  @!P1 BRA `(.L_x_2180) ;  /* 0xfffffffc00f09947 */ /* 0x008fea000383ffff */
[----:B------:R-:W-:Y:S05]  /*1f750*/  BRA `(.L_x_2271) ;  /* 0xffffffe0002c7947 */ /* 0x000fea000383ffff */
.L_x_2181:
[----:B---3--:R3:W4:Y:S02]  /*1f760*/  SYNCS.PHASECHK.TRANS64.TRYWAIT P1, [R7+URZ], R0 ;  /* 0x00000000070075a7 */ /* 0x008724000802017f */
[----:B----4-:R-:W-:Y:S05]  /*1f770*/  @!P1 NANOSLEEP.SYNCS 0x989680 ;  /* 0x009896800000995d */ /* 0x010fea0003900000 */
[----:B------:R-:W4:Y:S02]  /*1f780*/  @!P1 SYNCS.PHASECHK.TRANS64 P1, [R7+URZ], R0 ;  /* 0x00000000070095a7 */ /* 0x000f24000802007f */
[----:B----4-:R-:W-:Y:S05]  /*1f790*/  @!P1 BRA `(.L_x_2181) ;  /* 0xfffffffc00f09947 */ /* 0x010fea000383ffff */
[----:B------:R-:W-:Y:S05]  /*1f7a0*/  BRA `(.L_x_2272) ;  /* 0xffffffe000207947 */ /* 0x000fea000383ffff */
.L_x_2183:
[----:B----4-:R4:W0:Y:S02]  /*1f7b0*/  SYNCS.PHASECHK.TRANS64.TRYWAIT P1, [R2+URZ+0x19c60], R3 ;  /* 0x019c6003020075a7 */ /* 0x010824000802017f */
[----:B0-----:R-:W-:Y:S05]  /*1f7c0*/  @!P1 NANOSLEEP.SYNCS 0x989680 ;  /* 0x009896800000995d */ /* 0x001fea0003900000 */
[----:B------:R-:W0:Y:S02]  /*1f7d0*/  @!P1 SYNCS.PHASECHK.TRANS64 P1, [R2+URZ+0x19c60], R3 ;  /* 0x019c6003020095a7 */ /* 0x000e24000802007f */
[----:B0-----:R-:W-:Y:S05]  /*1f7e0*/  @!P1 BRA `(.L_x_2183) ;  /* 0xfffffffc00f09947 */ /* 0x001fea000383ffff */
[----:B------:R-:W-:Y:S05]  /*1f7f0*/  BRA `(.L_x_2273) ;  /* 0xffffffe000207947 */ /* 0x000fea000383ffff */
.L_x_2185:
[----:B------:R0:W0:Y:S02]  /*1f800*/  SYNCS.PHASECHK.TRANS64.TRYWAIT P1, [R5+URZ+0x19c60], R0 ;  /* 0x019c6000050075a7 */ /* 0x000024000802017f */
[----:B0-----:R-:W-:Y:S05]  /*1f810*/  @!P1 NANOSLEEP.SYNCS 0x989680 ;  /* 0x009896800000995d */ /* 0x001fea0003900000 */
[----:B------:R-:W0:Y:S02]  /*1f820*/  @!P1 SYNCS.PHASECHK.TRANS64 P1, [R5+URZ+0x19c60], R0 ;  /* 0x019c6000050095a7 */ /* 0x000e24000802007f */
[----:B0-----:R-:W-:Y:S05]  /*1f830*/  @!P1 BRA `(.L_x_2185) ;  /* 0xfffffffc00f09947 */ /* 0x001fea000383ffff */
[----:B------:R-:W-:Y:S05]  /*1f840*/  BRA `(.L_x_2274) ;  /* 0xffffffe000207947 */ /* 0x000fea000383ffff */
.L_x_2187:
[----:B------:R0:W0:Y:S02]  /*1f850*/  SYNCS.PHASECHK.TRANS64.TRYWAIT P0, [R2+URZ+0x19c80], R3 ;  /* 0x019c8003020075a7 */ /* 0x000024000800017f */
[----:B0-----:R-:W-:Y:S05]  /*1f860*/  @!P0 NANOSLEEP.SYNCS 0x989680 ;  /* 0x009896800000895d */ /* 0x001fea0003900000 */
[----:B------:R-:W0:Y:S02]  /*1f870*/  @!P0 SYNCS.PHASECHK.TRANS64 P0, [R2+URZ+0x19c80], R3 ;  /* 0x019c8003020085a7 */ /* 0x000e24000800007f */
[----:B0-----:R-:W-:Y:S05]  /*1f880*/  @!P0 BRA `(.L_x_2187) ;  /* 0xfffffffc00f08947 */ /* 0x001fea000383ffff */
[----:B------:R-:W-:Y:S05]  /*1f890*/  BRA `(.L_x_2188) ;  /* 0xffffffe0001c7947 */ /* 0x000fea000383ffff */
.L_x_2275:
        /* <DEDUP_REMOVED lines=14> */
.L_x_2284:


//--------------------- .nv.global.init           --------------------------
	.section	.nv.global.init,"aw",@progbits
	.align	4
.nv.global.init:
	.type		_ZZN5flash28permute_output_fp8_VcolmajorIN4cute6TensorINS1_11ArrayEngineIfLm48EEENS1_6LayoutINS1_5tupleIJNS6_IJNS1_1CILi2EEES8_NS7_ILi12EEEEEENS7_ILi1EEESB_EEENS6_IJNS6_IJSB_S8_NS7_ILi4EEEEEENS7_ILi0EEESF_EEEEEEEEEvRT_E9upper_map,@object
	.size		_ZZN5flash28permute_output_fp8_VcolmajorIN4cute6TensorINS1_11ArrayEngineIfLm48EEENS1_6LayoutINS1_5tupleIJNS6_IJNS1_1CILi2EEES8_NS7_ILi12EEEEEENS7_ILi1EEESB_EEENS6_IJNS6_IJSB_S8_NS7_ILi4EEEEEENS7_ILi0EEESF_EEEEEEEEEvRT_E9upper_map,($str$23 - _ZZN5flash28permute_output_fp8_VcolmajorIN4cute6TensorINS1_11ArrayEngineIfLm48EEENS1_6LayoutINS1_5tupleIJNS6_IJNS1_1CILi2EEES8_NS7_ILi12EEEEEENS7_ILi1EEESB_EEENS6_IJNS6_IJSB_S8_NS7_ILi4EEEEEENS7_ILi0EEESF_EEEEEEEEEvRT_E9upper_map)
_ZZN5flash28permute_output_fp8_VcolmajorIN4cute6TensorINS1_11ArrayEngineIfLm48EEENS1_6LayoutINS1_5tupleIJNS6_IJNS1_1CILi2EEES8_NS7_ILi12EEEEEENS7_ILi1EEESB_EEENS6_IJNS6_IJSB_S8_NS7_ILi4EEEEEENS7_ILi0EEESF_EEEEEEEEEvRT_E9upper_map:
        /*0000*/ 	.byte	0x00, 0x00, 0x00, 0x00, 0x02, 0x00, 0x00, 0x00, 0x03, 0x00, 0x00, 0x00, 0x01, 0x00, 0x00, 0x00
	.type		$str$23,@object
	.size		$str$23,($str$24 - $str$23)
$str$23:
        /*0010*/ 	.byte	0x28, 0x61, 0x64, 0x64, 0x72, 0x65, 0x73, 0x73, 0x20, 0x26, 0x20, 0x6d, 0x61, 0x73, 0x6b, 0x29
        /*0020*/ 	.byte	0x20, 0x3d, 0x3d, 0x20, 0x30, 0x00
	.type		$str$24,@object
	.size		$str$24,(__unnamed_5 - $str$24)
$str$24:
        /*0026*/ 	.byte	0x2f, 0x74, 0x6d, 0x70, 0x2f, 0x6f, 0x73, 0x73, 0x5f, 0x6b, 0x65, 0x72, 0x6e, 0x65, 0x6c, 0x73
        /*0036*/ 	.byte	0x5f, 0x73, 0x72, 0x63, 0x2f, 0x66, 0x6c, 0x61, 0x73, 0x68, 0x5f, 0x61, 0x74, 0x74, 0x65, 0x6e
        /*0046*/ 	.byte	0x74, 0x69, 0x6f, 0x6e, 0x2f, 0x63, 0x73, 0x72, 0x63, 0x2f, 0x63, 0x75, 0x74, 0x6c, 0x61, 0x73
        /*0056*/ 	.byte	0x73, 0x2f, 0x69, 0x6e, 0x63, 0x6c, 0x75, 0x64, 0x65, 0x2f, 0x63, 0x75, 0x74, 0x65, 0x2f, 0x70
        /*0066*/ 	.byte	0x6f, 0x69, 0x6e, 0x74, 0x65, 0x72, 0x5f, 0x66, 0x6c, 0x61, 0x67, 0x67, 0x65, 0x64, 0x2e, 0x68
        /*0076*/ 	.byte	0x70, 0x70, 0x00
	.type		__unnamed_5,@object
	.size		__unnamed_5,(__unnamed_6 - __unnamed_5)
__unnamed_5:
        /* <DEDUP_REMOVED lines=24> */
        /*01f9*/ 	.byte	0x3e, 0x3e, 0x20, 0x26, 0x5d, 0x00
	.type		__unnamed_6,@object
	.size		__unnamed_6,(__unnamed_3 - __unnamed_6)
__unnamed_6:
        /* <DEDUP_REMOVED lines=25> */
	.type		__unnamed_3,@object
	.size		__unnamed_3,(__unnamed_4 - __unnamed_3)
__unnamed_3:
        /* <DEDUP_REMOVED lines=29> */
        /*0555*/ 	.byte	0x5d, 0x00
	.type		__unnamed_4,@object
	.size		__unnamed_4,(__unnamed_2 - __unnamed_4)
__unnamed_4:
        /* <DEDUP_REMOVED lines=30> */
	.type		__unnamed_2,@object
	.size		__unnamed_2,(__unnamed_1 - __unnamed_2)
__unnamed_2:
        /* <DEDUP_REMOVED lines=30> */
	.type		__unnamed_1,@object
	.size		__unnamed_1,(.L_0 - __unnamed_1)
__unnamed_1:
        /* <DEDUP_REMOVED lines=30> */
.L_0:


//--------------------- .nv.shared._ZN7cutlass13device_kernelIN5flash11enable_sm90INS1_16FlashAttnFwdSm90INS1_25CollectiveMainloopFwdSm90ILi2EN4cute5tupleIJNS5_1CILi1EEES8_S8_EEENS6_IJNS7_ILi192EEENS7_ILi128EEENS7_ILi96EEEEEELi96ENS_12float_e4m3_tEfNS_4arch4Sm90ELb0ELb0ELb0ELb0ELb0ELb0ELb0ELb1ELb1ELb1ELb1ELb0EEENS1_21CollectiveEpilogueFwdINS6_IJSA_SC_SB_EEES9_NS_10bfloat16_tESG_Li384ELb0ELb1ELb1ELb1EEENS1_19SingleTileSchedulerILb0ELb1ELb1ELi192EEEEEEEEEvNT_6ParamsE --------------------------
	.section	.nv.shared._ZN7cutlass13device_kernelIN5flash11enable_sm90INS1_16FlashAttnFwdSm90INS1_25CollectiveMainloopFwdSm90ILi2EN4cute5tupleIJNS5_1CILi1EEES8_S8_EEENS6_IJNS7_ILi192EEENS7_ILi128EEENS7_ILi96EEEEEELi96ENS_12float_e4m3_tEfNS_4arch4Sm90ELb0ELb0ELb0ELb0ELb0ELb0ELb0ELb1ELb1ELb1ELb1ELb0EEENS1_21CollectiveEpilogueFwdINS6_IJSA_SC_SB_EEES9_NS_10bfloat16_tESG_Li384ELb0ELb1ELb1ELb1EEENS1_19SingleTileSchedulerILb0ELb1ELb1ELi192EEEEEEEEEvNT_6ParamsE,"aw",@nobits
	.sectionflags	@""
	.align	16
	.zero		1024


//--------------------- .nv.shared.reserved.0     --------------------------
	.section	.nv.shared.reserved.0,"aw",@nobits
	.weak		__nv_reservedSMEM_offset_0_alias
	.size		__nv_reservedSMEM_offset_0_alias, 0, 0
	.other		__nv_reservedSMEM_offset_0_alias,@"STO_CUDA_RESERVED_SHARED STV_DEFAULT"
__nv_reservedSMEM_offset_0_alias:
	.zero		0


//--------------------- .nv.global                --------------------------
	.section	.nv.global,"aw",@nobits
.nv.global:
	.type		_ZN71_INTERNAL_f927cdb7_35_flash_fwd_hdim96_e4m3_split_sm90_cu_93b96ec2_40224cute1_E,@object
	.size		_ZN71_INTERNAL_f927cdb7_35_flash_fwd_hdim96_e4m3_split_sm90_cu_93b96ec2_40224cute1_E,(_ZN71_INTERNAL_f927cdb7_35_flash_fwd_hdim96_e4m3_split_sm90_cu_93b96ec2_40224cuda3std3__45__cpo6cbeginE - _ZN71_INTERNAL_f927cdb7_35_flash_fwd_hdim96_e4m3_split_sm90_cu_93b96ec2_40224cute1_E)
_ZN71_INTERNAL_f927cdb7_35_flash_fwd_hdim96_e4m3_split_sm90_cu_93b96ec2_40224cute1_E:
	.zero		1
	.type		_ZN71_INTERNAL_f927cdb7_35_flash_fwd_hdim96_e4m3_split_sm90_cu_93b96ec2_40224cuda3std3__45__cpo6cbeginE,@object
	.size		_ZN71_INTERNAL_f927cdb7_35_flash_fwd_hdim96_e4m3_split_sm90_cu_93b96ec2_40224cuda3std3__45__cpo6cbeginE,(_ZN71_INTERNAL_f927cdb7_35_flash_fwd_hdim96_e4m3_split_sm90_cu_93b96ec2_40224cuda3std3__48in_placeE - _ZN71_INTERNAL_f927cdb7_35_flash_fwd_hdim96_e4m3_split_sm90_cu_93b96ec2_40224cuda3std3__45__cpo6cbeginE)
_ZN71_INTERNAL_f927cdb7_35_flash_fwd_hdim96_e4m3_split_sm90_cu_93b96ec2_40224cuda3std3__45__cpo6cbeginE:
	.zero		1
	.type		_ZN71_INTERNAL_f927cdb7_35_flash_fwd_hdim96_e4m3_split_sm90_cu_93b96ec2_40224cuda3std3__48in_placeE,@object
	.size		_ZN71_INTERNAL_f927cdb7_35_flash_fwd_hdim96_e4m3_split_sm90_cu_93b96ec2_40224cuda3std3__48in_placeE,(_ZN71_INTERNAL_f927cdb7_35_flash_fwd_hdim96_e4m3_split_sm90_cu_93b96ec2_40224cuda3std6ranges3__45__cpo9iter_moveE - _ZN71_INTERNAL_f927cdb7_35_flash_fwd_hdim96_e4m3_split_sm90_cu_93b96ec2_40224cuda3std3__48in_placeE)
_ZN71_INTERNAL_f927cdb7_35_flash_fwd_hdim96_e4m3_split_sm90_cu_93b96ec2_40224cuda3std3__48in_placeE:
	.zero		1
	.type		_ZN71_INTERNAL_f927cdb7_35_flash_fwd_hdim96_e4m3_split_sm90_cu_93b96ec2_40224cuda3std6ranges3__45__cpo9iter_moveE,@object
	.size		_ZN71_INTERNAL_f927cdb7_35_flash_fwd_hdim96_e4m3_split_sm90_cu_93b96ec2_40224cuda3std6ranges3__45__cpo9iter_moveE,(_ZN71_INTERNAL_f927cdb7_35_flash_fwd_hdim96_e4m3_split_sm90_cu_93b96ec2_40224cuda3std3__45__cpo5beginE - _ZN71_INTERNAL_f927cdb7_35_flash_fwd_hdim96_e4m3_split_sm90_cu_93b96ec2_40224cuda3std6ranges3__45__cpo9iter_moveE)
_ZN71_INTERNAL_f927cdb7_35_flash_fwd_hdim96_e4m3_split_sm90_cu_93b96ec2_40224cuda3std6ranges3__45__cpo9iter_moveE:
	.zero		1
	.type		_ZN71_INTERNAL_f927cdb7_35_flash_fwd_hdim96_e4m3_split_sm90_cu_93b96ec2_40224cuda3std3__45__cpo5beginE,@object
	.size		_ZN71_INTERNAL_f927cdb7_35_flash_fwd_hdim96_e4m3_split_sm90_cu_93b96ec2_40224cuda3std3__45__cpo5beginE,(_ZN71_INTERNAL_f927cdb7_35_flash_fwd_hdim96_e4m3_split_sm90_cu_93b96ec2_40224cuda3std3__473_GLOBAL__N__f927cdb7_35_flash_fwd_hdim96_e4m3_split_sm90_cu_93b96ec2_40226ignoreE - _ZN71_INTERNAL_f927cdb7_35_flash_fwd_hdim96_e4m3_split_sm90_cu_93b96ec2_40224cuda3std3__45__cpo5beginE)
_ZN71_INTERNAL_f927cdb7_35_flash_fwd_hdim96_e4m3_split_sm90_cu_93b96ec2_40224cuda3std3__45__cpo5beginE:
	.zero		1
	.type		_ZN71_INTERNAL_f927cdb7_35_flash_fwd_hdim96_e4m3_split_sm90_cu_93b96ec2_40224cuda3std3__473_GLOBAL__N__f927cdb7_35_flash_fwd_hdim96_e4m3_split_sm90_cu_93b96ec2_40226ignoreE,@object
	.size		_ZN71_INTERNAL_f927cdb7_35_flash_fwd_hdim96_e4m3_split_sm90_cu_93b96ec2_40224cuda3std3__473_GLOBAL__N__f927cdb7_35_flash_fwd_hdim96_e4m3_split_sm90_cu_93b96ec2_40226ignoreE,(_ZN71_INTERNAL_f927cdb7_35_flash_fwd_hdim96_e4m3_split_sm90_cu_93b96ec2_40224cute7productE - _ZN71_INTERNAL_f927cdb7_35_flash_fwd_hdim96_e4m3_split_sm90_cu_93b96ec2_40224cuda3std3__473_GLOBAL__N__f927cdb7_35_flash_fwd_hdim96_e4m3_split_sm90_cu_93b96ec2_40226ignoreE)
_ZN71_INTERNAL_f927cdb7_35_flash_fwd_hdim96_e4m3_split_sm90_cu_93b96ec2_40224cuda3std3__473_GLOBAL__N__f927cdb7_35_flash_fwd_hdim96_e4m3_split_sm90_cu_93b96ec2_40226ignoreE:
	.zero		1
	.type		_ZN71_INTERNAL_f927cdb7_35_flash_fwd_hdim96_e4m3_split_sm90_cu_93b96ec2_40224cute7productE,@object
	.size		_ZN71_INTERNAL_f927cdb7_35_flash_fwd_hdim96_e4m3_split_sm90_cu_93b96ec2_40224cute7productE,(_ZN71_INTERNAL_f927cdb7_35_flash_fwd_hdim96_e4m3_split_sm90_cu_93b96ec2_40224cuda3std3__45__cpo3endE - _ZN71_INTERNAL_f927cdb7_35_flash_fwd_hdim96_e4m3_split_sm90_cu_93b96ec2_40224cute7productE)
_ZN71_INTERNAL_f927cdb7_35_flash_fwd_hdim96_e4m3_split_sm90_cu_93b96ec2_40224cute7productE:
	.zero		1
	.type		_ZN71_INTERNAL_f927cdb7_35_flash_fwd_hdim96_e4m3_split_sm90_cu_93b96ec2_40224cuda3std3__45__cpo3endE,@object
	.size		_ZN71_INTERNAL_f927cdb7_35_flash_fwd_hdim96_e4m3_split_sm90_cu_93b96ec2_40224cuda3std3__45__cpo3endE,(_ZN71_INTERNAL_f927cdb7_35_flash_fwd_hdim96_e4m3_split_sm90_cu_93b96ec2_40224cuda3std3__419piecewise_constructE - _ZN71_INTERNAL_f927cdb7_35_flash_fwd_hdim96_e4m3_split_sm90_cu_93b96ec2_40224cuda3std3__45__cpo3endE)
_ZN71_INTERNAL_f927cdb7_35_flash_fwd_hdim96_e4m3_split_sm90_cu_93b96ec2_40224cuda3std3__45__cpo3endE:
	.zero		1
	.type		_ZN71_INTERNAL_f927cdb7_35_flash_fwd_hdim96_e4m3_split_sm90_cu_93b96ec2_40224cuda3std3__419piecewise_constructE,@object
	.size		_ZN71_INTERNAL_f927cdb7_35_flash_fwd_hdim96_e4m3_split_sm90_cu_93b96ec2_40224cuda3std3__419piecewise_constructE,(_ZN71_INTERNAL_f927cdb7_35_flash_fwd_hdim96_e4m3_split_sm90_cu_93b96ec2_40224cuda3std3__45__cpo4cendE - _ZN71_INTERNAL_f927cdb7_35_flash_fwd_hdim96_e4m3_split_sm90_cu_93b96ec2_40224cuda3std3__419piecewise_constructE)
_ZN71_INTERNAL_f927cdb7_35_flash_fwd_hdim96_e4m3_split_sm90_cu_93b96ec2_40224cuda3std3__419piecewise_constructE:
	.zero		1
	.type		_ZN71_INTERNAL_f927cdb7_35_flash_fwd_hdim96_e4m3_split_sm90_cu_93b96ec2_40224cuda3std3__45__cpo4cendE,@object
	.size		_ZN71_INTERNAL_f927cdb7_35_flash_fwd_hdim96_e4m3_split_sm90_cu_93b96ec2_40224cuda3std3__45__cpo4cendE,(_ZN71_INTERNAL_f927cdb7_35_flash_fwd_hdim96_e4m3_split_sm90_cu_93b96ec2_40224cuda3std6ranges3__45__cpo4swapE - _ZN71_INTERNAL_f927cdb7_35_flash_fwd_hdim96_e4m3_split_sm90_cu_93b96ec2_40224cuda3std3__45__cpo4cendE)
_ZN71_INTERNAL_f927cdb7_35_flash_fwd_hdim96_e4m3_split_sm90_cu_93b96ec2_40224cuda3std3__45__cpo4cendE:
	.zero		1
	.type		_ZN71_INTERNAL_f927cdb7_35_flash_fwd_hdim96_e4m3_split_sm90_cu_93b96ec2_40224cuda3std6ranges3__45__cpo4swapE,@object
	.size		_ZN71_INTERNAL_f927cdb7_35_flash_fwd_hdim96_e4m3_split_sm90_cu_93b96ec2_40224cuda3std6ranges3__45__cpo4swapE,(.L_14 - _ZN71_INTERNAL_f927cdb7_35_flash_fwd_hdim96_e4m3_split_sm90_cu_93b96ec2_40224cuda3std6ranges3__45__cpo4swapE)
_ZN71_INTERNAL_f927cdb7_35_flash_fwd_hdim96_e4m3_split_sm90_cu_93b96ec2_40224cuda3std6ranges3__45__cpo4swapE:
	.zero		1
.L_14:


//--------------------- .nv.shared._ZN7cutlass13device_kernelIN5flash11enable_sm90INS1_16FlashAttnFwdSm90INS1_25CollectiveMainloopFwdSm90ILi2EN4cute5tupleIJNS5_1CILi1EEES8_S8_EEENS6_IJNS7_ILi192EEENS7_ILi128EEENS7_ILi96EEEEEELi96ENS_12float_e4m3_tEfNS_4arch4Sm90ELb0ELb0ELb0ELb1ELb0ELb0ELb0ELb1ELb1ELb1ELb1ELb0EEENS1_21CollectiveEpilogueFwdINS6_IJSA_SC_SB_EEES9_NS_10bfloat16_tESG_Li384ELb1ELb1ELb1ELb1EEENS1_36VarlenDynamicPersistentTileSchedulerILi192ELi128ELi384ELi128ELb1ELb1ELb1ELb0ELb1ELb1EEEEEEEEEvNT_6ParamsE --------------------------
	.section	.nv.shared._ZN7cutlass13device_kernelIN5flash11enable_sm90INS1_16FlashAttnFwdSm90INS1_25CollectiveMainloopFwdSm90ILi2EN4cute5tupleIJNS5_1CILi1EEES8_S8_EEENS6_IJNS7_ILi192EEENS7_ILi128EEENS7_ILi96EEEEEELi96ENS_12float_e4m3_tEfNS_4arch4Sm90ELb0ELb0ELb0ELb1ELb0ELb0ELb0ELb1ELb1ELb1ELb1ELb0EEENS1_21CollectiveEpilogueFwdINS6_IJSA_SC_SB_EEES9_NS_10bfloat16_tESG_Li384ELb1ELb1ELb1ELb1EEENS1_36VarlenDynamicPersistentTileSchedulerILi192ELi128ELi384ELi128ELb1ELb1ELb1ELb0ELb1ELb1EEEEEEEEEvNT_6ParamsE,"aw",@nobits
	.sectionflags	@""
	.align	16
	.zero		1024


//--------------------- .nv.shared._ZN7cutlass13device_kernelIN5flash11enable_sm90INS1_16FlashAttnFwdSm90INS1_25CollectiveMainloopFwdSm90ILi2EN4cute5tupleIJNS5_1CILi1EEES8_S8_EEENS6_IJNS7_ILi192EEENS7_ILi128EEENS7_ILi96EEEEEELi96ENS_12float_e4m3_tEfNS_4arch4Sm90ELb0ELb0ELb0ELb1ELb0ELb1ELb0ELb1ELb1ELb1ELb1ELb0EEENS1_21CollectiveEpilogueFwdINS6_IJSA_SC_SB_EEES9_NS_10bfloat16_tESG_Li384ELb1ELb1ELb1ELb1EEENS1_36VarlenDynamicPersistentTileSchedulerILi192ELi128ELi384ELi128ELb1ELb1ELb1ELb0ELb1ELb1EEEEEEEEEvNT_6ParamsE --------------------------
	.section	.nv.shared._ZN7cutlass13device_kernelIN5flash11enable_sm90INS1_16FlashAttnFwdSm90INS1_25CollectiveMainloopFwdSm90ILi2EN4cute5tupleIJNS5_1CILi1EEES8_S8_EEENS6_IJNS7_ILi192EEENS7_ILi128EEENS7_ILi96EEEEEELi96ENS_12float_e4m3_tEfNS_4arch4Sm90ELb0ELb0ELb0ELb1ELb0ELb1ELb0ELb1ELb1ELb1ELb1ELb0EEENS1_21CollectiveEpilogueFwdINS6_IJSA_SC_SB_EEES9_NS_10bfloat16_tESG_Li384ELb1ELb1ELb1ELb1EEENS1_36VarlenDynamicPersistentTileSchedulerILi192ELi128ELi384ELi128ELb1ELb1ELb1ELb0ELb1ELb1EEEEEEEEEvNT_6ParamsE,"aw",@nobits
	.sectionflags	@""
	.align	16
	.zero		1024


//--------------------- .nv.shared._ZN7cutlass13device_kernelIN5flash11enable_sm90INS1_16FlashAttnFwdSm90INS1_25CollectiveMainloopFwdSm90ILi2EN4cute5tupleIJNS5_1CILi1EEES8_S8_EEENS6_IJNS7_ILi192EEENS7_ILi128EEENS7_ILi96EEEEEELi96ENS_12float_e4m3_tEfNS_4arch4Sm90ELb0ELb1ELb0ELb0ELb0ELb0ELb0ELb1ELb1ELb1ELb1ELb0EEENS1_21CollectiveEpilogueFwdINS6_IJSA_SC_SB_EEES9_NS_10bfloat16_tESG_Li384ELb0ELb1ELb1ELb1EEENS1_19SingleTileSchedulerILb0ELb1ELb1ELi192EEEEEEEEEvNT_6ParamsE --------------------------
	.section	.nv.shared._ZN7cutlass13device_kernelIN5flash11enable_sm90INS1_16FlashAttnFwdSm90INS1_25CollectiveMainloopFwdSm90ILi2EN4cute5tupleIJNS5_1CILi1EEES8_S8_EEENS6_IJNS7_ILi192EEENS7_ILi128EEENS7_ILi96EEEEEELi96ENS_12float_e4m3_tEfNS_4arch4Sm90ELb0ELb1ELb0ELb0ELb0ELb0ELb0ELb1ELb1ELb1ELb1ELb0EEENS1_21CollectiveEpilogueFwdINS6_IJSA_SC_SB_EEES9_NS_10bfloat16_tESG_Li384ELb0ELb1ELb1ELb1EEENS1_19SingleTileSchedulerILb0ELb1ELb1ELi192EEEEEEEEEvNT_6ParamsE,"aw",@nobits
	.sectionflags	@""
	.align	16
	.zero		1024


//--------------------- .nv.shared._ZN7cutlass13device_kernelIN5flash11enable_sm90INS1_16FlashAttnFwdSm90INS1_25CollectiveMainloopFwdSm90ILi2EN4cute5tupleIJNS5_1CILi1EEES8_S8_EEENS6_IJNS7_ILi192EEENS7_ILi128EEENS7_ILi96EEEEEELi96ENS_12float_e4m3_tEfNS_4arch4Sm90ELb0ELb1ELb0ELb1ELb0ELb0ELb0ELb1ELb1ELb1ELb1ELb0EEENS1_21CollectiveEpilogueFwdINS6_IJSA_SC_SB_EEES9_NS_10bfloat16_tESG_Li384ELb1ELb1ELb1ELb1EEENS1_36VarlenDynamicPersistentTileSchedulerILi192ELi128ELi384ELi128ELb1ELb1ELb1ELb1ELb0ELb1EEEEEEEEEvNT_6ParamsE --------------------------
	.section	.nv.shared._ZN7cutlass13device_kernelIN5flash11enable_sm90INS1_16FlashAttnFwdSm90INS1_25CollectiveMainloopFwdSm90ILi2EN4cute5tupleIJNS5_1CILi1EEES8_S8_EEENS6_IJNS7_ILi192EEENS7_ILi128EEENS7_ILi96EEEEEELi96ENS_12float_e4m3_tEfNS_4arch4Sm90ELb0ELb1ELb0ELb1ELb0ELb0ELb0ELb1ELb1ELb1ELb1ELb0EEENS1_21CollectiveEpilogueFwdINS6_IJSA_SC_SB_EEES9_NS_10bfloat16_tESG_Li384ELb1ELb1ELb1ELb1EEENS1_36VarlenDynamicPersistentTileSchedulerILi192ELi128ELi384ELi128ELb1ELb1ELb1ELb1ELb0ELb1EEEEEEEEEvNT_6ParamsE,"aw",@nobits
	.sectionflags	@""
	.align	16
	.zero		1024


//--------------------- .nv.shared._ZN7cutlass13device_kernelIN5flash11enable_sm90INS1_16FlashAttnFwdSm90INS1_25CollectiveMainloopFwdSm90ILi2EN4cute5tupleIJNS5_1CILi1EEES8_S8_EEENS6_IJNS7_ILi192EEENS7_ILi128EEENS7_ILi96EEEEEELi96ENS_12float_e4m3_tEfNS_4arch4Sm90ELb0ELb1ELb0ELb1ELb0ELb1ELb0ELb1ELb1ELb1ELb1ELb0EEENS1_21CollectiveEpilogueFwdINS6_IJSA_SC_SB_EEES9_NS_10bfloat16_tESG_Li384ELb1ELb1ELb1ELb1EEENS1_36VarlenDynamicPersistentTileSchedulerILi192ELi128ELi384ELi128ELb1ELb1ELb1ELb1ELb0ELb1EEEEEEEEEvNT_6ParamsE --------------------------
	.section	.nv.shared._ZN7cutlass13device_kernelIN5flash11enable_sm90INS1_16FlashAttnFwdSm90INS1_25CollectiveMainloopFwdSm90ILi2EN4cute5tupleIJNS5_1CILi1EEES8_S8_EEENS6_IJNS7_ILi192EEENS7_ILi128EEENS7_ILi96EEEEEELi96ENS_12float_e4m3_tEfNS_4arch4Sm90ELb0ELb1ELb0ELb1ELb0ELb1ELb0ELb1ELb1ELb1ELb1ELb0EEENS1_21CollectiveEpilogueFwdINS6_IJSA_SC_SB_EEES9_NS_10bfloat16_tESG_Li384ELb1ELb1ELb1ELb1EEENS1_36VarlenDynamicPersistentTileSchedulerILi192ELi128ELi384ELi128ELb1ELb1ELb1ELb1ELb0ELb1EEEEEEEEEvNT_6ParamsE,"aw",@nobits
	.sectionflags	@""
	.align	16
	.zero		1024


//--------------------- .nv.shared._ZN7cutlass13device_kernelIN5flash11enable_sm90INS1_16FlashAttnFwdSm90INS1_25CollectiveMainloopFwdSm90ILi2EN4cute5tupleIJNS5_1CILi1EEES8_S8_EEENS6_IJNS7_ILi192EEENS7_ILi128EEENS7_ILi96EEEEEELi96ENS_12float_e4m3_tEfNS_4arch4Sm90ELb1ELb0ELb0ELb0ELb0ELb0ELb0ELb1ELb1ELb1ELb1ELb0EEENS1_21CollectiveEpilogueFwdINS6_IJSA_SC_SB_EEES9_NS_10bfloat16_tESG_Li384ELb0ELb1ELb1ELb1EEENS1_19SingleTileSchedulerILb0ELb1ELb1ELi192EEEEEEEEEvNT_6ParamsE --------------------------
	.section	.nv.shared._ZN7cutlass13device_kernelIN5flash11enable_sm90INS1_16FlashAttnFwdSm90INS1_25CollectiveMainloopFwdSm90ILi2EN4cute5tupleIJNS5_1CILi1EEES8_S8_EEENS6_IJNS7_ILi192EEENS7_ILi128EEENS7_ILi96EEEEEELi96ENS_12float_e4m3_tEfNS_4arch4Sm90ELb1ELb0ELb0ELb0ELb0ELb0ELb0ELb1ELb1ELb1ELb1ELb0EEENS1_21CollectiveEpilogueFwdINS6_IJSA_SC_SB_EEES9_NS_10bfloat16_tESG_Li384ELb0ELb1ELb1ELb1EEENS1_19SingleTileSchedulerILb0ELb1ELb1ELi192EEEEEEEEEvNT_6ParamsE,"aw",@nobits
	.sectionflags	@""
	.align	16
	.zero		1024


//--------------------- .nv.shared._ZN7cutlass13device_kernelIN5flash11enable_sm90INS1_16FlashAttnFwdSm90INS1_25CollectiveMainloopFwdSm90ILi2EN4cute5tupleIJNS5_1CILi1EEES8_S8_EEENS6_IJNS7_ILi192EEENS7_ILi128EEENS7_ILi96EEEEEELi96ENS_12float_e4m3_tEfNS_4arch4Sm90ELb1ELb0ELb0ELb1ELb0ELb0ELb0ELb1ELb1ELb1ELb1ELb0EEENS1_21CollectiveEpilogueFwdINS6_IJSA_SC_SB_EEES9_NS_10bfloat16_tESG_Li384ELb1ELb1ELb1ELb1EEENS1_36VarlenDynamicPersistentTileSchedulerILi192ELi128ELi384ELi128ELb1ELb1ELb1ELb1ELb1ELb1EEEEEEEEEvNT_6ParamsE --------------------------
	.section	.nv.shared._ZN7cutlass13device_kernelIN5flash11enable_sm90INS1_16FlashAttnFwdSm90INS1_25CollectiveMainloopFwdSm90ILi2EN4cute5tupleIJNS5_1CILi1EEES8_S8_EEENS6_IJNS7_ILi192EEENS7_ILi128EEENS7_ILi96EEEEEELi96ENS_12float_e4m3_tEfNS_4arch4Sm90ELb1ELb0ELb0ELb1ELb0ELb0ELb0ELb1ELb1ELb1ELb1ELb0EEENS1_21CollectiveEpilogueFwdINS6_IJSA_SC_SB_EEES9_NS_10bfloat16_tESG_Li384ELb1ELb1ELb1ELb1EEENS1_36VarlenDynamicPersistentTileSchedulerILi192ELi128ELi384ELi128ELb1ELb1ELb1ELb1ELb1ELb1EEEEEEEEEvNT_6ParamsE,"aw",@nobits
	.sectionflags	@""
	.align	16
	.zero		1024


//--------------------- .nv.shared._ZN7cutlass13device_kernelIN5flash11enable_sm90INS1_16FlashAttnFwdSm90INS1_25CollectiveMainloopFwdSm90ILi2EN4cute5tupleIJNS5_1CILi1EEES8_S8_EEENS6_IJNS7_ILi192EEENS7_ILi128EEENS7_ILi96EEEEEELi96ENS_12float_e4m3_tEfNS_4arch4Sm90ELb1ELb0ELb0ELb1ELb0ELb1ELb0ELb1ELb1ELb1ELb1ELb0EEENS1_21CollectiveEpilogueFwdINS6_IJSA_SC_SB_EEES9_NS_10bfloat16_tESG_Li384ELb1ELb1ELb1ELb1EEENS1_36VarlenDynamicPersistentTileSchedulerILi192ELi128ELi384ELi128ELb1ELb1ELb1ELb1ELb1ELb1EEEEEEEEEvNT_6ParamsE --------------------------
	.section	.nv.shared._ZN7cutlass13device_kernelIN5flash11enable_sm90INS1_16FlashAttnFwdSm90INS1_25CollectiveMainloopFwdSm90ILi2EN4cute5tupleIJNS5_1CILi1EEES8_S8_EEENS6_IJNS7_ILi192EEENS7_ILi128EEENS7_ILi96EEEEEELi96ENS_12float_e4m3_tEfNS_4arch4Sm90ELb1ELb0ELb0ELb1ELb0ELb1ELb0ELb1ELb1ELb1ELb1ELb0EEENS1_21CollectiveEpilogueFwdINS6_IJSA_SC_SB_EEES9_NS_10bfloat16_tESG_Li384ELb1ELb1ELb1ELb1EEENS1_36VarlenDynamicPersistentTileSchedulerILi192ELi128ELi384ELi128ELb1ELb1ELb1ELb1ELb1ELb1EEEEEEEEEvNT_6ParamsE,"aw",@nobits
	.sectionflags	@""
	.align	16
	.zero		1024


//--------------------- .nv.constant0._ZN7cutlass13device_kernelIN5flash11enable_sm90INS1_16FlashAttnFwdSm90INS1_25CollectiveMainloopFwdSm90ILi2EN4cute5tupleIJNS5_1CILi1EEES8_S8_EEENS6_IJNS7_ILi192EEENS7_ILi128EEENS7_ILi96EEEEEELi96ENS_12float_e4m3_tEfNS_4arch4Sm90ELb0ELb0ELb0ELb0ELb0ELb0ELb0ELb1ELb1ELb1ELb1ELb0EEENS1_21CollectiveEpilogueFwdINS6_IJSA_SC_SB_EEES9_NS_10bfloat16_tESG_Li384ELb0ELb1ELb1ELb1EEENS1_19SingleTileSchedulerILb0ELb1ELb1ELi192EEEEEEEEEvNT_6ParamsE --------------------------
	.section	.nv.constant0._ZN7cutlass13device_kernelIN5flash11enable_sm90INS1_16FlashAttnFwdSm90INS1_25CollectiveMainloopFwdSm90ILi2EN4cute5tupleIJNS5_1CILi1EEES8_S8_EEENS6_IJNS7_ILi192EEENS7_ILi128EEENS7_ILi96EEEEEELi96ENS_12float_e4m3_tEfNS_4arch4Sm90ELb0ELb0ELb0ELb0ELb0ELb0ELb0ELb1ELb1ELb1ELb1ELb0EEENS1_21CollectiveEpilogueFwdINS6_IJSA_SC_SB_EEES9_NS_10bfloat16_tESG_Li384ELb0ELb1ELb1ELb1EEENS1_19SingleTileSchedulerILb0ELb1ELb1ELi192EEEEEEEEEvNT_6ParamsE,"a",@progbits
	.sectionflags	@""
	.align	4
.nv.constant0._ZN7cutlass13device_kernelIN5flash11enable_sm90INS1_16FlashAttnFwdSm90INS1_25CollectiveMainloopFwdSm90ILi2EN4cute5tupleIJNS5_1CILi1EEES8_S8_EEENS6_IJNS7_ILi192EEENS7_ILi128EEENS7_ILi96EEEEEELi96ENS_12float_e4m3_tEfNS_4arch4Sm90ELb0ELb0ELb0ELb0ELb0ELb0ELb0ELb1ELb1ELb1ELb1ELb0EEENS1_21CollectiveEpilogueFwdINS6_IJSA_SC_SB_EEES9_NS_10bfloat16_tESG_Li384ELb0ELb1ELb1ELb1EEENS1_19SingleTileSchedulerILb0ELb1ELb1ELi192EEEEEEEEEvNT_6ParamsE:
	.zero		3200


//--------------------- .nv.constant0._ZN7cutlass13device_kernelIN5flash11enable_sm90INS1_16FlashAttnFwdSm90INS1_25CollectiveMainloopFwdSm90ILi2EN4cute5tupleIJNS5_1CILi1EEES8_S8_EEENS6_IJNS7_ILi192EEENS7_ILi128EEENS7_ILi96EEEEEELi96ENS_12float_e4m3_tEfNS_4arch4Sm90ELb0ELb0ELb0ELb1ELb0ELb0ELb0ELb1ELb1ELb1ELb1ELb0EEENS1_21CollectiveEpilogueFwdINS6_IJSA_SC_SB_EEES9_NS_10bfloat16_tESG_Li384ELb1ELb1ELb1ELb1EEENS1_36VarlenDynamicPersistentTileSchedulerILi192ELi128ELi384ELi128ELb1ELb1ELb1ELb0ELb1ELb1EEEEEEEEEvNT_6ParamsE --------------------------
	.section	.nv.constant0._ZN7cutlass13device_kernelIN5flash11enable_sm90INS1_16FlashAttnFwdSm90INS1_25CollectiveMainloopFwdSm90ILi2EN4cute5tupleIJNS5_1CILi1EEES8_S8_EEENS6_IJNS7_ILi192EEENS7_ILi128EEENS7_ILi96EEEEEELi96ENS_12float_e4m3_tEfNS_4arch4Sm90ELb0ELb0ELb0ELb1ELb0ELb0ELb0ELb1ELb1ELb1ELb1ELb0EEENS1_21CollectiveEpilogueFwdINS6_IJSA_SC_SB_EEES9_NS_10bfloat16_tESG_Li384ELb1ELb1ELb1ELb1EEENS1_36VarlenDynamicPersistentTileSchedulerILi192ELi128ELi384ELi128ELb1ELb1ELb1ELb0ELb1ELb1EEEEEEEEEvNT_6ParamsE,"a",@progbits
	.sectionflags	@""
	.align	4
.nv.constant0._ZN7cutlass13device_kernelIN5flash11enable_sm90INS1_16FlashAttnFwdSm90INS1_25CollectiveMainloopFwdSm90ILi2EN4cute5tupleIJNS5_1CILi1EEES8_S8_EEENS6_IJNS7_ILi192EEENS7_ILi128EEENS7_ILi96EEEEEELi96ENS_12float_e4m3_tEfNS_4arch4Sm90ELb0ELb0ELb0ELb1ELb0ELb0ELb0ELb1ELb1ELb1ELb1ELb0EEENS1_21CollectiveEpilogueFwdINS6_IJSA_SC_SB_EEES9_NS_10bfloat16_tESG_Li384ELb1ELb1ELb1ELb1EEENS1_36VarlenDynamicPersistentTileSchedulerILi192ELi128ELi384ELi128ELb1ELb1ELb1ELb0ELb1ELb1EEEEEEEEEvNT_6ParamsE:
	.zero		3328


//--------------------- .nv.constant0._ZN7cutlass13device_kernelIN5flash11enable_sm90INS1_16FlashAttnFwdSm90INS1_25CollectiveMainloopFwdSm90ILi2EN4cute5tupleIJNS5_1CILi1EEES8_S8_EEENS6_IJNS7_ILi192EEENS7_ILi128EEENS7_ILi96EEEEEELi96ENS_12float_e4m3_tEfNS_4arch4Sm90ELb0ELb0ELb0ELb1ELb0ELb1ELb0ELb1ELb1ELb1ELb1ELb0EEENS1_21CollectiveEpilogueFwdINS6_IJSA_SC_SB_EEES9_NS_10bfloat16_tESG_Li384ELb1ELb1ELb1ELb1EEENS1_36VarlenDynamicPersistentTileSchedulerILi192ELi128ELi384ELi128ELb1ELb1ELb1ELb0ELb1ELb1EEEEEEEEEvNT_6ParamsE --------------------------
	.section	.nv.constant0._ZN7cutlass13device_kernelIN5flash11enable_sm90INS1_16FlashAttnFwdSm90INS1_25CollectiveMainloopFwdSm90ILi2EN4cute5tupleIJNS5_1CILi1EEES8_S8_EEENS6_IJNS7_ILi192EEENS7_ILi128EEENS7_ILi96EEEEEELi96ENS_12float_e4m3_tEfNS_4arch4Sm90ELb0ELb0ELb0ELb1ELb0ELb1ELb0ELb1ELb1ELb1ELb1ELb0EEENS1_21CollectiveEpilogueFwdINS6_IJSA_SC_SB_EEES9_NS_10bfloat16_tESG_Li384ELb1ELb1ELb1ELb1EEENS1_36VarlenDynamicPersistentTileSchedulerILi192ELi128ELi384ELi128ELb1ELb1ELb1ELb0ELb1ELb1EEEEEEEEEvNT_6ParamsE,"a",@progbits
	.sectionflags	@""
	.align	4
.nv.constant0._ZN7cutlass13device_kernelIN5flash11enable_sm90INS1_16FlashAttnFwdSm90INS1_25CollectiveMainloopFwdSm90ILi2EN4cute5tupleIJNS5_1CILi1EEES8_S8_EEENS6_IJNS7_ILi192EEENS7_ILi128EEENS7_ILi96EEEEEELi96ENS_12float_e4m3_tEfNS_4arch4Sm90ELb0ELb0ELb0ELb1ELb0ELb1ELb0ELb1ELb1ELb1ELb1ELb0EEENS1_21CollectiveEpilogueFwdINS6_IJSA_SC_SB_EEES9_NS_10bfloat16_tESG_Li384ELb1ELb1ELb1ELb1EEENS1_36VarlenDynamicPersistentTileSchedulerILi192ELi128ELi384ELi128ELb1ELb1ELb1ELb0ELb1ELb1EEEEEEEEEvNT_6ParamsE:
	.zero		3328


//--------------------- .nv.constant0._ZN7cutlass13device_kernelIN5flash11enable_sm90INS1_16FlashAttnFwdSm90INS1_25CollectiveMainloopFwdSm90ILi2EN4cute5tupleIJNS5_1CILi1EEES8_S8_EEENS6_IJNS7_ILi192EEENS7_ILi128EEENS7_ILi96EEEEEELi96ENS_12float_e4m3_tEfNS_4arch4Sm90ELb0ELb1ELb0ELb0ELb0ELb0ELb0ELb1ELb1ELb1ELb1ELb0EEENS1_21CollectiveEpilogueFwdINS6_IJSA_SC_SB_EEES9_NS_10bfloat16_tESG_Li384ELb0ELb1ELb1ELb1EEENS1_19SingleTileSchedulerILb0ELb1ELb1ELi192EEEEEEEEEvNT_6ParamsE --------------------------
	.section	.nv.constant0._ZN7cutlass13device_kernelIN5flash11enable_sm90INS1_16FlashAttnFwdSm90INS1_25CollectiveMainloopFwdSm90ILi2EN4cute5tupleIJNS5_1CILi1EEES8_S8_EEENS6_IJNS7_ILi192EEENS7_ILi128EEENS7_ILi96EEEEEELi96ENS_12float_e4m3_tEfNS_4arch4Sm90ELb0ELb1ELb0ELb0ELb0ELb0ELb0ELb1ELb1ELb1ELb1ELb0EEENS1_21CollectiveEpilogueFwdINS6_IJSA_SC_SB_EEES9_NS_10bfloat16_tESG_Li384ELb0ELb1ELb1ELb1EEENS1_19SingleTileSchedulerILb0ELb1ELb1ELi192EEEEEEEEEvNT_6ParamsE,"a",@progbits
	.sectionflags	@""
	.align	4
.nv.constant0._ZN7cutlass13device_kernelIN5flash11enable_sm90INS1_16FlashAttnFwdSm90INS1_25CollectiveMainloopFwdSm90ILi2EN4cute5tupleIJNS5_1CILi1EEES8_S8_EEENS6_IJNS7_ILi192EEENS7_ILi128EEENS7_ILi96EEEEEELi96ENS_12float_e4m3_tEfNS_4arch4Sm90ELb0ELb1ELb0ELb0ELb0ELb0ELb0ELb1ELb1ELb1ELb1ELb0EEENS1_21CollectiveEpilogueFwdINS6_IJSA_SC_SB_EEES9_NS_10bfloat16_tESG_Li384ELb0ELb1ELb1ELb1EEENS1_19SingleTileSchedulerILb0ELb1ELb1ELi192EEEEEEEEEvNT_6ParamsE:
	.zero		3200


//--------------------- .nv.constant0._ZN7cutlass13device_kernelIN5flash11enable_sm90INS1_16FlashAttnFwdSm90INS1_25CollectiveMainloopFwdSm90ILi2EN4cute5tupleIJNS5_1CILi1EEES8_S8_EEENS6_IJNS7_ILi192EEENS7_ILi128EEENS7_ILi96EEEEEELi96ENS_12float_e4m3_tEfNS_4arch4Sm90ELb0ELb1ELb0ELb1ELb0ELb0ELb0ELb1ELb1ELb1ELb1ELb0EEENS1_21CollectiveEpilogueFwdINS6_IJSA_SC_SB_EEES9_NS_10bfloat16_tESG_Li384ELb1ELb1ELb1ELb1EEENS1_36VarlenDynamicPersistentTileSchedulerILi192ELi128ELi384ELi128ELb1ELb1ELb1ELb1ELb0ELb1EEEEEEEEEvNT_6ParamsE --------------------------
	.section	.nv.constant0._ZN7cutlass13device_kernelIN5flash11enable_sm90INS1_16FlashAttnFwdSm90INS1_25CollectiveMainloopFwdSm90ILi2EN4cute5tupleIJNS5_1CILi1EEES8_S8_EEENS6_IJNS7_ILi192EEENS7_ILi128EEENS7_ILi96EEEEEELi96ENS_12float_e4m3_tEfNS_4arch4Sm90ELb0ELb1ELb0ELb1ELb0ELb0ELb0ELb1ELb1ELb1ELb1ELb0EEENS1_21CollectiveEpilogueFwdINS6_IJSA_SC_SB_EEES9_NS_10bfloat16_tESG_Li384ELb1ELb1ELb1ELb1EEENS1_36VarlenDynamicPersistentTileSchedulerILi192ELi128ELi384ELi128ELb1ELb1ELb1ELb1ELb0ELb1EEEEEEEEEvNT_6ParamsE,"a",@progbits
	.sectionflags	@""
	.align	4
.nv.constant0._ZN7cutlass13device_kernelIN5flash11enable_sm90INS1_16FlashAttnFwdSm90INS1_25CollectiveMainloopFwdSm90ILi2EN4cute5tupleIJNS5_1CILi1EEES8_S8_EEENS6_IJNS7_ILi192EEENS7_ILi128EEENS7_ILi96EEEEEELi96ENS_12float_e4m3_tEfNS_4arch4Sm90ELb0ELb1ELb0ELb1ELb0ELb0ELb0ELb1ELb1ELb1ELb1ELb0EEENS1_21CollectiveEpilogueFwdINS6_IJSA_SC_SB_EEES9_NS_10bfloat16_tESG_Li384ELb1ELb1ELb1ELb1EEENS1_36VarlenDynamicPersistentTileSchedulerILi192ELi128ELi384ELi128ELb1ELb1ELb1ELb1ELb0ELb1EEEEEEEEEvNT_6ParamsE:
	.zero		3328


//--------------------- .nv.constant0._ZN7cutlass13device_kernelIN5flash11enable_sm90INS1_16FlashAttnFwdSm90INS1_25CollectiveMainloopFwdSm90ILi2EN4cute5tupleIJNS5_1CILi1EEES8_S8_EEENS6_IJNS7_ILi192EEENS7_ILi128EEENS7_ILi96EEEEEELi96ENS_12float_e4m3_tEfNS_4arch4Sm90ELb0ELb1ELb0ELb1ELb0ELb1ELb0ELb1ELb1ELb1ELb1ELb0EEENS1_21CollectiveEpilogueFwdINS6_IJSA_SC_SB_EEES9_NS_10bfloat16_tESG_Li384ELb1ELb1ELb1ELb1EEENS1_36VarlenDynamicPersistentTileSchedulerILi192ELi128ELi384ELi128ELb1ELb1ELb1ELb1ELb0ELb1EEEEEEEEEvNT_6ParamsE --------------------------
	.section	.nv.constant0._ZN7cutlass13device_kernelIN5flash11enable_sm90INS1_16FlashAttnFwdSm90INS1_25CollectiveMainloopFwdSm90ILi2EN4cute5tupleIJNS5_1CILi1EEES8_S8_EEENS6_IJNS7_ILi192EEENS7_ILi128EEENS7_ILi96EEEEEELi96ENS_12float_e4m3_tEfNS_4arch4Sm90ELb0ELb1ELb0ELb1ELb0ELb1ELb0ELb1ELb1ELb1ELb1ELb0EEENS1_21CollectiveEpilogueFwdINS6_IJSA_SC_SB_EEES9_NS_10bfloat16_tESG_Li384ELb1ELb1ELb1ELb1EEENS1_36VarlenDynamicPersistentTileSchedulerILi192ELi128ELi384ELi128ELb1ELb1ELb1ELb1ELb0ELb1EEEEEEEEEvNT_6ParamsE,"a",@progbits
	.sectionflags	@""
	.align	4
.nv.constant0._ZN7cutlass13device_kernelIN5flash11enable_sm90INS1_16FlashAttnFwdSm90INS1_25CollectiveMainloopFwdSm90ILi2EN4cute5tupleIJNS5_1CILi1EEES8_S8_EEENS6_IJNS7_ILi192EEENS7_ILi128EEENS7_ILi96EEEEEELi96ENS_12float_e4m3_tEfNS_4arch4Sm90ELb0ELb1ELb0ELb1ELb0ELb1ELb0ELb1ELb1ELb1ELb1ELb0EEENS1_21CollectiveEpilogueFwdINS6_IJSA_SC_SB_EEES9_NS_10bfloat16_tESG_Li384ELb1ELb1ELb1ELb1EEENS1_36VarlenDynamicPersistentTileSchedulerILi192ELi128ELi384ELi128ELb1ELb1ELb1ELb1ELb0ELb1EEEEEEEEEvNT_6ParamsE:
	.zero		3328


//--------------------- .nv.constant0._ZN7cutlass13device_kernelIN5flash11enable_sm90INS1_16FlashAttnFwdSm90INS1_25CollectiveMainloopFwdSm90ILi2EN4cute5tupleIJNS5_1CILi1EEES8_S8_EEENS6_IJNS7_ILi192EEENS7_ILi128EEENS7_ILi96EEEEEELi96ENS_12float_e4m3_tEfNS_4arch4Sm90ELb1ELb0ELb0ELb0ELb0ELb0ELb0ELb1ELb1ELb1ELb1ELb0EEENS1_21CollectiveEpilogueFwdINS6_IJSA_SC_SB_EEES9_NS_10bfloat16_tESG_Li384ELb0ELb1ELb1ELb1EEENS1_19SingleTileSchedulerILb0ELb1ELb1ELi192EEEEEEEEEvNT_6ParamsE --------------------------
	.section	.nv.constant0._ZN7cutlass13device_kernelIN5flash11enable_sm90INS1_16FlashAttnFwdSm90INS1_25CollectiveMainloopFwdSm90ILi2EN4cute5tupleIJNS5_1CILi1EEES8_S8_EEENS6_IJNS7_ILi192EEENS7_ILi128EEENS7_ILi96EEEEEELi96ENS_12float_e4m3_tEfNS_4arch4Sm90ELb1ELb0ELb0ELb0ELb0ELb0ELb0ELb1ELb1ELb1ELb1ELb0EEENS1_21CollectiveEpilogueFwdINS6_IJSA_SC_SB_EEES9_NS_10bfloat16_tESG_Li384ELb0ELb1ELb1ELb1EEENS1_19SingleTileSchedulerILb0ELb1ELb1ELi192EEEEEEEEEvNT_6ParamsE,"a",@progbits
	.sectionflags	@""
	.align	4
.nv.constant0._ZN7cutlass13device_kernelIN5flash11enable_sm90INS1_16FlashAttnFwdSm90INS1_25CollectiveMainloopFwdSm90ILi2EN4cute5tupleIJNS5_1CILi1EEES8_S8_EEENS6_IJNS7_ILi192EEENS7_ILi128EEENS7_ILi96EEEEEELi96ENS_12float_e4m3_tEfNS_4arch4Sm90ELb1ELb0ELb0ELb0ELb0ELb0ELb0ELb1ELb1ELb1ELb1ELb0EEENS1_21CollectiveEpilogueFwdINS6_IJSA_SC_SB_EEES9_NS_10bfloat16_tESG_Li384ELb0ELb1ELb1ELb1EEENS1_19SingleTileSchedulerILb0ELb1ELb1ELi192EEEEEEEEEvNT_6ParamsE:
	.zero		3200


//--------------------- .nv.constant0._ZN7cutlass13device_kernelIN5flash11enable_sm90INS1_16FlashAttnFwdSm90INS1_25CollectiveMainloopFwdSm90ILi2EN4cute5tupleIJNS5_1CILi1EEES8_S8_EEENS6_IJNS7_ILi192EEENS7_ILi128EEENS7_ILi96EEEEEELi96ENS_12float_e4m3_tEfNS_4arch4Sm90ELb1ELb0ELb0ELb1ELb0ELb0ELb0ELb1ELb1ELb1ELb1ELb0EEENS1_21CollectiveEpilogueFwdINS6_IJSA_SC_SB_EEES9_NS_10bfloat16_tESG_Li384ELb1ELb1ELb1ELb1EEENS1_36VarlenDynamicPersistentTileSchedulerILi192ELi128ELi384ELi128ELb1ELb1ELb1ELb1ELb1ELb1EEEEEEEEEvNT_6ParamsE --------------------------
	.section	.nv.constant0._ZN7cutlass13device_kernelIN5flash11enable_sm90INS1_16FlashAttnFwdSm90INS1_25CollectiveMainloopFwdSm90ILi2EN4cute5tupleIJNS5_1CILi1EEES8_S8_EEENS6_IJNS7_ILi192EEENS7_ILi128EEENS7_ILi96EEEEEELi96ENS_12float_e4m3_tEfNS_4arch4Sm90ELb1ELb0ELb0ELb1ELb0ELb0ELb0ELb1ELb1ELb1ELb1ELb0EEENS1_21CollectiveEpilogueFwdINS6_IJSA_SC_SB_EEES9_NS_10bfloat16_tESG_Li384ELb1ELb1ELb1ELb1EEENS1_36VarlenDynamicPersistentTileSchedulerILi192ELi128ELi384ELi128ELb1ELb1ELb1ELb1ELb1ELb1EEEEEEEEEvNT_6ParamsE,"a",@progbits
	.sectionflags	@""
	.align	4
.nv.constant0._ZN7cutlass13device_kernelIN5flash11enable_sm90INS1_16FlashAttnFwdSm90INS1_25CollectiveMainloopFwdSm90ILi2EN4cute5tupleIJNS5_1CILi1EEES8_S8_EEENS6_IJNS7_ILi192EEENS7_ILi128EEENS7_ILi96EEEEEELi96ENS_12float_e4m3_tEfNS_4arch4Sm90ELb1ELb0ELb0ELb1ELb0ELb0ELb0ELb1ELb1ELb1ELb1ELb0EEENS1_21CollectiveEpilogueFwdINS6_IJSA_SC_SB_EEES9_NS_10bfloat16_tESG_Li384ELb1ELb1ELb1ELb1EEENS1_36VarlenDynamicPersistentTileSchedulerILi192ELi128ELi384ELi128ELb1ELb1ELb1ELb1ELb1ELb1EEEEEEEEEvNT_6ParamsE:
	.zero		3328


//--------------------- .nv.constant0._ZN7cutlass13device_kernelIN5flash11enable_sm90INS1_16FlashAttnFwdSm90INS1_25CollectiveMainloopFwdSm90ILi2EN4cute5tupleIJNS5_1CILi1EEES8_S8_EEENS6_IJNS7_ILi192EEENS7_ILi128EEENS7_ILi96EEEEEELi96ENS_12float_e4m3_tEfNS_4arch4Sm90ELb1ELb0ELb0ELb1ELb0ELb1ELb0ELb1ELb1ELb1ELb1ELb0EEENS1_21CollectiveEpilogueFwdINS6_IJSA_SC_SB_EEES9_NS_10bfloat16_tESG_Li384ELb1ELb1ELb1ELb1EEENS1_36VarlenDynamicPersistentTileSchedulerILi192ELi128ELi384ELi128ELb1ELb1ELb1ELb1ELb1ELb1EEEEEEEEEvNT_6ParamsE --------------------------
	.section	.nv.constant0._ZN7cutlass13device_kernelIN5flash11enable_sm90INS1_16FlashAttnFwdSm90INS1_25CollectiveMainloopFwdSm90ILi2EN4cute5tupleIJNS5_1CILi1EEES8_S8_EEENS6_IJNS7_ILi192EEENS7_ILi128EEENS7_ILi96EEEEEELi96ENS_12float_e4m3_tEfNS_4arch4Sm90ELb1ELb0ELb0ELb1ELb0ELb1ELb0ELb1ELb1ELb1ELb1ELb0EEENS1_21CollectiveEpilogueFwdINS6_IJSA_SC_SB_EEES9_NS_10bfloat16_tESG_Li384ELb1ELb1ELb1ELb1EEENS1_36VarlenDynamicPersistentTileSchedulerILi192ELi128ELi384ELi128ELb1ELb1ELb1ELb1ELb1ELb1EEEEEEEEEvNT_6ParamsE,"a",@progbits
	.sectionflags	@""
	.align	4
.nv.constant0._ZN7cutlass13device_kernelIN5flash11enable_sm90INS1_16FlashAttnFwdSm90INS1_25CollectiveMainloopFwdSm90ILi2EN4cute5tupleIJNS5_1CILi1EEES8_S8_EEENS6_IJNS7_ILi192EEENS7_ILi128EEENS7_ILi96EEEEEELi96ENS_12float_e4m3_tEfNS_4arch4Sm90ELb1ELb0ELb0ELb1ELb0ELb1ELb0ELb1ELb1ELb1ELb1ELb0EEENS1_21CollectiveEpilogueFwdINS6_IJSA_SC_SB_EEES9_NS_10bfloat16_tESG_Li384ELb1ELb1ELb1ELb1EEENS1_36VarlenDynamicPersistentTileSchedulerILi192ELi128ELi384ELi128ELb1ELb1ELb1ELb1ELb1ELb1EEEEEEEEEvNT_6ParamsE:
	.zero		3328


//--------------------- SYMBOLS --------------------------

	.type		.nv.reservedSmem.offset0,@object
	.size		.nv.reservedSmem.offset0,0x4
	.type		__assertfail,@function
